	.target	sm_80

	.elftype	@"ET_EXEC"


//--------------------- .note.nv.tkinfo           --------------------------
	.section	.note.nv.tkinfo,"",@"SHT_NOTE"
	.sectionflags	@"SHF_NOTE_NV_TKINFO"
	.tkinfo
        /*0018*/ 	.word	0x00000002
        /*0030*/ 	.string	""
        /*0030*/ 	.string	"ptxas"
        /*0030*/ 	.string	"Cuda compilation tools, release 13.0, V13.0.88"
        /*0030*/ 	.string	"Build cuda_13.0.r13.0/compiler.36424714_0"
        /*0030*/ 	.string	"-arch sm_80 -m 64 "



//--------------------- .note.nv.cuinfo           --------------------------
	.section	.note.nv.cuinfo,"",@"SHT_NOTE"
	.sectionflags	@"SHF_NOTE_NV_CUINFO"
        /*0018*/ 	.short	0x0002
        /*001a*/ 	.short	0x0050
        /*001c*/ 	.short	0x0082
	.zero		2


//--------------------- .nv.info                  --------------------------
	.section	.nv.info,"",@"SHT_CUDA_INFO"
	.align	4


	//----- nvinfo : EIATTR_REGCOUNT
	.align		4
        /*0000*/ 	.byte	0x04, 0x2f
        /*0002*/ 	.short	(.L_12 - .L_11)
	.align		4
.L_11:
        /*0004*/ 	.word	index@(_ZN7cutlass13device_kernelIN5flash19enable_sm80_to_sm89INS1_16FlashAttnFwdSm80INS1_25CollectiveMainloopFwdSm80ILi8ELi1ELb1EN4cute5tupleIJNS5_1CILi128EEENS7_ILi112EEES8_EEELi128ENS_6half_tEfNS_4arch4Sm80ELb1ELb0ELb0ELb1ELb1ELb1ELb1ELb1EEENS1_21CollectiveEpilogueFwdINS6_IJS8_S8_S9_EEENS6_IJNS7_ILi1EEESH_SH_EEESB_SD_Li256ELb1ELb1ELb1ELb0EEENS1_36VarlenDynamicPersistentTileSchedulerILi128ELi112ELi256ELi256ELb1ELb1ELb0ELb1ELb1ELb1EEEEEEEEEvNT_6ParamsE)
        /*0008*/ 	.word	0x000000ff


	//----- nvinfo : EIATTR_FRAME_SIZE
	.align		4
.L_12:
        /*000c*/ 	.byte	0x04, 0x11
        /*000e*/ 	.short	(.L_14 - .L_13)
	.align		4
.L_13:
        /*0010*/ 	.word	index@($__internal_27_$__cuda_sm70_votesync_ballot)
        /*0014*/ 	.word	0x00000000


	//----- nvinfo : EIATTR_FRAME_SIZE
	.align		4
.L_14:
        /*0018*/ 	.byte	0x04, 0x11
        /*001a*/ 	.short	(.L_16 - .L_15)
	.align		4
.L_15:
        /*001c*/ 	.word	index@($__internal_26_$__cuda_sm70_shflsync_up_p)
        /*0020*/ 	.word	0x00000000


	//----- nvinfo : EIATTR_FRAME_SIZE
	.align		4
.L_16:
        /*0024*/ 	.byte	0x04, 0x11
        /*0026*/ 	.short	(.L_18 - .L_17)
	.align		4
.L_17:
        /*0028*/ 	.word	index@($__internal_25_$__cuda_sm70_shflsync_idx_p)
        /*002c*/ 	.word	0x00000000


	//----- nvinfo : EIATTR_FRAME_SIZE
	.align		4
.L_18:
        /*0030*/ 	.byte	0x04, 0x11
        /*0032*/ 	.short	(.L_20 - .L_19)
	.align		4
.L_19:
        /*0034*/ 	.word	index@($__internal_24_$__cuda_sm70_shflsync_bfly_p)
        /*0038*/ 	.word	0x00000000


	//----- nvinfo : EIATTR_FRAME_SIZE
	.align		4
.L_20:
        /*003c*/ 	.byte	0x04, 0x11
        /*003e*/ 	.short	(.L_22 - .L_21)
	.align		4
.L_21:
        /*0040*/ 	.word	index@(_ZN7cutlass13device_kernelIN5flash19enable_sm80_to_sm89INS1_16FlashAttnFwdSm80INS1_25CollectiveMainloopFwdSm80ILi8ELi1ELb1EN4cute5tupleIJNS5_1CILi128EEENS7_ILi112EEES8_EEELi128ENS_6half_tEfNS_4arch4Sm80ELb1ELb0ELb0ELb1ELb1ELb1ELb1ELb1EEENS1_21CollectiveEpilogueFwdINS6_IJS8_S8_S9_EEENS6_IJNS7_ILi1EEESH_SH_EEESB_SD_Li256ELb1ELb1ELb1ELb0EEENS1_36VarlenDynamicPersistentTileSchedulerILi128ELi112ELi256ELi256ELb1ELb1ELb0ELb1ELb1ELb1EEEEEEEEEvNT_6ParamsE)
        /*0044*/ 	.word	0x00000130


	//----- nvinfo : EIATTR_REGCOUNT
	.align		4
.L_22:
        /*0048*/ 	.byte	0x04, 0x2f
        /*004a*/ 	.short	(.L_24 - .L_23)
	.align		4
.L_23:
        /*004c*/ 	.word	index@(_ZN7cutlass13device_kernelIN5flash19enable_sm80_to_sm89INS1_16FlashAttnFwdSm80INS1_25CollectiveMainloopFwdSm80ILi8ELi1ELb1EN4cute5tupleIJNS5_1CILi128EEENS7_ILi112EEES8_EEELi128ENS_6half_tEfNS_4arch4Sm80ELb1ELb0ELb0ELb1ELb1ELb0ELb1ELb1EEENS1_21CollectiveEpilogueFwdINS6_IJS8_S8_S9_EEENS6_IJNS7_ILi1EEESH_SH_EEESB_SD_Li256ELb1ELb1ELb1ELb0EEENS1_36VarlenDynamicPersistentTileSchedulerILi128ELi112ELi256ELi256ELb1ELb1ELb0ELb1ELb1ELb1EEEEEEEEEvNT_6ParamsE)
        /*0050*/ 	.word	0x000000ff


	//----- nvinfo : EIATTR_FRAME_SIZE
	.align		4
.L_24:
        /*0054*/ 	.byte	0x04, 0x11
        /*0056*/ 	.short	(.L_26 - .L_25)
	.align		4
.L_25:
        /*0058*/ 	.word	index@($__internal_23_$__cuda_sm70_votesync_ballot)
        /*005c*/ 	.word	0x00000000


	//----- nvinfo : EIATTR_FRAME_SIZE
	.align		4
.L_26:
        /*0060*/ 	.byte	0x04, 0x11
        /*0062*/ 	.short	(.L_28 - .L_27)
	.align		4
.L_27:
        /*0064*/ 	.word	index@($__internal_22_$__cuda_sm70_shflsync_up_p)
        /*0068*/ 	.word	0x00000000


	//----- nvinfo : EIATTR_FRAME_SIZE
	.align		4
.L_28:
        /*006c*/ 	.byte	0x04, 0x11
        /*006e*/ 	.short	(.L_30 - .L_29)
	.align		4
.L_29:
        /*0070*/ 	.word	index@($__internal_21_$__cuda_sm70_shflsync_idx_p)
        /*0074*/ 	.word	0x00000000


	//----- nvinfo : EIATTR_FRAME_SIZE
	.align		4
.L_30:
        /*0078*/ 	.byte	0x04, 0x11
        /*007a*/ 	.short	(.L_32 - .L_31)
	.align		4
.L_31:
        /*007c*/ 	.word	index@($__internal_20_$__cuda_sm70_shflsync_bfly_p)
        /*0080*/ 	.word	0x00000000


	//----- nvinfo : EIATTR_FRAME_SIZE
	.align		4
.L_32:
        /*0084*/ 	.byte	0x04, 0x11
        /*0086*/ 	.short	(.L_34 - .L_33)
	.align		4
.L_33:
        /*0088*/ 	.word	index@(_ZN7cutlass13device_kernelIN5flash19enable_sm80_to_sm89INS1_16FlashAttnFwdSm80INS1_25CollectiveMainloopFwdSm80ILi8ELi1ELb1EN4cute5tupleIJNS5_1CILi128EEENS7_ILi112EEES8_EEELi128ENS_6half_tEfNS_4arch4Sm80ELb1ELb0ELb0ELb1ELb1ELb0ELb1ELb1EEENS1_21CollectiveEpilogueFwdINS6_IJS8_S8_S9_EEENS6_IJNS7_ILi1EEESH_SH_EEESB_SD_Li256ELb1ELb1ELb1ELb0EEENS1_36VarlenDynamicPersistentTileSchedulerILi128ELi112ELi256ELi256ELb1ELb1ELb0ELb1ELb1ELb1EEEEEEEEEvNT_6ParamsE)
        /*008c*/ 	.word	0x00000118


	//----- nvinfo : EIATTR_REGCOUNT
	.align		4
.L_34:
        /*0090*/ 	.byte	0x04, 0x2f
        /*0092*/ 	.short	(.L_36 - .L_35)
	.align		4
.L_35:
        /*0094*/ 	.word	index@(_ZN7cutlass13device_kernelIN5flash19enable_sm80_to_sm89INS1_16FlashAttnFwdSm80INS1_25CollectiveMainloopFwdSm80ILi4ELi1ELb0EN4cute5tupleIJNS5_1CILi128EEENS7_ILi64EEES8_EEELi128ENS_6half_tEfNS_4arch4Sm80ELb1ELb0ELb0ELb0ELb1ELb0ELb1ELb1EEENS1_21CollectiveEpilogueFwdINS6_IJS8_S8_S9_EEENS6_IJNS7_ILi1EEESH_SH_EEESB_SD_Li128ELb0ELb1ELb1ELb0EEENS1_30DynamicPersistentTileSchedulerILi128ELi128ELb1ELb1ELb0EEEEEEEEEvNT_6ParamsE)
        /*0098*/ 	.word	0x000000ff


	//----- nvinfo : EIATTR_FRAME_SIZE
	.align		4
.L_36:
        /*009c*/ 	.byte	0x04, 0x11
        /*009e*/ 	.short	(.L_38 - .L_37)
	.align		4
.L_37:
        /*00a0*/ 	.word	index@($__internal_19_$__cuda_sm70_shflsync_idx_p)
        /*00a4*/ 	.word	0x00000000


	//----- nvinfo : EIATTR_FRAME_SIZE
	.align		4
.L_38:
        /*00a8*/ 	.byte	0x04, 0x11
        /*00aa*/ 	.short	(.L_40 - .L_39)
	.align		4
.L_39:
        /*00ac*/ 	.word	index@($__internal_18_$__cuda_sm70_shflsync_bfly_p)
        /*00b0*/ 	.word	0x00000000


	//----- nvinfo : EIATTR_FRAME_SIZE
	.align		4
.L_40:
        /*00b4*/ 	.byte	0x04, 0x11
        /*00b6*/ 	.short	(.L_42 - .L_41)
	.align		4
.L_41:
        /*00b8*/ 	.word	index@(_ZN7cutlass13device_kernelIN5flash19enable_sm80_to_sm89INS1_16FlashAttnFwdSm80INS1_25CollectiveMainloopFwdSm80ILi4ELi1ELb0EN4cute5tupleIJNS5_1CILi128EEENS7_ILi64EEES8_EEELi128ENS_6half_tEfNS_4arch4Sm80ELb1ELb0ELb0ELb0ELb1ELb0ELb1ELb1EEENS1_21CollectiveEpilogueFwdINS6_IJS8_S8_S9_EEENS6_IJNS7_ILi1EEESH_SH_EEESB_SD_Li128ELb0ELb1ELb1ELb0EEENS1_30DynamicPersistentTileSchedulerILi128ELi128ELb1ELb1ELb0EEEEEEEEEvNT_6ParamsE)
        /*00bc*/ 	.word	0x00000110


	//----- nvinfo : EIATTR_REGCOUNT
	.align		4
.L_42:
        /*00c0*/ 	.byte	0x04, 0x2f
        /*00c2*/ 	.short	(.L_44 - .L_43)
	.align		4
.L_43:
        /*00c4*/ 	.word	index@(_ZN7cutlass13device_kernelIN5flash19enable_sm80_to_sm89INS1_16FlashAttnFwdSm80INS1_25CollectiveMainloopFwdSm80ILi8ELi1ELb1EN4cute5tupleIJNS5_1CILi128EEENS7_ILi96EEES8_EEELi128ENS_6half_tEfNS_4arch4Sm80ELb0ELb1ELb0ELb1ELb1ELb1ELb1ELb1EEENS1_21CollectiveEpilogueFwdINS6_IJS8_S8_S9_EEENS6_IJNS7_ILi1EEESH_SH_EEESB_SD_Li256ELb1ELb1ELb1ELb0EEENS1_36VarlenDynamicPersistentTileSchedulerILi128ELi96ELi256ELi256ELb1ELb1ELb0ELb1ELb0ELb1EEEEEEEEEvNT_6ParamsE)
        /*00c8*/ 	.word	0x000000ff


	//----- nvinfo : EIATTR_FRAME_SIZE
	.align		4
.L_44:
        /*00cc*/ 	.byte	0x04, 0x11
        /*00ce*/ 	.short	(.L_46 - .L_45)
	.align		4
.L_45:
        /*00d0*/ 	.word	index@($__internal_17_$__cuda_sm70_votesync_ballot)
        /*00d4*/ 	.word	0x00000000


	//----- nvinfo : EIATTR_FRAME_SIZE
	.align		4
.L_46:
        /*00d8*/ 	.byte	0x04, 0x11
        /*00da*/ 	.short	(.L_48 - .L_47)
	.align		4
.L_47:
        /*00dc*/ 	.word	index@($__internal_16_$__cuda_sm70_shflsync_up_p)
        /*00e0*/ 	.word	0x00000000


	//----- nvinfo : EIATTR_FRAME_SIZE
	.align		4
.L_48:
        /*00e4*/ 	.byte	0x04, 0x11
        /*00e6*/ 	.short	(.L_50 - .L_49)
	.align		4
.L_49:
        /*00e8*/ 	.word	index@($__internal_15_$__cuda_sm70_shflsync_idx_p)
        /*00ec*/ 	.word	0x00000000


	//----- nvinfo : EIATTR_FRAME_SIZE
	.align		4
.L_50:
        /*00f0*/ 	.byte	0x04, 0x11
        /*00f2*/ 	.short	(.L_52 - .L_51)
	.align		4
.L_51:
        /*00f4*/ 	.word	index@($__internal_14_$__cuda_sm70_shflsync_bfly_p)
        /*00f8*/ 	.word	0x00000000


	//----- nvinfo : EIATTR_FRAME_SIZE
	.align		4
.L_52:
        /*00fc*/ 	.byte	0x04, 0x11
        /*00fe*/ 	.short	(.L_54 - .L_53)
	.align		4
.L_53:
        /*0100*/ 	.word	index@(_ZN7cutlass13device_kernelIN5flash19enable_sm80_to_sm89INS1_16FlashAttnFwdSm80INS1_25CollectiveMainloopFwdSm80ILi8ELi1ELb1EN4cute5tupleIJNS5_1CILi128EEENS7_ILi96EEES8_EEELi128ENS_6half_tEfNS_4arch4Sm80ELb0ELb1ELb0ELb1ELb1ELb1ELb1ELb1EEENS1_21CollectiveEpilogueFwdINS6_IJS8_S8_S9_EEENS6_IJNS7_ILi1EEESH_SH_EEESB_SD_Li256ELb1ELb1ELb1ELb0EEENS1_36VarlenDynamicPersistentTileSchedulerILi128ELi96ELi256ELi256ELb1ELb1ELb0ELb1ELb0ELb1EEEEEEEEEvNT_6ParamsE)
        /*0104*/ 	.word	0x00000070


	//----- nvinfo : EIATTR_REGCOUNT
	.align		4
.L_54:
        /*0108*/ 	.byte	0x04, 0x2f
        /*010a*/ 	.short	(.L_56 - .L_55)
	.align		4
.L_55:
        /*010c*/ 	.word	index@(_ZN7cutlass13device_kernelIN5flash19enable_sm80_to_sm89INS1_16FlashAttnFwdSm80INS1_25CollectiveMainloopFwdSm80ILi8ELi1ELb1EN4cute5tupleIJNS5_1CILi128EEENS7_ILi96EEES8_EEELi128ENS_6half_tEfNS_4arch4Sm80ELb0ELb1ELb0ELb1ELb1ELb0ELb1ELb1EEENS1_21CollectiveEpilogueFwdINS6_IJS8_S8_S9_EEENS6_IJNS7_ILi1EEESH_SH_EEESB_SD_Li256ELb1ELb1ELb1ELb0EEENS1_36VarlenDynamicPersistentTileSchedulerILi128ELi96ELi256ELi256ELb1ELb1ELb0ELb1ELb0ELb1EEEEEEEEEvNT_6ParamsE)
        /*0110*/ 	.word	0x000000ff


	//----- nvinfo : EIATTR_FRAME_SIZE
	.align		4
.L_56:
        /*0114*/ 	.byte	0x04, 0x11
        /*0116*/ 	.short	(.L_58 - .L_57)
	.align		4
.L_57:
        /*0118*/ 	.word	index@($__internal_13_$__cuda_sm70_votesync_ballot)
        /*011c*/ 	.word	0x00000000


	//----- nvinfo : EIATTR_FRAME_SIZE
	.align		4
.L_58:
        /*0120*/ 	.byte	0x04, 0x11
        /*0122*/ 	.short	(.L_60 - .L_59)
	.align		4
.L_59:
        /*0124*/ 	.word	index@($__internal_12_$__cuda_sm70_shflsync_up_p)
        /*0128*/ 	.word	0x00000000


	//----- nvinfo : EIATTR_FRAME_SIZE
	.align		4
.L_60:
        /*012c*/ 	.byte	0x04, 0x11
        /*012e*/ 	.short	(.L_62 - .L_61)
	.align		4
.L_61:
        /*0130*/ 	.word	index@($__internal_11_$__cuda_sm70_shflsync_idx_p)
        /*0134*/ 	.word	0x00000000


	//----- nvinfo : EIATTR_FRAME_SIZE
	.align		4
.L_62:
        /*0138*/ 	.byte	0x04, 0x11
        /*013a*/ 	.short	(.L_64 - .L_63)
	.align		4
.L_63:
        /*013c*/ 	.word	index@($__internal_10_$__cuda_sm70_shflsync_bfly_p)
        /*0140*/ 	.word	0x00000000


	//----- nvinfo : EIATTR_FRAME_SIZE
	.align		4
.L_64:
        /*0144*/ 	.byte	0x04, 0x11
        /*0146*/ 	.short	(.L_66 - .L_65)
	.align		4
.L_65:
        /*0148*/ 	.word	index@(_ZN7cutlass13device_kernelIN5flash19enable_sm80_to_sm89INS1_16FlashAttnFwdSm80INS1_25CollectiveMainloopFwdSm80ILi8ELi1ELb1EN4cute5tupleIJNS5_1CILi128EEENS7_ILi96EEES8_EEELi128ENS_6half_tEfNS_4arch4Sm80ELb0ELb1ELb0ELb1ELb1ELb0ELb1ELb1EEENS1_21CollectiveEpilogueFwdINS6_IJS8_S8_S9_EEENS6_IJNS7_ILi1EEESH_SH_EEESB_SD_Li256ELb1ELb1ELb1ELb0EEENS1_36VarlenDynamicPersistentTileSchedulerILi128ELi96ELi256ELi256ELb1ELb1ELb0ELb1ELb0ELb1EEEEEEEEEvNT_6ParamsE)
        /*014c*/ 	.word	0x00000028


	//----- nvinfo : EIATTR_REGCOUNT
	.align		4
.L_66:
        /*0150*/ 	.byte	0x04, 0x2f
        /*0152*/ 	.short	(.L_68 - .L_67)
	.align		4
.L_67:
        /*0154*/ 	.word	index@(_ZN7cutlass13device_kernelIN5flash19enable_sm80_to_sm89INS1_16FlashAttnFwdSm80INS1_25CollectiveMainloopFwdSm80ILi4ELi1ELb0EN4cute5tupleIJNS5_1CILi128EEENS7_ILi48EEES8_EEELi128ENS_6half_tEfNS_4arch4Sm80ELb0ELb1ELb0ELb0ELb1ELb0ELb1ELb1EEENS1_21CollectiveEpilogueFwdINS6_IJS8_S8_S9_EEENS6_IJNS7_ILi1EEESH_SH_EEESB_SD_Li128ELb0ELb1ELb1ELb0EEENS1_19SingleTileSchedulerILb0ELb1ELb1ELi128EEEEEEEEEvNT_6ParamsE)
        /*0158*/ 	.word	0x000000ff


	//----- nvinfo : EIATTR_FRAME_SIZE
	.align		4
.L_68:
        /*015c*/ 	.byte	0x04, 0x11
        /*015e*/ 	.short	(.L_70 - .L_69)
	.align		4
.L_69:
        /*0160*/ 	.word	index@(_ZN7cutlass13device_kernelIN5flash19enable_sm80_to_sm89INS1_16FlashAttnFwdSm80INS1_25CollectiveMainloopFwdSm80ILi4ELi1ELb0EN4cute5tupleIJNS5_1CILi128EEENS7_ILi48EEES8_EEELi128ENS_6half_tEfNS_4arch4Sm80ELb0ELb1ELb0ELb0ELb1ELb0ELb1ELb1EEENS1_21CollectiveEpilogueFwdINS6_IJS8_S8_S9_EEENS6_IJNS7_ILi1EEESH_SH_EEESB_SD_Li128ELb0ELb1ELb1ELb0EEENS1_19SingleTileSchedulerILb0ELb1ELb1ELi128EEEEEEEEEvNT_6ParamsE)
        /*0164*/ 	.word	0x00000070


	//----- nvinfo : EIATTR_REGCOUNT
	.align		4
.L_70:
        /*0168*/ 	.byte	0x04, 0x2f
        /*016a*/ 	.short	(.L_72 - .L_71)
	.align		4
.L_71:
        /*016c*/ 	.word	index@(_ZN7cutlass13device_kernelIN5flash19enable_sm80_to_sm89INS1_16FlashAttnFwdSm80INS1_25CollectiveMainloopFwdSm80ILi8ELi1ELb1EN4cute5tupleIJNS5_1CILi128EEENS7_ILi112EEES8_EEELi128ENS_6half_tEfNS_4arch4Sm80ELb0ELb0ELb0ELb1ELb1ELb1ELb1ELb1EEENS1_21CollectiveEpilogueFwdINS6_IJS8_S8_S9_EEENS6_IJNS7_ILi1EEESH_SH_EEESB_SD_Li256ELb1ELb1ELb1ELb0EEENS1_36VarlenDynamicPersistentTileSchedulerILi128ELi112ELi256ELi256ELb1ELb1ELb0ELb0ELb1ELb1EEEEEEEEEvNT_6ParamsE)
        /*0170*/ 	.word	0x000000ff


	//----- nvinfo : EIATTR_FRAME_SIZE
	.align		4
.L_72:
        /*0174*/ 	.byte	0x04, 0x11
        /*0176*/ 	.short	(.L_74 - .L_73)
	.align		4
.L_73:
        /*0178*/ 	.word	index@($__internal_9_$__cuda_sm70_votesync_ballot)
        /*017c*/ 	.word	0x00000000


	//----- nvinfo : EIATTR_FRAME_SIZE
	.align		4
.L_74:
        /*0180*/ 	.byte	0x04, 0x11
        /*0182*/ 	.short	(.L_76 - .L_75)
	.align		4
.L_75:
        /*0184*/ 	.word	index@($__internal_8_$__cuda_sm70_shflsync_up_p)
        /*0188*/ 	.word	0x00000000


	//----- nvinfo : EIATTR_FRAME_SIZE
	.align		4
.L_76:
        /*018c*/ 	.byte	0x04, 0x11
        /*018e*/ 	.short	(.L_78 - .L_77)
	.align		4
.L_77:
        /*0190*/ 	.word	index@($__internal_7_$__cuda_sm70_shflsync_idx_p)
        /*0194*/ 	.word	0x00000000


	//----- nvinfo : EIATTR_FRAME_SIZE
	.align		4
.L_78:
        /*0198*/ 	.byte	0x04, 0x11
        /*019a*/ 	.short	(.L_80 - .L_79)
	.align		4
.L_79:
        /*019c*/ 	.word	index@($__internal_6_$__cuda_sm70_shflsync_bfly_p)
        /*01a0*/ 	.word	0x00000000


	//----- nvinfo : EIATTR_FRAME_SIZE
	.align		4
.L_80:
        /*01a4*/ 	.byte	0x04, 0x11
        /*01a6*/ 	.short	(.L_82 - .L_81)
	.align		4
.L_81:
        /*01a8*/ 	.word	index@(_ZN7cutlass13device_kernelIN5flash19enable_sm80_to_sm89INS1_16FlashAttnFwdSm80INS1_25CollectiveMainloopFwdSm80ILi8ELi1ELb1EN4cute5tupleIJNS5_1CILi128EEENS7_ILi112EEES8_EEELi128ENS_6half_tEfNS_4arch4Sm80ELb0ELb0ELb0ELb1ELb1ELb1ELb1ELb1EEENS1_21CollectiveEpilogueFwdINS6_IJS8_S8_S9_EEENS6_IJNS7_ILi1EEESH_SH_EEESB_SD_Li256ELb1ELb1ELb1ELb0EEENS1_36VarlenDynamicPersistentTileSchedulerILi128ELi112ELi256ELi256ELb1ELb1ELb0ELb0ELb1ELb1EEEEEEEEEvNT_6ParamsE)
        /*01ac*/ 	.word	0x00000110


	//----- nvinfo : EIATTR_REGCOUNT
	.align		4
.L_82:
        /*01b0*/ 	.byte	0x04, 0x2f
        /*01b2*/ 	.short	(.L_84 - .L_83)
	.align		4
.L_83:
        /*01b4*/ 	.word	index@(_ZN7cutlass13device_kernelIN5flash19enable_sm80_to_sm89INS1_16FlashAttnFwdSm80INS1_25CollectiveMainloopFwdSm80ILi8ELi1ELb1EN4cute5tupleIJNS5_1CILi128EEENS7_ILi112EEES8_EEELi128ENS_6half_tEfNS_4arch4Sm80ELb0ELb0ELb0ELb1ELb1ELb0ELb1ELb1EEENS1_21CollectiveEpilogueFwdINS6_IJS8_S8_S9_EEENS6_IJNS7_ILi1EEESH_SH_EEESB_SD_Li256ELb1ELb1ELb1ELb0EEENS1_36VarlenDynamicPersistentTileSchedulerILi128ELi112ELi256ELi256ELb1ELb1ELb0ELb0ELb1ELb1EEEEEEEEEvNT_6ParamsE)
        /*01b8*/ 	.word	0x000000ff


	//----- nvinfo : EIATTR_FRAME_SIZE
	.align		4
.L_84:
        /*01bc*/ 	.byte	0x04, 0x11
        /*01be*/ 	.short	(.L_86 - .L_85)
	.align		4
.L_85:
        /*01c0*/ 	.word	index@($__internal_5_$__cuda_sm70_votesync_ballot)
        /*01c4*/ 	.word	0x00000000


	//----- nvinfo : EIATTR_FRAME_SIZE
	.align		4
.L_86:
        /*01c8*/ 	.byte	0x04, 0x11
        /*01ca*/ 	.short	(.L_88 - .L_87)
	.align		4
.L_87:
        /*01cc*/ 	.word	index@($__internal_4_$__cuda_sm70_shflsync_up_p)
        /*01d0*/ 	.word	0x00000000


	//----- nvinfo : EIATTR_FRAME_SIZE
	.align		4
.L_88:
        /*01d4*/ 	.byte	0x04, 0x11
        /*01d6*/ 	.short	(.L_90 - .L_89)
	.align		4
.L_89:
        /*01d8*/ 	.word	index@($__internal_3_$__cuda_sm70_shflsync_idx_p)
        /*01dc*/ 	.word	0x00000000


	//----- nvinfo : EIATTR_FRAME_SIZE
	.align		4
.L_90:
        /*01e0*/ 	.byte	0x04, 0x11
        /*01e2*/ 	.short	(.L_92 - .L_91)
	.align		4
.L_91:
        /*01e4*/ 	.word	index@($__internal_2_$__cuda_sm70_shflsync_bfly_p)
        /*01e8*/ 	.word	0x00000000


	//----- nvinfo : EIATTR_FRAME_SIZE
	.align		4
.L_92:
        /*01ec*/ 	.byte	0x04, 0x11
        /*01ee*/ 	.short	(.L_94 - .L_93)
	.align		4
.L_93:
        /*01f0*/ 	.word	index@(_ZN7cutlass13device_kernelIN5flash19enable_sm80_to_sm89INS1_16FlashAttnFwdSm80INS1_25CollectiveMainloopFwdSm80ILi8ELi1ELb1EN4cute5tupleIJNS5_1CILi128EEENS7_ILi112EEES8_EEELi128ENS_6half_tEfNS_4arch4Sm80ELb0ELb0ELb0ELb1ELb1ELb0ELb1ELb1EEENS1_21CollectiveEpilogueFwdINS6_IJS8_S8_S9_EEENS6_IJNS7_ILi1EEESH_SH_EEESB_SD_Li256ELb1ELb1ELb1ELb0EEENS1_36VarlenDynamicPersistentTileSchedulerILi128ELi112ELi256ELi256ELb1ELb1ELb0ELb0ELb1ELb1EEEEEEEEEvNT_6ParamsE)
        /*01f4*/ 	.word	0x000000c0


	//----- nvinfo : EIATTR_REGCOUNT
	.align		4
.L_94:
        /*01f8*/ 	.byte	0x04, 0x2f
        /*01fa*/ 	.short	(.L_96 - .L_95)
	.align		4
.L_95:
        /*01fc*/ 	.word	index@(_ZN7cutlass13device_kernelIN5flash19enable_sm80_to_sm89INS1_16FlashAttnFwdSm80INS1_25CollectiveMainloopFwdSm80ILi4ELi1ELb0EN4cute5tupleIJNS5_1CILi128EEENS7_ILi64EEES8_EEELi128ENS_6half_tEfNS_4arch4Sm80ELb0ELb0ELb0ELb0ELb1ELb0ELb1ELb1EEENS1_21CollectiveEpilogueFwdINS6_IJS8_S8_S9_EEENS6_IJNS7_ILi1EEESH_SH_EEESB_SD_Li128ELb0ELb1ELb1ELb0EEENS1_19SingleTileSchedulerILb0ELb1ELb1ELi128EEEEEEEEEvNT_6ParamsE)
        /*0200*/ 	.word	0x000000ff


	//----- nvinfo : EIATTR_FRAME_SIZE
	.align		4
.L_96:
        /*0204*/ 	.byte	0x04, 0x11
        /*0206*/ 	.short	(.L_98 - .L_97)
	.align		4
.L_97:
        /*0208*/ 	.word	index@(_ZN7cutlass13device_kernelIN5flash19enable_sm80_to_sm89INS1_16FlashAttnFwdSm80INS1_25CollectiveMainloopFwdSm80ILi4ELi1ELb0EN4cute5tupleIJNS5_1CILi128EEENS7_ILi64EEES8_EEELi128ENS_6half_tEfNS_4arch4Sm80ELb0ELb0ELb0ELb0ELb1ELb0ELb1ELb1EEENS1_21CollectiveEpilogueFwdINS6_IJS8_S8_S9_EEENS6_IJNS7_ILi1EEESH_SH_EEESB_SD_Li128ELb0ELb1ELb1ELb0EEENS1_19SingleTileSchedulerILb0ELb1ELb1ELi128EEEEEEEEEvNT_6ParamsE)
        /*020c*/ 	.word	0x00000028


	//----- nvinfo : EIATTR_REGCOUNT
	.align		4
.L_98:
        /*0210*/ 	.byte	0x04, 0x2f
        /*0212*/ 	.short	(.L_100 - .L_99)
	.align		4
.L_99:
        /*0214*/ 	.word	index@(_ZN7cutlass13device_kernelIN5flash19enable_sm80_to_sm89INS1_16FlashAttnFwdSm80INS1_25CollectiveMainloopFwdSm80ILi8ELi1ELb1EN4cute5tupleIJNS5_1CILi128EEES8_S8_EEELi128ENS_6half_tEfNS_4arch4Sm80ELb1ELb0ELb0ELb0ELb1ELb0ELb1ELb1EEENS1_21CollectiveEpilogueFwdIS9_NS6_IJNS7_ILi1EEESF_SF_EEESA_SC_Li256ELb0ELb1ELb1ELb0EEENS1_30DynamicPersistentTileSchedulerILi256ELi256ELb1ELb1ELb0EEEEEEEEEvNT_6ParamsE)
        /*0218*/ 	.word	0x000000ff


	//----- nvinfo : EIATTR_FRAME_SIZE
	.align		4
.L_100:
        /*021c*/ 	.byte	0x04, 0x11
        /*021e*/ 	.short	(.L_102 - .L_101)
	.align		4
.L_101:
        /*0220*/ 	.word	index@($__internal_1_$__cuda_sm70_shflsync_idx_p)
        /*0224*/ 	.word	0x00000000


	//----- nvinfo : EIATTR_FRAME_SIZE
	.align		4
.L_102:
        /*0228*/ 	.byte	0x04, 0x11
        /*022a*/ 	.short	(.L_104 - .L_103)
	.align		4
.L_103:
        /*022c*/ 	.word	index@($__internal_0_$__cuda_sm70_shflsync_bfly_p)
        /*0230*/ 	.word	0x00000000


	//----- nvinfo : EIATTR_FRAME_SIZE
	.align		4
.L_104:
        /*0234*/ 	.byte	0x04, 0x11
        /*0236*/ 	.short	(.L_106 - .L_105)
	.align		4
.L_105:
        /*0238*/ 	.word	index@(_ZN7cutlass13device_kernelIN5flash19enable_sm80_to_sm89INS1_16FlashAttnFwdSm80INS1_25CollectiveMainloopFwdSm80ILi8ELi1ELb1EN4cute5tupleIJNS5_1CILi128EEES8_S8_EEELi128ENS_6half_tEfNS_4arch4Sm80ELb1ELb0ELb0ELb0ELb1ELb0ELb1ELb1EEENS1_21CollectiveEpilogueFwdIS9_NS6_IJNS7_ILi1EEESF_SF_EEESA_SC_Li256ELb0ELb1ELb1ELb0EEENS1_30DynamicPersistentTileSchedulerILi256ELi256ELb1ELb1ELb0EEEEEEEEEvNT_6ParamsE)
        /*023c*/ 	.word	0x000000d8


	//----- nvinfo : EIATTR_REGCOUNT
	.align		4
.L_106:
        /*0240*/ 	.byte	0x04, 0x2f
        /*0242*/ 	.short	(.L_108 - .L_107)
	.align		4
.L_107:
        /*0244*/ 	.word	index@(_ZN7cutlass13device_kernelIN5flash19enable_sm80_to_sm89INS1_16FlashAttnFwdSm80INS1_25CollectiveMainloopFwdSm80ILi8ELi1ELb1EN4cute5tupleIJNS5_1CILi128EEENS7_ILi96EEES8_EEELi128ENS_6half_tEfNS_4arch4Sm80ELb0ELb1ELb0ELb0ELb1ELb0ELb1ELb1EEENS1_21CollectiveEpilogueFwdINS6_IJS8_S8_S9_EEENS6_IJNS7_ILi1EEESH_SH_EEESB_SD_Li256ELb0ELb1ELb1ELb0EEENS1_19SingleTileSchedulerILb0ELb1ELb1ELi128EEEEEEEEEvNT_6ParamsE)
        /*0248*/ 	.word	0x000000fe


	//----- nvinfo : EIATTR_FRAME_SIZE
	.align		4
.L_108:
        /*024c*/ 	.byte	0x04, 0x11
        /*024e*/ 	.short	(.L_110 - .L_109)
	.align		4
.L_109:
        /*0250*/ 	.word	index@(_ZN7cutlass13device_kernelIN5flash19enable_sm80_to_sm89INS1_16FlashAttnFwdSm80INS1_25CollectiveMainloopFwdSm80ILi8ELi1ELb1EN4cute5tupleIJNS5_1CILi128EEENS7_ILi96EEES8_EEELi128ENS_6half_tEfNS_4arch4Sm80ELb0ELb1ELb0ELb0ELb1ELb0ELb1ELb1EEENS1_21CollectiveEpilogueFwdINS6_IJS8_S8_S9_EEENS6_IJNS7_ILi1EEESH_SH_EEESB_SD_Li256ELb0ELb1ELb1ELb0EEENS1_19SingleTileSchedulerILb0ELb1ELb1ELi128EEEEEEEEEvNT_6ParamsE)
        /*0254*/ 	.word	0x00000000


	//----- nvinfo : EIATTR_REGCOUNT
	.align		4
.L_110:
        /*0258*/ 	.byte	0x04, 0x2f
        /*025a*/ 	.short	(.L_112 - .L_111)
	.align		4
.L_111:
        /*025c*/ 	.word	index@(_ZN7cutlass13device_kernelIN5flash19enable_sm80_to_sm89INS1_16FlashAttnFwdSm80INS1_25CollectiveMainloopFwdSm80ILi8ELi1ELb1EN4cute5tupleIJNS5_1CILi128EEES8_S8_EEELi128ENS_6half_tEfNS_4arch4Sm80ELb0ELb0ELb0ELb0ELb1ELb0ELb1ELb1EEENS1_21CollectiveEpilogueFwdIS9_NS6_IJNS7_ILi1EEESF_SF_EEESA_SC_Li256ELb0ELb1ELb1ELb0EEENS1_19SingleTileSchedulerILb0ELb1ELb1ELi128EEEEEEEEEvNT_6ParamsE)
        /*0260*/ 	.word	0x000000fc


	//----- nvinfo : EIATTR_FRAME_SIZE
	.align		4
.L_112:
        /*0264*/ 	.byte	0x04, 0x11
        /*0266*/ 	.short	(.L_114 - .L_113)
	.align		4
.L_113:
        /*0268*/ 	.word	index@(_ZN7cutlass13device_kernelIN5flash19enable_sm80_to_sm89INS1_16FlashAttnFwdSm80INS1_25CollectiveMainloopFwdSm80ILi8ELi1ELb1EN4cute5tupleIJNS5_1CILi128EEES8_S8_EEELi128ENS_6half_tEfNS_4arch4Sm80ELb0ELb0ELb0ELb0ELb1ELb0ELb1ELb1EEENS1_21CollectiveEpilogueFwdIS9_NS6_IJNS7_ILi1EEESF_SF_EEESA_SC_Li256ELb0ELb1ELb1ELb0EEENS1_19SingleTileSchedulerILb0ELb1ELb1ELi128EEEEEEEEEvNT_6ParamsE)
        /*026c*/ 	.word	0x00000000


	//----- nvinfo : EIATTR_MIN_STACK_SIZE
	.align		4
.L_114:
        /*0270*/ 	.byte	0x04, 0x12
        /*0272*/ 	.short	(.L_116 - .L_115)
	.align		4
.L_115:
        /*0274*/ 	.word	index@(_ZN7cutlass13device_kernelIN5flash19enable_sm80_to_sm89INS1_16FlashAttnFwdSm80INS1_25CollectiveMainloopFwdSm80ILi8ELi1ELb1EN4cute5tupleIJNS5_1CILi128EEES8_S8_EEELi128ENS_6half_tEfNS_4arch4Sm80ELb0ELb0ELb0ELb0ELb1ELb0ELb1ELb1EEENS1_21CollectiveEpilogueFwdIS9_NS6_IJNS7_ILi1EEESF_SF_EEESA_SC_Li256ELb0ELb1ELb1ELb0EEENS1_19SingleTileSchedulerILb0ELb1ELb1ELi128EEEEEEEEEvNT_6ParamsE)
        /*0278*/ 	.word	0x00000000


	//----- nvinfo : EIATTR_MIN_STACK_SIZE
	.align		4
.L_116:
        /*027c*/ 	.byte	0x04, 0x12
        /*027e*/ 	.short	(.L_118 - .L_117)
	.align		4
.L_117:
        /*0280*/ 	.word	index@(_ZN7cutlass13device_kernelIN5flash19enable_sm80_to_sm89INS1_16FlashAttnFwdSm80INS1_25CollectiveMainloopFwdSm80ILi8ELi1ELb1EN4cute5tupleIJNS5_1CILi128EEENS7_ILi96EEES8_EEELi128ENS_6half_tEfNS_4arch4Sm80ELb0ELb1ELb0ELb0ELb1ELb0ELb1ELb1EEENS1_21CollectiveEpilogueFwdINS6_IJS8_S8_S9_EEENS6_IJNS7_ILi1EEESH_SH_EEESB_SD_Li256ELb0ELb1ELb1ELb0EEENS1_19SingleTileSchedulerILb0ELb1ELb1ELi128EEEEEEEEEvNT_6ParamsE)
        /*0284*/ 	.word	0x00000000


	//----- nvinfo : EIATTR_MIN_STACK_SIZE
	.align		4
.L_118:
        /*0288*/ 	.byte	0x04, 0x12
        /*028a*/ 	.short	(.L_120 - .L_119)
	.align		4
.L_119:
        /*028c*/ 	.word	index@(_ZN7cutlass13device_kernelIN5flash19enable_sm80_to_sm89INS1_16FlashAttnFwdSm80INS1_25CollectiveMainloopFwdSm80ILi8ELi1ELb1EN4cute5tupleIJNS5_1CILi128EEES8_S8_EEELi128ENS_6half_tEfNS_4arch4Sm80ELb1ELb0ELb0ELb0ELb1ELb0ELb1ELb1EEENS1_21CollectiveEpilogueFwdIS9_NS6_IJNS7_ILi1EEESF_SF_EEESA_SC_Li256ELb0ELb1ELb1ELb0EEENS1_30DynamicPersistentTileSchedulerILi256ELi256ELb1ELb1ELb0EEEEEEEEEvNT_6ParamsE)
        /*0290*/ 	.word	0x000000d8


	//----- nvinfo : EIATTR_MIN_STACK_SIZE
	.align		4
.L_120:
        /*0294*/ 	.byte	0x04, 0x12
        /*0296*/ 	.short	(.L_122 - .L_121)
	.align		4
.L_121:
        /*0298*/ 	.word	index@(_ZN7cutlass13device_kernelIN5flash19enable_sm80_to_sm89INS1_16FlashAttnFwdSm80INS1_25CollectiveMainloopFwdSm80ILi4ELi1ELb0EN4cute5tupleIJNS5_1CILi128EEENS7_ILi64EEES8_EEELi128ENS_6half_tEfNS_4arch4Sm80ELb0ELb0ELb0ELb0ELb1ELb0ELb1ELb1EEENS1_21CollectiveEpilogueFwdINS6_IJS8_S8_S9_EEENS6_IJNS7_ILi1EEESH_SH_EEESB_SD_Li128ELb0ELb1ELb1ELb0EEENS1_19SingleTileSchedulerILb0ELb1ELb1ELi128EEEEEEEEEvNT_6ParamsE)
        /*029c*/ 	.word	0x00000028


	//----- nvinfo : EIATTR_MIN_STACK_SIZE
	.align		4
.L_122:
        /*02a0*/ 	.byte	0x04, 0x12
        /*02a2*/ 	.short	(.L_124 - .L_123)
	.align		4
.L_123:
        /*02a4*/ 	.word	index@(_ZN7cutlass13device_kernelIN5flash19enable_sm80_to_sm89INS1_16FlashAttnFwdSm80INS1_25CollectiveMainloopFwdSm80ILi8ELi1ELb1EN4cute5tupleIJNS5_1CILi128EEENS7_ILi112EEES8_EEELi128ENS_6half_tEfNS_4arch4Sm80ELb0ELb0ELb0ELb1ELb1ELb0ELb1ELb1EEENS1_21CollectiveEpilogueFwdINS6_IJS8_S8_S9_EEENS6_IJNS7_ILi1EEESH_SH_EEESB_SD_Li256ELb1ELb1ELb1ELb0EEENS1_36VarlenDynamicPersistentTileSchedulerILi128ELi112ELi256ELi256ELb1ELb1ELb0ELb0ELb1ELb1EEEEEEEEEvNT_6ParamsE)
        /*02a8*/ 	.word	0x000000c0


	//----- nvinfo : EIATTR_MIN_STACK_SIZE
	.align		4
.L_124:
        /*02ac*/ 	.byte	0x04, 0x12
        /*02ae*/ 	.short	(.L_126 - .L_125)
	.align		4
.L_125:
        /*02b0*/ 	.word	index@(_ZN7cutlass13device_kernelIN5flash19enable_sm80_to_sm89INS1_16FlashAttnFwdSm80INS1_25CollectiveMainloopFwdSm80ILi8ELi1ELb1EN4cute5tupleIJNS5_1CILi128EEENS7_ILi112EEES8_EEELi128ENS_6half_tEfNS_4arch4Sm80ELb0ELb0ELb0ELb1ELb1ELb1ELb1ELb1EEENS1_21CollectiveEpilogueFwdINS6_IJS8_S8_S9_EEENS6_IJNS7_ILi1EEESH_SH_EEESB_SD_Li256ELb1ELb1ELb1ELb0EEENS1_36VarlenDynamicPersistentTileSchedulerILi128ELi112ELi256ELi256ELb1ELb1ELb0ELb0ELb1ELb1EEEEEEEEEvNT_6ParamsE)
        /*02b4*/ 	.word	0x00000110


	//----- nvinfo : EIATTR_MIN_STACK_SIZE
	.align		4
.L_126:
        /*02b8*/ 	.byte	0x04, 0x12
        /*02ba*/ 	.short	(.L_128 - .L_127)
	.align		4
.L_127:
        /*02bc*/ 	.word	index@(_ZN7cutlass13device_kernelIN5flash19enable_sm80_to_sm89INS1_16FlashAttnFwdSm80INS1_25CollectiveMainloopFwdSm80ILi4ELi1ELb0EN4cute5tupleIJNS5_1CILi128EEENS7_ILi48EEES8_EEELi128ENS_6half_tEfNS_4arch4Sm80ELb0ELb1ELb0ELb0ELb1ELb0ELb1ELb1EEENS1_21CollectiveEpilogueFwdINS6_IJS8_S8_S9_EEENS6_IJNS7_ILi1EEESH_SH_EEESB_SD_Li128ELb0ELb1ELb1ELb0EEENS1_19SingleTileSchedulerILb0ELb1ELb1ELi128EEEEEEEEEvNT_6ParamsE)
        /*02c0*/ 	.word	0x00000070


	//----- nvinfo : EIATTR_MIN_STACK_SIZE
	.align		4
.L_128:
        /*02c4*/ 	.byte	0x04, 0x12
        /*02c6*/ 	.short	(.L_130 - .L_129)
	.align		4
.L_129:
        /*02c8*/ 	.word	index@(_ZN7cutlass13device_kernelIN5flash19enable_sm80_to_sm89INS1_16FlashAttnFwdSm80INS1_25CollectiveMainloopFwdSm80ILi8ELi1ELb1EN4cute5tupleIJNS5_1CILi128EEENS7_ILi96EEES8_EEELi128ENS_6half_tEfNS_4arch4Sm80ELb0ELb1ELb0ELb1ELb1ELb0ELb1ELb1EEENS1_21CollectiveEpilogueFwdINS6_IJS8_S8_S9_EEENS6_IJNS7_ILi1EEESH_SH_EEESB_SD_Li256ELb1ELb1ELb1ELb0EEENS1_36VarlenDynamicPersistentTileSchedulerILi128ELi96ELi256ELi256ELb1ELb1ELb0ELb1ELb0ELb1EEEEEEEEEvNT_6ParamsE)
        /*02cc*/ 	.word	0x00000028


	//----- nvinfo : EIATTR_MIN_STACK_SIZE
	.align		4
.L_130:
        /*02d0*/ 	.byte	0x04, 0x12
        /*02d2*/ 	.short	(.L_132 - .L_131)
	.align		4
.L_131:
        /*02d4*/ 	.word	index@(_ZN7cutlass13device_kernelIN5flash19enable_sm80_to_sm89INS1_16FlashAttnFwdSm80INS1_25CollectiveMainloopFwdSm80ILi8ELi1ELb1EN4cute5tupleIJNS5_1CILi128EEENS7_ILi96EEES8_EEELi128ENS_6half_tEfNS_4arch4Sm80ELb0ELb1ELb0ELb1ELb1ELb1ELb1ELb1EEENS1_21CollectiveEpilogueFwdINS6_IJS8_S8_S9_EEENS6_IJNS7_ILi1EEESH_SH_EEESB_SD_Li256ELb1ELb1ELb1ELb0EEENS1_36VarlenDynamicPersistentTileSchedulerILi128ELi96ELi256ELi256ELb1ELb1ELb0ELb1ELb0ELb1EEEEEEEEEvNT_6ParamsE)
        /*02d8*/ 	.word	0x00000070


	//----- nvinfo : EIATTR_MIN_STACK_SIZE
	.align		4
.L_132:
        /*02dc*/ 	.byte	0x04, 0x12
        /*02de*/ 	.short	(.L_134 - .L_133)
	.align		4
.L_133:
        /*02e0*/ 	.word	index@(_ZN7cutlass13device_kernelIN5flash19enable_sm80_to_sm89INS1_16FlashAttnFwdSm80INS1_25CollectiveMainloopFwdSm80ILi4ELi1ELb0EN4cute5tupleIJNS5_1CILi128EEENS7_ILi64EEES8_EEELi128ENS_6half_tEfNS_4arch4Sm80ELb1ELb0ELb0ELb0ELb1ELb0ELb1ELb1EEENS1_21CollectiveEpilogueFwdINS6_IJS8_S8_S9_EEENS6_IJNS7_ILi1EEESH_SH_EEESB_SD_Li128ELb0ELb1ELb1ELb0EEENS1_30DynamicPersistentTileSchedulerILi128ELi128ELb1ELb1ELb0EEEEEEEEEvNT_6ParamsE)
        /*02e4*/ 	.word	0x00000110


	//----- nvinfo : EIATTR_MIN_STACK_SIZE
	.align		4
.L_134:
        /*02e8*/ 	.byte	0x04, 0x12
        /*02ea*/ 	.short	(.L_136 - .L_135)
	.align		4
.L_135:
        /*02ec*/ 	.word	index@(_ZN7cutlass13device_kernelIN5flash19enable_sm80_to_sm89INS1_16FlashAttnFwdSm80INS1_25CollectiveMainloopFwdSm80ILi8ELi1ELb1EN4cute5tupleIJNS5_1CILi128EEENS7_ILi112EEES8_EEELi128ENS_6half_tEfNS_4arch4Sm80ELb1ELb0ELb0ELb1ELb1ELb0ELb1ELb1EEENS1_21CollectiveEpilogueFwdINS6_IJS8_S8_S9_EEENS6_IJNS7_ILi1EEESH_SH_EEESB_SD_Li256ELb1ELb1ELb1ELb0EEENS1_36VarlenDynamicPersistentTileSchedulerILi128ELi112ELi256ELi256ELb1ELb1ELb0ELb1ELb1ELb1EEEEEEEEEvNT_6ParamsE)
        /*02f0*/ 	.word	0x00000118


	//----- nvinfo : EIATTR_MIN_STACK_SIZE
	.align		4
.L_136:
        /*02f4*/ 	.byte	0x04, 0x12
        /*02f6*/ 	.short	(.L_138 - .L_137)
	.align		4
.L_137:
        /*02f8*/ 	.word	index@(_ZN7cutlass13device_kernelIN5flash19enable_sm80_to_sm89INS1_16FlashAttnFwdSm80INS1_25CollectiveMainloopFwdSm80ILi8ELi1ELb1EN4cute5tupleIJNS5_1CILi128EEENS7_ILi112EEES8_EEELi128ENS_6half_tEfNS_4arch4Sm80ELb1ELb0ELb0ELb1ELb1ELb1ELb1ELb1EEENS1_21CollectiveEpilogueFwdINS6_IJS8_S8_S9_EEENS6_IJNS7_ILi1EEESH_SH_EEESB_SD_Li256ELb1ELb1ELb1ELb0EEENS1_36VarlenDynamicPersistentTileSchedulerILi128ELi112ELi256ELi256ELb1ELb1ELb0ELb1ELb1ELb1EEEEEEEEEvNT_6ParamsE)
        /*02fc*/ 	.word	0x00000130
.L_138:


//--------------------- .nv.info._ZN7cutlass13device_kernelIN5flash19enable_sm80_to_sm89INS1_16FlashAttnFwdSm80INS1_25CollectiveMainloopFwdSm80ILi8ELi1ELb1EN4cute5tupleIJNS5_1CILi128EEES8_S8_EEELi128ENS_6half_tEfNS_4arch4Sm80ELb0ELb0ELb0ELb0ELb1ELb0ELb1ELb1EEENS1_21CollectiveEpilogueFwdIS9_NS6_IJNS7_ILi1EEESF_SF_EEESA_SC_Li256ELb0ELb1ELb1ELb0EEENS1_19SingleTileSchedulerILb0ELb1ELb1ELi128EEEEEEEEEvNT_6ParamsE --------------------------
	.section	.nv.info._ZN7cutlass13device_kernelIN5flash19enable_sm80_to_sm89INS1_16FlashAttnFwdSm80INS1_25CollectiveMainloopFwdSm80ILi8ELi1ELb1EN4cute5tupleIJNS5_1CILi128EEES8_S8_EEELi128ENS_6half_tEfNS_4arch4Sm80ELb0ELb0ELb0ELb0ELb1ELb0ELb1ELb1EEENS1_21CollectiveEpilogueFwdIS9_NS6_IJNS7_ILi1EEESF_SF_EEESA_SC_Li256ELb0ELb1ELb1ELb0EEENS1_19SingleTileSchedulerILb0ELb1ELb1ELi128EEEEEEEEEvNT_6ParamsE,"",@"SHT_CUDA_INFO"
	.sectionflags	@""
	.align	4


	//----- nvinfo : EIATTR_CUDA_API_VERSION
	.align		4
        /*0000*/ 	.byte	0x04, 0x37
        /*0002*/ 	.short	(.L_140 - .L_139)
.L_139:
        /*0004*/ 	.word	0x00000082


	//----- nvinfo : EIATTR_SW2861232_WAR
	.align		4
.L_140:
        /*0008*/ 	.byte	0x01, 0x35
	.zero		2


	//----- nvinfo : EIATTR_PARAM_CBANK
	.align		4
        /*000c*/ 	.byte	0x04, 0x0a
        /*000e*/ 	.short	(.L_142 - .L_141)
	.align		4
.L_141:
        /*0010*/ 	.word	index@(.nv.constant0._ZN7cutlass13device_kernelIN5flash19enable_sm80_to_sm89INS1_16FlashAttnFwdSm80INS1_25CollectiveMainloopFwdSm80ILi8ELi1ELb1EN4cute5tupleIJNS5_1CILi128EEES8_S8_EEELi128ENS_6half_tEfNS_4arch4Sm80ELb0ELb0ELb0ELb0ELb1ELb0ELb1ELb1EEENS1_21CollectiveEpilogueFwdIS9_NS6_IJNS7_ILi1EEESF_SF_EEESA_SC_Li256ELb0ELb1ELb1ELb0EEENS1_19SingleTileSchedulerILb0ELb1ELb1ELi128EEEEEEEEEvNT_6ParamsE)
        /*0014*/ 	.short	0x0160
        /*0016*/ 	.short	0x0418


	//----- nvinfo : EIATTR_CBANK_PARAM_SIZE
	.align		4
.L_142:
        /*0018*/ 	.byte	0x03, 0x19
        /*001a*/ 	.short	0x0418


	//----- nvinfo : EIATTR_KPARAM_INFO
	.align		4
        /*001c*/ 	.byte	0x04, 0x17
        /*001e*/ 	.short	(.L_144 - .L_143)
.L_143:
        /*0020*/ 	.word	0x00000000
        /*0024*/ 	.short	0x0000
        /*0026*/ 	.short	0x0000
        /*0028*/ 	.byte	0x00, 0xf0, 0x61, 0x10


	//----- nvinfo : EIATTR_MAXREG_COUNT
	.align		4
.L_144:
        /*002c*/ 	.byte	0x03, 0x1b
        /*002e*/ 	.short	0x00ff


	//----- nvinfo : EIATTR_NUM_BARRIERS
	.align		4
        /*0030*/ 	.byte	0x02, 0x4c
        /*0032*/ 	.byte	0x02
	.zero		1


	//----- nvinfo : EIATTR_MERCURY_ISA_VERSION
	.align		4
        /*0034*/ 	.byte	0x03, 0x5f
        /*0036*/ 	.short	0x0000


	//----- nvinfo : EIATTR_COOP_GROUP_MASK_REGIDS
	.align		4
        /*0038*/ 	.byte	0x04, 0x29
        /*003a*/ 	.short	(.L_146 - .L_145)


	//   ....[0]....
.L_145:
        /*003c*/ 	.word	0xffffffff


	//   ....[1]....
        /*0040*/ 	.word	0xffffffff


	//   ....[2]....
        /*0044*/ 	.word	0xffffffff


	//   ....[3]....
        /*0048*/ 	.word	0xffffffff


	//   ....[4]....
        /*004c*/ 	.word	0xffffffff


	//   ....[5]....
        /*0050*/ 	.word	0xffffffff


	//   ....[6]....
        /*0054*/ 	.word	0xffffffff


	//   ....[7]....
        /*0058*/ 	.word	0xffffffff


	//   ....[8]....
        /*005c*/ 	.word	0xffffffff


	//   ....[9]....
        /*0060*/ 	.word	0xffffffff


	//   ....[10]....
        /*0064*/ 	.word	0xffffffff


	//   ....[11]....
        /*0068*/ 	.word	0xffffffff


	//   ....[12]....
        /*006c*/ 	.word	0xffffffff


	//   ....[13]....
        /*0070*/ 	.word	0xffffffff


	//   ....[14]....
        /*0074*/ 	.word	0xffffffff


	//   ....[15]....
        /*0078*/ 	.word	0xffffffff


	//   ....[16]....
        /*007c*/ 	.word	0xffffffff


	//   ....[17]....
        /*0080*/ 	.word	0xffffffff


	//   ....[18]....
        /*0084*/ 	.word	0xffffffff


	//   ....[19]....
        /*0088*/ 	.word	0xffffffff


	//   ....[20]....
        /*008c*/ 	.word	0xffffffff


	//   ....[21]....
        /*0090*/ 	.word	0xffffffff


	//   ....[22]....
        /*0094*/ 	.word	0xffffffff


	//   ....[23]....
        /*0098*/ 	.word	0xffffffff


	//   ....[24]....
        /*009c*/ 	.word	0xffffffff


	//   ....[25]....
        /*00a0*/ 	.word	0xffffffff


	//   ....[26]....
        /*00a4*/ 	.word	0xffffffff


	//   ....[27]....
        /*00a8*/ 	.word	0xffffffff


	//   ....[28]....
        /*00ac*/ 	.word	0xffffffff


	//   ....[29]....
        /*00b0*/ 	.word	0xffffffff


	//   ....[30]....
        /*00b4*/ 	.word	0xffffffff


	//   ....[31]....
        /*00b8*/ 	.word	0xffffffff


	//   ....[32]....
        /*00bc*/ 	.word	0xffffffff


	//   ....[33]....
        /*00c0*/ 	.word	0xffffffff


	//   ....[34]....
        /*00c4*/ 	.word	0xffffffff


	//   ....[35]....
        /*00c8*/ 	.word	0xffffffff


	//   ....[36]....
        /*00cc*/ 	.word	0xffffffff


	//   ....[37]....
        /*00d0*/ 	.word	0xffffffff


	//   ....[38]....
        /*00d4*/ 	.word	0xffffffff


	//   ....[39]....
        /*00d8*/ 	.word	0xffffffff


	//   ....[40]....
        /*00dc*/ 	.word	0xffffffff


	//   ....[41]....
        /*00e0*/ 	.word	0xffffffff


	//   ....[42]....
        /*00e4*/ 	.word	0xffffffff


	//   ....[43]....
        /*00e8*/ 	.word	0xffffffff


	//   ....[44]....
        /*00ec*/ 	.word	0xffffffff


	//   ....[45]....
        /*00f0*/ 	.word	0xffffffff


	//   ....[46]....
        /*00f4*/ 	.word	0xffffffff


	//   ....[47]....
        /*00f8*/ 	.word	0xffffffff


	//   ....[48]....
        /*00fc*/ 	.word	0xffffffff


	//   ....[49]....
        /*0100*/ 	.word	0xffffffff


	//   ....[50]....
        /*0104*/ 	.word	0xffffffff


	//   ....[51]....
        /*0108*/ 	.word	0xffffffff


	//   ....[52]....
        /*010c*/ 	.word	0xffffffff


	//   ....[53]....
        /*0110*/ 	.word	0xffffffff


	//   ....[54]....
        /*0114*/ 	.word	0xffffffff


	//   ....[55]....
        /*0118*/ 	.word	0xffffffff


	//   ....[56]....
        /*011c*/ 	.word	0xffffffff


	//   ....[57]....
        /*0120*/ 	.word	0xffffffff


	//   ....[58]....
        /*0124*/ 	.word	0xffffffff


	//   ....[59]....
        /*0128*/ 	.word	0xffffffff


	//   ....[60]....
        /*012c*/ 	.word	0xffffffff


	//   ....[61]....
        /*0130*/ 	.word	0xffffffff


	//   ....[62]....
        /*0134*/ 	.word	0xffffffff


	//   ....[63]....
        /*0138*/ 	.word	0xffffffff


	//   ....[64]....
        /*013c*/ 	.word	0xffffffff


	//   ....[65]....
        /*0140*/ 	.word	0xffffffff


	//   ....[66]....
        /*0144*/ 	.word	0xffffffff


	//   ....[67]....
        /*0148*/ 	.word	0xffffffff


	//   ....[68]....
        /*014c*/ 	.word	0xffffffff


	//----- nvinfo : EIATTR_COOP_GROUP_INSTR_OFFSETS
	.align		4
.L_146:
        /*0150*/ 	.byte	0x04, 0x28
        /*0152*/ 	.short	(.L_148 - .L_147)


	//   ....[0]....
.L_147:
        /*0154*/ 	.word	0x00000050


	//   ....[1]....
        /*0158*/ 	.word	0x00000f70


	//   ....[2]....
        /*015c*/ 	.word	0x00000fa0


	//   ....[3]....
        /*0160*/ 	.word	0x00000fc0


	//   ....[4]....
        /*0164*/ 	.word	0x00000ff0


	//   ....[5]....
        /*0168*/ 	.word	0x00001020


	//   ....[6]....
        /*016c*/ 	.word	0x000010f0


	//   ....[7]....
        /*0170*/ 	.word	0x00001120


	//   ....[8]....
        /*0174*/ 	.word	0x00001190


	//   ....[9]....
        /*0178*/ 	.word	0x00001330


	//   ....[10]....
        /*017c*/ 	.word	0x00001370


	//   ....[11]....
        /*0180*/ 	.word	0x000013a0


	//   ....[12]....
        /*0184*/ 	.word	0x000013d0


	//   ....[13]....
        /*0188*/ 	.word	0x000013e0


	//   ....[14]....
        /*018c*/ 	.word	0x000013f0


	//   ....[15]....
        /*0190*/ 	.word	0x00001400


	//   ....[16]....
        /*0194*/ 	.word	0x00001410


	//   ....[17]....
        /*0198*/ 	.word	0x00001b30


	//   ....[18]....
        /*019c*/ 	.word	0x00001b50


	//   ....[19]....
        /*01a0*/ 	.word	0x00001b60


	//   ....[20]....
        /*01a4*/ 	.word	0x00001b80


	//   ....[21]....
        /*01a8*/ 	.word	0x00001b90


	//   ....[22]....
        /*01ac*/ 	.word	0x00001bb0


	//   ....[23]....
        /*01b0*/ 	.word	0x00001bc0


	//   ....[24]....
        /*01b4*/ 	.word	0x00001bf0


	//   ....[25]....
        /*01b8*/ 	.word	0x00002b50


	//   ....[26]....
        /*01bc*/ 	.word	0x00002b70


	//   ....[27]....
        /*01c0*/ 	.word	0x00002b80


	//   ....[28]....
        /*01c4*/ 	.word	0x00002b90


	//   ....[29]....
        /*01c8*/ 	.word	0x00002ba0


	//   ....[30]....
        /*01cc*/ 	.word	0x00002bb0


	//   ....[31]....
        /*01d0*/ 	.word	0x00002bc0


	//   ....[32]....
        /*01d4*/ 	.word	0x00002be0


	//   ....[33]....
        /*01d8*/ 	.word	0x00003860


	//   ....[34]....
        /*01dc*/ 	.word	0x00003910


	//   ....[35]....
        /*01e0*/ 	.word	0x00003920


	//   ....[36]....
        /*01e4*/ 	.word	0x00003950


	//   ....[37]....
        /*01e8*/ 	.word	0x00005550


	//   ....[38]....
        /*01ec*/ 	.word	0x00005560


	//   ....[39]....
        /*01f0*/ 	.word	0x00005570


	//   ....[40]....
        /*01f4*/ 	.word	0x00005580


	//   ....[41]....
        /*01f8*/ 	.word	0x00005590


	//   ....[42]....
        /*01fc*/ 	.word	0x000055a0


	//   ....[43]....
        /*0200*/ 	.word	0x000055b0


	//   ....[44]....
        /*0204*/ 	.word	0x000055e0


	//   ....[45]....
        /*0208*/ 	.word	0x00005970


	//   ....[46]....
        /*020c*/ 	.word	0x00005990


	//   ....[47]....
        /*0210*/ 	.word	0x000059a0


	//   ....[48]....
        /*0214*/ 	.word	0x000059c0


	//   ....[49]....
        /*0218*/ 	.word	0x000059e0


	//   ....[50]....
        /*021c*/ 	.word	0x00005a10


	//   ....[51]....
        /*0220*/ 	.word	0x00005a80


	//   ....[52]....
        /*0224*/ 	.word	0x00005ab0


	//   ....[53]....
        /*0228*/ 	.word	0x00006b50


	//   ....[54]....
        /*022c*/ 	.word	0x00006b60


	//   ....[55]....
        /*0230*/ 	.word	0x00006b90


	//   ....[56]....
        /*0234*/ 	.word	0x00006ba0


	//   ....[57]....
        /*0238*/ 	.word	0x00008a50


	//   ....[58]....
        /*023c*/ 	.word	0x00008a80


	//   ....[59]....
        /*0240*/ 	.word	0x00008ac0


	//   ....[60]....
        /*0244*/ 	.word	0x00008ad0


	//   ....[61]....
        /*0248*/ 	.word	0x000095e0


	//   ....[62]....
        /*024c*/ 	.word	0x00009620


	//   ....[63]....
        /*0250*/ 	.word	0x00009650


	//   ....[64]....
        /*0254*/ 	.word	0x00009670


	//   ....[65]....
        /*0258*/ 	.word	0x000096e0


	//   ....[66]....
        /*025c*/ 	.word	0x00009700


	//   ....[67]....
        /*0260*/ 	.word	0x00009d40


	//   ....[68]....
        /*0264*/ 	.word	0x00009d50


	//----- nvinfo : EIATTR_EXIT_INSTR_OFFSETS
	.align		4
.L_148:
        /*0268*/ 	.byte	0x04, 0x1c
        /*026a*/ 	.short	(.L_150 - .L_149)


	//   ....[0]....
.L_149:
        /*026c*/ 	.word	0x000001b0


	//   ....[1]....
        /*0270*/ 	.word	0x00009d60


	//   ....[2]....
        /*0274*/ 	.word	0x0000a300


	//   ....[3]....
        /*0278*/ 	.word	0x0000a350


	//   ....[4]....
        /*027c*/ 	.word	0x0000a380


	//   ....[5]....
        /*0280*/ 	.word	0x0000a3e0


	//   ....[6]....
        /*0284*/ 	.word	0x0000a670


	//----- nvinfo : EIATTR_CTAIDZ_USED
	.align		4
.L_150:
        /*0288*/ 	.byte	0x01, 0x04
	.zero		2


	//----- nvinfo : EIATTR_MAX_THREADS
	.align		4
        /*028c*/ 	.byte	0x04, 0x05
        /*028e*/ 	.short	(.L_152 - .L_151)
.L_151:
        /*0290*/ 	.word	0x00000100
        /*0294*/ 	.word	0x00000001
        /*0298*/ 	.word	0x00000001


	//----- nvinfo : EIATTR_CRS_STACK_SIZE
	.align		4
.L_152:
        /*029c*/ 	.byte	0x04, 0x1e
        /*029e*/ 	.short	(.L_154 - .L_153)
.L_153:
        /*02a0*/ 	.word	0x00000000
.L_154:


//--------------------- .nv.info._ZN7cutlass13device_kernelIN5flash19enable_sm80_to_sm89INS1_16FlashAttnFwdSm80INS1_25CollectiveMainloopFwdSm80ILi8ELi1ELb1EN4cute5tupleIJNS5_1CILi128EEENS7_ILi96EEES8_EEELi128ENS_6half_tEfNS_4arch4Sm80ELb0ELb1ELb0ELb0ELb1ELb0ELb1ELb1EEENS1_21CollectiveEpilogueFwdINS6_IJS8_S8_S9_EEENS6_IJNS7_ILi1EEESH_SH_EEESB_SD_Li256ELb0ELb1ELb1ELb0EEENS1_19SingleTileSchedulerILb0ELb1ELb1ELi128EEEEEEEEEvNT_6ParamsE --------------------------
	.section	.nv.info._ZN7cutlass13device_kernelIN5flash19enable_sm80_to_sm89INS1_16FlashAttnFwdSm80INS1_25CollectiveMainloopFwdSm80ILi8ELi1ELb1EN4cute5tupleIJNS5_1CILi128EEENS7_ILi96EEES8_EEELi128ENS_6half_tEfNS_4arch4Sm80ELb0ELb1ELb0ELb0ELb1ELb0ELb1ELb1EEENS1_21CollectiveEpilogueFwdINS6_IJS8_S8_S9_EEENS6_IJNS7_ILi1EEESH_SH_EEESB_SD_Li256ELb0ELb1ELb1ELb0EEENS1_19SingleTileSchedulerILb0ELb1ELb1ELi128EEEEEEEEEvNT_6ParamsE,"",@"SHT_CUDA_INFO"
	.sectionflags	@""
	.align	4


	//----- nvinfo : EIATTR_CUDA_API_VERSION
	.align		4
        /*0000*/ 	.byte	0x04, 0x37
        /*0002*/ 	.short	(.L_156 - .L_155)
.L_155:
        /*0004*/ 	.word	0x00000082


	//----- nvinfo : EIATTR_SW2861232_WAR
	.align		4
.L_156:
        /*0008*/ 	.byte	0x01, 0x35
	.zero		2


	//----- nvinfo : EIATTR_PARAM_CBANK
	.align		4
        /*000c*/ 	.byte	0x04, 0x0a
        /*000e*/ 	.short	(.L_158 - .L_157)
	.align		4
.L_157:
        /*0010*/ 	.word	index@(.nv.constant0._ZN7cutlass13device_kernelIN5flash19enable_sm80_to_sm89INS1_16FlashAttnFwdSm80INS1_25CollectiveMainloopFwdSm80ILi8ELi1ELb1EN4cute5tupleIJNS5_1CILi128EEENS7_ILi96EEES8_EEELi128ENS_6half_tEfNS_4arch4Sm80ELb0ELb1ELb0ELb0ELb1ELb0ELb1ELb1EEENS1_21CollectiveEpilogueFwdINS6_IJS8_S8_S9_EEENS6_IJNS7_ILi1EEESH_SH_EEESB_SD_Li256ELb0ELb1ELb1ELb0EEENS1_19SingleTileSchedulerILb0ELb1ELb1ELi128EEEEEEEEEvNT_6ParamsE)
        /*0014*/ 	.short	0x0160
        /*0016*/ 	.short	0x0418


	//----- nvinfo : EIATTR_CBANK_PARAM_SIZE
	.align		4
.L_158:
        /*0018*/ 	.byte	0x03, 0x19
        /*001a*/ 	.short	0x0418


	//----- nvinfo : EIATTR_KPARAM_INFO
	.align		4
        /*001c*/ 	.byte	0x04, 0x17
        /*001e*/ 	.short	(.L_160 - .L_159)
.L_159:
        /*0020*/ 	.word	0x00000000
        /*0024*/ 	.short	0x0000
        /*0026*/ 	.short	0x0000
        /*0028*/ 	.byte	0x00, 0xf0, 0x61, 0x10


	//----- nvinfo : EIATTR_MAXREG_COUNT
	.align		4
.L_160:
        /*002c*/ 	.byte	0x03, 0x1b
        /*002e*/ 	.short	0x00ff


	//----- nvinfo : EIATTR_NUM_BARRIERS
	.align		4
        /*0030*/ 	.byte	0x02, 0x4c
        /*0032*/ 	.byte	0x02
	.zero		1


	//----- nvinfo : EIATTR_MERCURY_ISA_VERSION
	.align		4
        /*0034*/ 	.byte	0x03, 0x5f
        /*0036*/ 	.short	0x0000


	//----- nvinfo : EIATTR_COOP_GROUP_MASK_REGIDS
	.align		4
        /*0038*/ 	.byte	0x04, 0x29
        /*003a*/ 	.short	(.L_162 - .L_161)


	//   ....[0]....
.L_161:
        /*003c*/ 	.word	0xffffffff


	//   ....[1]....
        /*0040*/ 	.word	0xffffffff


	//   ....[2]....
        /*0044*/ 	.word	0xffffffff


	//   ....[3]....
        /*0048*/ 	.word	0xffffffff


	//   ....[4]....
        /*004c*/ 	.word	0xffffffff


	//   ....[5]....
        /*0050*/ 	.word	0xffffffff


	//   ....[6]....
        /*0054*/ 	.word	0xffffffff


	//   ....[7]....
        /*0058*/ 	.word	0xffffffff


	//   ....[8]....
        /*005c*/ 	.word	0xffffffff


	//   ....[9]....
        /*0060*/ 	.word	0xffffffff


	//   ....[10]....
        /*0064*/ 	.word	0xffffffff


	//   ....[11]....
        /*0068*/ 	.word	0xffffffff


	//   ....[12]....
        /*006c*/ 	.word	0xffffffff


	//   ....[13]....
        /*0070*/ 	.word	0xffffffff


	//   ....[14]....
        /*0074*/ 	.word	0xffffffff


	//   ....[15]....
        /*0078*/ 	.word	0xffffffff


	//   ....[16]....
        /*007c*/ 	.word	0xffffffff


	//   ....[17]....
        /*0080*/ 	.word	0xffffffff


	//   ....[18]....
        /*0084*/ 	.word	0xffffffff


	//   ....[19]....
        /*0088*/ 	.word	0xffffffff


	//   ....[20]....
        /*008c*/ 	.word	0xffffffff


	//   ....[21]....
        /*0090*/ 	.word	0xffffffff


	//   ....[22]....
        /*0094*/ 	.word	0xffffffff


	//   ....[23]....
        /*0098*/ 	.word	0xffffffff


	//   ....[24]....
        /*009c*/ 	.word	0xffffffff


	//   ....[25]....
        /*00a0*/ 	.word	0xffffffff


	//   ....[26]....
        /*00a4*/ 	.word	0xffffffff


	//   ....[27]....
        /*00a8*/ 	.word	0xffffffff


	//   ....[28]....
        /*00ac*/ 	.word	0xffffffff


	//   ....[29]....
        /*00b0*/ 	.word	0xffffffff


	//   ....[30]....
        /*00b4*/ 	.word	0xffffffff


	//   ....[31]....
        /*00b8*/ 	.word	0xffffffff


	//   ....[32]....
        /*00bc*/ 	.word	0xffffffff


	//   ....[33]....
        /*00c0*/ 	.word	0xffffffff


	//   ....[34]....
        /*00c4*/ 	.word	0xffffffff


	//   ....[35]....
        /*00c8*/ 	.word	0xffffffff


	//   ....[36]....
        /*00cc*/ 	.word	0xffffffff


	//   ....[37]....
        /*00d0*/ 	.word	0xffffffff


	//   ....[38]....
        /*00d4*/ 	.word	0xffffffff


	//   ....[39]....
        /*00d8*/ 	.word	0xffffffff


	//   ....[40]....
        /*00dc*/ 	.word	0xffffffff


	//   ....[41]....
        /*00e0*/ 	.word	0xffffffff


	//   ....[42]....
        /*00e4*/ 	.word	0xffffffff


	//   ....[43]....
        /*00e8*/ 	.word	0xffffffff


	//   ....[44]....
        /*00ec*/ 	.word	0xffffffff


	//   ....[45]....
        /*00f0*/ 	.word	0xffffffff


	//   ....[46]....
        /*00f4*/ 	.word	0xffffffff


	//   ....[47]....
        /*00f8*/ 	.word	0xffffffff


	//   ....[48]....
        /*00fc*/ 	.word	0xffffffff


	//   ....[49]....
        /*0100*/ 	.word	0xffffffff


	//   ....[50]....
        /*0104*/ 	.word	0xffffffff


	//   ....[51]....
        /*0108*/ 	.word	0xffffffff


	//   ....[52]....
        /*010c*/ 	.word	0xffffffff


	//   ....[53]....
        /*0110*/ 	.word	0xffffffff


	//   ....[54]....
        /*0114*/ 	.word	0xffffffff


	//   ....[55]....
        /*0118*/ 	.word	0xffffffff


	//   ....[56]....
        /*011c*/ 	.word	0xffffffff


	//   ....[57]....
        /*0120*/ 	.word	0xffffffff


	//   ....[58]....
        /*0124*/ 	.word	0xffffffff


	//   ....[59]....
        /*0128*/ 	.word	0xffffffff


	//   ....[60]....
        /*012c*/ 	.word	0xffffffff


	//   ....[61]....
        /*0130*/ 	.word	0xffffffff


	//   ....[62]....
        /*0134*/ 	.word	0xffffffff


	//   ....[63]....
        /*0138*/ 	.word	0xffffffff


	//   ....[64]....
        /*013c*/ 	.word	0xffffffff


	//   ....[65]....
        /*0140*/ 	.word	0xffffffff


	//   ....[66]....
        /*0144*/ 	.word	0xffffffff


	//   ....[67]....
        /*0148*/ 	.word	0xffffffff


	//   ....[68]....
        /*014c*/ 	.word	0xffffffff


	//   ....[69]....
        /*0150*/ 	.word	0xffffffff


	//   ....[70]....
        /*0154*/ 	.word	0xffffffff


	//   ....[71]....
        /*0158*/ 	.word	0xffffffff


	//   ....[72]....
        /*015c*/ 	.word	0xffffffff


	//   ....[73]....
        /*0160*/ 	.word	0xffffffff


	//   ....[74]....
        /*0164*/ 	.word	0xffffffff


	//   ....[75]....
        /*0168*/ 	.word	0xffffffff


	//   ....[76]....
        /*016c*/ 	.word	0xffffffff


	//   ....[77]....
        /*0170*/ 	.word	0xffffffff


	//   ....[78]....
        /*0174*/ 	.word	0xffffffff


	//   ....[79]....
        /*0178*/ 	.word	0xffffffff


	//   ....[80]....
        /*017c*/ 	.word	0xffffffff


	//   ....[81]....
        /*0180*/ 	.word	0xffffffff


	//   ....[82]....
        /*0184*/ 	.word	0xffffffff


	//   ....[83]....
        /*0188*/ 	.word	0xffffffff


	//   ....[84]....
        /*018c*/ 	.word	0xffffffff


	//   ....[85]....
        /*0190*/ 	.word	0xffffffff


	//   ....[86]....
        /*0194*/ 	.word	0xffffffff


	//   ....[87]....
        /*0198*/ 	.word	0xffffffff


	//   ....[88]....
        /*019c*/ 	.word	0xffffffff


	//   ....[89]....
        /*01a0*/ 	.word	0xffffffff


	//   ....[90]....
        /*01a4*/ 	.word	0xffffffff


	//   ....[91]....
        /*01a8*/ 	.word	0xffffffff


	//   ....[92]....
        /*01ac*/ 	.word	0xffffffff


	//   ....[93]....
        /*01b0*/ 	.word	0xffffffff


	//   ....[94]....
        /*01b4*/ 	.word	0xffffffff


	//   ....[95]....
        /*01b8*/ 	.word	0xffffffff


	//   ....[96]....
        /*01bc*/ 	.word	0xffffffff


	//----- nvinfo : EIATTR_COOP_GROUP_INSTR_OFFSETS
	.align		4
.L_162:
        /*01c0*/ 	.byte	0x04, 0x28
        /*01c2*/ 	.short	(.L_164 - .L_163)


	//   ....[0]....
.L_163:
        /*01c4*/ 	.word	0x00000050


	//   ....[1]....
        /*01c8*/ 	.word	0x000012f0


	//   ....[2]....
        /*01cc*/ 	.word	0x00001330


	//   ....[3]....
        /*01d0*/ 	.word	0x00001360


	//   ....[4]....
        /*01d4*/ 	.word	0x00001390


	//   ....[5]....
        /*01d8*/ 	.word	0x00001630


	//   ....[6]....
        /*01dc*/ 	.word	0x00001650


	//   ....[7]....
        /*01e0*/ 	.word	0x00001660


	//   ....[8]....
        /*01e4*/ 	.word	0x00001670


	//   ....[9]....
        /*01e8*/ 	.word	0x00001850


	//   ....[10]....
        /*01ec*/ 	.word	0x00001880


	//   ....[11]....
        /*01f0*/ 	.word	0x000018b0


	//   ....[12]....
        /*01f4*/ 	.word	0x000018c0


	//   ....[13]....
        /*01f8*/ 	.word	0x000018d0


	//   ....[14]....
        /*01fc*/ 	.word	0x000018e0


	//   ....[15]....
        /*0200*/ 	.word	0x00001ec0


	//   ....[16]....
        /*0204*/ 	.word	0x00001ef0


	//   ....[17]....
        /*0208*/ 	.word	0x00001f00


	//   ....[18]....
        /*020c*/ 	.word	0x00001f20


	//   ....[19]....
        /*0210*/ 	.word	0x00001f30


	//   ....[20]....
        /*0214*/ 	.word	0x00001f50


	//   ....[21]....
        /*0218*/ 	.word	0x00002bb0


	//   ....[22]....
        /*021c*/ 	.word	0x00002bd0


	//   ....[23]....
        /*0220*/ 	.word	0x00002be0


	//   ....[24]....
        /*0224*/ 	.word	0x00002bf0


	//   ....[25]....
        /*0228*/ 	.word	0x00002c00


	//   ....[26]....
        /*022c*/ 	.word	0x00002c10


	//   ....[27]....
        /*0230*/ 	.word	0x00002f50


	//   ....[28]....
        /*0234*/ 	.word	0x00003170


	//   ....[29]....
        /*0238*/ 	.word	0x00004200


	//   ....[30]....
        /*023c*/ 	.word	0x000042b0


	//   ....[31]....
        /*0240*/ 	.word	0x000046b0


	//   ....[32]....
        /*0244*/ 	.word	0x00004710


	//   ....[33]....
        /*0248*/ 	.word	0x00005c80


	//   ....[34]....
        /*024c*/ 	.word	0x00005c90


	//   ....[35]....
        /*0250*/ 	.word	0x00005ca0


	//   ....[36]....
        /*0254*/ 	.word	0x00005cb0


	//   ....[37]....
        /*0258*/ 	.word	0x00005cc0


	//   ....[38]....
        /*025c*/ 	.word	0x00005cd0


	//   ....[39]....
        /*0260*/ 	.word	0x00006840


	//   ....[40]....
        /*0264*/ 	.word	0x00006860


	//   ....[41]....
        /*0268*/ 	.word	0x00006880


	//   ....[42]....
        /*026c*/ 	.word	0x00006890


	//   ....[43]....
        /*0270*/ 	.word	0x000068a0


	//   ....[44]....
        /*0274*/ 	.word	0x000068b0


	//   ....[45]....
        /*0278*/ 	.word	0x00006a90


	//   ....[46]....
        /*027c*/ 	.word	0x00006d60


	//   ....[47]....
        /*0280*/ 	.word	0x00007cd0


	//   ....[48]....
        /*0284*/ 	.word	0x00007f00


	//   ....[49]....
        /*0288*/ 	.word	0x000080d0


	//   ....[50]....
        /*028c*/ 	.word	0x000081c0


	//   ....[51]....
        /*0290*/ 	.word	0x00009e10


	//   ....[52]....
        /*0294*/ 	.word	0x00009e30


	//   ....[53]....
        /*0298*/ 	.word	0x00009e50


	//   ....[54]....
        /*029c*/ 	.word	0x00009e60


	//   ....[55]....
        /*02a0*/ 	.word	0x00009e70


	//   ....[56]....
        /*02a4*/ 	.word	0x00009e80


	//   ....[57]....
        /*02a8*/ 	.word	0x0000a9f0


	//   ....[58]....
        /*02ac*/ 	.word	0x0000aa10


	//   ....[59]....
        /*02b0*/ 	.word	0x0000aa30


	//   ....[60]....
        /*02b4*/ 	.word	0x0000aa40


	//   ....[61]....
        /*02b8*/ 	.word	0x0000aa50


	//   ....[62]....
        /*02bc*/ 	.word	0x0000aa60


	//   ....[63]....
        /*02c0*/ 	.word	0x0000aee0


	//   ....[64]....
        /*02c4*/ 	.word	0x0000af00


	//   ....[65]....
        /*02c8*/ 	.word	0x0000af30


	//   ....[66]....
        /*02cc*/ 	.word	0x0000af40


	//   ....[67]....
        /*02d0*/ 	.word	0x0000ca40


	//   ....[68]....
        /*02d4*/ 	.word	0x0000ca80


	//   ....[69]....
        /*02d8*/ 	.word	0x0000caa0


	//   ....[70]....
        /*02dc*/ 	.word	0x0000cac0


	//   ....[71]....
        /*02e0*/ 	.word	0x0000cae0


	//   ....[72]....
        /*02e4*/ 	.word	0x0000cb00


	//   ....[73]....
        /*02e8*/ 	.word	0x0000d5c0


	//   ....[74]....
        /*02ec*/ 	.word	0x0000d5d0


	//   ....[75]....
        /*02f0*/ 	.word	0x0000d5e0


	//   ....[76]....
        /*02f4*/ 	.word	0x0000d5f0


	//   ....[77]....
        /*02f8*/ 	.word	0x0000d600


	//   ....[78]....
        /*02fc*/ 	.word	0x0000d610


	//   ....[79]....
        /*0300*/ 	.word	0x0000d820


	//   ....[80]....
        /*0304*/ 	.word	0x0000dc10


	//   ....[81]....
        /*0308*/ 	.word	0x0000e9d0


	//   ....[82]....
        /*030c*/ 	.word	0x0000ec40


	//   ....[83]....
        /*0310*/ 	.word	0x0000ede0


	//   ....[84]....
        /*0314*/ 	.word	0x0000eef0


	//   ....[85]....
        /*0318*/ 	.word	0x000106c0


	//   ....[86]....
        /*031c*/ 	.word	0x000106f0


	//   ....[87]....
        /*0320*/ 	.word	0x00010730


	//   ....[88]....
        /*0324*/ 	.word	0x00010740


	//   ....[89]....
        /*0328*/ 	.word	0x00011250


	//   ....[90]....
        /*032c*/ 	.word	0x00011290


	//   ....[91]....
        /*0330*/ 	.word	0x000112b0


	//   ....[92]....
        /*0334*/ 	.word	0x000112e0


	//   ....[93]....
        /*0338*/ 	.word	0x00011350


	//   ....[94]....
        /*033c*/ 	.word	0x000113c0


	//   ....[95]....
        /*0340*/ 	.word	0x000119d0


	//   ....[96]....
        /*0344*/ 	.word	0x000119e0


	//----- nvinfo : EIATTR_EXIT_INSTR_OFFSETS
	.align		4
.L_164:
        /*0348*/ 	.byte	0x04, 0x1c
        /*034a*/ 	.short	(.L_166 - .L_165)


	//   ....[0]....
.L_165:
        /*034c*/ 	.word	0x000001b0


	//   ....[1]....
        /*0350*/ 	.word	0x000119f0


	//   ....[2]....
        /*0354*/ 	.word	0x00011f90


	//   ....[3]....
        /*0358*/ 	.word	0x00011fe0


	//   ....[4]....
        /*035c*/ 	.word	0x00012010


	//   ....[5]....
        /*0360*/ 	.word	0x00012070


	//   ....[6]....
        /*0364*/ 	.word	0x00012300


	//----- nvinfo : EIATTR_CTAIDZ_USED
	.align		4
.L_166:
        /*0368*/ 	.byte	0x01, 0x04
	.zero		2


	//----- nvinfo : EIATTR_MAX_THREADS
	.align		4
        /*036c*/ 	.byte	0x04, 0x05
        /*036e*/ 	.short	(.L_168 - .L_167)
.L_167:
        /*0370*/ 	.word	0x00000100
        /*0374*/ 	.word	0x00000001
        /*0378*/ 	.word	0x00000001


	//----- nvinfo : EIATTR_CRS_STACK_SIZE
	.align		4
.L_168:
        /*037c*/ 	.byte	0x04, 0x1e
        /*037e*/ 	.short	(.L_170 - .L_169)
.L_169:
        /*0380*/ 	.word	0x00000000
.L_170:


//--------------------- .nv.info._ZN7cutlass13device_kernelIN5flash19enable_sm80_to_sm89INS1_16FlashAttnFwdSm80INS1_25CollectiveMainloopFwdSm80ILi8ELi1ELb1EN4cute5tupleIJNS5_1CILi128EEES8_S8_EEELi128ENS_6half_tEfNS_4arch4Sm80ELb1ELb0ELb0ELb0ELb1ELb0ELb1ELb1EEENS1_21CollectiveEpilogueFwdIS9_NS6_IJNS7_ILi1EEESF_SF_EEESA_SC_Li256ELb0ELb1ELb1ELb0EEENS1_30DynamicPersistentTileSchedulerILi256ELi256ELb1ELb1ELb0EEEEEEEEEvNT_6ParamsE --------------------------
	.section	.nv.info._ZN7cutlass13device_kernelIN5flash19enable_sm80_to_sm89INS1_16FlashAttnFwdSm80INS1_25CollectiveMainloopFwdSm80ILi8ELi1ELb1EN4cute5tupleIJNS5_1CILi128EEES8_S8_EEELi128ENS_6half_tEfNS_4arch4Sm80ELb1ELb0ELb0ELb0ELb1ELb0ELb1ELb1EEENS1_21CollectiveEpilogueFwdIS9_NS6_IJNS7_ILi1EEESF_SF_EEESA_SC_Li256ELb0ELb1ELb1ELb0EEENS1_30DynamicPersistentTileSchedulerILi256ELi256ELb1ELb1ELb0EEEEEEEEEvNT_6ParamsE,"",@"SHT_CUDA_INFO"
	.sectionflags	@""
	.align	4


	//----- nvinfo : EIATTR_CUDA_API_VERSION
	.align		4
        /*0000*/ 	.byte	0x04, 0x37
        /*0002*/ 	.short	(.L_172 - .L_171)
.L_171:
        /*0004*/ 	.word	0x00000082


	//----- nvinfo : EIATTR_SW2861232_WAR
	.align		4
.L_172:
        /*0008*/ 	.byte	0x01, 0x35
	.zero		2


	//----- nvinfo : EIATTR_PARAM_CBANK
	.align		4
        /*000c*/ 	.byte	0x04, 0x0a
        /*000e*/ 	.short	(.L_174 - .L_173)
	.align		4
.L_173:
        /*0010*/ 	.word	index@(.nv.constant0._ZN7cutlass13device_kernelIN5flash19enable_sm80_to_sm89INS1_16FlashAttnFwdSm80INS1_25CollectiveMainloopFwdSm80ILi8ELi1ELb1EN4cute5tupleIJNS5_1CILi128EEES8_S8_EEELi128ENS_6half_tEfNS_4arch4Sm80ELb1ELb0ELb0ELb0ELb1ELb0ELb1ELb1EEENS1_21CollectiveEpilogueFwdIS9_NS6_IJNS7_ILi1EEESF_SF_EEESA_SC_Li256ELb0ELb1ELb1ELb0EEENS1_30DynamicPersistentTileSchedulerILi256ELi256ELb1ELb1ELb0EEEEEEEEEvNT_6ParamsE)
        /*0014*/ 	.short	0x0160
        /*0016*/ 	.short	0x0428


	//----- nvinfo : EIATTR_CBANK_PARAM_SIZE
	.align		4
.L_174:
        /*0018*/ 	.byte	0x03, 0x19
        /*001a*/ 	.short	0x0428


	//----- nvinfo : EIATTR_KPARAM_INFO
	.align		4
        /*001c*/ 	.byte	0x04, 0x17
        /*001e*/ 	.short	(.L_176 - .L_175)
.L_175:
        /*0020*/ 	.word	0x00000000
        /*0024*/ 	.short	0x0000
        /*0026*/ 	.short	0x0000
        /*0028*/ 	.byte	0x00, 0xf0, 0xa1, 0x10


	//----- nvinfo : EIATTR_MAXREG_COUNT
	.align		4
.L_176:
        /*002c*/ 	.byte	0x03, 0x1b
        /*002e*/ 	.short	0x00ff


	//----- nvinfo : EIATTR_NUM_BARRIERS
	.align		4
        /*0030*/ 	.byte	0x02, 0x4c
        /*0032*/ 	.byte	0x06
	.zero		1


	//----- nvinfo : EIATTR_ANNOTATIONS
	.align		4
        /*0034*/ 	.byte	0x04, 0x55
        /*0036*/ 	.short	(.L_178 - .L_177)


	//   ....[0]....
.L_177:
        /*0038*/ 	.word	0x00000001
        /*003c*/ 	.byte	0x70, 0x00, 0x00, 0x00, 0x01, 0x00, 0x00, 0x00, 0x40, 0x05, 0x00, 0x00, 0x01, 0x00, 0x00, 0x00
        /* <DEDUP_REMOVED lines=64> */
        /*044c*/ 	.byte	0x00, 0x29, 0x01, 0x00, 0x01, 0x00, 0x00, 0x00, 0x50, 0x29, 0x01, 0x00


	//----- nvinfo : EIATTR_MERCURY_ISA_VERSION
	.align		4
.L_178:
        /*0458*/ 	.byte	0x03, 0x5f
        /*045a*/ 	.short	0x0000


	//----- nvinfo : EIATTR_INT_WARP_WIDE_INSTR_OFFSETS
	.align		4
        /*045c*/ 	.byte	0x04, 0x31
        /*045e*/ 	.short	(.L_180 - .L_179)


	//   ....[0]....
.L_179:
        /*0460*/ 	.word	0x0000e6f0


	//   ....[1]....
        /*0464*/ 	.word	0x0000e770


	//----- nvinfo : EIATTR_COOP_GROUP_MASK_REGIDS
	.align		4
.L_180:
        /*0468*/ 	.byte	0x04, 0x29
        /*046a*/ 	.short	(.L_182 - .L_181)


	//   ....[0]....
.L_181:
        /*046c*/ 	.word	0xffffffff


	//   ....[1]....
        /*0470*/ 	.word	0xffffffff


	//   ....[2]....
        /*0474*/ 	.word	0xffffffff


	//   ....[3]....
        /*0478*/ 	.word	0xffffffff


	//   ....[4]....
        /*047c*/ 	.word	0xffffffff


	//   ....[5]....
        /*0480*/ 	.word	0xffffffff


	//   ....[6]....
        /*0484*/ 	.word	0xffffffff


	//   ....[7]....
        /*0488*/ 	.word	0xffffffff


	//   ....[8]....
        /*048c*/ 	.word	0xffffffff


	//   ....[9]....
        /*0490*/ 	.word	0xffffffff


	//   ....[10]....
        /*0494*/ 	.word	0xffffffff


	//   ....[11]....
        /*0498*/ 	.word	0xffffffff


	//   ....[12]....
        /*049c*/ 	.word	0xffffffff


	//   ....[13]....
        /*04a0*/ 	.word	0xffffffff


	//   ....[14]....
        /*04a4*/ 	.word	0xffffffff


	//   ....[15]....
        /*04a8*/ 	.word	0xffffffff


	//   ....[16]....
        /*04ac*/ 	.word	0xffffffff


	//   ....[17]....
        /*04b0*/ 	.word	0xffffffff


	//   ....[18]....
        /*04b4*/ 	.word	0xffffffff


	//   ....[19]....
        /*04b8*/ 	.word	0xffffffff


	//   ....[20]....
        /*04bc*/ 	.word	0xffffffff


	//   ....[21]....
        /*04c0*/ 	.word	0xffffffff


	//   ....[22]....
        /*04c4*/ 	.word	0xffffffff


	//   ....[23]....
        /*04c8*/ 	.word	0xffffffff


	//   ....[24]....
        /*04cc*/ 	.word	0xffffffff


	//   ....[25]....
        /*04d0*/ 	.word	0xffffffff


	//   ....[26]....
        /*04d4*/ 	.word	0xffffffff


	//   ....[27]....
        /*04d8*/ 	.word	0xffffffff


	//   ....[28]....
        /*04dc*/ 	.word	0xffffffff


	//   ....[29]....
        /*04e0*/ 	.word	0xffffffff


	//   ....[30]....
        /*04e4*/ 	.word	0xffffffff


	//   ....[31]....
        /*04e8*/ 	.word	0xffffffff


	//   ....[32]....
        /*04ec*/ 	.word	0xffffffff


	//   ....[33]....
        /*04f0*/ 	.word	0xffffffff


	//   ....[34]....
        /*04f4*/ 	.word	0xffffffff


	//   ....[35]....
        /*04f8*/ 	.word	0xffffffff


	//   ....[36]....
        /*04fc*/ 	.word	0xffffffff


	//   ....[37]....
        /*0500*/ 	.word	0xffffffff


	//   ....[38]....
        /*0504*/ 	.word	0xffffffff


	//   ....[39]....
        /*0508*/ 	.word	0xffffffff


	//   ....[40]....
        /*050c*/ 	.word	0xffffffff


	//   ....[41]....
        /*0510*/ 	.word	0xffffffff


	//   ....[42]....
        /*0514*/ 	.word	0xffffffff


	//   ....[43]....
        /*0518*/ 	.word	0xffffffff


	//   ....[44]....
        /*051c*/ 	.word	0xffffffff


	//   ....[45]....
        /*0520*/ 	.word	0xffffffff


	//   ....[46]....
        /*0524*/ 	.word	0xffffffff


	//   ....[47]....
        /*0528*/ 	.word	0xffffffff


	//   ....[48]....
        /*052c*/ 	.word	0xffffffff


	//   ....[49]....
        /*0530*/ 	.word	0xffffffff


	//   ....[50]....
        /*0534*/ 	.word	0xffffffff


	//   ....[51]....
        /*0538*/ 	.word	0xffffffff


	//   ....[52]....
        /*053c*/ 	.word	0xffffffff


	//   ....[53]....
        /*0540*/ 	.word	0xffffffff


	//   ....[54]....
        /*0544*/ 	.word	0xffffffff


	//   ....[55]....
        /*0548*/ 	.word	0xffffffff


	//   ....[56]....
        /*054c*/ 	.word	0xffffffff


	//   ....[57]....
        /*0550*/ 	.word	0xffffffff


	//   ....[58]....
        /*0554*/ 	.word	0xffffffff


	//   ....[59]....
        /*0558*/ 	.word	0xffffffff


	//   ....[60]....
        /*055c*/ 	.word	0xffffffff


	//   ....[61]....
        /*0560*/ 	.word	0xffffffff


	//   ....[62]....
        /*0564*/ 	.word	0xffffffff


	//   ....[63]....
        /*0568*/ 	.word	0xffffffff


	//   ....[64]....
        /*056c*/ 	.word	0xffffffff


	//   ....[65]....
        /*0570*/ 	.word	0xffffffff


	//   ....[66]....
        /*0574*/ 	.word	0xffffffff


	//   ....[67]....
        /*0578*/ 	.word	0xffffffff


	//   ....[68]....
        /*057c*/ 	.word	0xffffffff


	//   ....[69]....
        /*0580*/ 	.word	0xffffffff


	//   ....[70]....
        /*0584*/ 	.word	0xffffffff


	//   ....[71]....
        /*0588*/ 	.word	0xffffffff


	//   ....[72]....
        /*058c*/ 	.word	0xffffffff


	//   ....[73]....
        /*0590*/ 	.word	0xffffffff


	//   ....[74]....
        /*0594*/ 	.word	0xffffffff


	//   ....[75]....
        /*0598*/ 	.word	0xffffffff


	//   ....[76]....
        /*059c*/ 	.word	0xffffffff


	//   ....[77]....
        /*05a0*/ 	.word	0xffffffff


	//   ....[78]....
        /*05a4*/ 	.word	0xffffffff


	//   ....[79]....
        /*05a8*/ 	.word	0xffffffff


	//   ....[80]....
        /*05ac*/ 	.word	0xffffffff


	//   ....[81]....
        /*05b0*/ 	.word	0xffffffff


	//   ....[82]....
        /*05b4*/ 	.word	0xffffffff


	//   ....[83]....
        /*05b8*/ 	.word	0xffffffff


	//   ....[84]....
        /*05bc*/ 	.word	0xffffffff


	//   ....[85]....
        /*05c0*/ 	.word	0xffffffff


	//   ....[86]....
        /*05c4*/ 	.word	0xffffffff


	//   ....[87]....
        /*05c8*/ 	.word	0xffffffff


	//   ....[88]....
        /*05cc*/ 	.word	0xffffffff


	//   ....[89]....
        /*05d0*/ 	.word	0xffffffff


	//   ....[90]....
        /*05d4*/ 	.word	0xffffffff


	//   ....[91]....
        /*05d8*/ 	.word	0xffffffff


	//   ....[92]....
        /*05dc*/ 	.word	0xffffffff


	//   ....[93]....
        /*05e0*/ 	.word	0xffffffff


	//   ....[94]....
        /*05e4*/ 	.word	0xffffffff


	//   ....[95]....
        /*05e8*/ 	.word	0xffffffff


	//   ....[96]....
        /*05ec*/ 	.word	0xffffffff


	//   ....[97]....
        /*05f0*/ 	.word	0xffffffff


	//   ....[98]....
        /*05f4*/ 	.word	0xffffffff


	//   ....[99]....
        /*05f8*/ 	.word	0xffffffff


	//   ....[100]....
        /*05fc*/ 	.word	0xffffffff


	//   ....[101]....
        /*0600*/ 	.word	0xffffffff


	//   ....[102]....
        /*0604*/ 	.word	0xffffffff


	//   ....[103]....
        /*0608*/ 	.word	0xffffffff


	//   ....[104]....
        /*060c*/ 	.word	0xffffffff


	//   ....[105]....
        /*0610*/ 	.word	0xffffffff


	//   ....[106]....
        /*0614*/ 	.word	0xffffffff


	//   ....[107]....
        /*0618*/ 	.word	0xffffffff


	//   ....[108]....
        /*061c*/ 	.word	0xffffffff


	//   ....[109]....
        /*0620*/ 	.word	0xffffffff


	//   ....[110]....
        /*0624*/ 	.word	0xffffffff


	//   ....[111]....
        /*0628*/ 	.word	0xffffffff


	//   ....[112]....
        /*062c*/ 	.word	0xffffffff


	//   ....[113]....
        /*0630*/ 	.word	0xffffffff


	//   ....[114]....
        /*0634*/ 	.word	0xffffffff


	//   ....[115]....
        /*0638*/ 	.word	0xffffffff


	//   ....[116]....
        /*063c*/ 	.word	0xffffffff


	//   ....[117]....
        /*0640*/ 	.word	0xffffffff


	//   ....[118]....
        /*0644*/ 	.word	0xffffffff


	//   ....[119]....
        /*0648*/ 	.word	0xffffffff


	//   ....[120]....
        /*064c*/ 	.word	0xffffffff


	//   ....[121]....
        /*0650*/ 	.word	0xffffffff


	//   ....[122]....
        /*0654*/ 	.word	0xffffffff


	//   ....[123]....
        /*0658*/ 	.word	0xffffffff


	//   ....[124]....
        /*065c*/ 	.word	0xffffffff


	//   ....[125]....
        /*0660*/ 	.word	0xffffffff


	//   ....[126]....
        /*0664*/ 	.word	0xffffffff


	//   ....[127]....
        /*0668*/ 	.word	0xffffffff


	//   ....[128]....
        /*066c*/ 	.word	0xffffffff


	//   ....[129]....
        /*0670*/ 	.word	0xffffffff


	//   ....[130]....
        /*0674*/ 	.word	0xffffffff


	//   ....[131]....
        /*0678*/ 	.word	0xffffffff


	//   ....[132]....
        /*067c*/ 	.word	0xffffffff


	//   ....[133]....
        /*0680*/ 	.word	0xffffffff


	//   ....[134]....
        /*0684*/ 	.word	0xffffffff


	//   ....[135]....
        /*0688*/ 	.word	0xffffffff


	//   ....[136]....
        /*068c*/ 	.word	0xffffffff


	//   ....[137]....
        /*0690*/ 	.word	0xffffffff


	//   ....[138]....
        /*0694*/ 	.word	0xffffffff


	//   ....[139]....
        /*0698*/ 	.word	0xffffffff


	//   ....[140]....
        /*069c*/ 	.word	0xffffffff


	//   ....[141]....
        /*06a0*/ 	.word	0xffffffff


	//   ....[142]....
        /*06a4*/ 	.word	0xffffffff


	//   ....[143]....
        /*06a8*/ 	.word	0xffffffff


	//   ....[144]....
        /*06ac*/ 	.word	0xffffffff


	//   ....[145]....
        /*06b0*/ 	.word	0xffffffff


	//   ....[146]....
        /*06b4*/ 	.word	0xffffffff


	//   ....[147]....
        /*06b8*/ 	.word	0xffffffff


	//   ....[148]....
        /*06bc*/ 	.word	0xffffffff


	//----- nvinfo : EIATTR_COOP_GROUP_INSTR_OFFSETS
	.align		4
.L_182:
        /*06c0*/ 	.byte	0x04, 0x28
        /*06c2*/ 	.short	(.L_184 - .L_183)


	//   ....[0]....
.L_183:
        /*06c4*/ 	.word	0x00000050


	//   ....[1]....
        /*06c8*/ 	.word	0x000018b0


	//   ....[2]....
        /*06cc*/ 	.word	0x000018f0


	//   ....[3]....
        /*06d0*/ 	.word	0x00001910


	//   ....[4]....
        /*06d4*/ 	.word	0x00001930


	//   ....[5]....
        /*06d8*/ 	.word	0x00001940


	//   ....[6]....
        /*06dc*/ 	.word	0x00001950


	//   ....[7]....
        /*06e0*/ 	.word	0x00001990


	//   ....[8]....
        /*06e4*/ 	.word	0x000019b0


	//   ....[9]....
        /*06e8*/ 	.word	0x00001bf0


	//   ....[10]....
        /*06ec*/ 	.word	0x00001c10


	//   ....[11]....
        /*06f0*/ 	.word	0x00001c20


	//   ....[12]....
        /*06f4*/ 	.word	0x00001c50


	//   ....[13]....
        /*06f8*/ 	.word	0x00001c60


	//   ....[14]....
        /*06fc*/ 	.word	0x00001ca0


	//   ....[15]....
        /*0700*/ 	.word	0x00001ce0


	//   ....[16]....
        /*0704*/ 	.word	0x00001d10


	//   ....[17]....
        /*0708*/ 	.word	0x00002370


	//   ....[18]....
        /*070c*/ 	.word	0x00002390


	//   ....[19]....
        /*0710*/ 	.word	0x000023a0


	//   ....[20]....
        /*0714*/ 	.word	0x000023c0


	//   ....[21]....
        /*0718*/ 	.word	0x000023d0


	//   ....[22]....
        /*071c*/ 	.word	0x000023f0


	//   ....[23]....
        /*0720*/ 	.word	0x00002410


	//   ....[24]....
        /*0724*/ 	.word	0x00002430


	//   ....[25]....
        /*0728*/ 	.word	0x00003370


	//   ....[26]....
        /*072c*/ 	.word	0x00003390


	//   ....[27]....
        /*0730*/ 	.word	0x000033c0


	//   ....[28]....
        /*0734*/ 	.word	0x000033d0


	//   ....[29]....
        /*0738*/ 	.word	0x000033e0


	//   ....[30]....
        /*073c*/ 	.word	0x000033f0


	//   ....[31]....
        /*0740*/ 	.word	0x00003400


	//   ....[32]....
        /*0744*/ 	.word	0x00003540


	//   ....[33]....
        /*0748*/ 	.word	0x00003750


	//   ....[34]....
        /*074c*/ 	.word	0x00003b90


	//   ....[35]....
        /*0750*/ 	.word	0x00004390


	//   ....[36]....
        /*0754*/ 	.word	0x000043b0


	//   ....[37]....
        /*0758*/ 	.word	0x000043d0


	//   ....[38]....
        /*075c*/ 	.word	0x000043f0


	//   ....[39]....
        /*0760*/ 	.word	0x00006300


	//   ....[40]....
        /*0764*/ 	.word	0x00006320


	//   ....[41]....
        /*0768*/ 	.word	0x00006390


	//   ....[42]....
        /*076c*/ 	.word	0x000063d0


	//   ....[43]....
        /*0770*/ 	.word	0x000063e0


	//   ....[44]....
        /*0774*/ 	.word	0x000063f0


	//   ....[45]....
        /*0778*/ 	.word	0x00006460


	//   ....[46]....
        /*077c*/ 	.word	0x00006470


	//   ....[47]....
        /*0780*/ 	.word	0x00007480


	//   ....[48]....
        /*0784*/ 	.word	0x000074a0


	//   ....[49]....
        /*0788*/ 	.word	0x00007510


	//   ....[50]....
        /*078c*/ 	.word	0x00007550


	//   ....[51]....
        /*0790*/ 	.word	0x00007560


	//   ....[52]....
        /*0794*/ 	.word	0x00007570


	//   ....[53]....
        /*0798*/ 	.word	0x000075e0


	//   ....[54]....
        /*079c*/ 	.word	0x000075f0


	//   ....[55]....
        /*07a0*/ 	.word	0x00007850


	//   ....[56]....
        /*07a4*/ 	.word	0x00007c80


	//   ....[57]....
        /*07a8*/ 	.word	0x000082a0


	//   ....[58]....
        /*07ac*/ 	.word	0x000082c0


	//   ....[59]....
        /*07b0*/ 	.word	0x000084e0


	//   ....[60]....
        /*07b4*/ 	.word	0x00008500


	//   ....[61]....
        /*07b8*/ 	.word	0x0000a830


	//   ....[62]....
        /*07bc*/ 	.word	0x0000a850


	//   ....[63]....
        /*07c0*/ 	.word	0x0000a890


	//   ....[64]....
        /*07c4*/ 	.word	0x0000a8d0


	//   ....[65]....
        /*07c8*/ 	.word	0x0000a900


	//   ....[66]....
        /*07cc*/ 	.word	0x0000a920


	//   ....[67]....
        /*07d0*/ 	.word	0x0000a950


	//   ....[68]....
        /*07d4*/ 	.word	0x0000a970


	//   ....[69]....
        /*07d8*/ 	.word	0x0000b940


	//   ....[70]....
        /*07dc*/ 	.word	0x0000b960


	//   ....[71]....
        /*07e0*/ 	.word	0x0000b990


	//   ....[72]....
        /*07e4*/ 	.word	0x0000ba10


	//   ....[73]....
        /*07e8*/ 	.word	0x0000ba80


	//   ....[74]....
        /*07ec*/ 	.word	0x0000baa0


	//   ....[75]....
        /*07f0*/ 	.word	0x0000bac0


	//   ....[76]....
        /*07f4*/ 	.word	0x0000bad0


	//   ....[77]....
        /*07f8*/ 	.word	0x0000c020


	//   ....[78]....
        /*07fc*/ 	.word	0x0000c040


	//   ....[79]....
        /*0800*/ 	.word	0x0000c060


	//   ....[80]....
        /*0804*/ 	.word	0x0000c080


	//   ....[81]....
        /*0808*/ 	.word	0x0000e0b0


	//   ....[82]....
        /*080c*/ 	.word	0x0000e0f0


	//   ....[83]....
        /*0810*/ 	.word	0x0000e110


	//   ....[84]....
        /*0814*/ 	.word	0x0000e130


	//   ....[85]....
        /*0818*/ 	.word	0x0000e8c0


	//   ....[86]....
        /*081c*/ 	.word	0x0000ef00


	//   ....[87]....
        /*0820*/ 	.word	0x0000ef20


	//   ....[88]....
        /*0824*/ 	.word	0x0000ef40


	//   ....[89]....
        /*0828*/ 	.word	0x0000ef50


	//   ....[90]....
        /*082c*/ 	.word	0x0000f050


	//   ....[91]....
        /*0830*/ 	.word	0x0000f070


	//   ....[92]....
        /*0834*/ 	.word	0x0000f490


	//   ....[93]....
        /*0838*/ 	.word	0x0000f4a0


	//   ....[94]....
        /*083c*/ 	.word	0x0000fc30


	//   ....[95]....
        /*0840*/ 	.word	0x0000fd20


	//   ....[96]....
        /*0844*/ 	.word	0x0000fd90


	//   ....[97]....
        /*0848*/ 	.word	0x0000feb0


	//   ....[98]....
        /*084c*/ 	.word	0x0000ff10


	//   ....[99]....
        /*0850*/ 	.word	0x00010050


	//   ....[100]....
        /*0854*/ 	.word	0x000100b0


	//   ....[101]....
        /*0858*/ 	.word	0x000101f0


	//   ....[102]....
        /*085c*/ 	.word	0x00010250


	//   ....[103]....
        /*0860*/ 	.word	0x000102c0


	//   ....[104]....
        /*0864*/ 	.word	0x00010330


	//   ....[105]....
        /*0868*/ 	.word	0x00010b70


	//   ....[106]....
        /*086c*/ 	.word	0x00010bc0


	//   ....[107]....
        /*0870*/ 	.word	0x00010c10


	//   ....[108]....
        /*0874*/ 	.word	0x00010c60


	//   ....[109]....
        /*0878*/ 	.word	0x00010cd0


	//   ....[110]....
        /*087c*/ 	.word	0x00010d40


	//   ....[111]....
        /*0880*/ 	.word	0x00010e60


	//   ....[112]....
        /*0884*/ 	.word	0x00010ec0


	//   ....[113]....
        /*0888*/ 	.word	0x00011000


	//   ....[114]....
        /*088c*/ 	.word	0x00011060


	//   ....[115]....
        /*0890*/ 	.word	0x000111a0


	//   ....[116]....
        /*0894*/ 	.word	0x00011200


	//   ....[117]....
        /*0898*/ 	.word	0x00011270


	//   ....[118]....
        /*089c*/ 	.word	0x000112e0


	//   ....[119]....
        /*08a0*/ 	.word	0x00011400


	//   ....[120]....
        /*08a4*/ 	.word	0x00011460


	//   ....[121]....
        /*08a8*/ 	.word	0x000115a0


	//   ....[122]....
        /*08ac*/ 	.word	0x00011600


	//   ....[123]....
        /*08b0*/ 	.word	0x00011740


	//   ....[124]....
        /*08b4*/ 	.word	0x000117a0


	//   ....[125]....
        /*08b8*/ 	.word	0x00011810


	//   ....[126]....
        /*08bc*/ 	.word	0x00011880


	//   ....[127]....
        /*08c0*/ 	.word	0x000120c0


	//   ....[128]....
        /*08c4*/ 	.word	0x00012100


	//   ....[129]....
        /*08c8*/ 	.word	0x00012150


	//   ....[130]....
        /*08cc*/ 	.word	0x00012190


	//   ....[131]....
        /*08d0*/ 	.word	0x000121f0


	//   ....[132]....
        /*08d4*/ 	.word	0x00012260


	//   ....[133]....
        /*08d8*/ 	.word	0x000122d0


	//   ....[134]....
        /*08dc*/ 	.word	0x000123e0


	//   ....[135]....
        /*08e0*/ 	.word	0x00012440


	//   ....[136]....
        /*08e4*/ 	.word	0x00012550


	//   ....[137]....
        /*08e8*/ 	.word	0x000125b0


	//   ....[138]....
        /*08ec*/ 	.word	0x000126c0


	//   ....[139]....
        /*08f0*/ 	.word	0x00012720


	//   ....[140]....
        /*08f4*/ 	.word	0x00012770


	//   ....[141]....
        /*08f8*/ 	.word	0x000127b0


	//   ....[142]....
        /*08fc*/ 	.word	0x00012800


	//   ....[143]....
        /*0900*/ 	.word	0x00012840


	//   ....[144]....
        /*0904*/ 	.word	0x00012890


	//   ....[145]....
        /*0908*/ 	.word	0x000128f0


	//   ....[146]....
        /*090c*/ 	.word	0x00012940


	//   ....[147]....
        /*0910*/ 	.word	0x000129a0


	//   ....[148]....
        /*0914*/ 	.word	0x00012a10


	//----- nvinfo : EIATTR_EXIT_INSTR_OFFSETS
	.align		4
.L_184:
        /*0918*/ 	.byte	0x04, 0x1c
        /*091a*/ 	.short	(.L_186 - .L_185)


	//   ....[0]....
.L_185:
        /*091c*/ 	.word	0x000000a0


	//   ....[1]....
        /*0920*/ 	.word	0x0000fcd0


	//----- nvinfo : EIATTR_MAX_THREADS
	.align		4
.L_186:
        /*0924*/ 	.byte	0x04, 0x05
        /*0926*/ 	.short	(.L_188 - .L_187)
.L_187:
        /*0928*/ 	.word	0x00000100
        /*092c*/ 	.word	0x00000001
        /*0930*/ 	.word	0x00000001


	//----- nvinfo : EIATTR_CRS_STACK_SIZE
	.align		4
.L_188:
        /*0934*/ 	.byte	0x04, 0x1e
        /*0936*/ 	.short	(.L_190 - .L_189)
.L_189:
        /*0938*/ 	.word	0x00000000
.L_190:


//--------------------- .nv.info._ZN7cutlass13device_kernelIN5flash19enable_sm80_to_sm89INS1_16FlashAttnFwdSm80INS1_25CollectiveMainloopFwdSm80ILi4ELi1ELb0EN4cute5tupleIJNS5_1CILi128EEENS7_ILi64EEES8_EEELi128ENS_6half_tEfNS_4arch4Sm80ELb0ELb0ELb0ELb0ELb1ELb0ELb1ELb1EEENS1_21CollectiveEpilogueFwdINS6_IJS8_S8_S9_EEENS6_IJNS7_ILi1EEESH_SH_EEESB_SD_Li128ELb0ELb1ELb1ELb0EEENS1_19SingleTileSchedulerILb0ELb1ELb1ELi128EEEEEEEEEvNT_6ParamsE --------------------------
	.section	.nv.info._ZN7cutlass13device_kernelIN5flash19enable_sm80_to_sm89INS1_16FlashAttnFwdSm80INS1_25CollectiveMainloopFwdSm80ILi4ELi1ELb0EN4cute5tupleIJNS5_1CILi128EEENS7_ILi64EEES8_EEELi128ENS_6half_tEfNS_4arch4Sm80ELb0ELb0ELb0ELb0ELb1ELb0ELb1ELb1EEENS1_21CollectiveEpilogueFwdINS6_IJS8_S8_S9_EEENS6_IJNS7_ILi1EEESH_SH_EEESB_SD_Li128ELb0ELb1ELb1ELb0EEENS1_19SingleTileSchedulerILb0ELb1ELb1ELi128EEEEEEEEEvNT_6ParamsE,"",@"SHT_CUDA_INFO"
	.sectionflags	@""
	.align	4


	//----- nvinfo : EIATTR_CUDA_API_VERSION
	.align		4
        /*0000*/ 	.byte	0x04, 0x37
        /*0002*/ 	.short	(.L_192 - .L_191)
.L_191:
        /*0004*/ 	.word	0x00000082


	//----- nvinfo : EIATTR_SW2861232_WAR
	.align		4
.L_192:
        /*0008*/ 	.byte	0x01, 0x35
	.zero		2


	//----- nvinfo : EIATTR_PARAM_CBANK
	.align		4
        /*000c*/ 	.byte	0x04, 0x0a
        /*000e*/ 	.short	(.L_194 - .L_193)
	.align		4
.L_193:
        /*0010*/ 	.word	index@(.nv.constant0._ZN7cutlass13device_kernelIN5flash19enable_sm80_to_sm89INS1_16FlashAttnFwdSm80INS1_25CollectiveMainloopFwdSm80ILi4ELi1ELb0EN4cute5tupleIJNS5_1CILi128EEENS7_ILi64EEES8_EEELi128ENS_6half_tEfNS_4arch4Sm80ELb0ELb0ELb0ELb0ELb1ELb0ELb1ELb1EEENS1_21CollectiveEpilogueFwdINS6_IJS8_S8_S9_EEENS6_IJNS7_ILi1EEESH_SH_EEESB_SD_Li128ELb0ELb1ELb1ELb0EEENS1_19SingleTileSchedulerILb0ELb1ELb1ELi128EEEEEEEEEvNT_6ParamsE)
        /*0014*/ 	.short	0x0160
        /*0016*/ 	.short	0x0418


	//----- nvinfo : EIATTR_CBANK_PARAM_SIZE
	.align		4
.L_194:
        /*0018*/ 	.byte	0x03, 0x19
        /*001a*/ 	.short	0x0418


	//----- nvinfo : EIATTR_KPARAM_INFO
	.align		4
        /*001c*/ 	.byte	0x04, 0x17
        /*001e*/ 	.short	(.L_196 - .L_195)
.L_195:
        /*0020*/ 	.word	0x00000000
        /*0024*/ 	.short	0x0000
        /*0026*/ 	.short	0x0000
        /*0028*/ 	.byte	0x00, 0xf0, 0x61, 0x10


	//----- nvinfo : EIATTR_MAXREG_COUNT
	.align		4
.L_196:
        /*002c*/ 	.byte	0x03, 0x1b
        /*002e*/ 	.short	0x00ff


	//----- nvinfo : EIATTR_NUM_BARRIERS
	.align		4
        /*0030*/ 	.byte	0x02, 0x4c
        /*0032*/ 	.byte	0x02
	.zero		1


	//----- nvinfo : EIATTR_ANNOTATIONS
	.align		4
        /*0034*/ 	.byte	0x04, 0x55
        /*0036*/ 	.short	(.L_198 - .L_197)


	//   ....[0]....
.L_197:
        /* <DEDUP_REMOVED lines=16> */


	//----- nvinfo : EIATTR_MERCURY_ISA_VERSION
	.align		4
.L_198:
        /*0128*/ 	.byte	0x03, 0x5f
        /*012a*/ 	.short	0x0000


	//----- nvinfo : EIATTR_COOP_GROUP_MASK_REGIDS
	.align		4
        /*012c*/ 	.byte	0x04, 0x29
        /*012e*/ 	.short	(.L_200 - .L_199)


	//   ....[0]....
.L_199:
        /*0130*/ 	.word	0xffffffff


	//   ....[1]....
        /*0134*/ 	.word	0xffffffff


	//   ....[2]....
        /*0138*/ 	.word	0xffffffff


	//   ....[3]....
        /*013c*/ 	.word	0xffffffff


	//   ....[4]....
        /*0140*/ 	.word	0xffffffff


	//   ....[5]....
        /*0144*/ 	.word	0xffffffff


	//   ....[6]....
        /*0148*/ 	.word	0xffffffff


	//   ....[7]....
        /*014c*/ 	.word	0xffffffff


	//   ....[8]....
        /*0150*/ 	.word	0xffffffff


	//   ....[9]....
        /*0154*/ 	.word	0xffffffff


	//   ....[10]....
        /*0158*/ 	.word	0xffffffff


	//   ....[11]....
        /*015c*/ 	.word	0xffffffff


	//   ....[12]....
        /*0160*/ 	.word	0xffffffff


	//   ....[13]....
        /*0164*/ 	.word	0xffffffff


	//   ....[14]....
        /*0168*/ 	.word	0xffffffff


	//   ....[15]....
        /*016c*/ 	.word	0xffffffff


	//   ....[16]....
        /*0170*/ 	.word	0xffffffff


	//   ....[17]....
        /*0174*/ 	.word	0xffffffff


	//   ....[18]....
        /*0178*/ 	.word	0xffffffff


	//   ....[19]....
        /*017c*/ 	.word	0xffffffff


	//   ....[20]....
        /*0180*/ 	.word	0xffffffff


	//   ....[21]....
        /*0184*/ 	.word	0xffffffff


	//   ....[22]....
        /*0188*/ 	.word	0xffffffff


	//   ....[23]....
        /*018c*/ 	.word	0xffffffff


	//   ....[24]....
        /*0190*/ 	.word	0xffffffff


	//   ....[25]....
        /*0194*/ 	.word	0xffffffff


	//   ....[26]....
        /*0198*/ 	.word	0xffffffff


	//   ....[27]....
        /*019c*/ 	.word	0xffffffff


	//   ....[28]....
        /*01a0*/ 	.word	0xffffffff


	//   ....[29]....
        /*01a4*/ 	.word	0xffffffff


	//   ....[30]....
        /*01a8*/ 	.word	0xffffffff


	//   ....[31]....
        /*01ac*/ 	.word	0xffffffff


	//   ....[32]....
        /*01b0*/ 	.word	0xffffffff


	//   ....[33]....
        /*01b4*/ 	.word	0xffffffff


	//   ....[34]....
        /*01b8*/ 	.word	0xffffffff


	//   ....[35]....
        /*01bc*/ 	.word	0xffffffff


	//   ....[36]....
        /*01c0*/ 	.word	0xffffffff


	//   ....[37]....
        /*01c4*/ 	.word	0xffffffff


	//   ....[38]....
        /*01c8*/ 	.word	0xffffffff


	//   ....[39]....
        /*01cc*/ 	.word	0xffffffff


	//   ....[40]....
        /*01d0*/ 	.word	0xffffffff


	//   ....[41]....
        /*01d4*/ 	.word	0xffffffff


	//   ....[42]....
        /*01d8*/ 	.word	0xffffffff


	//   ....[43]....
        /*01dc*/ 	.word	0xffffffff


	//   ....[44]....
        /*01e0*/ 	.word	0xffffffff


	//   ....[45]....
        /*01e4*/ 	.word	0xffffffff


	//   ....[46]....
        /*01e8*/ 	.word	0xffffffff


	//   ....[47]....
        /*01ec*/ 	.word	0xffffffff


	//   ....[48]....
        /*01f0*/ 	.word	0xffffffff


	//   ....[49]....
        /*01f4*/ 	.word	0xffffffff


	//   ....[50]....
        /*01f8*/ 	.word	0xffffffff


	//   ....[51]....
        /*01fc*/ 	.word	0xffffffff


	//   ....[52]....
        /*0200*/ 	.word	0xffffffff


	//   ....[53]....
        /*0204*/ 	.word	0xffffffff


	//   ....[54]....
        /*0208*/ 	.word	0xffffffff


	//   ....[55]....
        /*020c*/ 	.word	0xffffffff


	//   ....[56]....
        /*0210*/ 	.word	0xffffffff


	//   ....[57]....
        /*0214*/ 	.word	0xffffffff


	//   ....[58]....
        /*0218*/ 	.word	0xffffffff


	//   ....[59]....
        /*021c*/ 	.word	0xffffffff


	//   ....[60]....
        /*0220*/ 	.word	0xffffffff


	//   ....[61]....
        /*0224*/ 	.word	0xffffffff


	//   ....[62]....
        /*0228*/ 	.word	0xffffffff


	//   ....[63]....
        /*022c*/ 	.word	0xffffffff


	//   ....[64]....
        /*0230*/ 	.word	0xffffffff


	//   ....[65]....
        /*0234*/ 	.word	0xffffffff


	//   ....[66]....
        /*0238*/ 	.word	0xffffffff


	//   ....[67]....
        /*023c*/ 	.word	0xffffffff


	//   ....[68]....
        /*0240*/ 	.word	0xffffffff


	//   ....[69]....
        /*0244*/ 	.word	0xffffffff


	//   ....[70]....
        /*0248*/ 	.word	0xffffffff


	//   ....[71]....
        /*024c*/ 	.word	0xffffffff


	//   ....[72]....
        /*0250*/ 	.word	0xffffffff


	//   ....[73]....
        /*0254*/ 	.word	0xffffffff


	//   ....[74]....
        /*0258*/ 	.word	0xffffffff


	//   ....[75]....
        /*025c*/ 	.word	0xffffffff


	//   ....[76]....
        /*0260*/ 	.word	0xffffffff


	//   ....[77]....
        /*0264*/ 	.word	0xffffffff


	//   ....[78]....
        /*0268*/ 	.word	0xffffffff


	//   ....[79]....
        /*026c*/ 	.word	0xffffffff


	//   ....[80]....
        /*0270*/ 	.word	0xffffffff


	//   ....[81]....
        /*0274*/ 	.word	0xffffffff


	//   ....[82]....
        /*0278*/ 	.word	0xffffffff


	//   ....[83]....
        /*027c*/ 	.word	0xffffffff


	//   ....[84]....
        /*0280*/ 	.word	0xffffffff


	//   ....[85]....
        /*0284*/ 	.word	0xffffffff


	//   ....[86]....
        /*0288*/ 	.word	0xffffffff


	//   ....[87]....
        /*028c*/ 	.word	0xffffffff


	//   ....[88]....
        /*0290*/ 	.word	0xffffffff


	//   ....[89]....
        /*0294*/ 	.word	0xffffffff


	//   ....[90]....
        /*0298*/ 	.word	0xffffffff


	//   ....[91]....
        /*029c*/ 	.word	0xffffffff


	//   ....[92]....
        /*02a0*/ 	.word	0xffffffff


	//   ....[93]....
        /*02a4*/ 	.word	0xffffffff


	//   ....[94]....
        /*02a8*/ 	.word	0xffffffff


	//   ....[95]....
        /*02ac*/ 	.word	0xffffffff


	//   ....[96]....
        /*02b0*/ 	.word	0xffffffff


	//----- nvinfo : EIATTR_COOP_GROUP_INSTR_OFFSETS
	.align		4
.L_200:
        /*02b4*/ 	.byte	0x04, 0x28
        /*02b6*/ 	.short	(.L_202 - .L_201)


	//   ....[0]....
.L_201:
        /*02b8*/ 	.word	0x00000060


	//   ....[1]....
        /*02bc*/ 	.word	0x00000eb0


	//   ....[2]....
        /*02c0*/ 	.word	0x00000ee0


	//   ....[3]....
        /*02c4*/ 	.word	0x00001060


	//   ....[4]....
        /*02c8*/ 	.word	0x00001090


	//   ....[5]....
        /*02cc*/ 	.word	0x00001160


	//   ....[6]....
        /*02d0*/ 	.word	0x00001190


	//   ....[7]....
        /*02d4*/ 	.word	0x00001260


	//   ....[8]....
        /*02d8*/ 	.word	0x00001290


	//   ....[9]....
        /*02dc*/ 	.word	0x00001360


	//   ....[10]....
        /*02e0*/ 	.word	0x00001390


	//   ....[11]....
        /*02e4*/ 	.word	0x00001460


	//   ....[12]....
        /*02e8*/ 	.word	0x00001490


	//   ....[13]....
        /*02ec*/ 	.word	0x00001560


	//   ....[14]....
        /*02f0*/ 	.word	0x00001590


	//   ....[15]....
        /*02f4*/ 	.word	0x00001650


	//   ....[16]....
        /*02f8*/ 	.word	0x00001690


	//   ....[17]....
        /*02fc*/ 	.word	0x00001b10


	//   ....[18]....
        /*0300*/ 	.word	0x00001b30


	//   ....[19]....
        /*0304*/ 	.word	0x00001b60


	//   ....[20]....
        /*0308*/ 	.word	0x00001b90


	//   ....[21]....
        /*030c*/ 	.word	0x00001ba0


	//   ....[22]....
        /*0310*/ 	.word	0x00001bb0


	//   ....[23]....
        /*0314*/ 	.word	0x00001bc0


	//   ....[24]....
        /*0318*/ 	.word	0x00001bd0


	//   ....[25]....
        /*031c*/ 	.word	0x00001f00


	//   ....[26]....
        /*0320*/ 	.word	0x00001f30


	//   ....[27]....
        /*0324*/ 	.word	0x00001f50


	//   ....[28]....
        /*0328*/ 	.word	0x00001f80


	//   ....[29]....
        /*032c*/ 	.word	0x00001fb0


	//   ....[30]....
        /*0330*/ 	.word	0x00001fe0


	//   ....[31]....
        /*0334*/ 	.word	0x00002010


	//   ....[32]....
        /*0338*/ 	.word	0x00002050


	//   ....[33]....
        /*033c*/ 	.word	0x00003100


	//   ....[34]....
        /*0340*/ 	.word	0x00003120


	//   ....[35]....
        /*0344*/ 	.word	0x00003130


	//   ....[36]....
        /*0348*/ 	.word	0x00003140


	//   ....[37]....
        /*034c*/ 	.word	0x00003150


	//   ....[38]....
        /*0350*/ 	.word	0x00003160


	//   ....[39]....
        /*0354*/ 	.word	0x00003170


	//   ....[40]....
        /*0358*/ 	.word	0x00003190


	//   ....[41]....
        /*035c*/ 	.word	0x00003a50


	//   ....[42]....
        /*0360*/ 	.word	0x00003b50


	//   ....[43]....
        /*0364*/ 	.word	0x00003ed0


	//   ....[44]....
        /*0368*/ 	.word	0x00003f80


	//   ....[45]....
        /*036c*/ 	.word	0x00004160


	//   ....[46]....
        /*0370*/ 	.word	0x00004240


	//   ....[47]....
        /*0374*/ 	.word	0x00004320


	//   ....[48]....
        /*0378*/ 	.word	0x00004460


	//   ....[49]....
        /*037c*/ 	.word	0x00005ba0


	//   ....[50]....
        /*0380*/ 	.word	0x00005bb0


	//   ....[51]....
        /*0384*/ 	.word	0x00005bc0


	//   ....[52]....
        /*0388*/ 	.word	0x00005bd0


	//   ....[53]....
        /*038c*/ 	.word	0x00005be0


	//   ....[54]....
        /*0390*/ 	.word	0x00005bf0


	//   ....[55]....
        /*0394*/ 	.word	0x00005c00


	//   ....[56]....
        /*0398*/ 	.word	0x00005c30


	//   ....[57]....
        /*039c*/ 	.word	0x00005f40


	//   ....[58]....
        /*03a0*/ 	.word	0x00005f90


	//   ....[59]....
        /*03a4*/ 	.word	0x00005fb0


	//   ....[60]....
        /*03a8*/ 	.word	0x00005fe0


	//   ....[61]....
        /*03ac*/ 	.word	0x00006070


	//   ....[62]....
        /*03b0*/ 	.word	0x00006090


	//   ....[63]....
        /*03b4*/ 	.word	0x000060a0


	//   ....[64]....
        /*03b8*/ 	.word	0x000060b0


	//   ....[65]....
        /*03bc*/ 	.word	0x00006e90


	//   ....[66]....
        /*03c0*/ 	.word	0x00006fd0


	//   ....[67]....
        /*03c4*/ 	.word	0x00007090


	//   ....[68]....
        /*03c8*/ 	.word	0x000070e0


	//   ....[69]....
        /*03cc*/ 	.word	0x00007120


	//   ....[70]....
        /*03d0*/ 	.word	0x00007190


	//   ....[71]....
        /*03d4*/ 	.word	0x000071c0


	//   ....[72]....
        /*03d8*/ 	.word	0x000071f0


	//   ....[73]....
        /*03dc*/ 	.word	0x00009580


	//   ....[74]....
        /*03e0*/ 	.word	0x00009590


	//   ....[75]....
        /*03e4*/ 	.word	0x000095a0


	//   ....[76]....
        /*03e8*/ 	.word	0x000095b0


	//   ....[77]....
        /*03ec*/ 	.word	0x000095e0


	//   ....[78]....
        /*03f0*/ 	.word	0x00009600


	//   ....[79]....
        /*03f4*/ 	.word	0x00009620


	//   ....[80]....
        /*03f8*/ 	.word	0x00009650


	//   ....[81]....
        /*03fc*/ 	.word	0x0000a720


	//   ....[82]....
        /*0400*/ 	.word	0x0000a750


	//   ....[83]....
        /*0404*/ 	.word	0x0000a780


	//   ....[84]....
        /*0408*/ 	.word	0x0000a7b0


	//   ....[85]....
        /*040c*/ 	.word	0x0000a7f0


	//   ....[86]....
        /*0410*/ 	.word	0x0000a820


	//   ....[87]....
        /*0414*/ 	.word	0x0000a840


	//   ....[88]....
        /*0418*/ 	.word	0x0000a850


	//   ....[89]....
        /*041c*/ 	.word	0x0000a8d0


	//   ....[90]....
        /*0420*/ 	.word	0x0000a8f0


	//   ....[91]....
        /*0424*/ 	.word	0x0000af00


	//   ....[92]....
        /*0428*/ 	.word	0x0000af20


	//   ....[93]....
        /*042c*/ 	.word	0x0000b520


	//   ....[94]....
        /*0430*/ 	.word	0x0000b540


	//   ....[95]....
        /*0434*/ 	.word	0x0000bb40


	//   ....[96]....
        /*0438*/ 	.word	0x0000bb50


	//----- nvinfo : EIATTR_EXIT_INSTR_OFFSETS
	.align		4
.L_202:
        /*043c*/ 	.byte	0x04, 0x1c
        /*043e*/ 	.short	(.L_204 - .L_203)


	//   ....[0]....
.L_203:
        /*0440*/ 	.word	0x000001c0


	//   ....[1]....
        /*0444*/ 	.word	0x0000bb60


	//   ....[2]....
        /*0448*/ 	.word	0x0000c100


	//   ....[3]....
        /*044c*/ 	.word	0x0000c150


	//   ....[4]....
        /*0450*/ 	.word	0x0000c180


	//   ....[5]....
        /*0454*/ 	.word	0x0000c1e0


	//   ....[6]....
        /*0458*/ 	.word	0x0000c470


	//----- nvinfo : EIATTR_CTAIDZ_USED
	.align		4
.L_204:
        /*045c*/ 	.byte	0x01, 0x04
	.zero		2


	//----- nvinfo : EIATTR_MAX_THREADS
	.align		4
        /*0460*/ 	.byte	0x04, 0x05
        /*0462*/ 	.short	(.L_206 - .L_205)
.L_205:
        /*0464*/ 	.word	0x00000080
        /*0468*/ 	.word	0x00000001
        /*046c*/ 	.word	0x00000001


	//----- nvinfo : EIATTR_CRS_STACK_SIZE
	.align		4
.L_206:
        /*0470*/ 	.byte	0x04, 0x1e
        /*0472*/ 	.short	(.L_208 - .L_207)
.L_207:
        /*0474*/ 	.word	0x00000000
.L_208:


//--------------------- .nv.info._ZN7cutlass13device_kernelIN5flash19enable_sm80_to_sm89INS1_16FlashAttnFwdSm80INS1_25CollectiveMainloopFwdSm80ILi8ELi1ELb1EN4cute5tupleIJNS5_1CILi128EEENS7_ILi112EEES8_EEELi128ENS_6half_tEfNS_4arch4Sm80ELb0ELb0ELb0ELb1ELb1ELb0ELb1ELb1EEENS1_21CollectiveEpilogueFwdINS6_IJS8_S8_S9_EEENS6_IJNS7_ILi1EEESH_SH_EEESB_SD_Li256ELb1ELb1ELb1ELb0EEENS1_36VarlenDynamicPersistentTileSchedulerILi128ELi112ELi256ELi256ELb1ELb1ELb0ELb0ELb1ELb1EEEEEEEEEvNT_6ParamsE --------------------------
	.section	.nv.info._ZN7cutlass13device_kernelIN5flash19enable_sm80_to_sm89INS1_16FlashAttnFwdSm80INS1_25CollectiveMainloopFwdSm80ILi8ELi1ELb1EN4cute5tupleIJNS5_1CILi128EEENS7_ILi112EEES8_EEELi128ENS_6half_tEfNS_4arch4Sm80ELb0ELb0ELb0ELb1ELb1ELb0ELb1ELb1EEENS1_21CollectiveEpilogueFwdINS6_IJS8_S8_S9_EEENS6_IJNS7_ILi1EEESH_SH_EEESB_SD_Li256ELb1ELb1ELb1ELb0EEENS1_36VarlenDynamicPersistentTileSchedulerILi128ELi112ELi256ELi256ELb1ELb1ELb0ELb0ELb1ELb1EEEEEEEEEvNT_6ParamsE,"",@"SHT_CUDA_INFO"
	.sectionflags	@""
	.align	4


	//----- nvinfo : EIATTR_CUDA_API_VERSION
	.align		4
        /*0000*/ 	.byte	0x04, 0x37
        /*0002*/ 	.short	(.L_210 - .L_209)
.L_209:
        /*0004*/ 	.word	0x00000082


	//----- nvinfo : EIATTR_SW2861232_WAR
	.align		4
.L_210:
        /*0008*/ 	.byte	0x01, 0x35
	.zero		2


	//----- nvinfo : EIATTR_PARAM_CBANK
	.align		4
        /*000c*/ 	.byte	0x04, 0x0a
        /*000e*/ 	.short	(.L_212 - .L_211)
	.align		4
.L_211:
        /*0010*/ 	.word	index@(.nv.constant0._ZN7cutlass13device_kernelIN5flash19enable_sm80_to_sm89INS1_16FlashAttnFwdSm80INS1_25CollectiveMainloopFwdSm80ILi8ELi1ELb1EN4cute5tupleIJNS5_1CILi128EEENS7_ILi112EEES8_EEELi128ENS_6half_tEfNS_4arch4Sm80ELb0ELb0ELb0ELb1ELb1ELb0ELb1ELb1EEENS1_21CollectiveEpilogueFwdINS6_IJS8_S8_S9_EEENS6_IJNS7_ILi1EEESH_SH_EEESB_SD_Li256ELb1ELb1ELb1ELb0EEENS1_36VarlenDynamicPersistentTileSchedulerILi128ELi112ELi256ELi256ELb1ELb1ELb0ELb0ELb1ELb1EEEEEEEEEvNT_6ParamsE)
        /*0014*/ 	.short	0x0160
        /*0016*/ 	.short	0x0438


	//----- nvinfo : EIATTR_CBANK_PARAM_SIZE
	.align		4
.L_212:
        /*0018*/ 	.byte	0x03, 0x19
        /*001a*/ 	.short	0x0438


	//----- nvinfo : EIATTR_KPARAM_INFO
	.align		4
        /*001c*/ 	.byte	0x04, 0x17
        /*001e*/ 	.short	(.L_214 - .L_213)
.L_213:
        /*0020*/ 	.word	0x00000000
        /*0024*/ 	.short	0x0000
        /*0026*/ 	.short	0x0000
        /*0028*/ 	.byte	0x00, 0xf0, 0xe1, 0x10


	//----- nvinfo : EIATTR_MAXREG_COUNT
	.align		4
.L_214:
        /*002c*/ 	.byte	0x03, 0x1b
        /*002e*/ 	.short	0x00ff


	//----- nvinfo : EIATTR_NUM_BARRIERS
	.align		4
        /*0030*/ 	.byte	0x02, 0x4c
        /*0032*/ 	.byte	0x06
	.zero		1


	//----- nvinfo : EIATTR_ANNOTATIONS
	.align		4
        /*0034*/ 	.byte	0x04, 0x55
        /*0036*/ 	.short	(.L_216 - .L_215)


	//   ....[0]....
.L_215:
        /* <DEDUP_REMOVED lines=68> */
        /*046c*/ 	.byte	0x50, 0xc4, 0x00, 0x00


	//----- nvinfo : EIATTR_MERCURY_ISA_VERSION
	.align		4
.L_216:
        /*0470*/ 	.byte	0x03, 0x5f
        /*0472*/ 	.short	0x0000


	//----- nvinfo : EIATTR_INT_WARP_WIDE_INSTR_OFFSETS
	.align		4
        /*0474*/ 	.byte	0x04, 0x31
        /*0476*/ 	.short	(.L_218 - .L_217)


	//   ....[0]....
.L_217:
        /*0478*/ 	.word	0x0000a090


	//   ....[1]....
        /*047c*/ 	.word	0x0000a110


	//----- nvinfo : EIATTR_COOP_GROUP_MASK_REGIDS
	.align		4
.L_218:
        /*0480*/ 	.byte	0x04, 0x29
        /*0482*/ 	.short	(.L_220 - .L_219)


	//   ....[0]....
.L_219:
        /*0484*/ 	.word	0xffffffff


	//   ....[1]....
        /*0488*/ 	.word	0xffffffff


	//   ....[2]....
        /*048c*/ 	.word	0xffffffff


	//   ....[3]....
        /*0490*/ 	.word	0xffffffff


	//   ....[4]....
        /*0494*/ 	.word	0xffffffff


	//   ....[5]....
        /*0498*/ 	.word	0xffffffff


	//   ....[6]....
        /*049c*/ 	.word	0xffffffff


	//   ....[7]....
        /*04a0*/ 	.word	0xffffffff


	//   ....[8]....
        /*04a4*/ 	.word	0xffffffff


	//   ....[9]....
        /*04a8*/ 	.word	0xffffffff


	//   ....[10]....
        /*04ac*/ 	.word	0xffffffff


	//   ....[11]....
        /*04b0*/ 	.word	0xffffffff


	//   ....[12]....
        /*04b4*/ 	.word	0xffffffff


	//   ....[13]....
        /*04b8*/ 	.word	0xffffffff


	//   ....[14]....
        /*04bc*/ 	.word	0xffffffff


	//   ....[15]....
        /*04c0*/ 	.word	0xffffffff


	//   ....[16]....
        /*04c4*/ 	.word	0xffffffff


	//   ....[17]....
        /*04c8*/ 	.word	0xffffffff


	//   ....[18]....
        /*04cc*/ 	.word	0xffffffff


	//   ....[19]....
        /*04d0*/ 	.word	0xffffffff


	//   ....[20]....
        /*04d4*/ 	.word	0xffffffff


	//   ....[21]....
        /*04d8*/ 	.word	0xffffffff


	//   ....[22]....
        /*04dc*/ 	.word	0xffffffff


	//   ....[23]....
        /*04e0*/ 	.word	0xffffffff


	//   ....[24]....
        /*04e4*/ 	.word	0xffffffff


	//   ....[25]....
        /*04e8*/ 	.word	0xffffffff


	//   ....[26]....
        /*04ec*/ 	.word	0xffffffff


	//   ....[27]....
        /*04f0*/ 	.word	0xffffffff


	//   ....[28]....
        /*04f4*/ 	.word	0xffffffff


	//   ....[29]....
        /*04f8*/ 	.word	0xffffffff


	//   ....[30]....
        /*04fc*/ 	.word	0xffffffff


	//   ....[31]....
        /*0500*/ 	.word	0xffffffff


	//   ....[32]....
        /*0504*/ 	.word	0xffffffff


	//   ....[33]....
        /*0508*/ 	.word	0xffffffff


	//   ....[34]....
        /*050c*/ 	.word	0xffffffff


	//   ....[35]....
        /*0510*/ 	.word	0xffffffff


	//   ....[36]....
        /*0514*/ 	.word	0xffffffff


	//   ....[37]....
        /*0518*/ 	.word	0xffffffff


	//   ....[38]....
        /*051c*/ 	.word	0xffffffff


	//   ....[39]....
        /*0520*/ 	.word	0xffffffff


	//   ....[40]....
        /*0524*/ 	.word	0xffffffff


	//   ....[41]....
        /*0528*/ 	.word	0xffffffff


	//   ....[42]....
        /*052c*/ 	.word	0xffffffff


	//   ....[43]....
        /*0530*/ 	.word	0xffffffff


	//   ....[44]....
        /*0534*/ 	.word	0xffffffff


	//   ....[45]....
        /*0538*/ 	.word	0xffffffff


	//   ....[46]....
        /*053c*/ 	.word	0xffffffff


	//   ....[47]....
        /*0540*/ 	.word	0xffffffff


	//   ....[48]....
        /*0544*/ 	.word	0xffffffff


	//   ....[49]....
        /*0548*/ 	.word	0xffffffff


	//   ....[50]....
        /*054c*/ 	.word	0xffffffff


	//   ....[51]....
        /*0550*/ 	.word	0xffffffff


	//   ....[52]....
        /*0554*/ 	.word	0xffffffff


	//   ....[53]....
        /*0558*/ 	.word	0xffffffff


	//   ....[54]....
        /*055c*/ 	.word	0xffffffff


	//   ....[55]....
        /*0560*/ 	.word	0xffffffff


	//   ....[56]....
        /*0564*/ 	.word	0xffffffff


	//   ....[57]....
        /*0568*/ 	.word	0xffffffff


	//   ....[58]....
        /*056c*/ 	.word	0xffffffff


	//   ....[59]....
        /*0570*/ 	.word	0xffffffff


	//   ....[60]....
        /*0574*/ 	.word	0xffffffff


	//   ....[61]....
        /*0578*/ 	.word	0xffffffff


	//   ....[62]....
        /*057c*/ 	.word	0xffffffff


	//   ....[63]....
        /*0580*/ 	.word	0xffffffff


	//   ....[64]....
        /*0584*/ 	.word	0xffffffff


	//   ....[65]....
        /*0588*/ 	.word	0xffffffff


	//   ....[66]....
        /*058c*/ 	.word	0xffffffff


	//   ....[67]....
        /*0590*/ 	.word	0xffffffff


	//   ....[68]....
        /*0594*/ 	.word	0xffffffff


	//   ....[69]....
        /*0598*/ 	.word	0xffffffff


	//   ....[70]....
        /*059c*/ 	.word	0xffffffff


	//   ....[71]....
        /*05a0*/ 	.word	0xffffffff


	//   ....[72]....
        /*05a4*/ 	.word	0xffffffff


	//   ....[73]....
        /*05a8*/ 	.word	0xffffffff


	//   ....[74]....
        /*05ac*/ 	.word	0xffffffff


	//   ....[75]....
        /*05b0*/ 	.word	0xffffffff


	//   ....[76]....
        /*05b4*/ 	.word	0xffffffff


	//   ....[77]....
        /*05b8*/ 	.word	0xffffffff


	//   ....[78]....
        /*05bc*/ 	.word	0xffffffff


	//   ....[79]....
        /*05c0*/ 	.word	0xffffffff


	//   ....[80]....
        /*05c4*/ 	.word	0xffffffff


	//   ....[81]....
        /*05c8*/ 	.word	0xffffffff


	//   ....[82]....
        /*05cc*/ 	.word	0xffffffff


	//   ....[83]....
        /*05d0*/ 	.word	0xffffffff


	//   ....[84]....
        /*05d4*/ 	.word	0xffffffff


	//   ....[85]....
        /*05d8*/ 	.word	0xffffffff


	//   ....[86]....
        /*05dc*/ 	.word	0xffffffff


	//   ....[87]....
        /*05e0*/ 	.word	0xffffffff


	//   ....[88]....
        /*05e4*/ 	.word	0xffffffff


	//   ....[89]....
        /*05e8*/ 	.word	0xffffffff


	//   ....[90]....
        /*05ec*/ 	.word	0xffffffff


	//   ....[91]....
        /*05f0*/ 	.word	0xffffffff


	//   ....[92]....
        /*05f4*/ 	.word	0xffffffff


	//   ....[93]....
        /*05f8*/ 	.word	0xffffffff


	//   ....[94]....
        /*05fc*/ 	.word	0xffffffff


	//   ....[95]....
        /*0600*/ 	.word	0xffffffff


	//   ....[96]....
        /*0604*/ 	.word	0xffffffff


	//   ....[97]....
        /*0608*/ 	.word	0xffffffff


	//   ....[98]....
        /*060c*/ 	.word	0xffffffff


	//   ....[99]....
        /*0610*/ 	.word	0xffffffff


	//   ....[100]....
        /*0614*/ 	.word	0xffffffff


	//   ....[101]....
        /*0618*/ 	.word	0xffffffff


	//   ....[102]....
        /*061c*/ 	.word	0xffffffff


	//   ....[103]....
        /*0620*/ 	.word	0xffffffff


	//   ....[104]....
        /*0624*/ 	.word	0xffffffff


	//   ....[105]....
        /*0628*/ 	.word	0xffffffff


	//   ....[106]....
        /*062c*/ 	.word	0xffffffff


	//   ....[107]....
        /*0630*/ 	.word	0xffffffff


	//   ....[108]....
        /*0634*/ 	.word	0xffffffff


	//   ....[109]....
        /*0638*/ 	.word	0xffffffff


	//   ....[110]....
        /*063c*/ 	.word	0xffffffff


	//   ....[111]....
        /*0640*/ 	.word	0xffffffff


	//   ....[112]....
        /*0644*/ 	.word	0xffffffff


	//   ....[113]....
        /*0648*/ 	.word	0xffffffff


	//   ....[114]....
        /*064c*/ 	.word	0xffffffff


	//   ....[115]....
        /*0650*/ 	.word	0xffffffff


	//   ....[116]....
        /*0654*/ 	.word	0xffffffff


	//   ....[117]....
        /*0658*/ 	.word	0xffffffff


	//   ....[118]....
        /*065c*/ 	.word	0xffffffff


	//   ....[119]....
        /*0660*/ 	.word	0xffffffff


	//   ....[120]....
        /*0664*/ 	.word	0xffffffff


	//   ....[121]....
        /*0668*/ 	.word	0xffffffff


	//   ....[122]....
        /*066c*/ 	.word	0xffffffff


	//   ....[123]....
        /*0670*/ 	.word	0xffffffff


	//   ....[124]....
        /*0674*/ 	.word	0xffffffff


	//   ....[125]....
        /*0678*/ 	.word	0xffffffff


	//   ....[126]....
        /*067c*/ 	.word	0xffffffff


	//   ....[127]....
        /*0680*/ 	.word	0xffffffff


	//   ....[128]....
        /*0684*/ 	.word	0xffffffff


	//   ....[129]....
        /*0688*/ 	.word	0xffffffff


	//   ....[130]....
        /*068c*/ 	.word	0xffffffff


	//   ....[131]....
        /*0690*/ 	.word	0xffffffff


	//   ....[132]....
        /*0694*/ 	.word	0xffffffff


	//   ....[133]....
        /*0698*/ 	.word	0xffffffff


	//   ....[134]....
        /*069c*/ 	.word	0xffffffff


	//   ....[135]....
        /*06a0*/ 	.word	0xffffffff


	//   ....[136]....
        /*06a4*/ 	.word	0xffffffff


	//   ....[137]....
        /*06a8*/ 	.word	0xffffffff


	//   ....[138]....
        /*06ac*/ 	.word	0xffffffff


	//   ....[139]....
        /*06b0*/ 	.word	0xffffffff


	//   ....[140]....
        /*06b4*/ 	.word	0xffffffff


	//   ....[141]....
        /*06b8*/ 	.word	0xffffffff


	//   ....[142]....
        /*06bc*/ 	.word	0xffffffff


	//   ....[143]....
        /*06c0*/ 	.word	0xffffffff


	//   ....[144]....
        /*06c4*/ 	.word	0xffffffff


	//   ....[145]....
        /*06c8*/ 	.word	0xffffffff


	//   ....[146]....
        /*06cc*/ 	.word	0xffffffff


	//   ....[147]....
        /*06d0*/ 	.word	0xffffffff


	//   ....[148]....
        /*06d4*/ 	.word	0xffffffff


	//   ....[149]....
        /*06d8*/ 	.word	0xffffffff


	//   ....[150]....
        /*06dc*/ 	.word	0xffffffff


	//   ....[151]....
        /*06e0*/ 	.word	0xffffffff


	//   ....[152]....
        /*06e4*/ 	.word	0xffffffff


	//   ....[153]....
        /*06e8*/ 	.word	0xffffffff


	//   ....[154]....
        /*06ec*/ 	.word	0xffffffff


	//   ....[155]....
        /*06f0*/ 	.word	0xffffffff


	//   ....[156]....
        /*06f4*/ 	.word	0xffffffff


	//   ....[157]....
        /*06f8*/ 	.word	0xffffffff


	//   ....[158]....
        /*06fc*/ 	.word	0xffffffff


	//   ....[159]....
        /*0700*/ 	.word	0xffffffff


	//   ....[160]....
        /*0704*/ 	.word	0xffffffff


	//   ....[161]....
        /*0708*/ 	.word	0xffffffff


	//   ....[162]....
        /*070c*/ 	.word	0xffffffff


	//   ....[163]....
        /*0710*/ 	.word	0xffffffff


	//   ....[164]....
        /*0714*/ 	.word	0xffffffff


	//   ....[165]....
        /*0718*/ 	.word	0xffffffff


	//   ....[166]....
        /*071c*/ 	.word	0xffffffff


	//   ....[167]....
        /*0720*/ 	.word	0xffffffff


	//   ....[168]....
        /*0724*/ 	.word	0xffffffff


	//   ....[169]....
        /*0728*/ 	.word	0xffffffff


	//   ....[170]....
        /*072c*/ 	.word	0xffffffff


	//   ....[171]....
        /*0730*/ 	.word	0xffffffff


	//   ....[172]....
        /*0734*/ 	.word	0xffffffff


	//   ....[173]....
        /*0738*/ 	.word	0xffffffff


	//   ....[174]....
        /*073c*/ 	.word	0xffffffff


	//   ....[175]....
        /*0740*/ 	.word	0xffffffff


	//   ....[176]....
        /*0744*/ 	.word	0xffffffff


	//   ....[177]....
        /*0748*/ 	.word	0xffffffff


	//   ....[178]....
        /*074c*/ 	.word	0xffffffff


	//   ....[179]....
        /*0750*/ 	.word	0xffffffff


	//   ....[180]....
        /*0754*/ 	.word	0xffffffff


	//   ....[181]....
        /*0758*/ 	.word	0xffffffff


	//   ....[182]....
        /*075c*/ 	.word	0xffffffff


	//   ....[183]....
        /*0760*/ 	.word	0xffffffff


	//   ....[184]....
        /*0764*/ 	.word	0xffffffff


	//   ....[185]....
        /*0768*/ 	.word	0xffffffff


	//   ....[186]....
        /*076c*/ 	.word	0xffffffff


	//   ....[187]....
        /*0770*/ 	.word	0xffffffff


	//   ....[188]....
        /*0774*/ 	.word	0xffffffff


	//   ....[189]....
        /*0778*/ 	.word	0xffffffff


	//   ....[190]....
        /*077c*/ 	.word	0xffffffff


	//   ....[191]....
        /*0780*/ 	.word	0xffffffff


	//   ....[192]....
        /*0784*/ 	.word	0xffffffff


	//   ....[193]....
        /*0788*/ 	.word	0xffffffff


	//   ....[194]....
        /*078c*/ 	.word	0xffffffff


	//   ....[195]....
        /*0790*/ 	.word	0xffffffff


	//   ....[196]....
        /*0794*/ 	.word	0xffffffff


	//   ....[197]....
        /*0798*/ 	.word	0xffffffff


	//   ....[198]....
        /*079c*/ 	.word	0xffffffff


	//   ....[199]....
        /*07a0*/ 	.word	0xffffffff


	//----- nvinfo : EIATTR_COOP_GROUP_INSTR_OFFSETS
	.align		4
.L_220:
        /*07a4*/ 	.byte	0x04, 0x28
        /*07a6*/ 	.short	(.L_222 - .L_221)


	//   ....[0]....
.L_221:
        /*07a8*/ 	.word	0x00000050


	//   ....[1]....
        /*07ac*/ 	.word	0x000001e0


	//   ....[2]....
        /*07b0*/ 	.word	0x00000210


	//   ....[3]....
        /*07b4*/ 	.word	0x00000240


	//   ....[4]....
        /*07b8*/ 	.word	0x00000270


	//   ....[5]....
        /*07bc*/ 	.word	0x000002a0


	//   ....[6]....
        /*07c0*/ 	.word	0x000002d0


	//   ....[7]....
        /*07c4*/ 	.word	0x00000440


	//   ....[8]....
        /*07c8*/ 	.word	0x00000480


	//   ....[9]....
        /*07cc*/ 	.word	0x000004b0


	//   ....[10]....
        /*07d0*/ 	.word	0x000004e0


	//   ....[11]....
        /*07d4*/ 	.word	0x00000510


	//   ....[12]....
        /*07d8*/ 	.word	0x00000540


	//   ....[13]....
        /*07dc*/ 	.word	0x000005d0


	//   ....[14]....
        /*07e0*/ 	.word	0x00000600


	//   ....[15]....
        /*07e4*/ 	.word	0x00000620


	//   ....[16]....
        /*07e8*/ 	.word	0x00000680


	//   ....[17]....
        /*07ec*/ 	.word	0x00002450


	//   ....[18]....
        /*07f0*/ 	.word	0x00002480


	//   ....[19]....
        /*07f4*/ 	.word	0x000024b0


	//   ....[20]....
        /*07f8*/ 	.word	0x000024e0


	//   ....[21]....
        /*07fc*/ 	.word	0x00002530


	//   ....[22]....
        /*0800*/ 	.word	0x000025f0


	//   ....[23]....
        /*0804*/ 	.word	0x000026e0


	//   ....[24]....
        /*0808*/ 	.word	0x000026f0


	//   ....[25]....
        /*080c*/ 	.word	0x000027f0


	//   ....[26]....
        /*0810*/ 	.word	0x00002820


	//   ....[27]....
        /*0814*/ 	.word	0x00002850


	//   ....[28]....
        /*0818*/ 	.word	0x00002880


	//   ....[29]....
        /*081c*/ 	.word	0x00002900


	//   ....[30]....
        /*0820*/ 	.word	0x00002930


	//   ....[31]....
        /*0824*/ 	.word	0x00002950


	//   ....[32]....
        /*0828*/ 	.word	0x000029f0


	//   ....[33]....
        /*082c*/ 	.word	0x00002b40


	//   ....[34]....
        /*0830*/ 	.word	0x00002bc0


	//   ....[35]....
        /*0834*/ 	.word	0x00002bd0


	//   ....[36]....
        /*0838*/ 	.word	0x00002be0


	//   ....[37]....
        /*083c*/ 	.word	0x00002bf0


	//   ....[38]....
        /*0840*/ 	.word	0x00002c80


	//   ....[39]....
        /*0844*/ 	.word	0x00002fd0


	//   ....[40]....
        /*0848*/ 	.word	0x00002fe0


	//   ....[41]....
        /*084c*/ 	.word	0x00003d50


	//   ....[42]....
        /*0850*/ 	.word	0x00003d70


	//   ....[43]....
        /*0854*/ 	.word	0x00003e80


	//   ....[44]....
        /*0858*/ 	.word	0x00003e90


	//   ....[45]....
        /*085c*/ 	.word	0x00003fb0


	//   ....[46]....
        /*0860*/ 	.word	0x00003fd0


	//   ....[47]....
        /*0864*/ 	.word	0x000040e0


	//   ....[48]....
        /*0868*/ 	.word	0x000040f0


	//   ....[49]....
        /*086c*/ 	.word	0x00004ab0


	//   ....[50]....
        /*0870*/ 	.word	0x00004ae0


	//   ....[51]....
        /*0874*/ 	.word	0x00004af0


	//   ....[52]....
        /*0878*/ 	.word	0x00004b20


	//   ....[53]....
        /*087c*/ 	.word	0x00006500


	//   ....[54]....
        /*0880*/ 	.word	0x00006510


	//   ....[55]....
        /*0884*/ 	.word	0x000065f0


	//   ....[56]....
        /*0888*/ 	.word	0x00006610


	//   ....[57]....
        /*088c*/ 	.word	0x00006660


	//   ....[58]....
        /*0890*/ 	.word	0x00006680


	//   ....[59]....
        /*0894*/ 	.word	0x000067a0


	//   ....[60]....
        /*0898*/ 	.word	0x000067b0


	//   ....[61]....
        /*089c*/ 	.word	0x00007530


	//   ....[62]....
        /*08a0*/ 	.word	0x00007550


	//   ....[63]....
        /*08a4*/ 	.word	0x00007690


	//   ....[64]....
        /*08a8*/ 	.word	0x000076a0


	//   ....[65]....
        /*08ac*/ 	.word	0x000077f0


	//   ....[66]....
        /*08b0*/ 	.word	0x00007810


	//   ....[67]....
        /*08b4*/ 	.word	0x00007950


	//   ....[68]....
        /*08b8*/ 	.word	0x00007960


	//   ....[69]....
        /*08bc*/ 	.word	0x00007e30


	//   ....[70]....
        /*08c0*/ 	.word	0x00007e60


	//   ....[71]....
        /*08c4*/ 	.word	0x00007e80


	//   ....[72]....
        /*08c8*/ 	.word	0x00007ea0


	//   ....[73]....
        /*08cc*/ 	.word	0x00009a80


	//   ....[74]....
        /*08d0*/ 	.word	0x00009a90


	//   ....[75]....
        /*08d4*/ 	.word	0x00009ac0


	//   ....[76]....
        /*08d8*/ 	.word	0x00009ad0


	//   ....[77]....
        /*08dc*/ 	.word	0x0000ab50


	//   ....[78]....
        /*08e0*/ 	.word	0x0000ab60


	//   ....[79]....
        /*08e4*/ 	.word	0x0000ab80


	//   ....[80]....
        /*08e8*/ 	.word	0x0000ab90


	//   ....[81]....
        /*08ec*/ 	.word	0x0000aec0


	//   ....[82]....
        /*08f0*/ 	.word	0x0000aee0


	//   ....[83]....
        /*08f4*/ 	.word	0x0000aff0


	//   ....[84]....
        /*08f8*/ 	.word	0x0000b000


	//   ....[85]....
        /*08fc*/ 	.word	0x0000b110


	//   ....[86]....
        /*0900*/ 	.word	0x0000b130


	//   ....[87]....
        /*0904*/ 	.word	0x0000b240


	//   ....[88]....
        /*0908*/ 	.word	0x0000b250


	//   ....[89]....
        /*090c*/ 	.word	0x0000b550


	//   ....[90]....
        /*0910*/ 	.word	0x0000b570


	//   ....[91]....
        /*0914*/ 	.word	0x0000bbc0


	//   ....[92]....
        /*0918*/ 	.word	0x0000bbd0


	//   ....[93]....
        /*091c*/ 	.word	0x0000c940


	//   ....[94]....
        /*0920*/ 	.word	0x0000c960


	//   ....[95]....
        /*0924*/ 	.word	0x0000ca80


	//   ....[96]....
        /*0928*/ 	.word	0x0000ca90


	//   ....[97]....
        /*092c*/ 	.word	0x0000cba0


	//   ....[98]....
        /*0930*/ 	.word	0x0000cbc0


	//   ....[99]....
        /*0934*/ 	.word	0x0000ccd0


	//   ....[100]....
        /*0938*/ 	.word	0x0000cce0


	//   ....[101]....
        /*093c*/ 	.word	0x0000ce80


	//   ....[102]....
        /*0940*/ 	.word	0x0000cea0


	//   ....[103]....
        /*0944*/ 	.word	0x0000cfc0


	//   ....[104]....
        /*0948*/ 	.word	0x0000d000


	//   ....[105]....
        /*094c*/ 	.word	0x0000d030


	//   ....[106]....
        /*0950*/ 	.word	0x0000d060


	//   ....[107]....
        /*0954*/ 	.word	0x0000d090


	//   ....[108]....
        /*0958*/ 	.word	0x0000d0c0


	//   ....[109]....
        /*095c*/ 	.word	0x0000d210


	//   ....[110]....
        /*0960*/ 	.word	0x0000d250


	//   ....[111]....
        /*0964*/ 	.word	0x0000d280


	//   ....[112]....
        /*0968*/ 	.word	0x0000d2b0


	//   ....[113]....
        /*096c*/ 	.word	0x0000d2e0


	//   ....[114]....
        /*0970*/ 	.word	0x0000d310


	//   ....[115]....
        /*0974*/ 	.word	0x0000d3a0


	//   ....[116]....
        /*0978*/ 	.word	0x0000d3d0


	//   ....[117]....
        /*097c*/ 	.word	0x0000d3e0


	//   ....[118]....
        /*0980*/ 	.word	0x0000d440


	//   ....[119]....
        /*0984*/ 	.word	0x0000d970


	//   ....[120]....
        /*0988*/ 	.word	0x0000d9d0


	//   ....[121]....
        /*098c*/ 	.word	0x0000da20


	//   ....[122]....
        /*0990*/ 	.word	0x0000da70


	//   ....[123]....
        /*0994*/ 	.word	0x0000dac0


	//   ....[124]....
        /*0998*/ 	.word	0x0000db30


	//   ....[125]....
        /*099c*/ 	.word	0x0000db80


	//   ....[126]....
        /*09a0*/ 	.word	0x0000dbe0


	//   ....[127]....
        /*09a4*/ 	.word	0x0000dc50


	//   ....[128]....
        /*09a8*/ 	.word	0x0000dcb0


	//   ....[129]....
        /*09ac*/ 	.word	0x0000dd20


	//   ....[130]....
        /*09b0*/ 	.word	0x0000dd80


	//   ....[131]....
        /*09b4*/ 	.word	0x0000ddf0


	//   ....[132]....
        /*09b8*/ 	.word	0x0000de60


	//   ....[133]....
        /*09bc*/ 	.word	0x0000ded0


	//   ....[134]....
        /*09c0*/ 	.word	0x0000df30


	//   ....[135]....
        /*09c4*/ 	.word	0x0000dfa0


	//   ....[136]....
        /*09c8*/ 	.word	0x0000e010


	//   ....[137]....
        /*09cc*/ 	.word	0x0000e080


	//   ....[138]....
        /*09d0*/ 	.word	0x0000e0e0


	//   ....[139]....
        /*09d4*/ 	.word	0x0000e140


	//   ....[140]....
        /*09d8*/ 	.word	0x0000e190


	//   ....[141]....
        /*09dc*/ 	.word	0x0000e1e0


	//   ....[142]....
        /*09e0*/ 	.word	0x0000e230


	//   ....[143]....
        /*09e4*/ 	.word	0x0000e2a0


	//   ....[144]....
        /*09e8*/ 	.word	0x0000e310


	//   ....[145]....
        /*09ec*/ 	.word	0x0000e370


	//   ....[146]....
        /*09f0*/ 	.word	0x0000e3e0


	//   ....[147]....
        /*09f4*/ 	.word	0x0000e450


	//   ....[148]....
        /*09f8*/ 	.word	0x0000e4c0


	//   ....[149]....
        /*09fc*/ 	.word	0x0000e520


	//   ....[150]....
        /*0a00*/ 	.word	0x0000e590


	//   ....[151]....
        /*0a04*/ 	.word	0x0000e600


	//   ....[152]....
        /*0a08*/ 	.word	0x0000e670


	//   ....[153]....
        /*0a0c*/ 	.word	0x0000e6d0


	//   ....[154]....
        /*0a10*/ 	.word	0x0000e720


	//   ....[155]....
        /*0a14*/ 	.word	0x0000e760


	//   ....[156]....
        /*0a18*/ 	.word	0x0000e7b0


	//   ....[157]....
        /*0a1c*/ 	.word	0x0000e7f0


	//   ....[158]....
        /*0a20*/ 	.word	0x0000e840


	//   ....[159]....
        /*0a24*/ 	.word	0x0000e880


	//   ....[160]....
        /*0a28*/ 	.word	0x0000e8d0


	//   ....[161]....
        /*0a2c*/ 	.word	0x0000e920


	//   ....[162]....
        /*0a30*/ 	.word	0x0000e990


	//   ....[163]....
        /*0a34*/ 	.word	0x0000ea00


	//   ....[164]....
        /*0a38*/ 	.word	0x0000ea70


	//   ....[165]....
        /*0a3c*/ 	.word	0x0000ead0


	//   ....[166]....
        /*0a40*/ 	.word	0x0000eb40


	//   ....[167]....
        /*0a44*/ 	.word	0x0000ebb0


	//   ....[168]....
        /*0a48*/ 	.word	0x0000ec20


	//   ....[169]....
        /*0a4c*/ 	.word	0x0000ec80


	//   ....[170]....
        /*0a50*/ 	.word	0x0000ecf0


	//   ....[171]....
        /*0a54*/ 	.word	0x0000ed60


	//   ....[172]....
        /*0a58*/ 	.word	0x0000edd0


	//   ....[173]....
        /*0a5c*/ 	.word	0x0000ee30


	//   ....[174]....
        /*0a60*/ 	.word	0x0000eea0


	//   ....[175]....
        /*0a64*/ 	.word	0x0000ef10


	//   ....[176]....
        /*0a68*/ 	.word	0x0000ef80


	//   ....[177]....
        /*0a6c*/ 	.word	0x0000efe0


	//   ....[178]....
        /*0a70*/ 	.word	0x0000f050


	//   ....[179]....
        /*0a74*/ 	.word	0x0000f0c0


	//   ....[180]....
        /*0a78*/ 	.word	0x0000f130


	//   ....[181]....
        /*0a7c*/ 	.word	0x0000f190


	//   ....[182]....
        /*0a80*/ 	.word	0x0000f200


	//   ....[183]....
        /*0a84*/ 	.word	0x0000f270


	//   ....[184]....
        /*0a88*/ 	.word	0x0000f2c0


	//   ....[185]....
        /*0a8c*/ 	.word	0x0000f300


	//   ....[186]....
        /*0a90*/ 	.word	0x0000f350


	//   ....[187]....
        /*0a94*/ 	.word	0x0000f3a0


	//   ....[188]....
        /*0a98*/ 	.word	0x0000f3f0


	//   ....[189]....
        /*0a9c*/ 	.word	0x0000f460


	//   ....[190]....
        /*0aa0*/ 	.word	0x0000f4b0


	//   ....[191]....
        /*0aa4*/ 	.word	0x0000f500


	//   ....[192]....
        /*0aa8*/ 	.word	0x0000f550


	//   ....[193]....
        /*0aac*/ 	.word	0x0000f5a0


	//   ....[194]....
        /*0ab0*/ 	.word	0x0000f5f0


	//   ....[195]....
        /*0ab4*/ 	.word	0x0000f660


	//   ....[196]....
        /*0ab8*/ 	.word	0x0000f6b0


	//   ....[197]....
        /*0abc*/ 	.word	0x0000f710


	//   ....[198]....
        /*0ac0*/ 	.word	0x0000f770


	//   ....[199]....
        /*0ac4*/ 	.word	0x0000f7e0


	//----- nvinfo : EIATTR_EXIT_INSTR_OFFSETS
	.align		4
.L_222:
        /*0ac8*/ 	.byte	0x04, 0x1c
        /*0aca*/ 	.short	(.L_224 - .L_223)


	//   ....[0]....
.L_223:
        /*0acc*/ 	.word	0x00000b40


	//   ....[1]....
        /*0ad0*/ 	.word	0x0000d930


	//----- nvinfo : EIATTR_MAX_THREADS
	.align		4
.L_224:
        /*0ad4*/ 	.byte	0x04, 0x05
        /*0ad6*/ 	.short	(.L_226 - .L_225)
.L_225:
        /*0ad8*/ 	.word	0x00000100
        /*0adc*/ 	.word	0x00000001
        /*0ae0*/ 	.word	0x00000001


	//----- nvinfo : EIATTR_CRS_STACK_SIZE
	.align		4
.L_226:
        /*0ae4*/ 	.byte	0x04, 0x1e
        /*0ae6*/ 	.short	(.L_228 - .L_227)
.L_227:
        /*0ae8*/ 	.word	0x00000000
.L_228:


//--------------------- .nv.info._ZN7cutlass13device_kernelIN5flash19enable_sm80_to_sm89INS1_16FlashAttnFwdSm80INS1_25CollectiveMainloopFwdSm80ILi8ELi1ELb1EN4cute5tupleIJNS5_1CILi128EEENS7_ILi112EEES8_EEELi128ENS_6half_tEfNS_4arch4Sm80ELb0ELb0ELb0ELb1ELb1ELb1ELb1ELb1EEENS1_21CollectiveEpilogueFwdINS6_IJS8_S8_S9_EEENS6_IJNS7_ILi1EEESH_SH_EEESB_SD_Li256ELb1ELb1ELb1ELb0EEENS1_36VarlenDynamicPersistentTileSchedulerILi128ELi112ELi256ELi256ELb1ELb1ELb0ELb0ELb1ELb1EEEEEEEEEvNT_6ParamsE --------------------------
	.section	.nv.info._ZN7cutlass13device_kernelIN5flash19enable_sm80_to_sm89INS1_16FlashAttnFwdSm80INS1_25CollectiveMainloopFwdSm80ILi8ELi1ELb1EN4cute5tupleIJNS5_1CILi128EEENS7_ILi112EEES8_EEELi128ENS_6half_tEfNS_4arch4Sm80ELb0ELb0ELb0ELb1ELb1ELb1ELb1ELb1EEENS1_21CollectiveEpilogueFwdINS6_IJS8_S8_S9_EEENS6_IJNS7_ILi1EEESH_SH_EEESB_SD_Li256ELb1ELb1ELb1ELb0EEENS1_36VarlenDynamicPersistentTileSchedulerILi128ELi112ELi256ELi256ELb1ELb1ELb0ELb0ELb1ELb1EEEEEEEEEvNT_6ParamsE,"",@"SHT_CUDA_INFO"
	.sectionflags	@""
	.align	4


	//----- nvinfo : EIATTR_CUDA_API_VERSION
	.align		4
        /*0000*/ 	.byte	0x04, 0x37
        /*0002*/ 	.short	(.L_230 - .L_229)
.L_229:
        /*0004*/ 	.word	0x00000082


	//----- nvinfo : EIATTR_SW2861232_WAR
	.align		4
.L_230:
        /*0008*/ 	.byte	0x01, 0x35
	.zero		2


	//----- nvinfo : EIATTR_PARAM_CBANK
	.align		4
        /*000c*/ 	.byte	0x04, 0x0a
        /*000e*/ 	.short	(.L_232 - .L_231)
	.align		4
.L_231:
        /*0010*/ 	.word	index@(.nv.constant0._ZN7cutlass13device_kernelIN5flash19enable_sm80_to_sm89INS1_16FlashAttnFwdSm80INS1_25CollectiveMainloopFwdSm80ILi8ELi1ELb1EN4cute5tupleIJNS5_1CILi128EEENS7_ILi112EEES8_EEELi128ENS_6half_tEfNS_4arch4Sm80ELb0ELb0ELb0ELb1ELb1ELb1ELb1ELb1EEENS1_21CollectiveEpilogueFwdINS6_IJS8_S8_S9_EEENS6_IJNS7_ILi1EEESH_SH_EEESB_SD_Li256ELb1ELb1ELb1ELb0EEENS1_36VarlenDynamicPersistentTileSchedulerILi128ELi112ELi256ELi256ELb1ELb1ELb0ELb0ELb1ELb1EEEEEEEEEvNT_6ParamsE)
        /*0014*/ 	.short	0x0160
        /*0016*/ 	.short	0x0438


	//----- nvinfo : EIATTR_CBANK_PARAM_SIZE
	.align		4
.L_232:
        /*0018*/ 	.byte	0x03, 0x19
        /*001a*/ 	.short	0x0438


	//----- nvinfo : EIATTR_KPARAM_INFO
	.align		4
        /*001c*/ 	.byte	0x04, 0x17
        /*001e*/ 	.short	(.L_234 - .L_233)
.L_233:
        /*0020*/ 	.word	0x00000000
        /*0024*/ 	.short	0x0000
        /*0026*/ 	.short	0x0000
        /*0028*/ 	.byte	0x00, 0xf0, 0xe1, 0x10


	//----- nvinfo : EIATTR_MAXREG_COUNT
	.align		4
.L_234:
        /*002c*/ 	.byte	0x03, 0x1b
        /*002e*/ 	.short	0x00ff


	//----- nvinfo : EIATTR_NUM_BARRIERS
	.align		4
        /*0030*/ 	.byte	0x02, 0x4c
        /*0032*/ 	.byte	0x06
	.zero		1


	//----- nvinfo : EIATTR_ANNOTATIONS
	.align		4
        /*0034*/ 	.byte	0x04, 0x55
        /*0036*/ 	.short	(.L_236 - .L_235)


	//   ....[0]....
.L_235:
        /* <DEDUP_REMOVED lines=109> */


	//----- nvinfo : EIATTR_MERCURY_ISA_VERSION
	.align		4
.L_236:
        /*06f0*/ 	.byte	0x03, 0x5f
        /*06f2*/ 	.short	0x0000


	//----- nvinfo : EIATTR_INT_WARP_WIDE_INSTR_OFFSETS
	.align		4
        /*06f4*/ 	.byte	0x04, 0x31
        /*06f6*/ 	.short	(.L_238 - .L_237)


	//   ....[0]....
.L_237:
        /*06f8*/ 	.word	0x00015110


	//   ....[1]....
        /*06fc*/ 	.word	0x00015190


	//----- nvinfo : EIATTR_COOP_GROUP_MASK_REGIDS
	.align		4
.L_238:
        /*0700*/ 	.byte	0x04, 0x29
        /*0702*/ 	.short	(.L_240 - .L_239)


	//   ....[0]....
.L_239:
        /*0704*/ 	.word	0xffffffff


	//   ....[1]....
        /*0708*/ 	.word	0xffffffff


	//   ....[2]....
        /*070c*/ 	.word	0xffffffff


	//   ....[3]....
        /*0710*/ 	.word	0xffffffff


	//   ....[4]....
        /*0714*/ 	.word	0xffffffff


	//   ....[5]....
        /*0718*/ 	.word	0xffffffff


	//   ....[6]....
        /*071c*/ 	.word	0xffffffff


	//   ....[7]....
        /*0720*/ 	.word	0xffffffff


	//   ....[8]....
        /*0724*/ 	.word	0xffffffff


	//   ....[9]....
        /*0728*/ 	.word	0xffffffff


	//   ....[10]....
        /*072c*/ 	.word	0xffffffff


	//   ....[11]....
        /*0730*/ 	.word	0xffffffff


	//   ....[12]....
        /*0734*/ 	.word	0xffffffff


	//   ....[13]....
        /*0738*/ 	.word	0xffffffff


	//   ....[14]....
        /*073c*/ 	.word	0xffffffff


	//   ....[15]....
        /*0740*/ 	.word	0xffffffff


	//   ....[16]....
        /*0744*/ 	.word	0xffffffff


	//   ....[17]....
        /*0748*/ 	.word	0xffffffff


	//   ....[18]....
        /*074c*/ 	.word	0xffffffff


	//   ....[19]....
        /*0750*/ 	.word	0xffffffff


	//   ....[20]....
        /*0754*/ 	.word	0xffffffff


	//   ....[21]....
        /*0758*/ 	.word	0xffffffff


	//   ....[22]....
        /*075c*/ 	.word	0xffffffff


	//   ....[23]....
        /*0760*/ 	.word	0xffffffff


	//   ....[24]....
        /*0764*/ 	.word	0xffffffff


	//   ....[25]....
        /*0768*/ 	.word	0xffffffff


	//   ....[26]....
        /*076c*/ 	.word	0xffffffff


	//   ....[27]....
        /*0770*/ 	.word	0xffffffff


	//   ....[28]....
        /*0774*/ 	.word	0xffffffff


	//   ....[29]....
        /*0778*/ 	.word	0xffffffff


	//   ....[30]....
        /*077c*/ 	.word	0xffffffff


	//   ....[31]....
        /*0780*/ 	.word	0xffffffff


	//   ....[32]....
        /*0784*/ 	.word	0xffffffff


	//   ....[33]....
        /*0788*/ 	.word	0xffffffff


	//   ....[34]....
        /*078c*/ 	.word	0xffffffff


	//   ....[35]....
        /*0790*/ 	.word	0xffffffff


	//   ....[36]....
        /*0794*/ 	.word	0xffffffff


	//   ....[37]....
        /*0798*/ 	.word	0xffffffff


	//   ....[38]....
        /*079c*/ 	.word	0xffffffff


	//   ....[39]....
        /*07a0*/ 	.word	0xffffffff


	//   ....[40]....
        /*07a4*/ 	.word	0xffffffff


	//   ....[41]....
        /*07a8*/ 	.word	0xffffffff


	//   ....[42]....
        /*07ac*/ 	.word	0xffffffff


	//   ....[43]....
        /*07b0*/ 	.word	0xffffffff


	//   ....[44]....
        /*07b4*/ 	.word	0xffffffff


	//   ....[45]....
        /*07b8*/ 	.word	0xffffffff


	//   ....[46]....
        /*07bc*/ 	.word	0xffffffff


	//   ....[47]....
        /*07c0*/ 	.word	0xffffffff


	//   ....[48]....
        /*07c4*/ 	.word	0xffffffff


	//   ....[49]....
        /*07c8*/ 	.word	0xffffffff


	//   ....[50]....
        /*07cc*/ 	.word	0xffffffff


	//   ....[51]....
        /*07d0*/ 	.word	0xffffffff


	//   ....[52]....
        /*07d4*/ 	.word	0xffffffff


	//   ....[53]....
        /*07d8*/ 	.word	0xffffffff


	//   ....[54]....
        /*07dc*/ 	.word	0xffffffff


	//   ....[55]....
        /*07e0*/ 	.word	0xffffffff


	//   ....[56]....
        /*07e4*/ 	.word	0xffffffff


	//   ....[57]....
        /*07e8*/ 	.word	0xffffffff


	//   ....[58]....
        /*07ec*/ 	.word	0xffffffff


	//   ....[59]....
        /*07f0*/ 	.word	0xffffffff


	//   ....[60]....
        /*07f4*/ 	.word	0xffffffff


	//   ....[61]....
        /*07f8*/ 	.word	0xffffffff


	//   ....[62]....
        /*07fc*/ 	.word	0xffffffff


	//   ....[63]....
        /*0800*/ 	.word	0xffffffff


	//   ....[64]....
        /*0804*/ 	.word	0xffffffff


	//   ....[65]....
        /*0808*/ 	.word	0xffffffff


	//   ....[66]....
        /*080c*/ 	.word	0xffffffff


	//   ....[67]....
        /*0810*/ 	.word	0xffffffff


	//   ....[68]....
        /*0814*/ 	.word	0xffffffff


	//   ....[69]....
        /*0818*/ 	.word	0xffffffff


	//   ....[70]....
        /*081c*/ 	.word	0xffffffff


	//   ....[71]....
        /*0820*/ 	.word	0xffffffff


	//   ....[72]....
        /*0824*/ 	.word	0xffffffff


	//   ....[73]....
        /*0828*/ 	.word	0xffffffff


	//   ....[74]....
        /*082c*/ 	.word	0xffffffff


	//   ....[75]....
        /*0830*/ 	.word	0xffffffff


	//   ....[76]....
        /*0834*/ 	.word	0xffffffff


	//   ....[77]....
        /*0838*/ 	.word	0xffffffff


	//   ....[78]....
        /*083c*/ 	.word	0xffffffff


	//   ....[79]....
        /*0840*/ 	.word	0xffffffff


	//   ....[80]....
        /*0844*/ 	.word	0xffffffff


	//   ....[81]....
        /*0848*/ 	.word	0xffffffff


	//   ....[82]....
        /*084c*/ 	.word	0xffffffff


	//   ....[83]....
        /*0850*/ 	.word	0xffffffff


	//   ....[84]....
        /*0854*/ 	.word	0xffffffff


	//   ....[85]....
        /*0858*/ 	.word	0xffffffff


	//   ....[86]....
        /*085c*/ 	.word	0xffffffff


	//   ....[87]....
        /*0860*/ 	.word	0xffffffff


	//   ....[88]....
        /*0864*/ 	.word	0xffffffff


	//   ....[89]....
        /*0868*/ 	.word	0xffffffff


	//   ....[90]....
        /*086c*/ 	.word	0xffffffff


	//   ....[91]....
        /*0870*/ 	.word	0xffffffff


	//   ....[92]....
        /*0874*/ 	.word	0xffffffff


	//   ....[93]....
        /*0878*/ 	.word	0xffffffff


	//   ....[94]....
        /*087c*/ 	.word	0xffffffff


	//   ....[95]....
        /*0880*/ 	.word	0xffffffff


	//   ....[96]....
        /*0884*/ 	.word	0xffffffff


	//   ....[97]....
        /*0888*/ 	.word	0xffffffff


	//   ....[98]....
        /*088c*/ 	.word	0xffffffff


	//   ....[99]....
        /*0890*/ 	.word	0xffffffff


	//   ....[100]....
        /*0894*/ 	.word	0xffffffff


	//   ....[101]....
        /*0898*/ 	.word	0xffffffff


	//   ....[102]....
        /*089c*/ 	.word	0xffffffff


	//   ....[103]....
        /*08a0*/ 	.word	0xffffffff


	//   ....[104]....
        /*08a4*/ 	.word	0xffffffff


	//   ....[105]....
        /*08a8*/ 	.word	0xffffffff


	//   ....[106]....
        /*08ac*/ 	.word	0xffffffff


	//   ....[107]....
        /*08b0*/ 	.word	0xffffffff


	//   ....[108]....
        /*08b4*/ 	.word	0xffffffff


	//   ....[109]....
        /*08b8*/ 	.word	0xffffffff


	//   ....[110]....
        /*08bc*/ 	.word	0xffffffff


	//   ....[111]....
        /*08c0*/ 	.word	0xffffffff


	//   ....[112]....
        /*08c4*/ 	.word	0xffffffff


	//   ....[113]....
        /*08c8*/ 	.word	0xffffffff


	//   ....[114]....
        /*08cc*/ 	.word	0xffffffff


	//   ....[115]....
        /*08d0*/ 	.word	0xffffffff


	//   ....[116]....
        /*08d4*/ 	.word	0xffffffff


	//   ....[117]....
        /*08d8*/ 	.word	0xffffffff


	//   ....[118]....
        /*08dc*/ 	.word	0xffffffff


	//   ....[119]....
        /*08e0*/ 	.word	0xffffffff


	//   ....[120]....
        /*08e4*/ 	.word	0xffffffff


	//   ....[121]....
        /*08e8*/ 	.word	0xffffffff


	//   ....[122]....
        /*08ec*/ 	.word	0xffffffff


	//   ....[123]....
        /*08f0*/ 	.word	0xffffffff


	//   ....[124]....
        /*08f4*/ 	.word	0xffffffff


	//   ....[125]....
        /*08f8*/ 	.word	0xffffffff


	//   ....[126]....
        /*08fc*/ 	.word	0xffffffff


	//   ....[127]....
        /*0900*/ 	.word	0xffffffff


	//   ....[128]....
        /*0904*/ 	.word	0xffffffff


	//   ....[129]....
        /*0908*/ 	.word	0xffffffff


	//   ....[130]....
        /*090c*/ 	.word	0xffffffff


	//   ....[131]....
        /*0910*/ 	.word	0xffffffff


	//   ....[132]....
        /*0914*/ 	.word	0xffffffff


	//   ....[133]....
        /*0918*/ 	.word	0xffffffff


	//   ....[134]....
        /*091c*/ 	.word	0xffffffff


	//   ....[135]....
        /*0920*/ 	.word	0xffffffff


	//   ....[136]....
        /*0924*/ 	.word	0xffffffff


	//   ....[137]....
        /*0928*/ 	.word	0xffffffff


	//   ....[138]....
        /*092c*/ 	.word	0xffffffff


	//   ....[139]....
        /*0930*/ 	.word	0xffffffff


	//   ....[140]....
        /*0934*/ 	.word	0xffffffff


	//   ....[141]....
        /*0938*/ 	.word	0xffffffff


	//   ....[142]....
        /*093c*/ 	.word	0xffffffff


	//   ....[143]....
        /*0940*/ 	.word	0xffffffff


	//   ....[144]....
        /*0944*/ 	.word	0xffffffff


	//   ....[145]....
        /*0948*/ 	.word	0xffffffff


	//   ....[146]....
        /*094c*/ 	.word	0xffffffff


	//   ....[147]....
        /*0950*/ 	.word	0xffffffff


	//   ....[148]....
        /*0954*/ 	.word	0xffffffff


	//   ....[149]....
        /*0958*/ 	.word	0xffffffff


	//   ....[150]....
        /*095c*/ 	.word	0xffffffff


	//   ....[151]....
        /*0960*/ 	.word	0xffffffff


	//   ....[152]....
        /*0964*/ 	.word	0xffffffff


	//   ....[153]....
        /*0968*/ 	.word	0xffffffff


	//   ....[154]....
        /*096c*/ 	.word	0xffffffff


	//   ....[155]....
        /*0970*/ 	.word	0xffffffff


	//   ....[156]....
        /*0974*/ 	.word	0xffffffff


	//   ....[157]....
        /*0978*/ 	.word	0xffffffff


	//   ....[158]....
        /*097c*/ 	.word	0xffffffff


	//   ....[159]....
        /*0980*/ 	.word	0xffffffff


	//   ....[160]....
        /*0984*/ 	.word	0xffffffff


	//   ....[161]....
        /*0988*/ 	.word	0xffffffff


	//   ....[162]....
        /*098c*/ 	.word	0xffffffff


	//   ....[163]....
        /*0990*/ 	.word	0xffffffff


	//   ....[164]....
        /*0994*/ 	.word	0xffffffff


	//   ....[165]....
        /*0998*/ 	.word	0xffffffff


	//   ....[166]....
        /*099c*/ 	.word	0xffffffff


	//   ....[167]....
        /*09a0*/ 	.word	0xffffffff


	//   ....[168]....
        /*09a4*/ 	.word	0xffffffff


	//   ....[169]....
        /*09a8*/ 	.word	0xffffffff


	//   ....[170]....
        /*09ac*/ 	.word	0xffffffff


	//   ....[171]....
        /*09b0*/ 	.word	0xffffffff


	//   ....[172]....
        /*09b4*/ 	.word	0xffffffff


	//   ....[173]....
        /*09b8*/ 	.word	0xffffffff


	//   ....[174]....
        /*09bc*/ 	.word	0xffffffff


	//   ....[175]....
        /*09c0*/ 	.word	0xffffffff


	//   ....[176]....
        /*09c4*/ 	.word	0xffffffff


	//   ....[177]....
        /*09c8*/ 	.word	0xffffffff


	//   ....[178]....
        /*09cc*/ 	.word	0xffffffff


	//   ....[179]....
        /*09d0*/ 	.word	0xffffffff


	//   ....[180]....
        /*09d4*/ 	.word	0xffffffff


	//   ....[181]....
        /*09d8*/ 	.word	0xffffffff


	//   ....[182]....
        /*09dc*/ 	.word	0xffffffff


	//   ....[183]....
        /*09e0*/ 	.word	0xffffffff


	//   ....[184]....
        /*09e4*/ 	.word	0xffffffff


	//   ....[185]....
        /*09e8*/ 	.word	0xffffffff


	//   ....[186]....
        /*09ec*/ 	.word	0xffffffff


	//   ....[187]....
        /*09f0*/ 	.word	0xffffffff


	//   ....[188]....
        /*09f4*/ 	.word	0xffffffff


	//   ....[189]....
        /*09f8*/ 	.word	0xffffffff


	//   ....[190]....
        /*09fc*/ 	.word	0xffffffff


	//   ....[191]....
        /*0a00*/ 	.word	0xffffffff


	//   ....[192]....
        /*0a04*/ 	.word	0xffffffff


	//   ....[193]....
        /*0a08*/ 	.word	0xffffffff


	//   ....[194]....
        /*0a0c*/ 	.word	0xffffffff


	//   ....[195]....
        /*0a10*/ 	.word	0xffffffff


	//   ....[196]....
        /*0a14*/ 	.word	0xffffffff


	//   ....[197]....
        /*0a18*/ 	.word	0xffffffff


	//   ....[198]....
        /*0a1c*/ 	.word	0xffffffff


	//   ....[199]....
        /*0a20*/ 	.word	0xffffffff


	//   ....[200]....
        /*0a24*/ 	.word	0xffffffff


	//   ....[201]....
        /*0a28*/ 	.word	0xffffffff


	//   ....[202]....
        /*0a2c*/ 	.word	0xffffffff


	//   ....[203]....
        /*0a30*/ 	.word	0xffffffff


	//   ....[204]....
        /*0a34*/ 	.word	0xffffffff


	//   ....[205]....
        /*0a38*/ 	.word	0xffffffff


	//   ....[206]....
        /*0a3c*/ 	.word	0xffffffff


	//   ....[207]....
        /*0a40*/ 	.word	0xffffffff


	//   ....[208]....
        /*0a44*/ 	.word	0xffffffff


	//   ....[209]....
        /*0a48*/ 	.word	0xffffffff


	//   ....[210]....
        /*0a4c*/ 	.word	0xffffffff


	//   ....[211]....
        /*0a50*/ 	.word	0xffffffff


	//   ....[212]....
        /*0a54*/ 	.word	0xffffffff


	//   ....[213]....
        /*0a58*/ 	.word	0xffffffff


	//   ....[214]....
        /*0a5c*/ 	.word	0xffffffff


	//   ....[215]....
        /*0a60*/ 	.word	0xffffffff


	//   ....[216]....
        /*0a64*/ 	.word	0xffffffff


	//   ....[217]....
        /*0a68*/ 	.word	0xffffffff


	//   ....[218]....
        /*0a6c*/ 	.word	0xffffffff


	//   ....[219]....
        /*0a70*/ 	.word	0xffffffff


	//   ....[220]....
        /*0a74*/ 	.word	0xffffffff


	//   ....[221]....
        /*0a78*/ 	.word	0xffffffff


	//   ....[222]....
        /*0a7c*/ 	.word	0xffffffff


	//   ....[223]....
        /*0a80*/ 	.word	0xffffffff


	//   ....[224]....
        /*0a84*/ 	.word	0xffffffff


	//   ....[225]....
        /*0a88*/ 	.word	0xffffffff


	//   ....[226]....
        /*0a8c*/ 	.word	0xffffffff


	//   ....[227]....
        /*0a90*/ 	.word	0xffffffff


	//   ....[228]....
        /*0a94*/ 	.word	0xffffffff


	//   ....[229]....
        /*0a98*/ 	.word	0xffffffff


	//   ....[230]....
        /*0a9c*/ 	.word	0xffffffff


	//   ....[231]....
        /*0aa0*/ 	.word	0xffffffff


	//   ....[232]....
        /*0aa4*/ 	.word	0xffffffff


	//   ....[233]....
        /*0aa8*/ 	.word	0xffffffff


	//   ....[234]....
        /*0aac*/ 	.word	0xffffffff


	//   ....[235]....
        /*0ab0*/ 	.word	0xffffffff


	//   ....[236]....
        /*0ab4*/ 	.word	0xffffffff


	//   ....[237]....
        /*0ab8*/ 	.word	0xffffffff


	//   ....[238]....
        /*0abc*/ 	.word	0xffffffff


	//   ....[239]....
        /*0ac0*/ 	.word	0xffffffff


	//----- nvinfo : EIATTR_COOP_GROUP_INSTR_OFFSETS
	.align		4
.L_240:
        /*0ac4*/ 	.byte	0x04, 0x28
        /*0ac6*/ 	.short	(.L_242 - .L_241)


	//   ....[0]....
.L_241:
        /*0ac8*/ 	.word	0x00000050


	//   ....[1]....
        /*0acc*/ 	.word	0x00000200


	//   ....[2]....
        /*0ad0*/ 	.word	0x00000230


	//   ....[3]....
        /*0ad4*/ 	.word	0x00000260


	//   ....[4]....
        /*0ad8*/ 	.word	0x00000290


	//   ....[5]....
        /*0adc*/ 	.word	0x000002c0


	//   ....[6]....
        /*0ae0*/ 	.word	0x000002f0


	//   ....[7]....
        /*0ae4*/ 	.word	0x00000460


	//   ....[8]....
        /*0ae8*/ 	.word	0x000004a0


	//   ....[9]....
        /*0aec*/ 	.word	0x000004d0


	//   ....[10]....
        /*0af0*/ 	.word	0x00000500


	//   ....[11]....
        /*0af4*/ 	.word	0x00000530


	//   ....[12]....
        /*0af8*/ 	.word	0x00000560


	//   ....[13]....
        /*0afc*/ 	.word	0x000005f0


	//   ....[14]....
        /*0b00*/ 	.word	0x00000620


	//   ....[15]....
        /*0b04*/ 	.word	0x00000640


	//   ....[16]....
        /*0b08*/ 	.word	0x000006a0


	//   ....[17]....
        /*0b0c*/ 	.word	0x00003eb0


	//   ....[18]....
        /*0b10*/ 	.word	0x00003f00


	//   ....[19]....
        /*0b14*/ 	.word	0x000046e0


	//   ....[20]....
        /*0b18*/ 	.word	0x00004710


	//   ....[21]....
        /*0b1c*/ 	.word	0x00004e60


	//   ....[22]....
        /*0b20*/ 	.word	0x00004e80


	//   ....[23]....
        /*0b24*/ 	.word	0x000055d0


	//   ....[24]....
        /*0b28*/ 	.word	0x000055e0


	//   ....[25]....
        /*0b2c*/ 	.word	0x00005e40


	//   ....[26]....
        /*0b30*/ 	.word	0x00005e80


	//   ....[27]....
        /*0b34*/ 	.word	0x00006c70


	//   ....[28]....
        /*0b38*/ 	.word	0x00006ca0


	//   ....[29]....
        /*0b3c*/ 	.word	0x00007490


	//   ....[30]....
        /*0b40*/ 	.word	0x000074c0


	//   ....[31]....
        /*0b44*/ 	.word	0x00007cb0


	//   ....[32]....
        /*0b48*/ 	.word	0x00007cd0


	//   ....[33]....
        /*0b4c*/ 	.word	0x000084e0


	//   ....[34]....
        /*0b50*/ 	.word	0x00008510


	//   ....[35]....
        /*0b54*/ 	.word	0x00008620


	//   ....[36]....
        /*0b58*/ 	.word	0x00008650


	//   ....[37]....
        /*0b5c*/ 	.word	0x00008720


	//   ....[38]....
        /*0b60*/ 	.word	0x00008750


	//   ....[39]....
        /*0b64*/ 	.word	0x00008820


	//   ....[40]....
        /*0b68*/ 	.word	0x00008840


	//   ....[41]....
        /*0b6c*/ 	.word	0x00008d00


	//   ....[42]....
        /*0b70*/ 	.word	0x00008d20


	//   ....[43]....
        /*0b74*/ 	.word	0x00008ea0


	//   ....[44]....
        /*0b78*/ 	.word	0x00008ec0


	//   ....[45]....
        /*0b7c*/ 	.word	0x00008f90


	//   ....[46]....
        /*0b80*/ 	.word	0x00008fb0


	//   ....[47]....
        /*0b84*/ 	.word	0x00009080


	//   ....[48]....
        /*0b88*/ 	.word	0x000090a0


	//   ....[49]....
        /*0b8c*/ 	.word	0x00009e30


	//   ....[50]....
        /*0b90*/ 	.word	0x00009e50


	//   ....[51]....
        /*0b94*/ 	.word	0x00009e80


	//   ....[52]....
        /*0b98*/ 	.word	0x00009eb0


	//   ....[53]....
        /*0b9c*/ 	.word	0x00009f80


	//   ....[54]....
        /*0ba0*/ 	.word	0x0000a020


	//   ....[55]....
        /*0ba4*/ 	.word	0x0000a030


	//   ....[56]....
        /*0ba8*/ 	.word	0x0000a070


	//   ....[57]....
        /*0bac*/ 	.word	0x0000a1d0


	//   ....[58]....
        /*0bb0*/ 	.word	0x0000a1f0


	//   ....[59]....
        /*0bb4*/ 	.word	0x0000a250


	//   ....[60]....
        /*0bb8*/ 	.word	0x0000a290


	//   ....[61]....
        /*0bbc*/ 	.word	0x0000a2a0


	//   ....[62]....
        /*0bc0*/ 	.word	0x0000a2c0


	//   ....[63]....
        /*0bc4*/ 	.word	0x0000a450


	//   ....[64]....
        /*0bc8*/ 	.word	0x0000a460


	//   ....[65]....
        /*0bcc*/ 	.word	0x0000a650


	//   ....[66]....
        /*0bd0*/ 	.word	0x0000a690


	//   ....[67]....
        /*0bd4*/ 	.word	0x0000a6a0


	//   ....[68]....
        /*0bd8*/ 	.word	0x0000a6b0


	//   ....[69]....
        /*0bdc*/ 	.word	0x0000bf60


	//   ....[70]....
        /*0be0*/ 	.word	0x0000bfa0


	//   ....[71]....
        /*0be4*/ 	.word	0x0000bfc0


	//   ....[72]....
        /*0be8*/ 	.word	0x0000bfd0


	//   ....[73]....
        /*0bec*/ 	.word	0x0000dda0


	//   ....[74]....
        /*0bf0*/ 	.word	0x0000ddd0


	//   ....[75]....
        /*0bf4*/ 	.word	0x0000ddf0


	//   ....[76]....
        /*0bf8*/ 	.word	0x0000de00


	//   ....[77]....
        /*0bfc*/ 	.word	0x0000dec0


	//   ....[78]....
        /*0c00*/ 	.word	0x0000ded0


	//   ....[79]....
        /*0c04*/ 	.word	0x0000e0d0


	//   ....[80]....
        /*0c08*/ 	.word	0x0000e0e0


	//   ....[81]....
        /*0c0c*/ 	.word	0x0000ee60


	//   ....[82]....
        /*0c10*/ 	.word	0x0000ee80


	//   ....[83]....
        /*0c14*/ 	.word	0x0000ef70


	//   ....[84]....
        /*0c18*/ 	.word	0x0000ef80


	//   ....[85]....
        /*0c1c*/ 	.word	0x0000f070


	//   ....[86]....
        /*0c20*/ 	.word	0x0000f090


	//   ....[87]....
        /*0c24*/ 	.word	0x0000f180


	//   ....[88]....
        /*0c28*/ 	.word	0x0000f190


	//   ....[89]....
        /*0c2c*/ 	.word	0x0000fb40


	//   ....[90]....
        /*0c30*/ 	.word	0x0000fb70


	//   ....[91]....
        /*0c34*/ 	.word	0x0000fb80


	//   ....[92]....
        /*0c38*/ 	.word	0x0000fbb0


	//   ....[93]....
        /*0c3c*/ 	.word	0x000115f0


	//   ....[94]....
        /*0c40*/ 	.word	0x00011600


	//   ....[95]....
        /*0c44*/ 	.word	0x00011640


	//   ....[96]....
        /*0c48*/ 	.word	0x000116e0


	//   ....[97]....
        /*0c4c*/ 	.word	0x00011730


	//   ....[98]....
        /*0c50*/ 	.word	0x00011750


	//   ....[99]....
        /*0c54*/ 	.word	0x00011850


	//   ....[100]....
        /*0c58*/ 	.word	0x00011860


	//   ....[101]....
        /*0c5c*/ 	.word	0x000125f0


	//   ....[102]....
        /*0c60*/ 	.word	0x00012610


	//   ....[103]....
        /*0c64*/ 	.word	0x00012740


	//   ....[104]....
        /*0c68*/ 	.word	0x00012750


	//   ....[105]....
        /*0c6c*/ 	.word	0x00012880


	//   ....[106]....
        /*0c70*/ 	.word	0x000128a0


	//   ....[107]....
        /*0c74*/ 	.word	0x000129d0


	//   ....[108]....
        /*0c78*/ 	.word	0x000129e0


	//   ....[109]....
        /*0c7c*/ 	.word	0x00012eb0


	//   ....[110]....
        /*0c80*/ 	.word	0x00012ee0


	//   ....[111]....
        /*0c84*/ 	.word	0x00012f00


	//   ....[112]....
        /*0c88*/ 	.word	0x00012f20


	//   ....[113]....
        /*0c8c*/ 	.word	0x00014b00


	//   ....[114]....
        /*0c90*/ 	.word	0x00014b10


	//   ....[115]....
        /*0c94*/ 	.word	0x00014b40


	//   ....[116]....
        /*0c98*/ 	.word	0x00014b50


	//   ....[117]....
        /*0c9c*/ 	.word	0x00015c00


	//   ....[118]....
        /*0ca0*/ 	.word	0x00015c10


	//   ....[119]....
        /*0ca4*/ 	.word	0x00015c30


	//   ....[120]....
        /*0ca8*/ 	.word	0x00015c50


	//   ....[121]....
        /*0cac*/ 	.word	0x00015f80


	//   ....[122]....
        /*0cb0*/ 	.word	0x00015fa0


	//   ....[123]....
        /*0cb4*/ 	.word	0x00016080


	//   ....[124]....
        /*0cb8*/ 	.word	0x00016090


	//   ....[125]....
        /*0cbc*/ 	.word	0x00016180


	//   ....[126]....
        /*0cc0*/ 	.word	0x000161a0


	//   ....[127]....
        /*0cc4*/ 	.word	0x00016290


	//   ....[128]....
        /*0cc8*/ 	.word	0x000162a0


	//   ....[129]....
        /*0ccc*/ 	.word	0x00016590


	//   ....[130]....
        /*0cd0*/ 	.word	0x000165b0


	//   ....[131]....
        /*0cd4*/ 	.word	0x00016bf0


	//   ....[132]....
        /*0cd8*/ 	.word	0x00016c00


	//   ....[133]....
        /*0cdc*/ 	.word	0x00017a00


	//   ....[134]....
        /*0ce0*/ 	.word	0x00017a20


	//   ....[135]....
        /*0ce4*/ 	.word	0x00017b10


	//   ....[136]....
        /*0ce8*/ 	.word	0x00017b20


	//   ....[137]....
        /*0cec*/ 	.word	0x00017c10


	//   ....[138]....
        /*0cf0*/ 	.word	0x00017c30


	//   ....[139]....
        /*0cf4*/ 	.word	0x00017d20


	//   ....[140]....
        /*0cf8*/ 	.word	0x00017d30


	//   ....[141]....
        /*0cfc*/ 	.word	0x00017ed0


	//   ....[142]....
        /*0d00*/ 	.word	0x00017ef0


	//   ....[143]....
        /*0d04*/ 	.word	0x00018020


	//   ....[144]....
        /*0d08*/ 	.word	0x00018060


	//   ....[145]....
        /*0d0c*/ 	.word	0x00018090


	//   ....[146]....
        /*0d10*/ 	.word	0x000180c0


	//   ....[147]....
        /*0d14*/ 	.word	0x000180f0


	//   ....[148]....
        /*0d18*/ 	.word	0x00018120


	//   ....[149]....
        /*0d1c*/ 	.word	0x00018290


	//   ....[150]....
        /*0d20*/ 	.word	0x000182d0


	//   ....[151]....
        /*0d24*/ 	.word	0x00018300


	//   ....[152]....
        /*0d28*/ 	.word	0x00018330


	//   ....[153]....
        /*0d2c*/ 	.word	0x00018360


	//   ....[154]....
        /*0d30*/ 	.word	0x00018390


	//   ....[155]....
        /*0d34*/ 	.word	0x00018420


	//   ....[156]....
        /*0d38*/ 	.word	0x00018450


	//   ....[157]....
        /*0d3c*/ 	.word	0x00018460


	//   ....[158]....
        /*0d40*/ 	.word	0x000184c0


	//   ....[159]....
        /*0d44*/ 	.word	0x00018a90


	//   ....[160]....
        /*0d48*/ 	.word	0x00018ae0


	//   ....[161]....
        /*0d4c*/ 	.word	0x00018b40


	//   ....[162]....
        /*0d50*/ 	.word	0x00018ba0


	//   ....[163]....
        /*0d54*/ 	.word	0x00018c00


	//   ....[164]....
        /*0d58*/ 	.word	0x00018c70


	//   ....[165]....
        /*0d5c*/ 	.word	0x00018cc0


	//   ....[166]....
        /*0d60*/ 	.word	0x00018d20


	//   ....[167]....
        /*0d64*/ 	.word	0x00018d90


	//   ....[168]....
        /*0d68*/ 	.word	0x00018df0


	//   ....[169]....
        /*0d6c*/ 	.word	0x00018e60


	//   ....[170]....
        /*0d70*/ 	.word	0x00018ec0


	//   ....[171]....
        /*0d74*/ 	.word	0x00018f30


	//   ....[172]....
        /*0d78*/ 	.word	0x00018fa0


	//   ....[173]....
        /*0d7c*/ 	.word	0x00019010


	//   ....[174]....
        /*0d80*/ 	.word	0x00019070


	//   ....[175]....
        /*0d84*/ 	.word	0x000190e0


	//   ....[176]....
        /*0d88*/ 	.word	0x00019150


	//   ....[177]....
        /*0d8c*/ 	.word	0x000191c0


	//   ....[178]....
        /*0d90*/ 	.word	0x00019220


	//   ....[179]....
        /*0d94*/ 	.word	0x00019280


	//   ....[180]....
        /*0d98*/ 	.word	0x000192e0


	//   ....[181]....
        /*0d9c*/ 	.word	0x00019330


	//   ....[182]....
        /*0da0*/ 	.word	0x00019380


	//   ....[183]....
        /*0da4*/ 	.word	0x000193f0


	//   ....[184]....
        /*0da8*/ 	.word	0x00019460


	//   ....[185]....
        /*0dac*/ 	.word	0x000194c0


	//   ....[186]....
        /*0db0*/ 	.word	0x00019530


	//   ....[187]....
        /*0db4*/ 	.word	0x000195a0


	//   ....[188]....
        /*0db8*/ 	.word	0x00019610


	//   ....[189]....
        /*0dbc*/ 	.word	0x00019670


	//   ....[190]....
        /*0dc0*/ 	.word	0x000196e0


	//   ....[191]....
        /*0dc4*/ 	.word	0x00019750


	//   ....[192]....
        /*0dc8*/ 	.word	0x000197c0


	//   ....[193]....
        /*0dcc*/ 	.word	0x00019820


	//   ....[194]....
        /*0dd0*/ 	.word	0x00019870


	//   ....[195]....
        /*0dd4*/ 	.word	0x000198c0


	//   ....[196]....
        /*0dd8*/ 	.word	0x00019910


	//   ....[197]....
        /*0ddc*/ 	.word	0x00019950


	//   ....[198]....
        /*0de0*/ 	.word	0x000199b0


	//   ....[199]....
        /*0de4*/ 	.word	0x000199f0


	//   ....[200]....
        /*0de8*/ 	.word	0x00019a40


	//   ....[201]....
        /*0dec*/ 	.word	0x00019a80


	//   ....[202]....
        /*0df0*/ 	.word	0x00019af0


	//   ....[203]....
        /*0df4*/ 	.word	0x00019b60


	//   ....[204]....
        /*0df8*/ 	.word	0x00019bd0


	//   ....[205]....
        /*0dfc*/ 	.word	0x00019c30


	//   ....[206]....
        /*0e00*/ 	.word	0x00019ca0


	//   ....[207]....
        /*0e04*/ 	.word	0x00019d10


	//   ....[208]....
        /*0e08*/ 	.word	0x00019d80


	//   ....[209]....
        /*0e0c*/ 	.word	0x00019de0


	//   ....[210]....
        /*0e10*/ 	.word	0x00019e50


	//   ....[211]....
        /*0e14*/ 	.word	0x00019ec0


	//   ....[212]....
        /*0e18*/ 	.word	0x00019f30


	//   ....[213]....
        /*0e1c*/ 	.word	0x00019f90


	//   ....[214]....
        /*0e20*/ 	.word	0x0001a000


	//   ....[215]....
        /*0e24*/ 	.word	0x0001a070


	//   ....[216]....
        /*0e28*/ 	.word	0x0001a0e0


	//   ....[217]....
        /*0e2c*/ 	.word	0x0001a140


	//   ....[218]....
        /*0e30*/ 	.word	0x0001a1b0


	//   ....[219]....
        /*0e34*/ 	.word	0x0001a220


	//   ....[220]....
        /*0e38*/ 	.word	0x0001a290


	//   ....[221]....
        /*0e3c*/ 	.word	0x0001a2f0


	//   ....[222]....
        /*0e40*/ 	.word	0x0001a360


	//   ....[223]....
        /*0e44*/ 	.word	0x0001a3d0


	//   ....[224]....
        /*0e48*/ 	.word	0x0001a420


	//   ....[225]....
        /*0e4c*/ 	.word	0x0001a460


	//   ....[226]....
        /*0e50*/ 	.word	0x0001a4b0


	//   ....[227]....
        /*0e54*/ 	.word	0x0001a500


	//   ....[228]....
        /*0e58*/ 	.word	0x0001a550


	//   ....[229]....
        /*0e5c*/ 	.word	0x0001a5c0


	//   ....[230]....
        /*0e60*/ 	.word	0x0001a610


	//   ....[231]....
        /*0e64*/ 	.word	0x0001a650


	//   ....[232]....
        /*0e68*/ 	.word	0x0001a6a0


	//   ....[233]....
        /*0e6c*/ 	.word	0x0001a6f0


	//   ....[234]....
        /*0e70*/ 	.word	0x0001a740


	//   ....[235]....
        /*0e74*/ 	.word	0x0001a7b0


	//   ....[236]....
        /*0e78*/ 	.word	0x0001a800


	//   ....[237]....
        /*0e7c*/ 	.word	0x0001a870


	//   ....[238]....
        /*0e80*/ 	.word	0x0001a8d0


	//   ....[239]....
        /*0e84*/ 	.word	0x0001a940


	//----- nvinfo : EIATTR_EXIT_INSTR_OFFSETS
	.align		4
.L_242:
        /*0e88*/ 	.byte	0x04, 0x1c
        /*0e8a*/ 	.short	(.L_244 - .L_243)


	//   ....[0]....
.L_243:
        /*0e8c*/ 	.word	0x00000c10


	//   ....[1]....
        /*0e90*/ 	.word	0x00018a60


	//----- nvinfo : EIATTR_MAX_THREADS
	.align		4
.L_244:
        /*0e94*/ 	.byte	0x04, 0x05
        /*0e96*/ 	.short	(.L_246 - .L_245)
.L_245:
        /*0e98*/ 	.word	0x00000100
        /*0e9c*/ 	.word	0x00000001
        /*0ea0*/ 	.word	0x00000001


	//----- nvinfo : EIATTR_CRS_STACK_SIZE
	.align		4
.L_246:
        /*0ea4*/ 	.byte	0x04, 0x1e
        /*0ea6*/ 	.short	(.L_248 - .L_247)
.L_247:
        /*0ea8*/ 	.word	0x00000000
.L_248:


//--------------------- .nv.info._ZN7cutlass13device_kernelIN5flash19enable_sm80_to_sm89INS1_16FlashAttnFwdSm80INS1_25CollectiveMainloopFwdSm80ILi4ELi1ELb0EN4cute5tupleIJNS5_1CILi128EEENS7_ILi48EEES8_EEELi128ENS_6half_tEfNS_4arch4Sm80ELb0ELb1ELb0ELb0ELb1ELb0ELb1ELb1EEENS1_21CollectiveEpilogueFwdINS6_IJS8_S8_S9_EEENS6_IJNS7_ILi1EEESH_SH_EEESB_SD_Li128ELb0ELb1ELb1ELb0EEENS1_19SingleTileSchedulerILb0ELb1ELb1ELi128EEEEEEEEEvNT_6ParamsE --------------------------
	.section	.nv.info._ZN7cutlass13device_kernelIN5flash19enable_sm80_to_sm89INS1_16FlashAttnFwdSm80INS1_25CollectiveMainloopFwdSm80ILi4ELi1ELb0EN4cute5tupleIJNS5_1CILi128EEENS7_ILi48EEES8_EEELi128ENS_6half_tEfNS_4arch4Sm80ELb0ELb1ELb0ELb0ELb1ELb0ELb1ELb1EEENS1_21CollectiveEpilogueFwdINS6_IJS8_S8_S9_EEENS6_IJNS7_ILi1EEESH_SH_EEESB_SD_Li128ELb0ELb1ELb1ELb0EEENS1_19SingleTileSchedulerILb0ELb1ELb1ELi128EEEEEEEEEvNT_6ParamsE,"",@"SHT_CUDA_INFO"
	.sectionflags	@""
	.align	4


	//----- nvinfo : EIATTR_CUDA_API_VERSION
	.align		4
        /*0000*/ 	.byte	0x04, 0x37
        /*0002*/ 	.short	(.L_250 - .L_249)
.L_249:
        /*0004*/ 	.word	0x00000082


	//----- nvinfo : EIATTR_SW2861232_WAR
	.align		4
.L_250:
        /*0008*/ 	.byte	0x01, 0x35
	.zero		2


	//----- nvinfo : EIATTR_PARAM_CBANK
	.align		4
        /*000c*/ 	.byte	0x04, 0x0a
        /*000e*/ 	.short	(.L_252 - .L_251)
	.align		4
.L_251:
        /*0010*/ 	.word	index@(.nv.constant0._ZN7cutlass13device_kernelIN5flash19enable_sm80_to_sm89INS1_16FlashAttnFwdSm80INS1_25CollectiveMainloopFwdSm80ILi4ELi1ELb0EN4cute5tupleIJNS5_1CILi128EEENS7_ILi48EEES8_EEELi128ENS_6half_tEfNS_4arch4Sm80ELb0ELb1ELb0ELb0ELb1ELb0ELb1ELb1EEENS1_21CollectiveEpilogueFwdINS6_IJS8_S8_S9_EEENS6_IJNS7_ILi1EEESH_SH_EEESB_SD_Li128ELb0ELb1ELb1ELb0EEENS1_19SingleTileSchedulerILb0ELb1ELb1ELi128EEEEEEEEEvNT_6ParamsE)
        /*0014*/ 	.short	0x0160
        /*0016*/ 	.short	0x0418


	//----- nvinfo : EIATTR_CBANK_PARAM_SIZE
	.align		4
.L_252:
        /*0018*/ 	.byte	0x03, 0x19
        /*001a*/ 	.short	0x0418


	//----- nvinfo : EIATTR_KPARAM_INFO
	.align		4
        /*001c*/ 	.byte	0x04, 0x17
        /*001e*/ 	.short	(.L_254 - .L_253)
.L_253:
        /*0020*/ 	.word	0x00000000
        /*0024*/ 	.short	0x0000
        /*0026*/ 	.short	0x0000
        /*0028*/ 	.byte	0x00, 0xf0, 0x61, 0x10


	//----- nvinfo : EIATTR_MAXREG_COUNT
	.align		4
.L_254:
        /*002c*/ 	.byte	0x03, 0x1b
        /*002e*/ 	.short	0x00ff


	//----- nvinfo : EIATTR_NUM_BARRIERS
	.align		4
        /*0030*/ 	.byte	0x02, 0x4c
        /*0032*/ 	.byte	0x02
	.zero		1


	//----- nvinfo : EIATTR_ANNOTATIONS
	.align		4
        /*0034*/ 	.byte	0x04, 0x55
        /*0036*/ 	.short	(.L_256 - .L_255)


	//   ....[0]....
.L_255:
        /* <DEDUP_REMOVED lines=45> */


	//----- nvinfo : EIATTR_MERCURY_ISA_VERSION
	.align		4
.L_256:
        /*02f8*/ 	.byte	0x03, 0x5f
        /*02fa*/ 	.short	0x0000


	//----- nvinfo : EIATTR_COOP_GROUP_MASK_REGIDS
	.align		4
        /*02fc*/ 	.byte	0x04, 0x29
        /*02fe*/ 	.short	(.L_258 - .L_257)


	//   ....[0]....
.L_257:
        /*0300*/ 	.word	0xffffffff


	//   ....[1]....
        /*0304*/ 	.word	0xffffffff


	//   ....[2]....
        /*0308*/ 	.word	0xffffffff


	//   ....[3]....
        /*030c*/ 	.word	0xffffffff


	//   ....[4]....
        /*0310*/ 	.word	0xffffffff


	//   ....[5]....
        /*0314*/ 	.word	0xffffffff


	//   ....[6]....
        /*0318*/ 	.word	0xffffffff


	//   ....[7]....
        /*031c*/ 	.word	0xffffffff


	//   ....[8]....
        /*0320*/ 	.word	0xffffffff


	//   ....[9]....
        /*0324*/ 	.word	0xffffffff


	//   ....[10]....
        /*0328*/ 	.word	0xffffffff


	//   ....[11]....
        /*032c*/ 	.word	0xffffffff


	//   ....[12]....
        /*0330*/ 	.word	0xffffffff


	//   ....[13]....
        /*0334*/ 	.word	0xffffffff


	//   ....[14]....
        /*0338*/ 	.word	0xffffffff


	//   ....[15]....
        /*033c*/ 	.word	0xffffffff


	//   ....[16]....
        /*0340*/ 	.word	0xffffffff


	//   ....[17]....
        /*0344*/ 	.word	0xffffffff


	//   ....[18]....
        /*0348*/ 	.word	0xffffffff


	//   ....[19]....
        /*034c*/ 	.word	0xffffffff


	//   ....[20]....
        /*0350*/ 	.word	0xffffffff


	//   ....[21]....
        /*0354*/ 	.word	0xffffffff


	//   ....[22]....
        /*0358*/ 	.word	0xffffffff


	//   ....[23]....
        /*035c*/ 	.word	0xffffffff


	//   ....[24]....
        /*0360*/ 	.word	0xffffffff


	//   ....[25]....
        /*0364*/ 	.word	0xffffffff


	//   ....[26]....
        /*0368*/ 	.word	0xffffffff


	//   ....[27]....
        /*036c*/ 	.word	0xffffffff


	//   ....[28]....
        /*0370*/ 	.word	0xffffffff


	//   ....[29]....
        /*0374*/ 	.word	0xffffffff


	//   ....[30]....
        /*0378*/ 	.word	0xffffffff


	//   ....[31]....
        /*037c*/ 	.word	0xffffffff


	//   ....[32]....
        /*0380*/ 	.word	0xffffffff


	//   ....[33]....
        /*0384*/ 	.word	0xffffffff


	//   ....[34]....
        /*0388*/ 	.word	0xffffffff


	//   ....[35]....
        /*038c*/ 	.word	0xffffffff


	//   ....[36]....
        /*0390*/ 	.word	0xffffffff


	//   ....[37]....
        /*0394*/ 	.word	0xffffffff


	//   ....[38]....
        /*0398*/ 	.word	0xffffffff


	//   ....[39]....
        /*039c*/ 	.word	0xffffffff


	//   ....[40]....
        /*03a0*/ 	.word	0xffffffff


	//   ....[41]....
        /*03a4*/ 	.word	0xffffffff


	//   ....[42]....
        /*03a8*/ 	.word	0xffffffff


	//   ....[43]....
        /*03ac*/ 	.word	0xffffffff


	//   ....[44]....
        /*03b0*/ 	.word	0xffffffff


	//   ....[45]....
        /*03b4*/ 	.word	0xffffffff


	//   ....[46]....
        /*03b8*/ 	.word	0xffffffff


	//   ....[47]....
        /*03bc*/ 	.word	0xffffffff


	//   ....[48]....
        /*03c0*/ 	.word	0xffffffff


	//   ....[49]....
        /*03c4*/ 	.word	0xffffffff


	//   ....[50]....
        /*03c8*/ 	.word	0xffffffff


	//   ....[51]....
        /*03cc*/ 	.word	0xffffffff


	//   ....[52]....
        /*03d0*/ 	.word	0xffffffff


	//   ....[53]....
        /*03d4*/ 	.word	0xffffffff


	//   ....[54]....
        /*03d8*/ 	.word	0xffffffff


	//   ....[55]....
        /*03dc*/ 	.word	0xffffffff


	//   ....[56]....
        /*03e0*/ 	.word	0xffffffff


	//   ....[57]....
        /*03e4*/ 	.word	0xffffffff


	//   ....[58]....
        /*03e8*/ 	.word	0xffffffff


	//   ....[59]....
        /*03ec*/ 	.word	0xffffffff


	//   ....[60]....
        /*03f0*/ 	.word	0xffffffff


	//   ....[61]....
        /*03f4*/ 	.word	0xffffffff


	//   ....[62]....
        /*03f8*/ 	.word	0xffffffff


	//   ....[63]....
        /*03fc*/ 	.word	0xffffffff


	//   ....[64]....
        /*0400*/ 	.word	0xffffffff


	//   ....[65]....
        /*0404*/ 	.word	0xffffffff


	//   ....[66]....
        /*0408*/ 	.word	0xffffffff


	//   ....[67]....
        /*040c*/ 	.word	0xffffffff


	//   ....[68]....
        /*0410*/ 	.word	0xffffffff


	//   ....[69]....
        /*0414*/ 	.word	0xffffffff


	//   ....[70]....
        /*0418*/ 	.word	0xffffffff


	//   ....[71]....
        /*041c*/ 	.word	0xffffffff


	//   ....[72]....
        /*0420*/ 	.word	0xffffffff


	//   ....[73]....
        /*0424*/ 	.word	0xffffffff


	//   ....[74]....
        /*0428*/ 	.word	0xffffffff


	//   ....[75]....
        /*042c*/ 	.word	0xffffffff


	//   ....[76]....
        /*0430*/ 	.word	0xffffffff


	//   ....[77]....
        /*0434*/ 	.word	0xffffffff


	//   ....[78]....
        /*0438*/ 	.word	0xffffffff


	//   ....[79]....
        /*043c*/ 	.word	0xffffffff


	//   ....[80]....
        /*0440*/ 	.word	0xffffffff


	//   ....[81]....
        /*0444*/ 	.word	0xffffffff


	//   ....[82]....
        /*0448*/ 	.word	0xffffffff


	//   ....[83]....
        /*044c*/ 	.word	0xffffffff


	//   ....[84]....
        /*0450*/ 	.word	0xffffffff


	//   ....[85]....
        /*0454*/ 	.word	0xffffffff


	//   ....[86]....
        /*0458*/ 	.word	0xffffffff


	//   ....[87]....
        /*045c*/ 	.word	0xffffffff


	//   ....[88]....
        /*0460*/ 	.word	0xffffffff


	//   ....[89]....
        /*0464*/ 	.word	0xffffffff


	//   ....[90]....
        /*0468*/ 	.word	0xffffffff


	//   ....[91]....
        /*046c*/ 	.word	0xffffffff


	//   ....[92]....
        /*0470*/ 	.word	0xffffffff


	//   ....[93]....
        /*0474*/ 	.word	0xffffffff


	//   ....[94]....
        /*0478*/ 	.word	0xffffffff


	//   ....[95]....
        /*047c*/ 	.word	0xffffffff


	//   ....[96]....
        /*0480*/ 	.word	0xffffffff


	//   ....[97]....
        /*0484*/ 	.word	0xffffffff


	//   ....[98]....
        /*0488*/ 	.word	0xffffffff


	//   ....[99]....
        /*048c*/ 	.word	0xffffffff


	//   ....[100]....
        /*0490*/ 	.word	0xffffffff


	//   ....[101]....
        /*0494*/ 	.word	0xffffffff


	//   ....[102]....
        /*0498*/ 	.word	0xffffffff


	//   ....[103]....
        /*049c*/ 	.word	0xffffffff


	//   ....[104]....
        /*04a0*/ 	.word	0xffffffff


	//   ....[105]....
        /*04a4*/ 	.word	0xffffffff


	//   ....[106]....
        /*04a8*/ 	.word	0xffffffff


	//   ....[107]....
        /*04ac*/ 	.word	0xffffffff


	//   ....[108]....
        /*04b0*/ 	.word	0xffffffff


	//   ....[109]....
        /*04b4*/ 	.word	0xffffffff


	//   ....[110]....
        /*04b8*/ 	.word	0xffffffff


	//   ....[111]....
        /*04bc*/ 	.word	0xffffffff


	//   ....[112]....
        /*04c0*/ 	.word	0xffffffff


	//   ....[113]....
        /*04c4*/ 	.word	0xffffffff


	//   ....[114]....
        /*04c8*/ 	.word	0xffffffff


	//   ....[115]....
        /*04cc*/ 	.word	0xffffffff


	//   ....[116]....
        /*04d0*/ 	.word	0xffffffff


	//   ....[117]....
        /*04d4*/ 	.word	0xffffffff


	//   ....[118]....
        /*04d8*/ 	.word	0xffffffff


	//   ....[119]....
        /*04dc*/ 	.word	0xffffffff


	//   ....[120]....
        /*04e0*/ 	.word	0xffffffff


	//   ....[121]....
        /*04e4*/ 	.word	0xffffffff


	//   ....[122]....
        /*04e8*/ 	.word	0xffffffff


	//   ....[123]....
        /*04ec*/ 	.word	0xffffffff


	//   ....[124]....
        /*04f0*/ 	.word	0xffffffff


	//   ....[125]....
        /*04f4*/ 	.word	0xffffffff


	//   ....[126]....
        /*04f8*/ 	.word	0xffffffff


	//   ....[127]....
        /*04fc*/ 	.word	0xffffffff


	//   ....[128]....
        /*0500*/ 	.word	0xffffffff


	//   ....[129]....
        /*0504*/ 	.word	0xffffffff


	//   ....[130]....
        /*0508*/ 	.word	0xffffffff


	//   ....[131]....
        /*050c*/ 	.word	0xffffffff


	//   ....[132]....
        /*0510*/ 	.word	0xffffffff


	//   ....[133]....
        /*0514*/ 	.word	0xffffffff


	//   ....[134]....
        /*0518*/ 	.word	0xffffffff


	//   ....[135]....
        /*051c*/ 	.word	0xffffffff


	//   ....[136]....
        /*0520*/ 	.word	0xffffffff


	//   ....[137]....
        /*0524*/ 	.word	0xffffffff


	//   ....[138]....
        /*0528*/ 	.word	0xffffffff


	//----- nvinfo : EIATTR_COOP_GROUP_INSTR_OFFSETS
	.align		4
.L_258:
        /*052c*/ 	.byte	0x04, 0x28
        /*052e*/ 	.short	(.L_260 - .L_259)


	//   ....[0]....
.L_259:
        /*0530*/ 	.word	0x00000060


	//   ....[1]....
        /*0534*/ 	.word	0x00001440


	//   ....[2]....
        /*0538*/ 	.word	0x00001470


	//   ....[3]....
        /*053c*/ 	.word	0x00001630


	//   ....[4]....
        /*0540*/ 	.word	0x00001660


	//   ....[5]....
        /*0544*/ 	.word	0x00001730


	//   ....[6]....
        /*0548*/ 	.word	0x00001760


	//   ....[7]....
        /*054c*/ 	.word	0x00001830


	//   ....[8]....
        /*0550*/ 	.word	0x00001860


	//   ....[9]....
        /*0554*/ 	.word	0x00001930


	//   ....[10]....
        /*0558*/ 	.word	0x00001960


	//   ....[11]....
        /*055c*/ 	.word	0x00001a30


	//   ....[12]....
        /*0560*/ 	.word	0x00001a60


	//   ....[13]....
        /*0564*/ 	.word	0x00001b30


	//   ....[14]....
        /*0568*/ 	.word	0x00001b60


	//   ....[15]....
        /*056c*/ 	.word	0x00001c40


	//   ....[16]....
        /*0570*/ 	.word	0x00001c90


	//   ....[17]....
        /*0574*/ 	.word	0x00002190


	//   ....[18]....
        /*0578*/ 	.word	0x000021b0


	//   ....[19]....
        /*057c*/ 	.word	0x000021d0


	//   ....[20]....
        /*0580*/ 	.word	0x000021e0


	//   ....[21]....
        /*0584*/ 	.word	0x000021f0


	//   ....[22]....
        /*0588*/ 	.word	0x00002200


	//   ....[23]....
        /*058c*/ 	.word	0x00002670


	//   ....[24]....
        /*0590*/ 	.word	0x000026a0


	//   ....[25]....
        /*0594*/ 	.word	0x000026e0


	//   ....[26]....
        /*0598*/ 	.word	0x00002710


	//   ....[27]....
        /*059c*/ 	.word	0x00002730


	//   ....[28]....
        /*05a0*/ 	.word	0x00002740


	//   ....[29]....
        /*05a4*/ 	.word	0x00003350


	//   ....[30]....
        /*05a8*/ 	.word	0x00003370


	//   ....[31]....
        /*05ac*/ 	.word	0x00003380


	//   ....[32]....
        /*05b0*/ 	.word	0x00003390


	//   ....[33]....
        /*05b4*/ 	.word	0x000033a0


	//   ....[34]....
        /*05b8*/ 	.word	0x000033b0


	//   ....[35]....
        /*05bc*/ 	.word	0x00003790


	//   ....[36]....
        /*05c0*/ 	.word	0x000039e0


	//   ....[37]....
        /*05c4*/ 	.word	0x00003bb0


	//   ....[38]....
        /*05c8*/ 	.word	0x000041a0


	//   ....[39]....
        /*05cc*/ 	.word	0x00004d30


	//   ....[40]....
        /*05d0*/ 	.word	0x00004d70


	//   ....[41]....
        /*05d4*/ 	.word	0x00004ef0


	//   ....[42]....
        /*05d8*/ 	.word	0x00004f20


	//   ....[43]....
        /*05dc*/ 	.word	0x00005360


	//   ....[44]....
        /*05e0*/ 	.word	0x00005460


	//   ....[45]....
        /*05e4*/ 	.word	0x000054f0


	//   ....[46]....
        /*05e8*/ 	.word	0x00005600


	//   ....[47]....
        /*05ec*/ 	.word	0x00007760


	//   ....[48]....
        /*05f0*/ 	.word	0x00007770


	//   ....[49]....
        /*05f4*/ 	.word	0x00007780


	//   ....[50]....
        /*05f8*/ 	.word	0x00007790


	//   ....[51]....
        /*05fc*/ 	.word	0x000077a0


	//   ....[52]....
        /*0600*/ 	.word	0x000077b0


	//   ....[53]....
        /*0604*/ 	.word	0x00008310


	//   ....[54]....
        /*0608*/ 	.word	0x00008320


	//   ....[55]....
        /*060c*/ 	.word	0x00008330


	//   ....[56]....
        /*0610*/ 	.word	0x00008340


	//   ....[57]....
        /*0614*/ 	.word	0x00008350


	//   ....[58]....
        /*0618*/ 	.word	0x00008360


	//   ....[59]....
        /*061c*/ 	.word	0x00008580


	//   ....[60]....
        /*0620*/ 	.word	0x000087b0


	//   ....[61]....
        /*0624*/ 	.word	0x000089b0


	//   ....[62]....
        /*0628*/ 	.word	0x000092b0


	//   ....[63]....
        /*062c*/ 	.word	0x00009b10


	//   ....[64]....
        /*0630*/ 	.word	0x00009b70


	//   ....[65]....
        /*0634*/ 	.word	0x00009c90


	//   ....[66]....
        /*0638*/ 	.word	0x00009d00


	//   ....[67]....
        /*063c*/ 	.word	0x00009e40


	//   ....[68]....
        /*0640*/ 	.word	0x00009f70


	//   ....[69]....
        /*0644*/ 	.word	0x0000a2f0


	//   ....[70]....
        /*0648*/ 	.word	0x0000a370


	//   ....[71]....
        /*064c*/ 	.word	0x0000c770


	//   ....[72]....
        /*0650*/ 	.word	0x0000c780


	//   ....[73]....
        /*0654*/ 	.word	0x0000c790


	//   ....[74]....
        /*0658*/ 	.word	0x0000c7a0


	//   ....[75]....
        /*065c*/ 	.word	0x0000c7b0


	//   ....[76]....
        /*0660*/ 	.word	0x0000c7c0


	//   ....[77]....
        /*0664*/ 	.word	0x0000d320


	//   ....[78]....
        /*0668*/ 	.word	0x0000d330


	//   ....[79]....
        /*066c*/ 	.word	0x0000d340


	//   ....[80]....
        /*0670*/ 	.word	0x0000d350


	//   ....[81]....
        /*0674*/ 	.word	0x0000d360


	//   ....[82]....
        /*0678*/ 	.word	0x0000d370


	//   ....[83]....
        /*067c*/ 	.word	0x0000d6c0


	//   ....[84]....
        /*0680*/ 	.word	0x0000d780


	//   ....[85]....
        /*0684*/ 	.word	0x0000d7a0


	//   ....[86]....
        /*0688*/ 	.word	0x0000d7e0


	//   ....[87]....
        /*068c*/ 	.word	0x0000d830


	//   ....[88]....
        /*0690*/ 	.word	0x0000d870


	//   ....[89]....
        /*0694*/ 	.word	0x0000d930


	//   ....[90]....
        /*0698*/ 	.word	0x0000dce0


	//   ....[91]....
        /*069c*/ 	.word	0x0000f710


	//   ....[92]....
        /*06a0*/ 	.word	0x0000f720


	//   ....[93]....
        /*06a4*/ 	.word	0x0000f730


	//   ....[94]....
        /*06a8*/ 	.word	0x0000f740


	//   ....[95]....
        /*06ac*/ 	.word	0x0000f790


	//   ....[96]....
        /*06b0*/ 	.word	0x0000f8f0


	//   ....[97]....
        /*06b4*/ 	.word	0x00010310


	//   ....[98]....
        /*06b8*/ 	.word	0x00010320


	//   ....[99]....
        /*06bc*/ 	.word	0x00010330


	//   ....[100]....
        /*06c0*/ 	.word	0x00010340


	//   ....[101]....
        /*06c4*/ 	.word	0x00010350


	//   ....[102]....
        /*06c8*/ 	.word	0x00010360


	//   ....[103]....
        /*06cc*/ 	.word	0x00010580


	//   ....[104]....
        /*06d0*/ 	.word	0x00010790


	//   ....[105]....
        /*06d4*/ 	.word	0x00010b00


	//   ....[106]....
        /*06d8*/ 	.word	0x00011430


	//   ....[107]....
        /*06dc*/ 	.word	0x00011be0


	//   ....[108]....
        /*06e0*/ 	.word	0x00011c30


	//   ....[109]....
        /*06e4*/ 	.word	0x00011d50


	//   ....[110]....
        /*06e8*/ 	.word	0x00011da0


	//   ....[111]....
        /*06ec*/ 	.word	0x00011e10


	//   ....[112]....
        /*06f0*/ 	.word	0x00011ff0


	//   ....[113]....
        /*06f4*/ 	.word	0x00012410


	//   ....[114]....
        /*06f8*/ 	.word	0x00012490


	//   ....[115]....
        /*06fc*/ 	.word	0x00014090


	//   ....[116]....
        /*0700*/ 	.word	0x000140a0


	//   ....[117]....
        /*0704*/ 	.word	0x000140b0


	//   ....[118]....
        /*0708*/ 	.word	0x000140c0


	//   ....[119]....
        /*070c*/ 	.word	0x000140f0


	//   ....[120]....
        /*0710*/ 	.word	0x00014110


	//   ....[121]....
        /*0714*/ 	.word	0x00014130


	//   ....[122]....
        /*0718*/ 	.word	0x00014140


	//   ....[123]....
        /*071c*/ 	.word	0x000151c0


	//   ....[124]....
        /*0720*/ 	.word	0x000151f0


	//   ....[125]....
        /*0724*/ 	.word	0x00015220


	//   ....[126]....
        /*0728*/ 	.word	0x00015250


	//   ....[127]....
        /*072c*/ 	.word	0x00015290


	//   ....[128]....
        /*0730*/ 	.word	0x000152c0


	//   ....[129]....
        /*0734*/ 	.word	0x000152e0


	//   ....[130]....
        /*0738*/ 	.word	0x000152f0


	//   ....[131]....
        /*073c*/ 	.word	0x00015310


	//   ....[132]....
        /*0740*/ 	.word	0x00015320


	//   ....[133]....
        /*0744*/ 	.word	0x000159d0


	//   ....[134]....
        /*0748*/ 	.word	0x000159f0


	//   ....[135]....
        /*074c*/ 	.word	0x00015ff0


	//   ....[136]....
        /*0750*/ 	.word	0x00016010


	//   ....[137]....
        /*0754*/ 	.word	0x00016610


	//   ....[138]....
        /*0758*/ 	.word	0x00016620


	//----- nvinfo : EIATTR_EXIT_INSTR_OFFSETS
	.align		4
.L_260:
        /*075c*/ 	.byte	0x04, 0x1c
        /*075e*/ 	.short	(.L_262 - .L_261)


	//   ....[0]....
.L_261:
        /*0760*/ 	.word	0x000001c0


	//   ....[1]....
        /*0764*/ 	.word	0x00016630


	//   ....[2]....
        /*0768*/ 	.word	0x00016bd0


	//   ....[3]....
        /*076c*/ 	.word	0x00016c20


	//   ....[4]....
        /*0770*/ 	.word	0x00016c50


	//   ....[5]....
        /*0774*/ 	.word	0x00016cb0


	//   ....[6]....
        /*0778*/ 	.word	0x00016f40


	//----- nvinfo : EIATTR_CTAIDZ_USED
	.align		4
.L_262:
        /*077c*/ 	.byte	0x01, 0x04
	.zero		2


	//----- nvinfo : EIATTR_MAX_THREADS
	.align		4
        /*0780*/ 	.byte	0x04, 0x05
        /*0782*/ 	.short	(.L_264 - .L_263)
.L_263:
        /*0784*/ 	.word	0x00000080
        /*0788*/ 	.word	0x00000001
        /*078c*/ 	.word	0x00000001


	//----- nvinfo : EIATTR_CRS_STACK_SIZE
	.align		4
.L_264:
        /*0790*/ 	.byte	0x04, 0x1e
        /*0792*/ 	.short	(.L_266 - .L_265)
.L_265:
        /*0794*/ 	.word	0x00000000
.L_266:


//--------------------- .nv.info._ZN7cutlass13device_kernelIN5flash19enable_sm80_to_sm89INS1_16FlashAttnFwdSm80INS1_25CollectiveMainloopFwdSm80ILi8ELi1ELb1EN4cute5tupleIJNS5_1CILi128EEENS7_ILi96EEES8_EEELi128ENS_6half_tEfNS_4arch4Sm80ELb0ELb1ELb0ELb1ELb1ELb0ELb1ELb1EEENS1_21CollectiveEpilogueFwdINS6_IJS8_S8_S9_EEENS6_IJNS7_ILi1EEESH_SH_EEESB_SD_Li256ELb1ELb1ELb1ELb0EEENS1_36VarlenDynamicPersistentTileSchedulerILi128ELi96ELi256ELi256ELb1ELb1ELb0ELb1ELb0ELb1EEEEEEEEEvNT_6ParamsE --------------------------
	.section	.nv.info._ZN7cutlass13device_kernelIN5flash19enable_sm80_to_sm89INS1_16FlashAttnFwdSm80INS1_25CollectiveMainloopFwdSm80ILi8ELi1ELb1EN4cute5tupleIJNS5_1CILi128EEENS7_ILi96EEES8_EEELi128ENS_6half_tEfNS_4arch4Sm80ELb0ELb1ELb0ELb1ELb1ELb0ELb1ELb1EEENS1_21CollectiveEpilogueFwdINS6_IJS8_S8_S9_EEENS6_IJNS7_ILi1EEESH_SH_EEESB_SD_Li256ELb1ELb1ELb1ELb0EEENS1_36VarlenDynamicPersistentTileSchedulerILi128ELi96ELi256ELi256ELb1ELb1ELb0ELb1ELb0ELb1EEEEEEEEEvNT_6ParamsE,"",@"SHT_CUDA_INFO"
	.sectionflags	@""
	.align	4


	//----- nvinfo : EIATTR_CUDA_API_VERSION
	.align		4
        /*0000*/ 	.byte	0x04, 0x37
        /*0002*/ 	.short	(.L_268 - .L_267)
.L_267:
        /*0004*/ 	.word	0x00000082


	//----- nvinfo : EIATTR_SW2861232_WAR
	.align		4
.L_268:
        /*0008*/ 	.byte	0x01, 0x35
	.zero		2


	//----- nvinfo : EIATTR_PARAM_CBANK
	.align		4
        /*000c*/ 	.byte	0x04, 0x0a
        /*000e*/ 	.short	(.L_270 - .L_269)
	.align		4
.L_269:
        /*0010*/ 	.word	index@(.nv.constant0._ZN7cutlass13device_kernelIN5flash19enable_sm80_to_sm89INS1_16FlashAttnFwdSm80INS1_25CollectiveMainloopFwdSm80ILi8ELi1ELb1EN4cute5tupleIJNS5_1CILi128EEENS7_ILi96EEES8_EEELi128ENS_6half_tEfNS_4arch4Sm80ELb0ELb1ELb0ELb1ELb1ELb0ELb1ELb1EEENS1_21CollectiveEpilogueFwdINS6_IJS8_S8_S9_EEENS6_IJNS7_ILi1EEESH_SH_EEESB_SD_Li256ELb1ELb1ELb1ELb0EEENS1_36VarlenDynamicPersistentTileSchedulerILi128ELi96ELi256ELi256ELb1ELb1ELb0ELb1ELb0ELb1EEEEEEEEEvNT_6ParamsE)
        /*0014*/ 	.short	0x0160
        /*0016*/ 	.short	0x0438


	//----- nvinfo : EIATTR_CBANK_PARAM_SIZE
	.align		4
.L_270:
        /*0018*/ 	.byte	0x03, 0x19
        /*001a*/ 	.short	0x0438


	//----- nvinfo : EIATTR_KPARAM_INFO
	.align		4
        /*001c*/ 	.byte	0x04, 0x17
        /*001e*/ 	.short	(.L_272 - .L_271)
.L_271:
        /*0020*/ 	.word	0x00000000
        /*0024*/ 	.short	0x0000
        /*0026*/ 	.short	0x0000
        /*0028*/ 	.byte	0x00, 0xf0, 0xe1, 0x10


	//----- nvinfo : EIATTR_MAXREG_COUNT
	.align		4
.L_272:
        /*002c*/ 	.byte	0x03, 0x1b
        /*002e*/ 	.short	0x00ff


	//----- nvinfo : EIATTR_NUM_BARRIERS
	.align		4
        /*0030*/ 	.byte	0x02, 0x4c
        /*0032*/ 	.byte	0x06
	.zero		1


	//----- nvinfo : EIATTR_ANNOTATIONS
	.align		4
        /*0034*/ 	.byte	0x04, 0x55
        /*0036*/ 	.short	(.L_274 - .L_273)


	//   ....[0]....
.L_273:
        /* <DEDUP_REMOVED lines=11> */


	//----- nvinfo : EIATTR_MERCURY_ISA_VERSION
	.align		4
.L_274:
        /*00d8*/ 	.byte	0x03, 0x5f
        /*00da*/ 	.short	0x0000


	//----- nvinfo : EIATTR_INT_WARP_WIDE_INSTR_OFFSETS
	.align		4
        /*00dc*/ 	.byte	0x04, 0x31
        /*00de*/ 	.short	(.L_276 - .L_275)


	//   ....[0]....
.L_275:
        /*00e0*/ 	.word	0x000127c0


	//   ....[1]....
        /*00e4*/ 	.word	0x00012840


	//----- nvinfo : EIATTR_COOP_GROUP_MASK_REGIDS
	.align		4
.L_276:
        /*00e8*/ 	.byte	0x04, 0x29
        /*00ea*/ 	.short	(.L_278 - .L_277)


	//   ....[0]....
.L_277:
        /*00ec*/ 	.word	0xffffffff


	//   ....[1]....
        /*00f0*/ 	.word	0xffffffff


	//   ....[2]....
        /*00f4*/ 	.word	0xffffffff


	//   ....[3]....
        /*00f8*/ 	.word	0xffffffff


	//   ....[4]....
        /*00fc*/ 	.word	0xffffffff


	//   ....[5]....
        /*0100*/ 	.word	0xffffffff


	//   ....[6]....
        /*0104*/ 	.word	0xffffffff


	//   ....[7]....
        /*0108*/ 	.word	0xffffffff


	//   ....[8]....
        /*010c*/ 	.word	0xffffffff


	//   ....[9]....
        /*0110*/ 	.word	0xffffffff


	//   ....[10]....
        /*0114*/ 	.word	0xffffffff


	//   ....[11]....
        /*0118*/ 	.word	0xffffffff


	//   ....[12]....
        /*011c*/ 	.word	0xffffffff


	//   ....[13]....
        /*0120*/ 	.word	0xffffffff


	//   ....[14]....
        /*0124*/ 	.word	0xffffffff


	//   ....[15]....
        /*0128*/ 	.word	0xffffffff


	//   ....[16]....
        /*012c*/ 	.word	0xffffffff


	//   ....[17]....
        /*0130*/ 	.word	0xffffffff


	//   ....[18]....
        /*0134*/ 	.word	0xffffffff


	//   ....[19]....
        /*0138*/ 	.word	0xffffffff


	//   ....[20]....
        /*013c*/ 	.word	0xffffffff


	//   ....[21]....
        /*0140*/ 	.word	0xffffffff


	//   ....[22]....
        /*0144*/ 	.word	0xffffffff


	//   ....[23]....
        /*0148*/ 	.word	0xffffffff


	//   ....[24]....
        /*014c*/ 	.word	0xffffffff


	//   ....[25]....
        /*0150*/ 	.word	0xffffffff


	//   ....[26]....
        /*0154*/ 	.word	0xffffffff


	//   ....[27]....
        /*0158*/ 	.word	0xffffffff


	//   ....[28]....
        /*015c*/ 	.word	0xffffffff


	//   ....[29]....
        /*0160*/ 	.word	0xffffffff


	//   ....[30]....
        /*0164*/ 	.word	0xffffffff


	//   ....[31]....
        /*0168*/ 	.word	0xffffffff


	//   ....[32]....
        /*016c*/ 	.word	0xffffffff


	//   ....[33]....
        /*0170*/ 	.word	0xffffffff


	//   ....[34]....
        /*0174*/ 	.word	0xffffffff


	//   ....[35]....
        /*0178*/ 	.word	0xffffffff


	//   ....[36]....
        /*017c*/ 	.word	0xffffffff


	//   ....[37]....
        /*0180*/ 	.word	0xffffffff


	//   ....[38]....
        /*0184*/ 	.word	0xffffffff


	//   ....[39]....
        /*0188*/ 	.word	0xffffffff


	//   ....[40]....
        /*018c*/ 	.word	0xffffffff


	//   ....[41]....
        /*0190*/ 	.word	0xffffffff


	//   ....[42]....
        /*0194*/ 	.word	0xffffffff


	//   ....[43]....
        /*0198*/ 	.word	0xffffffff


	//   ....[44]....
        /*019c*/ 	.word	0xffffffff


	//   ....[45]....
        /*01a0*/ 	.word	0xffffffff


	//   ....[46]....
        /*01a4*/ 	.word	0xffffffff


	//   ....[47]....
        /*01a8*/ 	.word	0xffffffff


	//   ....[48]....
        /*01ac*/ 	.word	0xffffffff


	//   ....[49]....
        /*01b0*/ 	.word	0xffffffff


	//   ....[50]....
        /*01b4*/ 	.word	0xffffffff


	//   ....[51]....
        /*01b8*/ 	.word	0xffffffff


	//   ....[52]....
        /*01bc*/ 	.word	0xffffffff


	//   ....[53]....
        /*01c0*/ 	.word	0xffffffff


	//   ....[54]....
        /*01c4*/ 	.word	0xffffffff


	//   ....[55]....
        /*01c8*/ 	.word	0xffffffff


	//   ....[56]....
        /*01cc*/ 	.word	0xffffffff


	//   ....[57]....
        /*01d0*/ 	.word	0xffffffff


	//   ....[58]....
        /*01d4*/ 	.word	0xffffffff


	//   ....[59]....
        /*01d8*/ 	.word	0xffffffff


	//   ....[60]....
        /*01dc*/ 	.word	0xffffffff


	//   ....[61]....
        /*01e0*/ 	.word	0xffffffff


	//   ....[62]....
        /*01e4*/ 	.word	0xffffffff


	//   ....[63]....
        /*01e8*/ 	.word	0xffffffff


	//   ....[64]....
        /*01ec*/ 	.word	0xffffffff


	//   ....[65]....
        /*01f0*/ 	.word	0xffffffff


	//   ....[66]....
        /*01f4*/ 	.word	0xffffffff


	//   ....[67]....
        /*01f8*/ 	.word	0xffffffff


	//   ....[68]....
        /*01fc*/ 	.word	0xffffffff


	//   ....[69]....
        /*0200*/ 	.word	0xffffffff


	//   ....[70]....
        /*0204*/ 	.word	0xffffffff


	//   ....[71]....
        /*0208*/ 	.word	0xffffffff


	//   ....[72]....
        /*020c*/ 	.word	0xffffffff


	//   ....[73]....
        /*0210*/ 	.word	0xffffffff


	//   ....[74]....
        /*0214*/ 	.word	0xffffffff


	//   ....[75]....
        /*0218*/ 	.word	0xffffffff


	//   ....[76]....
        /*021c*/ 	.word	0xffffffff


	//   ....[77]....
        /*0220*/ 	.word	0xffffffff


	//   ....[78]....
        /*0224*/ 	.word	0xffffffff


	//   ....[79]....
        /*0228*/ 	.word	0xffffffff


	//   ....[80]....
        /*022c*/ 	.word	0xffffffff


	//   ....[81]....
        /*0230*/ 	.word	0xffffffff


	//   ....[82]....
        /*0234*/ 	.word	0xffffffff


	//   ....[83]....
        /*0238*/ 	.word	0xffffffff


	//   ....[84]....
        /*023c*/ 	.word	0xffffffff


	//   ....[85]....
        /*0240*/ 	.word	0xffffffff


	//   ....[86]....
        /*0244*/ 	.word	0xffffffff


	//   ....[87]....
        /*0248*/ 	.word	0xffffffff


	//   ....[88]....
        /*024c*/ 	.word	0xffffffff


	//   ....[89]....
        /*0250*/ 	.word	0xffffffff


	//   ....[90]....
        /*0254*/ 	.word	0xffffffff


	//   ....[91]....
        /*0258*/ 	.word	0xffffffff


	//   ....[92]....
        /*025c*/ 	.word	0xffffffff


	//   ....[93]....
        /*0260*/ 	.word	0xffffffff


	//   ....[94]....
        /*0264*/ 	.word	0xffffffff


	//   ....[95]....
        /*0268*/ 	.word	0xffffffff


	//   ....[96]....
        /*026c*/ 	.word	0xffffffff


	//   ....[97]....
        /*0270*/ 	.word	0xffffffff


	//   ....[98]....
        /*0274*/ 	.word	0xffffffff


	//   ....[99]....
        /*0278*/ 	.word	0xffffffff


	//   ....[100]....
        /*027c*/ 	.word	0xffffffff


	//   ....[101]....
        /*0280*/ 	.word	0xffffffff


	//   ....[102]....
        /*0284*/ 	.word	0xffffffff


	//   ....[103]....
        /*0288*/ 	.word	0xffffffff


	//   ....[104]....
        /*028c*/ 	.word	0xffffffff


	//   ....[105]....
        /*0290*/ 	.word	0xffffffff


	//   ....[106]....
        /*0294*/ 	.word	0xffffffff


	//   ....[107]....
        /*0298*/ 	.word	0xffffffff


	//   ....[108]....
        /*029c*/ 	.word	0xffffffff


	//   ....[109]....
        /*02a0*/ 	.word	0xffffffff


	//   ....[110]....
        /*02a4*/ 	.word	0xffffffff


	//   ....[111]....
        /*02a8*/ 	.word	0xffffffff


	//   ....[112]....
        /*02ac*/ 	.word	0xffffffff


	//   ....[113]....
        /*02b0*/ 	.word	0xffffffff


	//   ....[114]....
        /*02b4*/ 	.word	0xffffffff


	//   ....[115]....
        /*02b8*/ 	.word	0xffffffff


	//   ....[116]....
        /*02bc*/ 	.word	0xffffffff


	//   ....[117]....
        /*02c0*/ 	.word	0xffffffff


	//   ....[118]....
        /*02c4*/ 	.word	0xffffffff


	//   ....[119]....
        /*02c8*/ 	.word	0xffffffff


	//   ....[120]....
        /*02cc*/ 	.word	0xffffffff


	//   ....[121]....
        /*02d0*/ 	.word	0xffffffff


	//   ....[122]....
        /*02d4*/ 	.word	0xffffffff


	//   ....[123]....
        /*02d8*/ 	.word	0xffffffff


	//   ....[124]....
        /*02dc*/ 	.word	0xffffffff


	//   ....[125]....
        /*02e0*/ 	.word	0xffffffff


	//   ....[126]....
        /*02e4*/ 	.word	0xffffffff


	//   ....[127]....
        /*02e8*/ 	.word	0xffffffff


	//   ....[128]....
        /*02ec*/ 	.word	0xffffffff


	//   ....[129]....
        /*02f0*/ 	.word	0xffffffff


	//   ....[130]....
        /*02f4*/ 	.word	0xffffffff


	//   ....[131]....
        /*02f8*/ 	.word	0xffffffff


	//   ....[132]....
        /*02fc*/ 	.word	0xffffffff


	//   ....[133]....
        /*0300*/ 	.word	0xffffffff


	//   ....[134]....
        /*0304*/ 	.word	0xffffffff


	//   ....[135]....
        /*0308*/ 	.word	0xffffffff


	//   ....[136]....
        /*030c*/ 	.word	0xffffffff


	//   ....[137]....
        /*0310*/ 	.word	0xffffffff


	//   ....[138]....
        /*0314*/ 	.word	0xffffffff


	//   ....[139]....
        /*0318*/ 	.word	0xffffffff


	//   ....[140]....
        /*031c*/ 	.word	0xffffffff


	//   ....[141]....
        /*0320*/ 	.word	0xffffffff


	//   ....[142]....
        /*0324*/ 	.word	0xffffffff


	//   ....[143]....
        /*0328*/ 	.word	0xffffffff


	//   ....[144]....
        /*032c*/ 	.word	0xffffffff


	//   ....[145]....
        /*0330*/ 	.word	0xffffffff


	//   ....[146]....
        /*0334*/ 	.word	0xffffffff


	//   ....[147]....
        /*0338*/ 	.word	0xffffffff


	//   ....[148]....
        /*033c*/ 	.word	0xffffffff


	//   ....[149]....
        /*0340*/ 	.word	0xffffffff


	//   ....[150]....
        /*0344*/ 	.word	0xffffffff


	//   ....[151]....
        /*0348*/ 	.word	0xffffffff


	//   ....[152]....
        /*034c*/ 	.word	0xffffffff


	//   ....[153]....
        /*0350*/ 	.word	0xffffffff


	//   ....[154]....
        /*0354*/ 	.word	0xffffffff


	//   ....[155]....
        /*0358*/ 	.word	0xffffffff


	//   ....[156]....
        /*035c*/ 	.word	0xffffffff


	//   ....[157]....
        /*0360*/ 	.word	0xffffffff


	//   ....[158]....
        /*0364*/ 	.word	0xffffffff


	//   ....[159]....
        /*0368*/ 	.word	0xffffffff


	//   ....[160]....
        /*036c*/ 	.word	0xffffffff


	//   ....[161]....
        /*0370*/ 	.word	0xffffffff


	//   ....[162]....
        /*0374*/ 	.word	0xffffffff


	//   ....[163]....
        /*0378*/ 	.word	0xffffffff


	//   ....[164]....
        /*037c*/ 	.word	0xffffffff


	//   ....[165]....
        /*0380*/ 	.word	0xffffffff


	//   ....[166]....
        /*0384*/ 	.word	0xffffffff


	//   ....[167]....
        /*0388*/ 	.word	0xffffffff


	//   ....[168]....
        /*038c*/ 	.word	0xffffffff


	//   ....[169]....
        /*0390*/ 	.word	0xffffffff


	//   ....[170]....
        /*0394*/ 	.word	0xffffffff


	//   ....[171]....
        /*0398*/ 	.word	0xffffffff


	//   ....[172]....
        /*039c*/ 	.word	0xffffffff


	//   ....[173]....
        /*03a0*/ 	.word	0xffffffff


	//   ....[174]....
        /*03a4*/ 	.word	0xffffffff


	//   ....[175]....
        /*03a8*/ 	.word	0xffffffff


	//   ....[176]....
        /*03ac*/ 	.word	0xffffffff


	//   ....[177]....
        /*03b0*/ 	.word	0xffffffff


	//   ....[178]....
        /*03b4*/ 	.word	0xffffffff


	//   ....[179]....
        /*03b8*/ 	.word	0xffffffff


	//   ....[180]....
        /*03bc*/ 	.word	0xffffffff


	//   ....[181]....
        /*03c0*/ 	.word	0xffffffff


	//   ....[182]....
        /*03c4*/ 	.word	0xffffffff


	//   ....[183]....
        /*03c8*/ 	.word	0xffffffff


	//   ....[184]....
        /*03cc*/ 	.word	0xffffffff


	//   ....[185]....
        /*03d0*/ 	.word	0xffffffff


	//   ....[186]....
        /*03d4*/ 	.word	0xffffffff


	//   ....[187]....
        /*03d8*/ 	.word	0xffffffff


	//   ....[188]....
        /*03dc*/ 	.word	0xffffffff


	//   ....[189]....
        /*03e0*/ 	.word	0xffffffff


	//   ....[190]....
        /*03e4*/ 	.word	0xffffffff


	//   ....[191]....
        /*03e8*/ 	.word	0xffffffff


	//   ....[192]....
        /*03ec*/ 	.word	0xffffffff


	//   ....[193]....
        /*03f0*/ 	.word	0xffffffff


	//   ....[194]....
        /*03f4*/ 	.word	0xffffffff


	//   ....[195]....
        /*03f8*/ 	.word	0xffffffff


	//   ....[196]....
        /*03fc*/ 	.word	0xffffffff


	//   ....[197]....
        /*0400*/ 	.word	0xffffffff


	//   ....[198]....
        /*0404*/ 	.word	0xffffffff


	//   ....[199]....
        /*0408*/ 	.word	0xffffffff


	//   ....[200]....
        /*040c*/ 	.word	0xffffffff


	//   ....[201]....
        /*0410*/ 	.word	0xffffffff


	//   ....[202]....
        /*0414*/ 	.word	0xffffffff


	//   ....[203]....
        /*0418*/ 	.word	0xffffffff


	//   ....[204]....
        /*041c*/ 	.word	0xffffffff


	//   ....[205]....
        /*0420*/ 	.word	0xffffffff


	//   ....[206]....
        /*0424*/ 	.word	0xffffffff


	//   ....[207]....
        /*0428*/ 	.word	0xffffffff


	//   ....[208]....
        /*042c*/ 	.word	0xffffffff


	//   ....[209]....
        /*0430*/ 	.word	0xffffffff


	//   ....[210]....
        /*0434*/ 	.word	0xffffffff


	//   ....[211]....
        /*0438*/ 	.word	0xffffffff


	//   ....[212]....
        /*043c*/ 	.word	0xffffffff


	//   ....[213]....
        /*0440*/ 	.word	0xffffffff


	//   ....[214]....
        /*0444*/ 	.word	0xffffffff


	//   ....[215]....
        /*0448*/ 	.word	0xffffffff


	//   ....[216]....
        /*044c*/ 	.word	0xffffffff


	//   ....[217]....
        /*0450*/ 	.word	0xffffffff


	//   ....[218]....
        /*0454*/ 	.word	0xffffffff


	//   ....[219]....
        /*0458*/ 	.word	0xffffffff


	//   ....[220]....
        /*045c*/ 	.word	0xffffffff


	//   ....[221]....
        /*0460*/ 	.word	0xffffffff


	//   ....[222]....
        /*0464*/ 	.word	0xffffffff


	//   ....[223]....
        /*0468*/ 	.word	0xffffffff


	//   ....[224]....
        /*046c*/ 	.word	0xffffffff


	//   ....[225]....
        /*0470*/ 	.word	0xffffffff


	//   ....[226]....
        /*0474*/ 	.word	0xffffffff


	//   ....[227]....
        /*0478*/ 	.word	0xffffffff


	//   ....[228]....
        /*047c*/ 	.word	0xffffffff


	//   ....[229]....
        /*0480*/ 	.word	0xffffffff


	//   ....[230]....
        /*0484*/ 	.word	0xffffffff


	//   ....[231]....
        /*0488*/ 	.word	0xffffffff


	//   ....[232]....
        /*048c*/ 	.word	0xffffffff


	//   ....[233]....
        /*0490*/ 	.word	0xffffffff


	//   ....[234]....
        /*0494*/ 	.word	0xffffffff


	//   ....[235]....
        /*0498*/ 	.word	0xffffffff


	//   ....[236]....
        /*049c*/ 	.word	0xffffffff


	//   ....[237]....
        /*04a0*/ 	.word	0xffffffff


	//   ....[238]....
        /*04a4*/ 	.word	0xffffffff


	//   ....[239]....
        /*04a8*/ 	.word	0xffffffff


	//   ....[240]....
        /*04ac*/ 	.word	0xffffffff


	//   ....[241]....
        /*04b0*/ 	.word	0xffffffff


	//   ....[242]....
        /*04b4*/ 	.word	0xffffffff


	//   ....[243]....
        /*04b8*/ 	.word	0xffffffff


	//   ....[244]....
        /*04bc*/ 	.word	0xffffffff


	//   ....[245]....
        /*04c0*/ 	.word	0xffffffff


	//   ....[246]....
        /*04c4*/ 	.word	0xffffffff


	//   ....[247]....
        /*04c8*/ 	.word	0xffffffff


	//   ....[248]....
        /*04cc*/ 	.word	0xffffffff


	//   ....[249]....
        /*04d0*/ 	.word	0xffffffff


	//   ....[250]....
        /*04d4*/ 	.word	0xffffffff


	//   ....[251]....
        /*04d8*/ 	.word	0xffffffff


	//   ....[252]....
        /*04dc*/ 	.word	0xffffffff


	//   ....[253]....
        /*04e0*/ 	.word	0xffffffff


	//   ....[254]....
        /*04e4*/ 	.word	0xffffffff


	//   ....[255]....
        /*04e8*/ 	.word	0xffffffff


	//   ....[0]....
        /*04ec*/ 	.word	0xffffffff


	//   ....[1]....
        /*04f0*/ 	.word	0xffffffff


	//----- nvinfo : EIATTR_COOP_GROUP_INSTR_OFFSETS
	.align		4
.L_278:
        /*04f4*/ 	.byte	0x04, 0x28
        /*04f6*/ 	.short	(.L_280 - .L_279)


	//   ....[0]....
.L_279:
        /*04f8*/ 	.word	0x00000050


	//   ....[1]....
        /*04fc*/ 	.word	0x000001e0


	//   ....[2]....
        /*0500*/ 	.word	0x00000210


	//   ....[3]....
        /*0504*/ 	.word	0x00000240


	//   ....[4]....
        /*0508*/ 	.word	0x00000270


	//   ....[5]....
        /*050c*/ 	.word	0x000002a0


	//   ....[6]....
        /*0510*/ 	.word	0x000002d0


	//   ....[7]....
        /*0514*/ 	.word	0x00000430


	//   ....[8]....
        /*0518*/ 	.word	0x00000470


	//   ....[9]....
        /*051c*/ 	.word	0x000004a0


	//   ....[10]....
        /*0520*/ 	.word	0x000004d0


	//   ....[11]....
        /*0524*/ 	.word	0x00000500


	//   ....[12]....
        /*0528*/ 	.word	0x00000530


	//   ....[13]....
        /*052c*/ 	.word	0x000005c0


	//   ....[14]....
        /*0530*/ 	.word	0x00000600


	//   ....[15]....
        /*0534*/ 	.word	0x00000620


	//   ....[16]....
        /*0538*/ 	.word	0x00000680


	//   ....[17]....
        /*053c*/ 	.word	0x00002830


	//   ....[18]....
        /*0540*/ 	.word	0x00002860


	//   ....[19]....
        /*0544*/ 	.word	0x000028a0


	//   ....[20]....
        /*0548*/ 	.word	0x000028e0


	//   ....[21]....
        /*054c*/ 	.word	0x00002af0


	//   ....[22]....
        /*0550*/ 	.word	0x00002b10


	//   ....[23]....
        /*0554*/ 	.word	0x00002b60


	//   ....[24]....
        /*0558*/ 	.word	0x00002bc0


	//   ....[25]....
        /*055c*/ 	.word	0x00002cf0


	//   ....[26]....
        /*0560*/ 	.word	0x00002d20


	//   ....[27]....
        /*0564*/ 	.word	0x00002d60


	//   ....[28]....
        /*0568*/ 	.word	0x00002d90


	//   ....[29]....
        /*056c*/ 	.word	0x00002e20


	//   ....[30]....
        /*0570*/ 	.word	0x00002e60


	//   ....[31]....
        /*0574*/ 	.word	0x00003220


	//   ....[32]....
        /*0578*/ 	.word	0x00003230


	//   ....[33]....
        /*057c*/ 	.word	0x00003240


	//   ....[34]....
        /*0580*/ 	.word	0x00003250


	//   ....[35]....
        /*0584*/ 	.word	0x00003260


	//   ....[36]....
        /*0588*/ 	.word	0x00003280


	//   ....[37]....
        /*058c*/ 	.word	0x00003f80


	//   ....[38]....
        /*0590*/ 	.word	0x00003fa0


	//   ....[39]....
        /*0594*/ 	.word	0x00003fc0


	//   ....[40]....
        /*0598*/ 	.word	0x00003fd0


	//   ....[41]....
        /*059c*/ 	.word	0x00003fe0


	//   ....[42]....
        /*05a0*/ 	.word	0x000040c0


	//   ....[43]....
        /*05a4*/ 	.word	0x000042f0


	//   ....[44]....
        /*05a8*/ 	.word	0x00004ce0


	//   ....[45]....
        /*05ac*/ 	.word	0x00005710


	//   ....[46]....
        /*05b0*/ 	.word	0x00005740


	//   ....[47]....
        /*05b4*/ 	.word	0x00005750


	//   ....[48]....
        /*05b8*/ 	.word	0x00005780


	//   ....[49]....
        /*05bc*/ 	.word	0x00007020


	//   ....[50]....
        /*05c0*/ 	.word	0x00007040


	//   ....[51]....
        /*05c4*/ 	.word	0x00007100


	//   ....[52]....
        /*05c8*/ 	.word	0x00007110


	//   ....[53]....
        /*05cc*/ 	.word	0x00007180


	//   ....[54]....
        /*05d0*/ 	.word	0x000071a0


	//   ....[55]....
        /*05d4*/ 	.word	0x00007dd0


	//   ....[56]....
        /*05d8*/ 	.word	0x00007df0


	//   ....[57]....
        /*05dc*/ 	.word	0x00007eb0


	//   ....[58]....
        /*05e0*/ 	.word	0x00007ec0


	//   ....[59]....
        /*05e4*/ 	.word	0x00007f30


	//   ....[60]....
        /*05e8*/ 	.word	0x00007f50


	//   ....[61]....
        /*05ec*/ 	.word	0x00008130


	//   ....[62]....
        /*05f0*/ 	.word	0x00008b70


	//   ....[63]....
        /*05f4*/ 	.word	0x000095f0


	//   ....[64]....
        /*05f8*/ 	.word	0x00009620


	//   ....[65]....
        /*05fc*/ 	.word	0x00009630


	//   ....[66]....
        /*0600*/ 	.word	0x00009660


	//   ....[67]....
        /*0604*/ 	.word	0x0000b3f0


	//   ....[68]....
        /*0608*/ 	.word	0x0000b410


	//   ....[69]....
        /*060c*/ 	.word	0x0000b4d0


	//   ....[70]....
        /*0610*/ 	.word	0x0000b4e0


	//   ....[71]....
        /*0614*/ 	.word	0x0000b550


	//   ....[72]....
        /*0618*/ 	.word	0x0000b570


	//   ....[73]....
        /*061c*/ 	.word	0x0000c1a0


	//   ....[74]....
        /*0620*/ 	.word	0x0000c1c0


	//   ....[75]....
        /*0624*/ 	.word	0x0000c280


	//   ....[76]....
        /*0628*/ 	.word	0x0000c290


	//   ....[77]....
        /*062c*/ 	.word	0x0000c300


	//   ....[78]....
        /*0630*/ 	.word	0x0000c320


	//   ....[79]....
        /*0634*/ 	.word	0x0000c760


	//   ....[80]....
        /*0638*/ 	.word	0x0000c790


	//   ....[81]....
        /*063c*/ 	.word	0x0000c7a0


	//   ....[82]....
        /*0640*/ 	.word	0x0000c7d0


	//   ....[83]....
        /*0644*/ 	.word	0x0000e330


	//   ....[84]....
        /*0648*/ 	.word	0x0000e340


	//   ....[85]....
        /*064c*/ 	.word	0x0000e390


	//   ....[86]....
        /*0650*/ 	.word	0x0000e3d0


	//   ....[87]....
        /*0654*/ 	.word	0x0000e430


	//   ....[88]....
        /*0658*/ 	.word	0x0000e460


	//   ....[89]....
        /*065c*/ 	.word	0x0000f050


	//   ....[90]....
        /*0660*/ 	.word	0x0000f070


	//   ....[91]....
        /*0664*/ 	.word	0x0000f120


	//   ....[92]....
        /*0668*/ 	.word	0x0000f140


	//   ....[93]....
        /*066c*/ 	.word	0x0000f150


	//   ....[94]....
        /*0670*/ 	.word	0x0000f1c0


	//   ....[95]....
        /*0674*/ 	.word	0x0000f360


	//   ....[96]....
        /*0678*/ 	.word	0x0000fda0


	//   ....[97]....
        /*067c*/ 	.word	0x00010820


	//   ....[98]....
        /*0680*/ 	.word	0x00010850


	//   ....[99]....
        /*0684*/ 	.word	0x00010860


	//   ....[100]....
        /*0688*/ 	.word	0x00010890


	//   ....[101]....
        /*068c*/ 	.word	0x000121a0


	//   ....[102]....
        /*0690*/ 	.word	0x000121d0


	//   ....[103]....
        /*0694*/ 	.word	0x000121e0


	//   ....[104]....
        /*0698*/ 	.word	0x00012210


	//   ....[105]....
        /*069c*/ 	.word	0x00013220


	//   ....[106]....
        /*06a0*/ 	.word	0x00013250


	//   ....[107]....
        /*06a4*/ 	.word	0x00013260


	//   ....[108]....
        /*06a8*/ 	.word	0x00013270


	//   ....[109]....
        /*06ac*/ 	.word	0x000135a0


	//   ....[110]....
        /*06b0*/ 	.word	0x000135c0


	//   ....[111]....
        /*06b4*/ 	.word	0x000136d0


	//   ....[112]....
        /*06b8*/ 	.word	0x000136e0


	//   ....[113]....
        /*06bc*/ 	.word	0x000137f0


	//   ....[114]....
        /*06c0*/ 	.word	0x00013810


	//   ....[115]....
        /*06c4*/ 	.word	0x00013920


	//   ....[116]....
        /*06c8*/ 	.word	0x00013930


	//   ....[117]....
        /*06cc*/ 	.word	0x00013c30


	//   ....[118]....
        /*06d0*/ 	.word	0x00013c50


	//   ....[119]....
        /*06d4*/ 	.word	0x00014360


	//   ....[120]....
        /*06d8*/ 	.word	0x00014370


	//   ....[121]....
        /*06dc*/ 	.word	0x000151b0


	//   ....[122]....
        /*06e0*/ 	.word	0x000151d0


	//   ....[123]....
        /*06e4*/ 	.word	0x000152f0


	//   ....[124]....
        /*06e8*/ 	.word	0x00015300


	//   ....[125]....
        /*06ec*/ 	.word	0x00015410


	//   ....[126]....
        /*06f0*/ 	.word	0x00015430


	//   ....[127]....
        /*06f4*/ 	.word	0x00015540


	//   ....[128]....
        /*06f8*/ 	.word	0x00015550


	//   ....[129]....
        /*06fc*/ 	.word	0x00015700


	//   ....[130]....
        /*0700*/ 	.word	0x00015720


	//   ....[131]....
        /*0704*/ 	.word	0x00015840


	//   ....[132]....
        /*0708*/ 	.word	0x00015880


	//   ....[133]....
        /*070c*/ 	.word	0x000158b0


	//   ....[134]....
        /*0710*/ 	.word	0x000158e0


	//   ....[135]....
        /*0714*/ 	.word	0x00015910


	//   ....[136]....
        /*0718*/ 	.word	0x00015940


	//   ....[137]....
        /*071c*/ 	.word	0x00015a90


	//   ....[138]....
        /*0720*/ 	.word	0x00015ad0


	//   ....[139]....
        /*0724*/ 	.word	0x00015b00


	//   ....[140]....
        /*0728*/ 	.word	0x00015b30


	//   ....[141]....
        /*072c*/ 	.word	0x00015b60


	//   ....[142]....
        /*0730*/ 	.word	0x00015b90


	//   ....[143]....
        /*0734*/ 	.word	0x00015c20


	//   ....[144]....
        /*0738*/ 	.word	0x00015c60


	//   ....[145]....
        /*073c*/ 	.word	0x00015c70


	//   ....[146]....
        /*0740*/ 	.word	0x00015cd0


	//   ....[147]....
        /*0744*/ 	.word	0x00016680


	//   ....[148]....
        /*0748*/ 	.word	0x000166e0


	//   ....[149]....
        /*074c*/ 	.word	0x00016730


	//   ....[150]....
        /*0750*/ 	.word	0x00016780


	//   ....[151]....
        /*0754*/ 	.word	0x000167d0


	//   ....[152]....
        /*0758*/ 	.word	0x00016840


	//   ....[153]....
        /*075c*/ 	.word	0x00016890


	//   ....[154]....
        /*0760*/ 	.word	0x00016900


	//   ....[155]....
        /*0764*/ 	.word	0x00016970


	//   ....[156]....
        /*0768*/ 	.word	0x000169e0


	//   ....[157]....
        /*076c*/ 	.word	0x00016a50


	//   ....[158]....
        /*0770*/ 	.word	0x00016ac0


	//   ....[159]....
        /*0774*/ 	.word	0x00016be0


	//   ....[160]....
        /*0778*/ 	.word	0x00016c40


	//   ....[161]....
        /*077c*/ 	.word	0x00016d80


	//   ....[162]....
        /*0780*/ 	.word	0x00016de0


	//   ....[163]....
        /*0784*/ 	.word	0x00016e50


	//   ....[164]....
        /*0788*/ 	.word	0x00016ec0


	//   ....[165]....
        /*078c*/ 	.word	0x00016f20


	//   ....[166]....
        /*0790*/ 	.word	0x00016f70


	//   ....[167]....
        /*0794*/ 	.word	0x00016fc0


	//   ....[168]....
        /*0798*/ 	.word	0x00017010


	//   ....[169]....
        /*079c*/ 	.word	0x00017080


	//   ....[170]....
        /*07a0*/ 	.word	0x000170f0


	//   ....[171]....
        /*07a4*/ 	.word	0x00017210


	//   ....[172]....
        /*07a8*/ 	.word	0x00017270


	//   ....[173]....
        /*07ac*/ 	.word	0x000173b0


	//   ....[174]....
        /*07b0*/ 	.word	0x00017410


	//   ....[175]....
        /*07b4*/ 	.word	0x00017480


	//   ....[176]....
        /*07b8*/ 	.word	0x000174f0


	//   ....[177]....
        /*07bc*/ 	.word	0x00017610


	//   ....[178]....
        /*07c0*/ 	.word	0x00017670


	//   ....[179]....
        /*07c4*/ 	.word	0x000177b0


	//   ....[180]....
        /*07c8*/ 	.word	0x00017810


	//   ....[181]....
        /*07cc*/ 	.word	0x00017880


	//   ....[182]....
        /*07d0*/ 	.word	0x000178f0


	//   ....[183]....
        /*07d4*/ 	.word	0x00017940


	//   ....[184]....
        /*07d8*/ 	.word	0x00017990


	//   ....[185]....
        /*07dc*/ 	.word	0x000179e0


	//   ....[186]....
        /*07e0*/ 	.word	0x00017a20


	//   ....[187]....
        /*07e4*/ 	.word	0x00017a80


	//   ....[188]....
        /*07e8*/ 	.word	0x00017af0


	//   ....[189]....
        /*07ec*/ 	.word	0x00017c10


	//   ....[190]....
        /*07f0*/ 	.word	0x00017c70


	//   ....[191]....
        /*07f4*/ 	.word	0x00017db0


	//   ....[192]....
        /*07f8*/ 	.word	0x00017e10


	//   ....[193]....
        /*07fc*/ 	.word	0x00017e80


	//   ....[194]....
        /*0800*/ 	.word	0x00017ef0


	//   ....[195]....
        /*0804*/ 	.word	0x00018010


	//   ....[196]....
        /*0808*/ 	.word	0x00018070


	//   ....[197]....
        /*080c*/ 	.word	0x000181b0


	//   ....[198]....
        /*0810*/ 	.word	0x00018210


	//   ....[199]....
        /*0814*/ 	.word	0x00018260


	//   ....[200]....
        /*0818*/ 	.word	0x000182b0


	//   ....[201]....
        /*081c*/ 	.word	0x00018300


	//   ....[202]....
        /*0820*/ 	.word	0x00018340


	//   ....[203]....
        /*0824*/ 	.word	0x000183a0


	//   ....[204]....
        /*0828*/ 	.word	0x00018410


	//   ....[205]....
        /*082c*/ 	.word	0x00018480


	//   ....[206]....
        /*0830*/ 	.word	0x00018590


	//   ....[207]....
        /*0834*/ 	.word	0x000185f0


	//   ....[208]....
        /*0838*/ 	.word	0x00018700


	//   ....[209]....
        /*083c*/ 	.word	0x00018760


	//   ....[210]....
        /*0840*/ 	.word	0x000187d0


	//   ....[211]....
        /*0844*/ 	.word	0x00018840


	//   ....[212]....
        /*0848*/ 	.word	0x00018890


	//   ....[213]....
        /*084c*/ 	.word	0x000188d0


	//   ....[214]....
        /*0850*/ 	.word	0x00018920


	//   ....[215]....
        /*0854*/ 	.word	0x00018970


	//   ....[216]....
        /*0858*/ 	.word	0x000189c0


	//   ....[217]....
        /*085c*/ 	.word	0x00018a10


	//   ....[218]....
        /*0860*/ 	.word	0x00018a60


	//   ....[219]....
        /*0864*/ 	.word	0x00018ab0


	//   ....[220]....
        /*0868*/ 	.word	0x00018b20


	//   ....[221]....
        /*086c*/ 	.word	0x00018b90


	//   ....[222]....
        /*0870*/ 	.word	0x00018c00


	//   ....[223]....
        /*0874*/ 	.word	0x00018c60


	//   ....[224]....
        /*0878*/ 	.word	0x00018cd0


	//   ....[225]....
        /*087c*/ 	.word	0x00018d40


	//   ....[226]....
        /*0880*/ 	.word	0x00018db0


	//   ....[227]....
        /*0884*/ 	.word	0x00018e10


	//   ....[228]....
        /*0888*/ 	.word	0x00018e80


	//   ....[229]....
        /*088c*/ 	.word	0x00018ef0


	//   ....[230]....
        /*0890*/ 	.word	0x00018f60


	//   ....[231]....
        /*0894*/ 	.word	0x00018fc0


	//   ....[232]....
        /*0898*/ 	.word	0x00019030


	//   ....[233]....
        /*089c*/ 	.word	0x000190a0


	//   ....[234]....
        /*08a0*/ 	.word	0x00019110


	//   ....[235]....
        /*08a4*/ 	.word	0x00019170


	//   ....[236]....
        /*08a8*/ 	.word	0x000191e0


	//   ....[237]....
        /*08ac*/ 	.word	0x00019250


	//   ....[238]....
        /*08b0*/ 	.word	0x000192c0


	//   ....[239]....
        /*08b4*/ 	.word	0x00019320


	//   ....[240]....
        /*08b8*/ 	.word	0x00019390


	//   ....[241]....
        /*08bc*/ 	.word	0x00019400


	//   ....[242]....
        /*08c0*/ 	.word	0x00019450


	//   ....[243]....
        /*08c4*/ 	.word	0x00019490


	//   ....[244]....
        /*08c8*/ 	.word	0x000194e0


	//   ....[245]....
        /*08cc*/ 	.word	0x00019530


	//   ....[246]....
        /*08d0*/ 	.word	0x00019580


	//   ....[247]....
        /*08d4*/ 	.word	0x000195f0


	//   ....[248]....
        /*08d8*/ 	.word	0x00019640


	//   ....[249]....
        /*08dc*/ 	.word	0x00019690


	//   ....[250]....
        /*08e0*/ 	.word	0x000196e0


	//   ....[251]....
        /*08e4*/ 	.word	0x00019730


	//   ....[252]....
        /*08e8*/ 	.word	0x00019780


	//   ....[253]....
        /*08ec*/ 	.word	0x000197f0


	//   ....[254]....
        /*08f0*/ 	.word	0x00019840


	//   ....[255]....
        /*08f4*/ 	.word	0x000198b0


	//   ....[0]....
        /*08f8*/ 	.word	0x00019910


	//   ....[1]....
        /*08fc*/ 	.word	0x00019980


	//----- nvinfo : EIATTR_EXIT_INSTR_OFFSETS
	.align		4
.L_280:
        /*0900*/ 	.byte	0x04, 0x1c
        /*0902*/ 	.short	(.L_282 - .L_281)


	//   ....[0]....
.L_281:
        /*0904*/ 	.word	0x00000fe0


	//   ....[1]....
        /*0908*/ 	.word	0x00016640


	//----- nvinfo : EIATTR_MAX_THREADS
	.align		4
.L_282:
        /*090c*/ 	.byte	0x04, 0x05
        /*090e*/ 	.short	(.L_284 - .L_283)
.L_283:
        /*0910*/ 	.word	0x00000100
        /*0914*/ 	.word	0x00000001
        /*0918*/ 	.word	0x00000001


	//----- nvinfo : EIATTR_CRS_STACK_SIZE
	.align		4
.L_284:
        /*091c*/ 	.byte	0x04, 0x1e
        /*091e*/ 	.short	(.L_286 - .L_285)
.L_285:
        /*0920*/ 	.word	0x00000000
.L_286:


//--------------------- .nv.info._ZN7cutlass13device_kernelIN5flash19enable_sm80_to_sm89INS1_16FlashAttnFwdSm80INS1_25CollectiveMainloopFwdSm80ILi8ELi1ELb1EN4cute5tupleIJNS5_1CILi128EEENS7_ILi96EEES8_EEELi128ENS_6half_tEfNS_4arch4Sm80ELb0ELb1ELb0ELb1ELb1ELb1ELb1ELb1EEENS1_21CollectiveEpilogueFwdINS6_IJS8_S8_S9_EEENS6_IJNS7_ILi1EEESH_SH_EEESB_SD_Li256ELb1ELb1ELb1ELb0EEENS1_36VarlenDynamicPersistentTileSchedulerILi128ELi96ELi256ELi256ELb1ELb1ELb0ELb1ELb0ELb1EEEEEEEEEvNT_6ParamsE --------------------------
	.section	.nv.info._ZN7cutlass13device_kernelIN5flash19enable_sm80_to_sm89INS1_16FlashAttnFwdSm80INS1_25CollectiveMainloopFwdSm80ILi8ELi1ELb1EN4cute5tupleIJNS5_1CILi128EEENS7_ILi96EEES8_EEELi128ENS_6half_tEfNS_4arch4Sm80ELb0ELb1ELb0ELb1ELb1ELb1ELb1ELb1EEENS1_21CollectiveEpilogueFwdINS6_IJS8_S8_S9_EEENS6_IJNS7_ILi1EEESH_SH_EEESB_SD_Li256ELb1ELb1ELb1ELb0EEENS1_36VarlenDynamicPersistentTileSchedulerILi128ELi96ELi256ELi256ELb1ELb1ELb0ELb1ELb0ELb1EEEEEEEEEvNT_6ParamsE,"",@"SHT_CUDA_INFO"
	.sectionflags	@""
	.align	4


	//----- nvinfo : EIATTR_CUDA_API_VERSION
	.align		4
        /*0000*/ 	.byte	0x04, 0x37
        /*0002*/ 	.short	(.L_288 - .L_287)
.L_287:
        /*0004*/ 	.word	0x00000082


	//----- nvinfo : EIATTR_SW2861232_WAR
	.align		4
.L_288:
        /*0008*/ 	.byte	0x01, 0x35
	.zero		2


	//----- nvinfo : EIATTR_PARAM_CBANK
	.align		4
        /*000c*/ 	.byte	0x04, 0x0a
        /*000e*/ 	.short	(.L_290 - .L_289)
	.align		4
.L_289:
        /*0010*/ 	.word	index@(.nv.constant0._ZN7cutlass13device_kernelIN5flash19enable_sm80_to_sm89INS1_16FlashAttnFwdSm80INS1_25CollectiveMainloopFwdSm80ILi8ELi1ELb1EN4cute5tupleIJNS5_1CILi128EEENS7_ILi96EEES8_EEELi128ENS_6half_tEfNS_4arch4Sm80ELb0ELb1ELb0ELb1ELb1ELb1ELb1ELb1EEENS1_21CollectiveEpilogueFwdINS6_IJS8_S8_S9_EEENS6_IJNS7_ILi1EEESH_SH_EEESB_SD_Li256ELb1ELb1ELb1ELb0EEENS1_36VarlenDynamicPersistentTileSchedulerILi128ELi96ELi256ELi256ELb1ELb1ELb0ELb1ELb0ELb1EEEEEEEEEvNT_6ParamsE)
        /*0014*/ 	.short	0x0160
        /*0016*/ 	.short	0x0438


	//----- nvinfo : EIATTR_CBANK_PARAM_SIZE
	.align		4
.L_290:
        /*0018*/ 	.byte	0x03, 0x19
        /*001a*/ 	.short	0x0438


	//----- nvinfo : EIATTR_KPARAM_INFO
	.align		4
        /*001c*/ 	.byte	0x04, 0x17
        /*001e*/ 	.short	(.L_292 - .L_291)
.L_291:
        /*0020*/ 	.word	0x00000000
        /*0024*/ 	.short	0x0000
        /*0026*/ 	.short	0x0000
        /*0028*/ 	.byte	0x00, 0xf0, 0xe1, 0x10


	//----- nvinfo : EIATTR_MAXREG_COUNT
	.align		4
.L_292:
        /*002c*/ 	.byte	0x03, 0x1b
        /*002e*/ 	.short	0x00ff


	//----- nvinfo : EIATTR_NUM_BARRIERS
	.align		4
        /*0030*/ 	.byte	0x02, 0x4c
        /*0032*/ 	.byte	0x06
	.zero		1


	//----- nvinfo : EIATTR_ANNOTATIONS
	.align		4
        /*0034*/ 	.byte	0x04, 0x55
        /*0036*/ 	.short	(.L_294 - .L_293)


	//   ....[0]....
.L_293:
        /* <DEDUP_REMOVED lines=60> */


	//----- nvinfo : EIATTR_MERCURY_ISA_VERSION
	.align		4
.L_294:
        /*03e0*/ 	.byte	0x03, 0x5f
        /*03e2*/ 	.short	0x0000


	//----- nvinfo : EIATTR_INT_WARP_WIDE_INSTR_OFFSETS
	.align		4
        /*03e4*/ 	.byte	0x04, 0x31
        /*03e6*/ 	.short	(.L_296 - .L_295)


	//   ....[0]....
.L_295:
        /*03e8*/ 	.word	0x0001d580


	//   ....[1]....
        /*03ec*/ 	.word	0x0001d600


	//----- nvinfo : EIATTR_COOP_GROUP_MASK_REGIDS
	.align		4
.L_296:
        /*03f0*/ 	.byte	0x04, 0x29
        /*03f2*/ 	.short	(.L_298 - .L_297)


	//   ....[0]....
.L_297:
        /*03f4*/ 	.word	0xffffffff


	//   ....[1]....
        /*03f8*/ 	.word	0xffffffff


	//   ....[2]....
        /*03fc*/ 	.word	0xffffffff


	//   ....[3]....
        /*0400*/ 	.word	0xffffffff


	//   ....[4]....
        /*0404*/ 	.word	0xffffffff


	//   ....[5]....
        /*0408*/ 	.word	0xffffffff


	//   ....[6]....
        /*040c*/ 	.word	0xffffffff


	//   ....[7]....
        /*0410*/ 	.word	0xffffffff


	//   ....[8]....
        /*0414*/ 	.word	0xffffffff


	//   ....[9]....
        /*0418*/ 	.word	0xffffffff


	//   ....[10]....
        /*041c*/ 	.word	0xffffffff


	//   ....[11]....
        /*0420*/ 	.word	0xffffffff


	//   ....[12]....
        /*0424*/ 	.word	0xffffffff


	//   ....[13]....
        /*0428*/ 	.word	0xffffffff


	//   ....[14]....
        /*042c*/ 	.word	0xffffffff


	//   ....[15]....
        /*0430*/ 	.word	0xffffffff


	//   ....[16]....
        /*0434*/ 	.word	0xffffffff


	//   ....[17]....
        /*0438*/ 	.word	0xffffffff


	//   ....[18]....
        /*043c*/ 	.word	0xffffffff


	//   ....[19]....
        /*0440*/ 	.word	0xffffffff


	//   ....[20]....
        /*0444*/ 	.word	0xffffffff


	//   ....[21]....
        /*0448*/ 	.word	0xffffffff


	//   ....[22]....
        /*044c*/ 	.word	0xffffffff


	//   ....[23]....
        /*0450*/ 	.word	0xffffffff


	//   ....[24]....
        /*0454*/ 	.word	0xffffffff


	//   ....[25]....
        /*0458*/ 	.word	0xffffffff


	//   ....[26]....
        /*045c*/ 	.word	0xffffffff


	//   ....[27]....
        /*0460*/ 	.word	0xffffffff


	//   ....[28]....
        /*0464*/ 	.word	0xffffffff


	//   ....[29]....
        /*0468*/ 	.word	0xffffffff


	//   ....[30]....
        /*046c*/ 	.word	0xffffffff


	//   ....[31]....
        /*0470*/ 	.word	0xffffffff


	//   ....[32]....
        /*0474*/ 	.word	0xffffffff


	//   ....[33]....
        /*0478*/ 	.word	0xffffffff


	//   ....[34]....
        /*047c*/ 	.word	0xffffffff


	//   ....[35]....
        /*0480*/ 	.word	0xffffffff


	//   ....[36]....
        /*0484*/ 	.word	0xffffffff


	//   ....[37]....
        /*0488*/ 	.word	0xffffffff


	//   ....[38]....
        /*048c*/ 	.word	0xffffffff


	//   ....[39]....
        /*0490*/ 	.word	0xffffffff


	//   ....[40]....
        /*0494*/ 	.word	0xffffffff


	//   ....[41]....
        /*0498*/ 	.word	0xffffffff


	//   ....[42]....
        /*049c*/ 	.word	0xffffffff


	//   ....[43]....
        /*04a0*/ 	.word	0xffffffff


	//   ....[44]....
        /*04a4*/ 	.word	0xffffffff


	//   ....[45]....
        /*04a8*/ 	.word	0xffffffff


	//   ....[46]....
        /*04ac*/ 	.word	0xffffffff


	//   ....[47]....
        /*04b0*/ 	.word	0xffffffff


	//   ....[48]....
        /*04b4*/ 	.word	0xffffffff


	//   ....[49]....
        /*04b8*/ 	.word	0xffffffff


	//   ....[50]....
        /*04bc*/ 	.word	0xffffffff


	//   ....[51]....
        /*04c0*/ 	.word	0xffffffff


	//   ....[52]....
        /*04c4*/ 	.word	0xffffffff


	//   ....[53]....
        /*04c8*/ 	.word	0xffffffff


	//   ....[54]....
        /*04cc*/ 	.word	0xffffffff


	//   ....[55]....
        /*04d0*/ 	.word	0xffffffff


	//   ....[56]....
        /*04d4*/ 	.word	0xffffffff


	//   ....[57]....
        /*04d8*/ 	.word	0xffffffff


	//   ....[58]....
        /*04dc*/ 	.word	0xffffffff


	//   ....[59]....
        /*04e0*/ 	.word	0xffffffff


	//   ....[60]....
        /*04e4*/ 	.word	0xffffffff


	//   ....[61]....
        /*04e8*/ 	.word	0xffffffff


	//   ....[62]....
        /*04ec*/ 	.word	0xffffffff


	//   ....[63]....
        /*04f0*/ 	.word	0xffffffff


	//   ....[64]....
        /*04f4*/ 	.word	0xffffffff


	//   ....[65]....
        /*04f8*/ 	.word	0xffffffff


	//   ....[66]....
        /*04fc*/ 	.word	0xffffffff


	//   ....[67]....
        /*0500*/ 	.word	0xffffffff


	//   ....[68]....
        /*0504*/ 	.word	0xffffffff


	//   ....[69]....
        /*0508*/ 	.word	0xffffffff


	//   ....[70]....
        /*050c*/ 	.word	0xffffffff


	//   ....[71]....
        /*0510*/ 	.word	0xffffffff


	//   ....[72]....
        /*0514*/ 	.word	0xffffffff


	//   ....[73]....
        /*0518*/ 	.word	0xffffffff


	//   ....[74]....
        /*051c*/ 	.word	0xffffffff


	//   ....[75]....
        /*0520*/ 	.word	0xffffffff


	//   ....[76]....
        /*0524*/ 	.word	0xffffffff


	//   ....[77]....
        /*0528*/ 	.word	0xffffffff


	//   ....[78]....
        /*052c*/ 	.word	0xffffffff


	//   ....[79]....
        /*0530*/ 	.word	0xffffffff


	//   ....[80]....
        /*0534*/ 	.word	0xffffffff


	//   ....[81]....
        /*0538*/ 	.word	0xffffffff


	//   ....[82]....
        /*053c*/ 	.word	0xffffffff


	//   ....[83]....
        /*0540*/ 	.word	0xffffffff


	//   ....[84]....
        /*0544*/ 	.word	0xffffffff


	//   ....[85]....
        /*0548*/ 	.word	0xffffffff


	//   ....[86]....
        /*054c*/ 	.word	0xffffffff


	//   ....[87]....
        /*0550*/ 	.word	0xffffffff


	//   ....[88]....
        /*0554*/ 	.word	0xffffffff


	//   ....[89]....
        /*0558*/ 	.word	0xffffffff


	//   ....[90]....
        /*055c*/ 	.word	0xffffffff


	//   ....[91]....
        /*0560*/ 	.word	0xffffffff


	//   ....[92]....
        /*0564*/ 	.word	0xffffffff


	//   ....[93]....
        /*0568*/ 	.word	0xffffffff


	//   ....[94]....
        /*056c*/ 	.word	0xffffffff


	//   ....[95]....
        /*0570*/ 	.word	0xffffffff


	//   ....[96]....
        /*0574*/ 	.word	0xffffffff


	//   ....[97]....
        /*0578*/ 	.word	0xffffffff


	//   ....[98]....
        /*057c*/ 	.word	0xffffffff


	//   ....[99]....
        /*0580*/ 	.word	0xffffffff


	//   ....[100]....
        /*0584*/ 	.word	0xffffffff


	//   ....[101]....
        /*0588*/ 	.word	0xffffffff


	//   ....[102]....
        /*058c*/ 	.word	0xffffffff


	//   ....[103]....
        /*0590*/ 	.word	0xffffffff


	//   ....[104]....
        /*0594*/ 	.word	0xffffffff


	//   ....[105]....
        /*0598*/ 	.word	0xffffffff


	//   ....[106]....
        /*059c*/ 	.word	0xffffffff


	//   ....[107]....
        /*05a0*/ 	.word	0xffffffff


	//   ....[108]....
        /*05a4*/ 	.word	0xffffffff


	//   ....[109]....
        /*05a8*/ 	.word	0xffffffff


	//   ....[110]....
        /*05ac*/ 	.word	0xffffffff


	//   ....[111]....
        /*05b0*/ 	.word	0xffffffff


	//   ....[112]....
        /*05b4*/ 	.word	0xffffffff


	//   ....[113]....
        /*05b8*/ 	.word	0xffffffff


	//   ....[114]....
        /*05bc*/ 	.word	0xffffffff


	//   ....[115]....
        /*05c0*/ 	.word	0xffffffff


	//   ....[116]....
        /*05c4*/ 	.word	0xffffffff


	//   ....[117]....
        /*05c8*/ 	.word	0xffffffff


	//   ....[118]....
        /*05cc*/ 	.word	0xffffffff


	//   ....[119]....
        /*05d0*/ 	.word	0xffffffff


	//   ....[120]....
        /*05d4*/ 	.word	0xffffffff


	//   ....[121]....
        /*05d8*/ 	.word	0xffffffff


	//   ....[122]....
        /*05dc*/ 	.word	0xffffffff


	//   ....[123]....
        /*05e0*/ 	.word	0xffffffff


	//   ....[124]....
        /*05e4*/ 	.word	0xffffffff


	//   ....[125]....
        /*05e8*/ 	.word	0xffffffff


	//   ....[126]....
        /*05ec*/ 	.word	0xffffffff


	//   ....[127]....
        /*05f0*/ 	.word	0xffffffff


	//   ....[128]....
        /*05f4*/ 	.word	0xffffffff


	//   ....[129]....
        /*05f8*/ 	.word	0xffffffff


	//   ....[130]....
        /*05fc*/ 	.word	0xffffffff


	//   ....[131]....
        /*0600*/ 	.word	0xffffffff


	//   ....[132]....
        /*0604*/ 	.word	0xffffffff


	//   ....[133]....
        /*0608*/ 	.word	0xffffffff


	//   ....[134]....
        /*060c*/ 	.word	0xffffffff


	//   ....[135]....
        /*0610*/ 	.word	0xffffffff


	//   ....[136]....
        /*0614*/ 	.word	0xffffffff


	//   ....[137]....
        /*0618*/ 	.word	0xffffffff


	//   ....[138]....
        /*061c*/ 	.word	0xffffffff


	//   ....[139]....
        /*0620*/ 	.word	0xffffffff


	//   ....[140]....
        /*0624*/ 	.word	0xffffffff


	//   ....[141]....
        /*0628*/ 	.word	0xffffffff


	//   ....[142]....
        /*062c*/ 	.word	0xffffffff


	//   ....[143]....
        /*0630*/ 	.word	0xffffffff


	//   ....[144]....
        /*0634*/ 	.word	0xffffffff


	//   ....[145]....
        /*0638*/ 	.word	0xffffffff


	//   ....[146]....
        /*063c*/ 	.word	0xffffffff


	//   ....[147]....
        /*0640*/ 	.word	0xffffffff


	//   ....[148]....
        /*0644*/ 	.word	0xffffffff


	//   ....[149]....
        /*0648*/ 	.word	0xffffffff


	//   ....[150]....
        /*064c*/ 	.word	0xffffffff


	//   ....[151]....
        /*0650*/ 	.word	0xffffffff


	//   ....[152]....
        /*0654*/ 	.word	0xffffffff


	//   ....[153]....
        /*0658*/ 	.word	0xffffffff


	//   ....[154]....
        /*065c*/ 	.word	0xffffffff


	//   ....[155]....
        /*0660*/ 	.word	0xffffffff


	//   ....[156]....
        /*0664*/ 	.word	0xffffffff


	//   ....[157]....
        /*0668*/ 	.word	0xffffffff


	//   ....[158]....
        /*066c*/ 	.word	0xffffffff


	//   ....[159]....
        /*0670*/ 	.word	0xffffffff


	//   ....[160]....
        /*0674*/ 	.word	0xffffffff


	//   ....[161]....
        /*0678*/ 	.word	0xffffffff


	//   ....[162]....
        /*067c*/ 	.word	0xffffffff


	//   ....[163]....
        /*0680*/ 	.word	0xffffffff


	//   ....[164]....
        /*0684*/ 	.word	0xffffffff


	//   ....[165]....
        /*0688*/ 	.word	0xffffffff


	//   ....[166]....
        /*068c*/ 	.word	0xffffffff


	//   ....[167]....
        /*0690*/ 	.word	0xffffffff


	//   ....[168]....
        /*0694*/ 	.word	0xffffffff


	//   ....[169]....
        /*0698*/ 	.word	0xffffffff


	//   ....[170]....
        /*069c*/ 	.word	0xffffffff


	//   ....[171]....
        /*06a0*/ 	.word	0xffffffff


	//   ....[172]....
        /*06a4*/ 	.word	0xffffffff


	//   ....[173]....
        /*06a8*/ 	.word	0xffffffff


	//   ....[174]....
        /*06ac*/ 	.word	0xffffffff


	//   ....[175]....
        /*06b0*/ 	.word	0xffffffff


	//   ....[176]....
        /*06b4*/ 	.word	0xffffffff


	//   ....[177]....
        /*06b8*/ 	.word	0xffffffff


	//   ....[178]....
        /*06bc*/ 	.word	0xffffffff


	//   ....[179]....
        /*06c0*/ 	.word	0xffffffff


	//   ....[180]....
        /*06c4*/ 	.word	0xffffffff


	//   ....[181]....
        /*06c8*/ 	.word	0xffffffff


	//   ....[182]....
        /*06cc*/ 	.word	0xffffffff


	//   ....[183]....
        /*06d0*/ 	.word	0xffffffff


	//   ....[184]....
        /*06d4*/ 	.word	0xffffffff


	//   ....[185]....
        /*06d8*/ 	.word	0xffffffff


	//   ....[186]....
        /*06dc*/ 	.word	0xffffffff


	//   ....[187]....
        /*06e0*/ 	.word	0xffffffff


	//   ....[188]....
        /*06e4*/ 	.word	0xffffffff


	//   ....[189]....
        /*06e8*/ 	.word	0xffffffff


	//   ....[190]....
        /*06ec*/ 	.word	0xffffffff


	//   ....[191]....
        /*06f0*/ 	.word	0xffffffff


	//   ....[192]....
        /*06f4*/ 	.word	0xffffffff


	//   ....[193]....
        /*06f8*/ 	.word	0xffffffff


	//   ....[194]....
        /*06fc*/ 	.word	0xffffffff


	//   ....[195]....
        /*0700*/ 	.word	0xffffffff


	//   ....[196]....
        /*0704*/ 	.word	0xffffffff


	//   ....[197]....
        /*0708*/ 	.word	0xffffffff


	//   ....[198]....
        /*070c*/ 	.word	0xffffffff


	//   ....[199]....
        /*0710*/ 	.word	0xffffffff


	//   ....[200]....
        /*0714*/ 	.word	0xffffffff


	//   ....[201]....
        /*0718*/ 	.word	0xffffffff


	//   ....[202]....
        /*071c*/ 	.word	0xffffffff


	//   ....[203]....
        /*0720*/ 	.word	0xffffffff


	//   ....[204]....
        /*0724*/ 	.word	0xffffffff


	//   ....[205]....
        /*0728*/ 	.word	0xffffffff


	//   ....[206]....
        /*072c*/ 	.word	0xffffffff


	//   ....[207]....
        /*0730*/ 	.word	0xffffffff


	//   ....[208]....
        /*0734*/ 	.word	0xffffffff


	//   ....[209]....
        /*0738*/ 	.word	0xffffffff


	//   ....[210]....
        /*073c*/ 	.word	0xffffffff


	//   ....[211]....
        /*0740*/ 	.word	0xffffffff


	//   ....[212]....
        /*0744*/ 	.word	0xffffffff


	//   ....[213]....
        /*0748*/ 	.word	0xffffffff


	//   ....[214]....
        /*074c*/ 	.word	0xffffffff


	//   ....[215]....
        /*0750*/ 	.word	0xffffffff


	//   ....[216]....
        /*0754*/ 	.word	0xffffffff


	//   ....[217]....
        /*0758*/ 	.word	0xffffffff


	//   ....[218]....
        /*075c*/ 	.word	0xffffffff


	//   ....[219]....
        /*0760*/ 	.word	0xffffffff


	//   ....[220]....
        /*0764*/ 	.word	0xffffffff


	//   ....[221]....
        /*0768*/ 	.word	0xffffffff


	//   ....[222]....
        /*076c*/ 	.word	0xffffffff


	//   ....[223]....
        /*0770*/ 	.word	0xffffffff


	//   ....[224]....
        /*0774*/ 	.word	0xffffffff


	//   ....[225]....
        /*0778*/ 	.word	0xffffffff


	//   ....[226]....
        /*077c*/ 	.word	0xffffffff


	//   ....[227]....
        /*0780*/ 	.word	0xffffffff


	//   ....[228]....
        /*0784*/ 	.word	0xffffffff


	//   ....[229]....
        /*0788*/ 	.word	0xffffffff


	//   ....[230]....
        /*078c*/ 	.word	0xffffffff


	//   ....[231]....
        /*0790*/ 	.word	0xffffffff


	//   ....[232]....
        /*0794*/ 	.word	0xffffffff


	//   ....[233]....
        /*0798*/ 	.word	0xffffffff


	//   ....[234]....
        /*079c*/ 	.word	0xffffffff


	//   ....[235]....
        /*07a0*/ 	.word	0xffffffff


	//   ....[236]....
        /*07a4*/ 	.word	0xffffffff


	//   ....[237]....
        /*07a8*/ 	.word	0xffffffff


	//   ....[238]....
        /*07ac*/ 	.word	0xffffffff


	//   ....[239]....
        /*07b0*/ 	.word	0xffffffff


	//   ....[240]....
        /*07b4*/ 	.word	0xffffffff


	//   ....[241]....
        /*07b8*/ 	.word	0xffffffff


	//   ....[242]....
        /*07bc*/ 	.word	0xffffffff


	//   ....[243]....
        /*07c0*/ 	.word	0xffffffff


	//   ....[244]....
        /*07c4*/ 	.word	0xffffffff


	//   ....[245]....
        /*07c8*/ 	.word	0xffffffff


	//   ....[246]....
        /*07cc*/ 	.word	0xffffffff


	//   ....[247]....
        /*07d0*/ 	.word	0xffffffff


	//   ....[248]....
        /*07d4*/ 	.word	0xffffffff


	//   ....[249]....
        /*07d8*/ 	.word	0xffffffff


	//   ....[250]....
        /*07dc*/ 	.word	0xffffffff


	//   ....[251]....
        /*07e0*/ 	.word	0xffffffff


	//   ....[252]....
        /*07e4*/ 	.word	0xffffffff


	//   ....[253]....
        /*07e8*/ 	.word	0xffffffff


	//   ....[254]....
        /*07ec*/ 	.word	0xffffffff


	//   ....[255]....
        /*07f0*/ 	.word	0xffffffff


	//   ....[0]....
        /*07f4*/ 	.word	0xffffffff


	//   ....[1]....
        /*07f8*/ 	.word	0xffffffff


	//   ....[2]....
        /*07fc*/ 	.word	0xffffffff


	//   ....[3]....
        /*0800*/ 	.word	0xffffffff


	//   ....[4]....
        /*0804*/ 	.word	0xffffffff


	//   ....[5]....
        /*0808*/ 	.word	0xffffffff


	//   ....[6]....
        /*080c*/ 	.word	0xffffffff


	//   ....[7]....
        /*0810*/ 	.word	0xffffffff


	//   ....[8]....
        /*0814*/ 	.word	0xffffffff


	//   ....[9]....
        /*0818*/ 	.word	0xffffffff


	//   ....[10]....
        /*081c*/ 	.word	0xffffffff


	//   ....[11]....
        /*0820*/ 	.word	0xffffffff


	//   ....[12]....
        /*0824*/ 	.word	0xffffffff


	//   ....[13]....
        /*0828*/ 	.word	0xffffffff


	//   ....[14]....
        /*082c*/ 	.word	0xffffffff


	//   ....[15]....
        /*0830*/ 	.word	0xffffffff


	//   ....[16]....
        /*0834*/ 	.word	0xffffffff


	//   ....[17]....
        /*0838*/ 	.word	0xffffffff


	//   ....[18]....
        /*083c*/ 	.word	0xffffffff


	//   ....[19]....
        /*0840*/ 	.word	0xffffffff


	//   ....[20]....
        /*0844*/ 	.word	0xffffffff


	//   ....[21]....
        /*0848*/ 	.word	0xffffffff


	//   ....[22]....
        /*084c*/ 	.word	0xffffffff


	//   ....[23]....
        /*0850*/ 	.word	0xffffffff


	//   ....[24]....
        /*0854*/ 	.word	0xffffffff


	//   ....[25]....
        /*0858*/ 	.word	0xffffffff


	//   ....[26]....
        /*085c*/ 	.word	0xffffffff


	//   ....[27]....
        /*0860*/ 	.word	0xffffffff


	//   ....[28]....
        /*0864*/ 	.word	0xffffffff


	//   ....[29]....
        /*0868*/ 	.word	0xffffffff


	//   ....[30]....
        /*086c*/ 	.word	0xffffffff


	//   ....[31]....
        /*0870*/ 	.word	0xffffffff


	//   ....[32]....
        /*0874*/ 	.word	0xffffffff


	//   ....[33]....
        /*0878*/ 	.word	0xffffffff


	//   ....[34]....
        /*087c*/ 	.word	0xffffffff


	//   ....[35]....
        /*0880*/ 	.word	0xffffffff


	//   ....[36]....
        /*0884*/ 	.word	0xffffffff


	//   ....[37]....
        /*0888*/ 	.word	0xffffffff


	//   ....[38]....
        /*088c*/ 	.word	0xffffffff


	//   ....[39]....
        /*0890*/ 	.word	0xffffffff


	//   ....[40]....
        /*0894*/ 	.word	0xffffffff


	//   ....[41]....
        /*0898*/ 	.word	0xffffffff


	//   ....[42]....
        /*089c*/ 	.word	0xffffffff


	//   ....[43]....
        /*08a0*/ 	.word	0xffffffff


	//   ....[44]....
        /*08a4*/ 	.word	0xffffffff


	//   ....[45]....
        /*08a8*/ 	.word	0xffffffff


	//   ....[46]....
        /*08ac*/ 	.word	0xffffffff


	//   ....[47]....
        /*08b0*/ 	.word	0xffffffff


	//   ....[48]....
        /*08b4*/ 	.word	0xffffffff


	//   ....[49]....
        /*08b8*/ 	.word	0xffffffff


	//   ....[50]....
        /*08bc*/ 	.word	0xffffffff


	//   ....[51]....
        /*08c0*/ 	.word	0xffffffff


	//   ....[52]....
        /*08c4*/ 	.word	0xffffffff


	//   ....[53]....
        /*08c8*/ 	.word	0xffffffff


	//   ....[54]....
        /*08cc*/ 	.word	0xffffffff


	//   ....[55]....
        /*08d0*/ 	.word	0xffffffff


	//   ....[56]....
        /*08d4*/ 	.word	0xffffffff


	//   ....[57]....
        /*08d8*/ 	.word	0xffffffff


	//----- nvinfo : EIATTR_COOP_GROUP_INSTR_OFFSETS
	.align		4
.L_298:
        /*08dc*/ 	.byte	0x04, 0x28
        /*08de*/ 	.short	(.L_300 - .L_299)


	//   ....[0]....
.L_299:
        /*08e0*/ 	.word	0x00000050


	//   ....[1]....
        /*08e4*/ 	.word	0x00000200


	//   ....[2]....
        /*08e8*/ 	.word	0x00000230


	//   ....[3]....
        /*08ec*/ 	.word	0x00000260


	//   ....[4]....
        /*08f0*/ 	.word	0x00000290


	//   ....[5]....
        /*08f4*/ 	.word	0x000002c0


	//   ....[6]....
        /*08f8*/ 	.word	0x000002f0


	//   ....[7]....
        /*08fc*/ 	.word	0x00000450


	//   ....[8]....
        /*0900*/ 	.word	0x00000490


	//   ....[9]....
        /*0904*/ 	.word	0x000004c0


	//   ....[10]....
        /*0908*/ 	.word	0x000004f0


	//   ....[11]....
        /*090c*/ 	.word	0x00000520


	//   ....[12]....
        /*0910*/ 	.word	0x00000550


	//   ....[13]....
        /*0914*/ 	.word	0x000005e0


	//   ....[14]....
        /*0918*/ 	.word	0x00000630


	//   ....[15]....
        /*091c*/ 	.word	0x00000650


	//   ....[16]....
        /*0920*/ 	.word	0x000006b0


	//   ....[17]....
        /*0924*/ 	.word	0x00003e80


	//   ....[18]....
        /*0928*/ 	.word	0x00003ed0


	//   ....[19]....
        /*092c*/ 	.word	0x000046a0


	//   ....[20]....
        /*0930*/ 	.word	0x000046c0


	//   ....[21]....
        /*0934*/ 	.word	0x00004e10


	//   ....[22]....
        /*0938*/ 	.word	0x00004e20


	//   ....[23]....
        /*093c*/ 	.word	0x00005630


	//   ....[24]....
        /*0940*/ 	.word	0x00005650


	//   ....[25]....
        /*0944*/ 	.word	0x000062c0


	//   ....[26]....
        /*0948*/ 	.word	0x000062f0


	//   ....[27]....
        /*094c*/ 	.word	0x00006ae0


	//   ....[28]....
        /*0950*/ 	.word	0x00006b00


	//   ....[29]....
        /*0954*/ 	.word	0x00007310


	//   ....[30]....
        /*0958*/ 	.word	0x00007340


	//   ....[31]....
        /*095c*/ 	.word	0x00007450


	//   ....[32]....
        /*0960*/ 	.word	0x00007480


	//   ....[33]....
        /*0964*/ 	.word	0x00007550


	//   ....[34]....
        /*0968*/ 	.word	0x00007570


	//   ....[35]....
        /*096c*/ 	.word	0x00007940


	//   ....[36]....
        /*0970*/ 	.word	0x00007960


	//   ....[37]....
        /*0974*/ 	.word	0x00007b20


	//   ....[38]....
        /*0978*/ 	.word	0x00007b50


	//   ....[39]....
        /*097c*/ 	.word	0x00007c20


	//   ....[40]....
        /*0980*/ 	.word	0x00007c50


	//   ....[41]....
        /*0984*/ 	.word	0x00008cb0


	//   ....[42]....
        /*0988*/ 	.word	0x00008ce0


	//   ....[43]....
        /*098c*/ 	.word	0x00008d00


	//   ....[44]....
        /*0990*/ 	.word	0x00008d20


	//   ....[45]....
        /*0994*/ 	.word	0x00008d40


	//   ....[46]....
        /*0998*/ 	.word	0x00008d60


	//   ....[47]....
        /*099c*/ 	.word	0x00008e90


	//   ....[48]....
        /*09a0*/ 	.word	0x00008ef0


	//   ....[49]....
        /*09a4*/ 	.word	0x00008f50


	//   ....[50]....
        /*09a8*/ 	.word	0x00008f70


	//   ....[51]....
        /*09ac*/ 	.word	0x000090e0


	//   ....[52]....
        /*09b0*/ 	.word	0x000090f0


	//   ....[53]....
        /*09b4*/ 	.word	0x00009190


	//   ....[54]....
        /*09b8*/ 	.word	0x000091a0


	//   ....[55]....
        /*09bc*/ 	.word	0x00009460


	//   ....[56]....
        /*09c0*/ 	.word	0x000094d0


	//   ....[57]....
        /*09c4*/ 	.word	0x00009520


	//   ....[58]....
        /*09c8*/ 	.word	0x00009540


	//   ....[59]....
        /*09cc*/ 	.word	0x000096e0


	//   ....[60]....
        /*09d0*/ 	.word	0x000097a0


	//   ....[61]....
        /*09d4*/ 	.word	0x000097e0


	//   ....[62]....
        /*09d8*/ 	.word	0x00009810


	//   ....[63]....
        /*09dc*/ 	.word	0x000099e0


	//   ....[64]....
        /*09e0*/ 	.word	0x00009aa0


	//   ....[65]....
        /*09e4*/ 	.word	0x00009ae0


	//   ....[66]....
        /*09e8*/ 	.word	0x00009b20


	//   ....[67]....
        /*09ec*/ 	.word	0x00009d00


	//   ....[68]....
        /*09f0*/ 	.word	0x00009dc0


	//   ....[69]....
        /*09f4*/ 	.word	0x00009e00


	//   ....[70]....
        /*09f8*/ 	.word	0x00009e30


	//   ....[71]....
        /*09fc*/ 	.word	0x0000b9d0


	//   ....[72]....
        /*0a00*/ 	.word	0x0000b9f0


	//   ....[73]....
        /*0a04*/ 	.word	0x0000ba10


	//   ....[74]....
        /*0a08*/ 	.word	0x0000ba30


	//   ....[75]....
        /*0a0c*/ 	.word	0x0000baf0


	//   ....[76]....
        /*0a10*/ 	.word	0x0000bb10


	//   ....[77]....
        /*0a14*/ 	.word	0x0000bb30


	//   ....[78]....
        /*0a18*/ 	.word	0x0000bb50


	//   ....[79]....
        /*0a1c*/ 	.word	0x0000bd50


	//   ....[80]....
        /*0a20*/ 	.word	0x0000bd90


	//   ....[81]....
        /*0a24*/ 	.word	0x0000bda0


	//   ....[82]....
        /*0a28*/ 	.word	0x0000bdb0


	//   ....[83]....
        /*0a2c*/ 	.word	0x0000bf20


	//   ....[84]....
        /*0a30*/ 	.word	0x0000bf40


	//   ....[85]....
        /*0a34*/ 	.word	0x0000bf60


	//   ....[86]....
        /*0a38*/ 	.word	0x0000bf80


	//   ....[87]....
        /*0a3c*/ 	.word	0x0000df20


	//   ....[88]....
        /*0a40*/ 	.word	0x0000df90


	//   ....[89]....
        /*0a44*/ 	.word	0x0000dfc0


	//   ....[90]....
        /*0a48*/ 	.word	0x0000dfe0


	//   ....[91]....
        /*0a4c*/ 	.word	0x0000e240


	//   ....[92]....
        /*0a50*/ 	.word	0x0000e260


	//   ....[93]....
        /*0a54*/ 	.word	0x0000ed80


	//   ....[94]....
        /*0a58*/ 	.word	0x0000eda0


	//   ....[95]....
        /*0a5c*/ 	.word	0x0000edd0


	//   ....[96]....
        /*0a60*/ 	.word	0x0000ede0


	//   ....[97]....
        /*0a64*/ 	.word	0x0000eec0


	//   ....[98]....
        /*0a68*/ 	.word	0x0000eee0


	//   ....[99]....
        /*0a6c*/ 	.word	0x0000f110


	//   ....[100]....
        /*0a70*/ 	.word	0x0000fb10


	//   ....[101]....
        /*0a74*/ 	.word	0x00010550


	//   ....[102]....
        /*0a78*/ 	.word	0x00010580


	//   ....[103]....
        /*0a7c*/ 	.word	0x00010590


	//   ....[104]....
        /*0a80*/ 	.word	0x000105c0


	//   ....[105]....
        /*0a84*/ 	.word	0x00011e90


	//   ....[106]....
        /*0a88*/ 	.word	0x00011eb0


	//   ....[107]....
        /*0a8c*/ 	.word	0x00011ee0


	//   ....[108]....
        /*0a90*/ 	.word	0x00011f70


	//   ....[109]....
        /*0a94*/ 	.word	0x00011f80


	//   ....[110]....
        /*0a98*/ 	.word	0x00011f90


	//   ....[111]....
        /*0a9c*/ 	.word	0x00012c20


	//   ....[112]....
        /*0aa0*/ 	.word	0x00012c40


	//   ....[113]....
        /*0aa4*/ 	.word	0x00012c70


	//   ....[114]....
        /*0aa8*/ 	.word	0x00012d00


	//   ....[115]....
        /*0aac*/ 	.word	0x00012d10


	//   ....[116]....
        /*0ab0*/ 	.word	0x00012d20


	//   ....[117]....
        /*0ab4*/ 	.word	0x00012f80


	//   ....[118]....
        /*0ab8*/ 	.word	0x000139d0


	//   ....[119]....
        /*0abc*/ 	.word	0x00014470


	//   ....[120]....
        /*0ac0*/ 	.word	0x000144a0


	//   ....[121]....
        /*0ac4*/ 	.word	0x000144c0


	//   ....[122]....
        /*0ac8*/ 	.word	0x000144e0


	//   ....[123]....
        /*0acc*/ 	.word	0x00016270


	//   ....[124]....
        /*0ad0*/ 	.word	0x00016290


	//   ....[125]....
        /*0ad4*/ 	.word	0x000162c0


	//   ....[126]....
        /*0ad8*/ 	.word	0x00016350


	//   ....[127]....
        /*0adc*/ 	.word	0x00016360


	//   ....[128]....
        /*0ae0*/ 	.word	0x00016370


	//   ....[129]....
        /*0ae4*/ 	.word	0x00017000


	//   ....[130]....
        /*0ae8*/ 	.word	0x00017020


	//   ....[131]....
        /*0aec*/ 	.word	0x00017050


	//   ....[132]....
        /*0af0*/ 	.word	0x000170e0


	//   ....[133]....
        /*0af4*/ 	.word	0x000170f0


	//   ....[134]....
        /*0af8*/ 	.word	0x00017100


	//   ....[135]....
        /*0afc*/ 	.word	0x000175a0


	//   ....[136]....
        /*0b00*/ 	.word	0x000175d0


	//   ....[137]....
        /*0b04*/ 	.word	0x000175f0


	//   ....[138]....
        /*0b08*/ 	.word	0x00017610


	//   ....[139]....
        /*0b0c*/ 	.word	0x000190f0


	//   ....[140]....
        /*0b10*/ 	.word	0x00019100


	//   ....[141]....
        /*0b14*/ 	.word	0x00019150


	//   ....[142]....
        /*0b18*/ 	.word	0x00019190


	//   ....[143]....
        /*0b1c*/ 	.word	0x000191f0


	//   ....[144]....
        /*0b20*/ 	.word	0x00019210


	//   ....[145]....
        /*0b24*/ 	.word	0x00019e10


	//   ....[146]....
        /*0b28*/ 	.word	0x00019e30


	//   ....[147]....
        /*0b2c*/ 	.word	0x00019e40


	//   ....[148]....
        /*0b30*/ 	.word	0x00019ec0


	//   ....[149]....
        /*0b34*/ 	.word	0x00019ed0


	//   ....[150]....
        /*0b38*/ 	.word	0x00019ee0


	//   ....[151]....
        /*0b3c*/ 	.word	0x0001a0d0


	//   ....[152]....
        /*0b40*/ 	.word	0x0001ab20


	//   ....[153]....
        /*0b44*/ 	.word	0x0001b5c0


	//   ....[154]....
        /*0b48*/ 	.word	0x0001b5f0


	//   ....[155]....
        /*0b4c*/ 	.word	0x0001b610


	//   ....[156]....
        /*0b50*/ 	.word	0x0001b630


	//   ....[157]....
        /*0b54*/ 	.word	0x0001cf50


	//   ....[158]....
        /*0b58*/ 	.word	0x0001cf80


	//   ....[159]....
        /*0b5c*/ 	.word	0x0001cf90


	//   ....[160]....
        /*0b60*/ 	.word	0x0001cfc0


	//   ....[161]....
        /*0b64*/ 	.word	0x0001e040


	//   ....[162]....
        /*0b68*/ 	.word	0x0001e050


	//   ....[163]....
        /*0b6c*/ 	.word	0x0001e070


	//   ....[164]....
        /*0b70*/ 	.word	0x0001e090


	//   ....[165]....
        /*0b74*/ 	.word	0x0001e3c0


	//   ....[166]....
        /*0b78*/ 	.word	0x0001e3e0


	//   ....[167]....
        /*0b7c*/ 	.word	0x0001e4c0


	//   ....[168]....
        /*0b80*/ 	.word	0x0001e4d0


	//   ....[169]....
        /*0b84*/ 	.word	0x0001e5c0


	//   ....[170]....
        /*0b88*/ 	.word	0x0001e5e0


	//   ....[171]....
        /*0b8c*/ 	.word	0x0001e6d0


	//   ....[172]....
        /*0b90*/ 	.word	0x0001e6e0


	//   ....[173]....
        /*0b94*/ 	.word	0x0001e9d0


	//   ....[174]....
        /*0b98*/ 	.word	0x0001e9f0


	//   ....[175]....
        /*0b9c*/ 	.word	0x0001f110


	//   ....[176]....
        /*0ba0*/ 	.word	0x0001f120


	//   ....[177]....
        /*0ba4*/ 	.word	0x0001ffd0


	//   ....[178]....
        /*0ba8*/ 	.word	0x0001fff0


	//   ....[179]....
        /*0bac*/ 	.word	0x000200e0


	//   ....[180]....
        /*0bb0*/ 	.word	0x000200f0


	//   ....[181]....
        /*0bb4*/ 	.word	0x000201e0


	//   ....[182]....
        /*0bb8*/ 	.word	0x00020200


	//   ....[183]....
        /*0bbc*/ 	.word	0x000202f0


	//   ....[184]....
        /*0bc0*/ 	.word	0x00020300


	//   ....[185]....
        /*0bc4*/ 	.word	0x000204b0


	//   ....[186]....
        /*0bc8*/ 	.word	0x000204d0


	//   ....[187]....
        /*0bcc*/ 	.word	0x00020600


	//   ....[188]....
        /*0bd0*/ 	.word	0x00020640


	//   ....[189]....
        /*0bd4*/ 	.word	0x00020670


	//   ....[190]....
        /*0bd8*/ 	.word	0x000206a0


	//   ....[191]....
        /*0bdc*/ 	.word	0x000206d0


	//   ....[192]....
        /*0be0*/ 	.word	0x00020700


	//   ....[193]....
        /*0be4*/ 	.word	0x00020870


	//   ....[194]....
        /*0be8*/ 	.word	0x000208b0


	//   ....[195]....
        /*0bec*/ 	.word	0x000208e0


	//   ....[196]....
        /*0bf0*/ 	.word	0x00020910


	//   ....[197]....
        /*0bf4*/ 	.word	0x00020940


	//   ....[198]....
        /*0bf8*/ 	.word	0x00020970


	//   ....[199]....
        /*0bfc*/ 	.word	0x00020a00


	//   ....[200]....
        /*0c00*/ 	.word	0x00020a60


	//   ....[201]....
        /*0c04*/ 	.word	0x00020a70


	//   ....[202]....
        /*0c08*/ 	.word	0x00020ad0


	//   ....[203]....
        /*0c0c*/ 	.word	0x00021520


	//   ....[204]....
        /*0c10*/ 	.word	0x00021570


	//   ....[205]....
        /*0c14*/ 	.word	0x000215d0


	//   ....[206]....
        /*0c18*/ 	.word	0x00021630


	//   ....[207]....
        /*0c1c*/ 	.word	0x00021690


	//   ....[208]....
        /*0c20*/ 	.word	0x00021700


	//   ....[209]....
        /*0c24*/ 	.word	0x00021750


	//   ....[210]....
        /*0c28*/ 	.word	0x000217b0


	//   ....[211]....
        /*0c2c*/ 	.word	0x00021820


	//   ....[212]....
        /*0c30*/ 	.word	0x00021890


	//   ....[213]....
        /*0c34*/ 	.word	0x00021900


	//   ....[214]....
        /*0c38*/ 	.word	0x00021970


	//   ....[215]....
        /*0c3c*/ 	.word	0x00021a90


	//   ....[216]....
        /*0c40*/ 	.word	0x00021af0


	//   ....[217]....
        /*0c44*/ 	.word	0x00021c30


	//   ....[218]....
        /*0c48*/ 	.word	0x00021c90


	//   ....[219]....
        /*0c4c*/ 	.word	0x00021d00


	//   ....[220]....
        /*0c50*/ 	.word	0x00021d70


	//   ....[221]....
        /*0c54*/ 	.word	0x00021dd0


	//   ....[222]....
        /*0c58*/ 	.word	0x00021e30


	//   ....[223]....
        /*0c5c*/ 	.word	0x00021e80


	//   ....[224]....
        /*0c60*/ 	.word	0x00021ec0


	//   ....[225]....
        /*0c64*/ 	.word	0x00021f30


	//   ....[226]....
        /*0c68*/ 	.word	0x00021fa0


	//   ....[227]....
        /*0c6c*/ 	.word	0x000220c0


	//   ....[228]....
        /*0c70*/ 	.word	0x00022120


	//   ....[229]....
        /*0c74*/ 	.word	0x00022260


	//   ....[230]....
        /*0c78*/ 	.word	0x000222c0


	//   ....[231]....
        /*0c7c*/ 	.word	0x00022320


	//   ....[232]....
        /*0c80*/ 	.word	0x00022390


	//   ....[233]....
        /*0c84*/ 	.word	0x000224b0


	//   ....[234]....
        /*0c88*/ 	.word	0x00022510


	//   ....[235]....
        /*0c8c*/ 	.word	0x00022650


	//   ....[236]....
        /*0c90*/ 	.word	0x000226b0


	//   ....[237]....
        /*0c94*/ 	.word	0x00022710


	//   ....[238]....
        /*0c98*/ 	.word	0x00022770


	//   ....[239]....
        /*0c9c*/ 	.word	0x000227b0


	//   ....[240]....
        /*0ca0*/ 	.word	0x00022800


	//   ....[241]....
        /*0ca4*/ 	.word	0x00022850


	//   ....[242]....
        /*0ca8*/ 	.word	0x00022890


	//   ....[243]....
        /*0cac*/ 	.word	0x00022900


	//   ....[244]....
        /*0cb0*/ 	.word	0x00022970


	//   ....[245]....
        /*0cb4*/ 	.word	0x00022a90


	//   ....[246]....
        /*0cb8*/ 	.word	0x00022af0


	//   ....[247]....
        /*0cbc*/ 	.word	0x00022c30


	//   ....[248]....
        /*0cc0*/ 	.word	0x00022c90


	//   ....[249]....
        /*0cc4*/ 	.word	0x00022cf0


	//   ....[250]....
        /*0cc8*/ 	.word	0x00022d60


	//   ....[251]....
        /*0ccc*/ 	.word	0x00022e80


	//   ....[252]....
        /*0cd0*/ 	.word	0x00022ee0


	//   ....[253]....
        /*0cd4*/ 	.word	0x00023020


	//   ....[254]....
        /*0cd8*/ 	.word	0x00023080


	//   ....[255]....
        /*0cdc*/ 	.word	0x000230c0


	//   ....[0]....
        /*0ce0*/ 	.word	0x00023110


	//   ....[1]....
        /*0ce4*/ 	.word	0x00023160


	//   ....[2]....
        /*0ce8*/ 	.word	0x000231a0


	//   ....[3]....
        /*0cec*/ 	.word	0x00023210


	//   ....[4]....
        /*0cf0*/ 	.word	0x00023270


	//   ....[5]....
        /*0cf4*/ 	.word	0x000232e0


	//   ....[6]....
        /*0cf8*/ 	.word	0x000233c0


	//   ....[7]....
        /*0cfc*/ 	.word	0x00023420


	//   ....[8]....
        /*0d00*/ 	.word	0x00023500


	//   ....[9]....
        /*0d04*/ 	.word	0x00023560


	//   ....[10]....
        /*0d08*/ 	.word	0x000235c0


	//   ....[11]....
        /*0d0c*/ 	.word	0x00023620


	//   ....[12]....
        /*0d10*/ 	.word	0x00023660


	//   ....[13]....
        /*0d14*/ 	.word	0x000236b0


	//   ....[14]....
        /*0d18*/ 	.word	0x00023700


	//   ....[15]....
        /*0d1c*/ 	.word	0x00023740


	//   ....[16]....
        /*0d20*/ 	.word	0x000237a0


	//   ....[17]....
        /*0d24*/ 	.word	0x00023800


	//   ....[18]....
        /*0d28*/ 	.word	0x00023850


	//   ....[19]....
        /*0d2c*/ 	.word	0x00023890


	//   ....[20]....
        /*0d30*/ 	.word	0x00023900


	//   ....[21]....
        /*0d34*/ 	.word	0x00023970


	//   ....[22]....
        /*0d38*/ 	.word	0x000239e0


	//   ....[23]....
        /*0d3c*/ 	.word	0x00023a40


	//   ....[24]....
        /*0d40*/ 	.word	0x00023ab0


	//   ....[25]....
        /*0d44*/ 	.word	0x00023b20


	//   ....[26]....
        /*0d48*/ 	.word	0x00023b90


	//   ....[27]....
        /*0d4c*/ 	.word	0x00023bf0


	//   ....[28]....
        /*0d50*/ 	.word	0x00023c50


	//   ....[29]....
        /*0d54*/ 	.word	0x00023cc0


	//   ....[30]....
        /*0d58*/ 	.word	0x00023d30


	//   ....[31]....
        /*0d5c*/ 	.word	0x00023d90


	//   ....[32]....
        /*0d60*/ 	.word	0x00023e00


	//   ....[33]....
        /*0d64*/ 	.word	0x00023e70


	//   ....[34]....
        /*0d68*/ 	.word	0x00023ee0


	//   ....[35]....
        /*0d6c*/ 	.word	0x00023f40


	//   ....[36]....
        /*0d70*/ 	.word	0x00023fb0


	//   ....[37]....
        /*0d74*/ 	.word	0x00024020


	//   ....[38]....
        /*0d78*/ 	.word	0x00024090


	//   ....[39]....
        /*0d7c*/ 	.word	0x000240f0


	//   ....[40]....
        /*0d80*/ 	.word	0x00024160


	//   ....[41]....
        /*0d84*/ 	.word	0x000241d0


	//   ....[42]....
        /*0d88*/ 	.word	0x00024220


	//   ....[43]....
        /*0d8c*/ 	.word	0x00024260


	//   ....[44]....
        /*0d90*/ 	.word	0x000242b0


	//   ....[45]....
        /*0d94*/ 	.word	0x00024300


	//   ....[46]....
        /*0d98*/ 	.word	0x00024350


	//   ....[47]....
        /*0d9c*/ 	.word	0x000243c0


	//   ....[48]....
        /*0da0*/ 	.word	0x00024410


	//   ....[49]....
        /*0da4*/ 	.word	0x00024450


	//   ....[50]....
        /*0da8*/ 	.word	0x000244a0


	//   ....[51]....
        /*0dac*/ 	.word	0x000244f0


	//   ....[52]....
        /*0db0*/ 	.word	0x00024540


	//   ....[53]....
        /*0db4*/ 	.word	0x000245b0


	//   ....[54]....
        /*0db8*/ 	.word	0x00024600


	//   ....[55]....
        /*0dbc*/ 	.word	0x00024660


	//   ....[56]....
        /*0dc0*/ 	.word	0x000246c0


	//   ....[57]....
        /*0dc4*/ 	.word	0x00024730


	//----- nvinfo : EIATTR_EXIT_INSTR_OFFSETS
	.align		4
.L_300:
        /*0dc8*/ 	.byte	0x04, 0x1c
        /*0dca*/ 	.short	(.L_302 - .L_301)


	//   ....[0]....
.L_301:
        /*0dcc*/ 	.word	0x000010d0


	//   ....[1]....
        /*0dd0*/ 	.word	0x000214f0


	//----- nvinfo : EIATTR_MAX_THREADS
	.align		4
.L_302:
        /*0dd4*/ 	.byte	0x04, 0x05
        /*0dd6*/ 	.short	(.L_304 - .L_303)
.L_303:
        /*0dd8*/ 	.word	0x00000100
        /*0ddc*/ 	.word	0x00000001
        /*0de0*/ 	.word	0x00000001


	//----- nvinfo : EIATTR_CRS_STACK_SIZE
	.align		4
.L_304:
        /*0de4*/ 	.byte	0x04, 0x1e
        /*0de6*/ 	.short	(.L_306 - .L_305)
.L_305:
        /*0de8*/ 	.word	0x00000000
.L_306:


//--------------------- .nv.info._ZN7cutlass13device_kernelIN5flash19enable_sm80_to_sm89INS1_16FlashAttnFwdSm80INS1_25CollectiveMainloopFwdSm80ILi4ELi1ELb0EN4cute5tupleIJNS5_1CILi128EEENS7_ILi64EEES8_EEELi128ENS_6half_tEfNS_4arch4Sm80ELb1ELb0ELb0ELb0ELb1ELb0ELb1ELb1EEENS1_21CollectiveEpilogueFwdINS6_IJS8_S8_S9_EEENS6_IJNS7_ILi1EEESH_SH_EEESB_SD_Li128ELb0ELb1ELb1ELb0EEENS1_30DynamicPersistentTileSchedulerILi128ELi128ELb1ELb1ELb0EEEEEEEEEvNT_6ParamsE --------------------------
	.section	.nv.info._ZN7cutlass13device_kernelIN5flash19enable_sm80_to_sm89INS1_16FlashAttnFwdSm80INS1_25CollectiveMainloopFwdSm80ILi4ELi1ELb0EN4cute5tupleIJNS5_1CILi128EEENS7_ILi64EEES8_EEELi128ENS_6half_tEfNS_4arch4Sm80ELb1ELb0ELb0ELb0ELb1ELb0ELb1ELb1EEENS1_21CollectiveEpilogueFwdINS6_IJS8_S8_S9_EEENS6_IJNS7_ILi1EEESH_SH_EEESB_SD_Li128ELb0ELb1ELb1ELb0EEENS1_30DynamicPersistentTileSchedulerILi128ELi128ELb1ELb1ELb0EEEEEEEEEvNT_6ParamsE,"",@"SHT_CUDA_INFO"
	.sectionflags	@""
	.align	4


	//----- nvinfo : EIATTR_CUDA_API_VERSION
	.align		4
        /*0000*/ 	.byte	0x04, 0x37
        /*0002*/ 	.short	(.L_308 - .L_307)
.L_307:
        /*0004*/ 	.word	0x00000082


	//----- nvinfo : EIATTR_SW2861232_WAR
	.align		4
.L_308:
        /*0008*/ 	.byte	0x01, 0x35
	.zero		2


	//----- nvinfo : EIATTR_PARAM_CBANK
	.align		4
        /*000c*/ 	.byte	0x04, 0x0a
        /*000e*/ 	.short	(.L_310 - .L_309)
	.align		4
.L_309:
        /*0010*/ 	.word	index@(.nv.constant0._ZN7cutlass13device_kernelIN5flash19enable_sm80_to_sm89INS1_16FlashAttnFwdSm80INS1_25CollectiveMainloopFwdSm80ILi4ELi1ELb0EN4cute5tupleIJNS5_1CILi128EEENS7_ILi64EEES8_EEELi128ENS_6half_tEfNS_4arch4Sm80ELb1ELb0ELb0ELb0ELb1ELb0ELb1ELb1EEENS1_21CollectiveEpilogueFwdINS6_IJS8_S8_S9_EEENS6_IJNS7_ILi1EEESH_SH_EEESB_SD_Li128ELb0ELb1ELb1ELb0EEENS1_30DynamicPersistentTileSchedulerILi128ELi128ELb1ELb1ELb0EEEEEEEEEvNT_6ParamsE)
        /*0014*/ 	.short	0x0160
        /*0016*/ 	.short	0x0428


	//----- nvinfo : EIATTR_CBANK_PARAM_SIZE
	.align		4
.L_310:
        /*0018*/ 	.byte	0x03, 0x19
        /*001a*/ 	.short	0x0428


	//----- nvinfo : EIATTR_KPARAM_INFO
	.align		4
        /*001c*/ 	.byte	0x04, 0x17
        /*001e*/ 	.short	(.L_312 - .L_311)
.L_311:
        /*0020*/ 	.word	0x00000000
        /*0024*/ 	.short	0x0000
        /*0026*/ 	.short	0x0000
        /*0028*/ 	.byte	0x00, 0xf0, 0xa1, 0x10


	//----- nvinfo : EIATTR_MAXREG_COUNT
	.align		4
.L_312:
        /*002c*/ 	.byte	0x03, 0x1b
        /*002e*/ 	.short	0x00ff


	//----- nvinfo : EIATTR_NUM_BARRIERS
	.align		4
        /*0030*/ 	.byte	0x02, 0x4c
        /*0032*/ 	.byte	0x06
	.zero		1


	//----- nvinfo : EIATTR_ANNOTATIONS
	.align		4
        /*0034*/ 	.byte	0x04, 0x55
        /*0036*/ 	.short	(.L_314 - .L_313)


	//   ....[0]....
.L_313:
        /* <DEDUP_REMOVED lines=158> */


	//----- nvinfo : EIATTR_MERCURY_ISA_VERSION
	.align		4
.L_314:
        /*0a08*/ 	.byte	0x03, 0x5f
        /*0a0a*/ 	.short	0x0000


	//----- nvinfo : EIATTR_INT_WARP_WIDE_INSTR_OFFSETS
	.align		4
        /*0a0c*/ 	.byte	0x04, 0x31
        /*0a0e*/ 	.short	(.L_316 - .L_315)


	//   ....[0]....
.L_315:
        /*0a10*/ 	.word	0x00010660


	//   ....[1]....
        /*0a14*/ 	.word	0x000106e0


	//----- nvinfo : EIATTR_COOP_GROUP_MASK_REGIDS
	.align		4
.L_316:
        /*0a18*/ 	.byte	0x04, 0x29
        /*0a1a*/ 	.short	(.L_318 - .L_317)


	//   ....[0]....
.L_317:
        /*0a1c*/ 	.word	0xffffffff


	//   ....[1]....
        /*0a20*/ 	.word	0xffffffff


	//   ....[2]....
        /*0a24*/ 	.word	0xffffffff


	//   ....[3]....
        /*0a28*/ 	.word	0xffffffff


	//   ....[4]....
        /*0a2c*/ 	.word	0xffffffff


	//   ....[5]....
        /*0a30*/ 	.word	0xffffffff


	//   ....[6]....
        /*0a34*/ 	.word	0xffffffff


	//   ....[7]....
        /*0a38*/ 	.word	0xffffffff


	//   ....[8]....
        /*0a3c*/ 	.word	0xffffffff


	//   ....[9]....
        /*0a40*/ 	.word	0xffffffff


	//   ....[10]....
        /*0a44*/ 	.word	0xffffffff


	//   ....[11]....
        /*0a48*/ 	.word	0xffffffff


	//   ....[12]....
        /*0a4c*/ 	.word	0xffffffff


	//   ....[13]....
        /*0a50*/ 	.word	0xffffffff


	//   ....[14]....
        /*0a54*/ 	.word	0xffffffff


	//   ....[15]....
        /*0a58*/ 	.word	0xffffffff


	//   ....[16]....
        /*0a5c*/ 	.word	0xffffffff


	//   ....[17]....
        /*0a60*/ 	.word	0xffffffff


	//   ....[18]....
        /*0a64*/ 	.word	0xffffffff


	//   ....[19]....
        /*0a68*/ 	.word	0xffffffff


	//   ....[20]....
        /*0a6c*/ 	.word	0xffffffff


	//   ....[21]....
        /*0a70*/ 	.word	0xffffffff


	//   ....[22]....
        /*0a74*/ 	.word	0xffffffff


	//   ....[23]....
        /*0a78*/ 	.word	0xffffffff


	//   ....[24]....
        /*0a7c*/ 	.word	0xffffffff


	//   ....[25]....
        /*0a80*/ 	.word	0xffffffff


	//   ....[26]....
        /*0a84*/ 	.word	0xffffffff


	//   ....[27]....
        /*0a88*/ 	.word	0xffffffff


	//   ....[28]....
        /*0a8c*/ 	.word	0xffffffff


	//   ....[29]....
        /*0a90*/ 	.word	0xffffffff


	//   ....[30]....
        /*0a94*/ 	.word	0xffffffff


	//   ....[31]....
        /*0a98*/ 	.word	0xffffffff


	//   ....[32]....
        /*0a9c*/ 	.word	0xffffffff


	//   ....[33]....
        /*0aa0*/ 	.word	0xffffffff


	//   ....[34]....
        /*0aa4*/ 	.word	0xffffffff


	//   ....[35]....
        /*0aa8*/ 	.word	0xffffffff


	//   ....[36]....
        /*0aac*/ 	.word	0xffffffff


	//   ....[37]....
        /*0ab0*/ 	.word	0xffffffff


	//   ....[38]....
        /*0ab4*/ 	.word	0xffffffff


	//   ....[39]....
        /*0ab8*/ 	.word	0xffffffff


	//   ....[40]....
        /*0abc*/ 	.word	0xffffffff


	//   ....[41]....
        /*0ac0*/ 	.word	0xffffffff


	//   ....[42]....
        /*0ac4*/ 	.word	0xffffffff


	//   ....[43]....
        /*0ac8*/ 	.word	0xffffffff


	//   ....[44]....
        /*0acc*/ 	.word	0xffffffff


	//   ....[45]....
        /*0ad0*/ 	.word	0xffffffff


	//   ....[46]....
        /*0ad4*/ 	.word	0xffffffff


	//   ....[47]....
        /*0ad8*/ 	.word	0xffffffff


	//   ....[48]....
        /*0adc*/ 	.word	0xffffffff


	//   ....[49]....
        /*0ae0*/ 	.word	0xffffffff


	//   ....[50]....
        /*0ae4*/ 	.word	0xffffffff


	//   ....[51]....
        /*0ae8*/ 	.word	0xffffffff


	//   ....[52]....
        /*0aec*/ 	.word	0xffffffff


	//   ....[53]....
        /*0af0*/ 	.word	0xffffffff


	//   ....[54]....
        /*0af4*/ 	.word	0xffffffff


	//   ....[55]....
        /*0af8*/ 	.word	0xffffffff


	//   ....[56]....
        /*0afc*/ 	.word	0xffffffff


	//   ....[57]....
        /*0b00*/ 	.word	0xffffffff


	//   ....[58]....
        /*0b04*/ 	.word	0xffffffff


	//   ....[59]....
        /*0b08*/ 	.word	0xffffffff


	//   ....[60]....
        /*0b0c*/ 	.word	0xffffffff


	//   ....[61]....
        /*0b10*/ 	.word	0xffffffff


	//   ....[62]....
        /*0b14*/ 	.word	0xffffffff


	//   ....[63]....
        /*0b18*/ 	.word	0xffffffff


	//   ....[64]....
        /*0b1c*/ 	.word	0xffffffff


	//   ....[65]....
        /*0b20*/ 	.word	0xffffffff


	//   ....[66]....
        /*0b24*/ 	.word	0xffffffff


	//   ....[67]....
        /*0b28*/ 	.word	0xffffffff


	//   ....[68]....
        /*0b2c*/ 	.word	0xffffffff


	//   ....[69]....
        /*0b30*/ 	.word	0xffffffff


	//   ....[70]....
        /*0b34*/ 	.word	0xffffffff


	//   ....[71]....
        /*0b38*/ 	.word	0xffffffff


	//   ....[72]....
        /*0b3c*/ 	.word	0xffffffff


	//   ....[73]....
        /*0b40*/ 	.word	0xffffffff


	//   ....[74]....
        /*0b44*/ 	.word	0xffffffff


	//   ....[75]....
        /*0b48*/ 	.word	0xffffffff


	//   ....[76]....
        /*0b4c*/ 	.word	0xffffffff


	//   ....[77]....
        /*0b50*/ 	.word	0xffffffff


	//   ....[78]....
        /*0b54*/ 	.word	0xffffffff


	//   ....[79]....
        /*0b58*/ 	.word	0xffffffff


	//   ....[80]....
        /*0b5c*/ 	.word	0xffffffff


	//   ....[81]....
        /*0b60*/ 	.word	0xffffffff


	//   ....[82]....
        /*0b64*/ 	.word	0xffffffff


	//   ....[83]....
        /*0b68*/ 	.word	0xffffffff


	//   ....[84]....
        /*0b6c*/ 	.word	0xffffffff


	//   ....[85]....
        /*0b70*/ 	.word	0xffffffff


	//   ....[86]....
        /*0b74*/ 	.word	0xffffffff


	//   ....[87]....
        /*0b78*/ 	.word	0xffffffff


	//   ....[88]....
        /*0b7c*/ 	.word	0xffffffff


	//   ....[89]....
        /*0b80*/ 	.word	0xffffffff


	//   ....[90]....
        /*0b84*/ 	.word	0xffffffff


	//   ....[91]....
        /*0b88*/ 	.word	0xffffffff


	//   ....[92]....
        /*0b8c*/ 	.word	0xffffffff


	//   ....[93]....
        /*0b90*/ 	.word	0xffffffff


	//   ....[94]....
        /*0b94*/ 	.word	0xffffffff


	//   ....[95]....
        /*0b98*/ 	.word	0xffffffff


	//   ....[96]....
        /*0b9c*/ 	.word	0xffffffff


	//   ....[97]....
        /*0ba0*/ 	.word	0xffffffff


	//   ....[98]....
        /*0ba4*/ 	.word	0xffffffff


	//   ....[99]....
        /*0ba8*/ 	.word	0xffffffff


	//   ....[100]....
        /*0bac*/ 	.word	0xffffffff


	//   ....[101]....
        /*0bb0*/ 	.word	0xffffffff


	//   ....[102]....
        /*0bb4*/ 	.word	0xffffffff


	//   ....[103]....
        /*0bb8*/ 	.word	0xffffffff


	//   ....[104]....
        /*0bbc*/ 	.word	0xffffffff


	//   ....[105]....
        /*0bc0*/ 	.word	0xffffffff


	//   ....[106]....
        /*0bc4*/ 	.word	0xffffffff


	//   ....[107]....
        /*0bc8*/ 	.word	0xffffffff


	//   ....[108]....
        /*0bcc*/ 	.word	0xffffffff


	//   ....[109]....
        /*0bd0*/ 	.word	0xffffffff


	//   ....[110]....
        /*0bd4*/ 	.word	0xffffffff


	//   ....[111]....
        /*0bd8*/ 	.word	0xffffffff


	//   ....[112]....
        /*0bdc*/ 	.word	0xffffffff


	//   ....[113]....
        /*0be0*/ 	.word	0xffffffff


	//   ....[114]....
        /*0be4*/ 	.word	0xffffffff


	//   ....[115]....
        /*0be8*/ 	.word	0xffffffff


	//   ....[116]....
        /*0bec*/ 	.word	0xffffffff


	//   ....[117]....
        /*0bf0*/ 	.word	0xffffffff


	//   ....[118]....
        /*0bf4*/ 	.word	0xffffffff


	//   ....[119]....
        /*0bf8*/ 	.word	0xffffffff


	//   ....[120]....
        /*0bfc*/ 	.word	0xffffffff


	//   ....[121]....
        /*0c00*/ 	.word	0xffffffff


	//   ....[122]....
        /*0c04*/ 	.word	0xffffffff


	//   ....[123]....
        /*0c08*/ 	.word	0xffffffff


	//   ....[124]....
        /*0c0c*/ 	.word	0xffffffff


	//   ....[125]....
        /*0c10*/ 	.word	0xffffffff


	//   ....[126]....
        /*0c14*/ 	.word	0xffffffff


	//   ....[127]....
        /*0c18*/ 	.word	0xffffffff


	//   ....[128]....
        /*0c1c*/ 	.word	0xffffffff


	//   ....[129]....
        /*0c20*/ 	.word	0xffffffff


	//   ....[130]....
        /*0c24*/ 	.word	0xffffffff


	//   ....[131]....
        /*0c28*/ 	.word	0xffffffff


	//   ....[132]....
        /*0c2c*/ 	.word	0xffffffff


	//   ....[133]....
        /*0c30*/ 	.word	0xffffffff


	//   ....[134]....
        /*0c34*/ 	.word	0xffffffff


	//   ....[135]....
        /*0c38*/ 	.word	0xffffffff


	//   ....[136]....
        /*0c3c*/ 	.word	0xffffffff


	//   ....[137]....
        /*0c40*/ 	.word	0xffffffff


	//   ....[138]....
        /*0c44*/ 	.word	0xffffffff


	//   ....[139]....
        /*0c48*/ 	.word	0xffffffff


	//   ....[140]....
        /*0c4c*/ 	.word	0xffffffff


	//   ....[141]....
        /*0c50*/ 	.word	0xffffffff


	//   ....[142]....
        /*0c54*/ 	.word	0xffffffff


	//   ....[143]....
        /*0c58*/ 	.word	0xffffffff


	//   ....[144]....
        /*0c5c*/ 	.word	0xffffffff


	//   ....[145]....
        /*0c60*/ 	.word	0xffffffff


	//   ....[146]....
        /*0c64*/ 	.word	0xffffffff


	//   ....[147]....
        /*0c68*/ 	.word	0xffffffff


	//   ....[148]....
        /*0c6c*/ 	.word	0xffffffff


	//   ....[149]....
        /*0c70*/ 	.word	0xffffffff


	//   ....[150]....
        /*0c74*/ 	.word	0xffffffff


	//   ....[151]....
        /*0c78*/ 	.word	0xffffffff


	//   ....[152]....
        /*0c7c*/ 	.word	0xffffffff


	//   ....[153]....
        /*0c80*/ 	.word	0xffffffff


	//   ....[154]....
        /*0c84*/ 	.word	0xffffffff


	//   ....[155]....
        /*0c88*/ 	.word	0xffffffff


	//   ....[156]....
        /*0c8c*/ 	.word	0xffffffff


	//   ....[157]....
        /*0c90*/ 	.word	0xffffffff


	//   ....[158]....
        /*0c94*/ 	.word	0xffffffff


	//   ....[159]....
        /*0c98*/ 	.word	0xffffffff


	//   ....[160]....
        /*0c9c*/ 	.word	0xffffffff


	//   ....[161]....
        /*0ca0*/ 	.word	0xffffffff


	//   ....[162]....
        /*0ca4*/ 	.word	0xffffffff


	//   ....[163]....
        /*0ca8*/ 	.word	0xffffffff


	//   ....[164]....
        /*0cac*/ 	.word	0xffffffff


	//   ....[165]....
        /*0cb0*/ 	.word	0xffffffff


	//   ....[166]....
        /*0cb4*/ 	.word	0xffffffff


	//   ....[167]....
        /*0cb8*/ 	.word	0xffffffff


	//   ....[168]....
        /*0cbc*/ 	.word	0xffffffff


	//   ....[169]....
        /*0cc0*/ 	.word	0xffffffff


	//   ....[170]....
        /*0cc4*/ 	.word	0xffffffff


	//   ....[171]....
        /*0cc8*/ 	.word	0xffffffff


	//   ....[172]....
        /*0ccc*/ 	.word	0xffffffff


	//   ....[173]....
        /*0cd0*/ 	.word	0xffffffff


	//   ....[174]....
        /*0cd4*/ 	.word	0xffffffff


	//   ....[175]....
        /*0cd8*/ 	.word	0xffffffff


	//   ....[176]....
        /*0cdc*/ 	.word	0xffffffff


	//   ....[177]....
        /*0ce0*/ 	.word	0xffffffff


	//   ....[178]....
        /*0ce4*/ 	.word	0xffffffff


	//   ....[179]....
        /*0ce8*/ 	.word	0xffffffff


	//   ....[180]....
        /*0cec*/ 	.word	0xffffffff


	//   ....[181]....
        /*0cf0*/ 	.word	0xffffffff


	//   ....[182]....
        /*0cf4*/ 	.word	0xffffffff


	//   ....[183]....
        /*0cf8*/ 	.word	0xffffffff


	//   ....[184]....
        /*0cfc*/ 	.word	0xffffffff


	//   ....[185]....
        /*0d00*/ 	.word	0xffffffff


	//   ....[186]....
        /*0d04*/ 	.word	0xffffffff


	//   ....[187]....
        /*0d08*/ 	.word	0xffffffff


	//   ....[188]....
        /*0d0c*/ 	.word	0xffffffff


	//   ....[189]....
        /*0d10*/ 	.word	0xffffffff


	//   ....[190]....
        /*0d14*/ 	.word	0xffffffff


	//   ....[191]....
        /*0d18*/ 	.word	0xffffffff


	//   ....[192]....
        /*0d1c*/ 	.word	0xffffffff


	//   ....[193]....
        /*0d20*/ 	.word	0xffffffff


	//   ....[194]....
        /*0d24*/ 	.word	0xffffffff


	//   ....[195]....
        /*0d28*/ 	.word	0xffffffff


	//   ....[196]....
        /*0d2c*/ 	.word	0xffffffff


	//   ....[197]....
        /*0d30*/ 	.word	0xffffffff


	//   ....[198]....
        /*0d34*/ 	.word	0xffffffff


	//   ....[199]....
        /*0d38*/ 	.word	0xffffffff


	//   ....[200]....
        /*0d3c*/ 	.word	0xffffffff


	//   ....[201]....
        /*0d40*/ 	.word	0xffffffff


	//   ....[202]....
        /*0d44*/ 	.word	0xffffffff


	//   ....[203]....
        /*0d48*/ 	.word	0xffffffff


	//   ....[204]....
        /*0d4c*/ 	.word	0xffffffff


	//   ....[205]....
        /*0d50*/ 	.word	0xffffffff


	//   ....[206]....
        /*0d54*/ 	.word	0xffffffff


	//   ....[207]....
        /*0d58*/ 	.word	0xffffffff


	//   ....[208]....
        /*0d5c*/ 	.word	0xffffffff


	//   ....[209]....
        /*0d60*/ 	.word	0xffffffff


	//   ....[210]....
        /*0d64*/ 	.word	0xffffffff


	//   ....[211]....
        /*0d68*/ 	.word	0xffffffff


	//   ....[212]....
        /*0d6c*/ 	.word	0xffffffff


	//   ....[213]....
        /*0d70*/ 	.word	0xffffffff


	//   ....[214]....
        /*0d74*/ 	.word	0xffffffff


	//   ....[215]....
        /*0d78*/ 	.word	0xffffffff


	//   ....[216]....
        /*0d7c*/ 	.word	0xffffffff


	//   ....[217]....
        /*0d80*/ 	.word	0xffffffff


	//   ....[218]....
        /*0d84*/ 	.word	0xffffffff


	//   ....[219]....
        /*0d88*/ 	.word	0xffffffff


	//   ....[220]....
        /*0d8c*/ 	.word	0xffffffff


	//   ....[221]....
        /*0d90*/ 	.word	0xffffffff


	//----- nvinfo : EIATTR_COOP_GROUP_INSTR_OFFSETS
	.align		4
.L_318:
        /*0d94*/ 	.byte	0x04, 0x28
        /*0d96*/ 	.short	(.L_320 - .L_319)


	//   ....[0]....
.L_319:
        /*0d98*/ 	.word	0x00000050


	//   ....[1]....
        /*0d9c*/ 	.word	0x00000060


	//   ....[2]....
        /*0da0*/ 	.word	0x00001940


	//   ....[3]....
        /*0da4*/ 	.word	0x00001960


	//   ....[4]....
        /*0da8*/ 	.word	0x00001b10


	//   ....[5]....
        /*0dac*/ 	.word	0x00001b20


	//   ....[6]....
        /*0db0*/ 	.word	0x00001c60


	//   ....[7]....
        /*0db4*/ 	.word	0x00001c80


	//   ....[8]....
        /*0db8*/ 	.word	0x00001dc0


	//   ....[9]....
        /*0dbc*/ 	.word	0x00001dd0


	//   ....[10]....
        /*0dc0*/ 	.word	0x00001f10


	//   ....[11]....
        /*0dc4*/ 	.word	0x00001f30


	//   ....[12]....
        /*0dc8*/ 	.word	0x00002070


	//   ....[13]....
        /*0dcc*/ 	.word	0x00002080


	//   ....[14]....
        /*0dd0*/ 	.word	0x000021c0


	//   ....[15]....
        /*0dd4*/ 	.word	0x000021e0


	//   ....[16]....
        /*0dd8*/ 	.word	0x00002320


	//   ....[17]....
        /*0ddc*/ 	.word	0x00002330


	//   ....[18]....
        /*0de0*/ 	.word	0x00002850


	//   ....[19]....
        /*0de4*/ 	.word	0x00002860


	//   ....[20]....
        /*0de8*/ 	.word	0x00002870


	//   ....[21]....
        /*0dec*/ 	.word	0x00002880


	//   ....[22]....
        /*0df0*/ 	.word	0x00002890


	//   ....[23]....
        /*0df4*/ 	.word	0x000028c0


	//   ....[24]....
        /*0df8*/ 	.word	0x00002900


	//   ....[25]....
        /*0dfc*/ 	.word	0x00002910


	//   ....[26]....
        /*0e00*/ 	.word	0x00002ca0


	//   ....[27]....
        /*0e04*/ 	.word	0x00002cb0


	//   ....[28]....
        /*0e08*/ 	.word	0x00002cc0


	//   ....[29]....
        /*0e0c*/ 	.word	0x00002d00


	//   ....[30]....
        /*0e10*/ 	.word	0x00002d20


	//   ....[31]....
        /*0e14*/ 	.word	0x00002d30


	//   ....[32]....
        /*0e18*/ 	.word	0x00002d40


	//   ....[33]....
        /*0e1c*/ 	.word	0x00002d50


	//   ....[34]....
        /*0e20*/ 	.word	0x00003d60


	//   ....[35]....
        /*0e24*/ 	.word	0x00003da0


	//   ....[36]....
        /*0e28*/ 	.word	0x00003db0


	//   ....[37]....
        /*0e2c*/ 	.word	0x00003dc0


	//   ....[38]....
        /*0e30*/ 	.word	0x00003dd0


	//   ....[39]....
        /*0e34*/ 	.word	0x00003de0


	//   ....[40]....
        /*0e38*/ 	.word	0x00003f20


	//   ....[41]....
        /*0e3c*/ 	.word	0x00003f30


	//   ....[42]....
        /*0e40*/ 	.word	0x00004160


	//   ....[43]....
        /*0e44*/ 	.word	0x000043a0


	//   ....[44]....
        /*0e48*/ 	.word	0x000043b0


	//   ....[45]....
        /*0e4c*/ 	.word	0x000043c0


	//   ....[46]....
        /*0e50*/ 	.word	0x00004dc0


	//   ....[47]....
        /*0e54*/ 	.word	0x00004df0


	//   ....[48]....
        /*0e58*/ 	.word	0x00004e10


	//   ....[49]....
        /*0e5c*/ 	.word	0x00004e20


	//   ....[50]....
        /*0e60*/ 	.word	0x00004e50


	//   ....[51]....
        /*0e64*/ 	.word	0x00004e70


	//   ....[52]....
        /*0e68*/ 	.word	0x00004e90


	//   ....[53]....
        /*0e6c*/ 	.word	0x00004ea0


	//   ....[54]....
        /*0e70*/ 	.word	0x00006ce0


	//   ....[55]....
        /*0e74*/ 	.word	0x00006d20


	//   ....[56]....
        /*0e78*/ 	.word	0x00006d90


	//   ....[57]....
        /*0e7c*/ 	.word	0x00006dd0


	//   ....[58]....
        /*0e80*/ 	.word	0x00006de0


	//   ....[59]....
        /*0e84*/ 	.word	0x00006df0


	//   ....[60]....
        /*0e88*/ 	.word	0x00006e60


	//   ....[61]....
        /*0e8c*/ 	.word	0x00006e70


	//   ....[62]....
        /*0e90*/ 	.word	0x00007e10


	//   ....[63]....
        /*0e94*/ 	.word	0x00007e50


	//   ....[64]....
        /*0e98*/ 	.word	0x00007e60


	//   ....[65]....
        /*0e9c*/ 	.word	0x00007ed0


	//   ....[66]....
        /*0ea0*/ 	.word	0x00007f00


	//   ....[67]....
        /*0ea4*/ 	.word	0x00007f10


	//   ....[68]....
        /*0ea8*/ 	.word	0x00007f20


	//   ....[69]....
        /*0eac*/ 	.word	0x00007f30


	//   ....[70]....
        /*0eb0*/ 	.word	0x000081f0


	//   ....[71]....
        /*0eb4*/ 	.word	0x00008430


	//   ....[72]....
        /*0eb8*/ 	.word	0x00008460


	//   ....[73]....
        /*0ebc*/ 	.word	0x00008490


	//   ....[74]....
        /*0ec0*/ 	.word	0x00008af0


	//   ....[75]....
        /*0ec4*/ 	.word	0x00008bf0


	//   ....[76]....
        /*0ec8*/ 	.word	0x00008ce0


	//   ....[77]....
        /*0ecc*/ 	.word	0x00008de0


	//   ....[78]....
        /*0ed0*/ 	.word	0x00008e00


	//   ....[79]....
        /*0ed4*/ 	.word	0x00008e20


	//   ....[80]....
        /*0ed8*/ 	.word	0x00008f40


	//   ....[81]....
        /*0edc*/ 	.word	0x00008f60


	//   ....[82]....
        /*0ee0*/ 	.word	0x0000bad0


	//   ....[83]....
        /*0ee4*/ 	.word	0x0000bb30


	//   ....[84]....
        /*0ee8*/ 	.word	0x0000bb50


	//   ....[85]....
        /*0eec*/ 	.word	0x0000bb70


	//   ....[86]....
        /*0ef0*/ 	.word	0x0000bb90


	//   ....[87]....
        /*0ef4*/ 	.word	0x0000bbb0


	//   ....[88]....
        /*0ef8*/ 	.word	0x0000bbc0


	//   ....[89]....
        /*0efc*/ 	.word	0x0000bbd0


	//   ....[90]....
        /*0f00*/ 	.word	0x0000cb70


	//   ....[91]....
        /*0f04*/ 	.word	0x0000cb90


	//   ....[92]....
        /*0f08*/ 	.word	0x0000cbc0


	//   ....[93]....
        /*0f0c*/ 	.word	0x0000cbe0


	//   ....[94]....
        /*0f10*/ 	.word	0x0000cc40


	//   ....[95]....
        /*0f14*/ 	.word	0x0000cc60


	//   ....[96]....
        /*0f18*/ 	.word	0x0000ccc0


	//   ....[97]....
        /*0f1c*/ 	.word	0x0000cce0


	//   ....[98]....
        /*0f20*/ 	.word	0x0000d240


	//   ....[99]....
        /*0f24*/ 	.word	0x0000d260


	//   ....[100]....
        /*0f28*/ 	.word	0x0000d270


	//   ....[101]....
        /*0f2c*/ 	.word	0x0000d2a0


	//   ....[102]....
        /*0f30*/ 	.word	0x0000d2b0


	//   ....[103]....
        /*0f34*/ 	.word	0x0000d2d0


	//   ....[104]....
        /*0f38*/ 	.word	0x0000d300


	//   ....[105]....
        /*0f3c*/ 	.word	0x0000d320


	//   ....[106]....
        /*0f40*/ 	.word	0x0000fa60


	//   ....[107]....
        /*0f44*/ 	.word	0x0000fad0


	//   ....[108]....
        /*0f48*/ 	.word	0x0000fae0


	//   ....[109]....
        /*0f4c*/ 	.word	0x0000faf0


	//   ....[110]....
        /*0f50*/ 	.word	0x0000fb20


	//   ....[111]....
        /*0f54*/ 	.word	0x0000fb40


	//   ....[112]....
        /*0f58*/ 	.word	0x0000fb50


	//   ....[113]....
        /*0f5c*/ 	.word	0x0000fb60


	//   ....[114]....
        /*0f60*/ 	.word	0x00010830


	//   ....[115]....
        /*0f64*/ 	.word	0x00010e60


	//   ....[116]....
        /*0f68*/ 	.word	0x00010e70


	//   ....[117]....
        /*0f6c*/ 	.word	0x00010e80


	//   ....[118]....
        /*0f70*/ 	.word	0x00010eb0


	//   ....[119]....
        /*0f74*/ 	.word	0x00010f10


	//   ....[120]....
        /*0f78*/ 	.word	0x00010f40


	//   ....[121]....
        /*0f7c*/ 	.word	0x00010f50


	//   ....[122]....
        /*0f80*/ 	.word	0x00010f60


	//   ....[123]....
        /*0f84*/ 	.word	0x00011050


	//   ....[124]....
        /*0f88*/ 	.word	0x000110a0


	//   ....[125]....
        /*0f8c*/ 	.word	0x000114e0


	//   ....[126]....
        /*0f90*/ 	.word	0x00011500


	//   ....[127]....
        /*0f94*/ 	.word	0x00011930


	//   ....[128]....
        /*0f98*/ 	.word	0x00011950


	//   ....[129]....
        /*0f9c*/ 	.word	0x00011d80


	//   ....[130]....
        /*0fa0*/ 	.word	0x00011d90


	//   ....[131]....
        /*0fa4*/ 	.word	0x00012520


	//   ....[132]....
        /*0fa8*/ 	.word	0x00012630


	//   ....[133]....
        /*0fac*/ 	.word	0x000126a0


	//   ....[134]....
        /*0fb0*/ 	.word	0x00012720


	//   ....[135]....
        /*0fb4*/ 	.word	0x00012790


	//   ....[136]....
        /*0fb8*/ 	.word	0x00012810


	//   ....[137]....
        /*0fbc*/ 	.word	0x00012890


	//   ....[138]....
        /*0fc0*/ 	.word	0x00012910


	//   ....[139]....
        /*0fc4*/ 	.word	0x00012980


	//   ....[140]....
        /*0fc8*/ 	.word	0x00012a00


	//   ....[141]....
        /*0fcc*/ 	.word	0x00012a80


	//   ....[142]....
        /*0fd0*/ 	.word	0x00012b00


	//   ....[143]....
        /*0fd4*/ 	.word	0x00012b70


	//   ....[144]....
        /*0fd8*/ 	.word	0x00012bf0


	//   ....[145]....
        /*0fdc*/ 	.word	0x00012c70


	//   ....[146]....
        /*0fe0*/ 	.word	0x00012cf0


	//   ....[147]....
        /*0fe4*/ 	.word	0x00012d60


	//   ....[148]....
        /*0fe8*/ 	.word	0x00012dd0


	//   ....[149]....
        /*0fec*/ 	.word	0x00012e40


	//   ....[150]....
        /*0ff0*/ 	.word	0x00012f90


	//   ....[151]....
        /*0ff4*/ 	.word	0x00013000


	//   ....[152]....
        /*0ff8*/ 	.word	0x00013150


	//   ....[153]....
        /*0ffc*/ 	.word	0x000131c0


	//   ....[154]....
        /*1000*/ 	.word	0x00013310


	//   ....[155]....
        /*1004*/ 	.word	0x00013380


	//   ....[156]....
        /*1008*/ 	.word	0x000133f0


	//   ....[157]....
        /*100c*/ 	.word	0x00013470


	//   ....[158]....
        /*1010*/ 	.word	0x000136f0


	//   ....[159]....
        /*1014*/ 	.word	0x00013970


	//   ....[160]....
        /*1018*/ 	.word	0x00013f90


	//   ....[161]....
        /*101c*/ 	.word	0x00013fe0


	//   ....[162]....
        /*1020*/ 	.word	0x00014030


	//   ....[163]....
        /*1024*/ 	.word	0x00014080


	//   ....[164]....
        /*1028*/ 	.word	0x000140d0


	//   ....[165]....
        /*102c*/ 	.word	0x00014120


	//   ....[166]....
        /*1030*/ 	.word	0x00014170


	//   ....[167]....
        /*1034*/ 	.word	0x000141c0


	//   ....[168]....
        /*1038*/ 	.word	0x00014230


	//   ....[169]....
        /*103c*/ 	.word	0x000142a0


	//   ....[170]....
        /*1040*/ 	.word	0x000143f0


	//   ....[171]....
        /*1044*/ 	.word	0x00014460


	//   ....[172]....
        /*1048*/ 	.word	0x000145b0


	//   ....[173]....
        /*104c*/ 	.word	0x00014620


	//   ....[174]....
        /*1050*/ 	.word	0x00014770


	//   ....[175]....
        /*1054*/ 	.word	0x000147e0


	//   ....[176]....
        /*1058*/ 	.word	0x00014850


	//   ....[177]....
        /*105c*/ 	.word	0x000148c0


	//   ....[178]....
        /*1060*/ 	.word	0x00014a10


	//   ....[179]....
        /*1064*/ 	.word	0x00014a80


	//   ....[180]....
        /*1068*/ 	.word	0x00014bd0


	//   ....[181]....
        /*106c*/ 	.word	0x00014c40


	//   ....[182]....
        /*1070*/ 	.word	0x00014d90


	//   ....[183]....
        /*1074*/ 	.word	0x00014e00


	//   ....[184]....
        /*1078*/ 	.word	0x00014e70


	//   ....[185]....
        /*107c*/ 	.word	0x00014ef0


	//   ....[186]....
        /*1080*/ 	.word	0x00015160


	//   ....[187]....
        /*1084*/ 	.word	0x000153d0


	//   ....[188]....
        /*1088*/ 	.word	0x00015a10


	//   ....[189]....
        /*108c*/ 	.word	0x00015a50


	//   ....[190]....
        /*1090*/ 	.word	0x00015aa0


	//   ....[191]....
        /*1094*/ 	.word	0x00015ae0


	//   ....[192]....
        /*1098*/ 	.word	0x00015b30


	//   ....[193]....
        /*109c*/ 	.word	0x00015b70


	//   ....[194]....
        /*10a0*/ 	.word	0x00015bc0


	//   ....[195]....
        /*10a4*/ 	.word	0x00015c00


	//   ....[196]....
        /*10a8*/ 	.word	0x00015c60


	//   ....[197]....
        /*10ac*/ 	.word	0x00015cd0


	//   ....[198]....
        /*10b0*/ 	.word	0x00015d40


	//   ....[199]....
        /*10b4*/ 	.word	0x00015e60


	//   ....[200]....
        /*10b8*/ 	.word	0x00015ed0


	//   ....[201]....
        /*10bc*/ 	.word	0x00015ff0


	//   ....[202]....
        /*10c0*/ 	.word	0x00016060


	//   ....[203]....
        /*10c4*/ 	.word	0x00016180


	//   ....[204]....
        /*10c8*/ 	.word	0x000161f0


	//   ....[205]....
        /*10cc*/ 	.word	0x00016240


	//   ....[206]....
        /*10d0*/ 	.word	0x00016280


	//   ....[207]....
        /*10d4*/ 	.word	0x000162d0


	//   ....[208]....
        /*10d8*/ 	.word	0x00016310


	//   ....[209]....
        /*10dc*/ 	.word	0x00016360


	//   ....[210]....
        /*10e0*/ 	.word	0x000163a0


	//   ....[211]....
        /*10e4*/ 	.word	0x000163f0


	//   ....[212]....
        /*10e8*/ 	.word	0x00016430


	//   ....[213]....
        /*10ec*/ 	.word	0x00016480


	//   ....[214]....
        /*10f0*/ 	.word	0x000164e0


	//   ....[215]....
        /*10f4*/ 	.word	0x00016530


	//   ....[216]....
        /*10f8*/ 	.word	0x00016590


	//   ....[217]....
        /*10fc*/ 	.word	0x000165e0


	//   ....[218]....
        /*1100*/ 	.word	0x00016640


	//   ....[219]....
        /*1104*/ 	.word	0x00016690


	//   ....[220]....
        /*1108*/ 	.word	0x000166f0


	//   ....[221]....
        /*110c*/ 	.word	0x00016760


	//----- nvinfo : EIATTR_EXIT_INSTR_OFFSETS
	.align		4
.L_320:
        /*1110*/ 	.byte	0x04, 0x1c
        /*1112*/ 	.short	(.L_322 - .L_321)


	//   ....[0]....
.L_321:
        /*1114*/ 	.word	0x000000b0


	//   ....[1]....
        /*1118*/ 	.word	0x000125e0


	//----- nvinfo : EIATTR_MAX_THREADS
	.align		4
.L_322:
        /*111c*/ 	.byte	0x04, 0x05
        /*111e*/ 	.short	(.L_324 - .L_323)
.L_323:
        /*1120*/ 	.word	0x00000080
        /*1124*/ 	.word	0x00000001
        /*1128*/ 	.word	0x00000001


	//----- nvinfo : EIATTR_CRS_STACK_SIZE
	.align		4
.L_324:
        /*112c*/ 	.byte	0x04, 0x1e
        /*112e*/ 	.short	(.L_326 - .L_325)
.L_325:
        /*1130*/ 	.word	0x00000000
.L_326:


//--------------------- .nv.info._ZN7cutlass13device_kernelIN5flash19enable_sm80_to_sm89INS1_16FlashAttnFwdSm80INS1_25CollectiveMainloopFwdSm80ILi8ELi1ELb1EN4cute5tupleIJNS5_1CILi128EEENS7_ILi112EEES8_EEELi128ENS_6half_tEfNS_4arch4Sm80ELb1ELb0ELb0ELb1ELb1ELb0ELb1ELb1EEENS1_21CollectiveEpilogueFwdINS6_IJS8_S8_S9_EEENS6_IJNS7_ILi1EEESH_SH_EEESB_SD_Li256ELb1ELb1ELb1ELb0EEENS1_36VarlenDynamicPersistentTileSchedulerILi128ELi112ELi256ELi256ELb1ELb1ELb0ELb1ELb1ELb1EEEEEEEEEvNT_6ParamsE --------------------------
	.section	.nv.info._ZN7cutlass13device_kernelIN5flash19enable_sm80_to_sm89INS1_16FlashAttnFwdSm80INS1_25CollectiveMainloopFwdSm80ILi8ELi1ELb1EN4cute5tupleIJNS5_1CILi128EEENS7_ILi112EEES8_EEELi128ENS_6half_tEfNS_4arch4Sm80ELb1ELb0ELb0ELb1ELb1ELb0ELb1ELb1EEENS1_21CollectiveEpilogueFwdINS6_IJS8_S8_S9_EEENS6_IJNS7_ILi1EEESH_SH_EEESB_SD_Li256ELb1ELb1ELb1ELb0EEENS1_36VarlenDynamicPersistentTileSchedulerILi128ELi112ELi256ELi256ELb1ELb1ELb0ELb1ELb1ELb1EEEEEEEEEvNT_6ParamsE,"",@"SHT_CUDA_INFO"
	.sectionflags	@""
	.align	4


	//----- nvinfo : EIATTR_CUDA_API_VERSION
	.align		4
        /*0000*/ 	.byte	0x04, 0x37
        /*0002*/ 	.short	(.L_328 - .L_327)
.L_327:
        /*0004*/ 	.word	0x00000082


	//----- nvinfo : EIATTR_SW2861232_WAR
	.align		4
.L_328:
        /*0008*/ 	.byte	0x01, 0x35
	.zero		2


	//----- nvinfo : EIATTR_PARAM_CBANK
	.align		4
        /*000c*/ 	.byte	0x04, 0x0a
        /*000e*/ 	.short	(.L_330 - .L_329)
	.align		4
.L_329:
        /*0010*/ 	.word	index@(.nv.constant0._ZN7cutlass13device_kernelIN5flash19enable_sm80_to_sm89INS1_16FlashAttnFwdSm80INS1_25CollectiveMainloopFwdSm80ILi8ELi1ELb1EN4cute5tupleIJNS5_1CILi128EEENS7_ILi112EEES8_EEELi128ENS_6half_tEfNS_4arch4Sm80ELb1ELb0ELb0ELb1ELb1ELb0ELb1ELb1EEENS1_21CollectiveEpilogueFwdINS6_IJS8_S8_S9_EEENS6_IJNS7_ILi1EEESH_SH_EEESB_SD_Li256ELb1ELb1ELb1ELb0EEENS1_36VarlenDynamicPersistentTileSchedulerILi128ELi112ELi256ELi256ELb1ELb1ELb0ELb1ELb1ELb1EEEEEEEEEvNT_6ParamsE)
        /*0014*/ 	.short	0x0160
        /*0016*/ 	.short	0x0438


	//----- nvinfo : EIATTR_CBANK_PARAM_SIZE
	.align		4
.L_330:
        /*0018*/ 	.byte	0x03, 0x19
        /*001a*/ 	.short	0x0438


	//----- nvinfo : EIATTR_KPARAM_INFO
	.align		4
        /*001c*/ 	.byte	0x04, 0x17
        /*001e*/ 	.short	(.L_332 - .L_331)
.L_331:
        /*0020*/ 	.word	0x00000000
        /*0024*/ 	.short	0x0000
        /*0026*/ 	.short	0x0000
        /*0028*/ 	.byte	0x00, 0xf0, 0xe1, 0x10


	//----- nvinfo : EIATTR_MAXREG_COUNT
	.align		4
.L_332:
        /*002c*/ 	.byte	0x03, 0x1b
        /*002e*/ 	.short	0x00ff


	//----- nvinfo : EIATTR_NUM_BARRIERS
	.align		4
        /*0030*/ 	.byte	0x02, 0x4c
        /*0032*/ 	.byte	0x06
	.zero		1


	//----- nvinfo : EIATTR_ANNOTATIONS
	.align		4
        /*0034*/ 	.byte	0x04, 0x55
        /*0036*/ 	.short	(.L_334 - .L_333)


	//   ....[0]....
.L_333:
        /* <DEDUP_REMOVED lines=124> */


	//----- nvinfo : EIATTR_MERCURY_ISA_VERSION
	.align		4
.L_334:
        /*07e0*/ 	.byte	0x03, 0x5f
        /*07e2*/ 	.short	0x0000


	//----- nvinfo : EIATTR_INT_WARP_WIDE_INSTR_OFFSETS
	.align		4
        /*07e4*/ 	.byte	0x04, 0x31
        /*07e6*/ 	.short	(.L_336 - .L_335)


	//   ....[0]....
.L_335:
        /*07e8*/ 	.word	0x0000ef20


	//   ....[1]....
        /*07ec*/ 	.word	0x0000efa0


	//----- nvinfo : EIATTR_COOP_GROUP_MASK_REGIDS
	.align		4
.L_336:
        /*07f0*/ 	.byte	0x04, 0x29
        /*07f2*/ 	.short	(.L_338 - .L_337)


	//   ....[0]....
.L_337:
        /*07f4*/ 	.word	0xffffffff


	//   ....[1]....
        /*07f8*/ 	.word	0xffffffff


	//   ....[2]....
        /*07fc*/ 	.word	0xffffffff


	//   ....[3]....
        /*0800*/ 	.word	0xffffffff


	//   ....[4]....
        /*0804*/ 	.word	0xffffffff


	//   ....[5]....
        /*0808*/ 	.word	0xffffffff


	//   ....[6]....
        /*080c*/ 	.word	0xffffffff


	//   ....[7]....
        /*0810*/ 	.word	0xffffffff


	//   ....[8]....
        /*0814*/ 	.word	0xffffffff


	//   ....[9]....
        /*0818*/ 	.word	0xffffffff


	//   ....[10]....
        /*081c*/ 	.word	0xffffffff


	//   ....[11]....
        /*0820*/ 	.word	0xffffffff


	//   ....[12]....
        /*0824*/ 	.word	0xffffffff


	//   ....[13]....
        /*0828*/ 	.word	0xffffffff


	//   ....[14]....
        /*082c*/ 	.word	0xffffffff


	//   ....[15]....
        /*0830*/ 	.word	0xffffffff


	//   ....[16]....
        /*0834*/ 	.word	0xffffffff


	//   ....[17]....
        /*0838*/ 	.word	0xffffffff


	//   ....[18]....
        /*083c*/ 	.word	0xffffffff


	//   ....[19]....
        /*0840*/ 	.word	0xffffffff


	//   ....[20]....
        /*0844*/ 	.word	0xffffffff


	//   ....[21]....
        /*0848*/ 	.word	0xffffffff


	//   ....[22]....
        /*084c*/ 	.word	0xffffffff


	//   ....[23]....
        /*0850*/ 	.word	0xffffffff


	//   ....[24]....
        /*0854*/ 	.word	0xffffffff


	//   ....[25]....
        /*0858*/ 	.word	0xffffffff


	//   ....[26]....
        /*085c*/ 	.word	0xffffffff


	//   ....[27]....
        /*0860*/ 	.word	0xffffffff


	//   ....[28]....
        /*0864*/ 	.word	0xffffffff


	//   ....[29]....
        /*0868*/ 	.word	0xffffffff


	//   ....[30]....
        /*086c*/ 	.word	0xffffffff


	//   ....[31]....
        /*0870*/ 	.word	0xffffffff


	//   ....[32]....
        /*0874*/ 	.word	0xffffffff


	//   ....[33]....
        /*0878*/ 	.word	0xffffffff


	//   ....[34]....
        /*087c*/ 	.word	0xffffffff


	//   ....[35]....
        /*0880*/ 	.word	0xffffffff


	//   ....[36]....
        /*0884*/ 	.word	0xffffffff


	//   ....[37]....
        /*0888*/ 	.word	0xffffffff


	//   ....[38]....
        /*088c*/ 	.word	0xffffffff


	//   ....[39]....
        /*0890*/ 	.word	0xffffffff


	//   ....[40]....
        /*0894*/ 	.word	0xffffffff


	//   ....[41]....
        /*0898*/ 	.word	0xffffffff


	//   ....[42]....
        /*089c*/ 	.word	0xffffffff


	//   ....[43]....
        /*08a0*/ 	.word	0xffffffff


	//   ....[44]....
        /*08a4*/ 	.word	0xffffffff


	//   ....[45]....
        /*08a8*/ 	.word	0xffffffff


	//   ....[46]....
        /*08ac*/ 	.word	0xffffffff


	//   ....[47]....
        /*08b0*/ 	.word	0xffffffff


	//   ....[48]....
        /*08b4*/ 	.word	0xffffffff


	//   ....[49]....
        /*08b8*/ 	.word	0xffffffff


	//   ....[50]....
        /*08bc*/ 	.word	0xffffffff


	//   ....[51]....
        /*08c0*/ 	.word	0xffffffff


	//   ....[52]....
        /*08c4*/ 	.word	0xffffffff


	//   ....[53]....
        /*08c8*/ 	.word	0xffffffff


	//   ....[54]....
        /*08cc*/ 	.word	0xffffffff


	//   ....[55]....
        /*08d0*/ 	.word	0xffffffff


	//   ....[56]....
        /*08d4*/ 	.word	0xffffffff


	//   ....[57]....
        /*08d8*/ 	.word	0xffffffff


	//   ....[58]....
        /*08dc*/ 	.word	0xffffffff


	//   ....[59]....
        /*08e0*/ 	.word	0xffffffff


	//   ....[60]....
        /*08e4*/ 	.word	0xffffffff


	//   ....[61]....
        /*08e8*/ 	.word	0xffffffff


	//   ....[62]....
        /*08ec*/ 	.word	0xffffffff


	//   ....[63]....
        /*08f0*/ 	.word	0xffffffff


	//   ....[64]....
        /*08f4*/ 	.word	0xffffffff


	//   ....[65]....
        /*08f8*/ 	.word	0xffffffff


	//   ....[66]....
        /*08fc*/ 	.word	0xffffffff


	//   ....[67]....
        /*0900*/ 	.word	0xffffffff


	//   ....[68]....
        /*0904*/ 	.word	0xffffffff


	//   ....[69]....
        /*0908*/ 	.word	0xffffffff


	//   ....[70]....
        /*090c*/ 	.word	0xffffffff


	//   ....[71]....
        /*0910*/ 	.word	0xffffffff


	//   ....[72]....
        /*0914*/ 	.word	0xffffffff


	//   ....[73]....
        /*0918*/ 	.word	0xffffffff


	//   ....[74]....
        /*091c*/ 	.word	0xffffffff


	//   ....[75]....
        /*0920*/ 	.word	0xffffffff


	//   ....[76]....
        /*0924*/ 	.word	0xffffffff


	//   ....[77]....
        /*0928*/ 	.word	0xffffffff


	//   ....[78]....
        /*092c*/ 	.word	0xffffffff


	//   ....[79]....
        /*0930*/ 	.word	0xffffffff


	//   ....[80]....
        /*0934*/ 	.word	0xffffffff


	//   ....[81]....
        /*0938*/ 	.word	0xffffffff


	//   ....[82]....
        /*093c*/ 	.word	0xffffffff


	//   ....[83]....
        /*0940*/ 	.word	0xffffffff


	//   ....[84]....
        /*0944*/ 	.word	0xffffffff


	//   ....[85]....
        /*0948*/ 	.word	0xffffffff


	//   ....[86]....
        /*094c*/ 	.word	0xffffffff


	//   ....[87]....
        /*0950*/ 	.word	0xffffffff


	//   ....[88]....
        /*0954*/ 	.word	0xffffffff


	//   ....[89]....
        /*0958*/ 	.word	0xffffffff


	//   ....[90]....
        /*095c*/ 	.word	0xffffffff


	//   ....[91]....
        /*0960*/ 	.word	0xffffffff


	//   ....[92]....
        /*0964*/ 	.word	0xffffffff


	//   ....[93]....
        /*0968*/ 	.word	0xffffffff


	//   ....[94]....
        /*096c*/ 	.word	0xffffffff


	//   ....[95]....
        /*0970*/ 	.word	0xffffffff


	//   ....[96]....
        /*0974*/ 	.word	0xffffffff


	//   ....[97]....
        /*0978*/ 	.word	0xffffffff


	//   ....[98]....
        /*097c*/ 	.word	0xffffffff


	//   ....[99]....
        /*0980*/ 	.word	0xffffffff


	//   ....[100]....
        /*0984*/ 	.word	0xffffffff


	//   ....[101]....
        /*0988*/ 	.word	0xffffffff


	//   ....[102]....
        /*098c*/ 	.word	0xffffffff


	//   ....[103]....
        /*0990*/ 	.word	0xffffffff


	//   ....[104]....
        /*0994*/ 	.word	0xffffffff


	//   ....[105]....
        /*0998*/ 	.word	0xffffffff


	//   ....[106]....
        /*099c*/ 	.word	0xffffffff


	//   ....[107]....
        /*09a0*/ 	.word	0xffffffff


	//   ....[108]....
        /*09a4*/ 	.word	0xffffffff


	//   ....[109]....
        /*09a8*/ 	.word	0xffffffff


	//   ....[110]....
        /*09ac*/ 	.word	0xffffffff


	//   ....[111]....
        /*09b0*/ 	.word	0xffffffff


	//   ....[112]....
        /*09b4*/ 	.word	0xffffffff


	//   ....[113]....
        /*09b8*/ 	.word	0xffffffff


	//   ....[114]....
        /*09bc*/ 	.word	0xffffffff


	//   ....[115]....
        /*09c0*/ 	.word	0xffffffff


	//   ....[116]....
        /*09c4*/ 	.word	0xffffffff


	//   ....[117]....
        /*09c8*/ 	.word	0xffffffff


	//   ....[118]....
        /*09cc*/ 	.word	0xffffffff


	//   ....[119]....
        /*09d0*/ 	.word	0xffffffff


	//   ....[120]....
        /*09d4*/ 	.word	0xffffffff


	//   ....[121]....
        /*09d8*/ 	.word	0xffffffff


	//   ....[122]....
        /*09dc*/ 	.word	0xffffffff


	//   ....[123]....
        /*09e0*/ 	.word	0xffffffff


	//   ....[124]....
        /*09e4*/ 	.word	0xffffffff


	//   ....[125]....
        /*09e8*/ 	.word	0xffffffff


	//   ....[126]....
        /*09ec*/ 	.word	0xffffffff


	//   ....[127]....
        /*09f0*/ 	.word	0xffffffff


	//   ....[128]....
        /*09f4*/ 	.word	0xffffffff


	//   ....[129]....
        /*09f8*/ 	.word	0xffffffff


	//   ....[130]....
        /*09fc*/ 	.word	0xffffffff


	//   ....[131]....
        /*0a00*/ 	.word	0xffffffff


	//   ....[132]....
        /*0a04*/ 	.word	0xffffffff


	//   ....[133]....
        /*0a08*/ 	.word	0xffffffff


	//   ....[134]....
        /*0a0c*/ 	.word	0xffffffff


	//   ....[135]....
        /*0a10*/ 	.word	0xffffffff


	//   ....[136]....
        /*0a14*/ 	.word	0xffffffff


	//   ....[137]....
        /*0a18*/ 	.word	0xffffffff


	//   ....[138]....
        /*0a1c*/ 	.word	0xffffffff


	//   ....[139]....
        /*0a20*/ 	.word	0xffffffff


	//   ....[140]....
        /*0a24*/ 	.word	0xffffffff


	//   ....[141]....
        /*0a28*/ 	.word	0xffffffff


	//   ....[142]....
        /*0a2c*/ 	.word	0xffffffff


	//   ....[143]....
        /*0a30*/ 	.word	0xffffffff


	//   ....[144]....
        /*0a34*/ 	.word	0xffffffff


	//   ....[145]....
        /*0a38*/ 	.word	0xffffffff


	//   ....[146]....
        /*0a3c*/ 	.word	0xffffffff


	//   ....[147]....
        /*0a40*/ 	.word	0xffffffff


	//   ....[148]....
        /*0a44*/ 	.word	0xffffffff


	//   ....[149]....
        /*0a48*/ 	.word	0xffffffff


	//   ....[150]....
        /*0a4c*/ 	.word	0xffffffff


	//   ....[151]....
        /*0a50*/ 	.word	0xffffffff


	//   ....[152]....
        /*0a54*/ 	.word	0xffffffff


	//   ....[153]....
        /*0a58*/ 	.word	0xffffffff


	//   ....[154]....
        /*0a5c*/ 	.word	0xffffffff


	//   ....[155]....
        /*0a60*/ 	.word	0xffffffff


	//   ....[156]....
        /*0a64*/ 	.word	0xffffffff


	//   ....[157]....
        /*0a68*/ 	.word	0xffffffff


	//   ....[158]....
        /*0a6c*/ 	.word	0xffffffff


	//   ....[159]....
        /*0a70*/ 	.word	0xffffffff


	//   ....[160]....
        /*0a74*/ 	.word	0xffffffff


	//   ....[161]....
        /*0a78*/ 	.word	0xffffffff


	//   ....[162]....
        /*0a7c*/ 	.word	0xffffffff


	//   ....[163]....
        /*0a80*/ 	.word	0xffffffff


	//   ....[164]....
        /*0a84*/ 	.word	0xffffffff


	//   ....[165]....
        /*0a88*/ 	.word	0xffffffff


	//   ....[166]....
        /*0a8c*/ 	.word	0xffffffff


	//   ....[167]....
        /*0a90*/ 	.word	0xffffffff


	//   ....[168]....
        /*0a94*/ 	.word	0xffffffff


	//   ....[169]....
        /*0a98*/ 	.word	0xffffffff


	//   ....[170]....
        /*0a9c*/ 	.word	0xffffffff


	//   ....[171]....
        /*0aa0*/ 	.word	0xffffffff


	//   ....[172]....
        /*0aa4*/ 	.word	0xffffffff


	//   ....[173]....
        /*0aa8*/ 	.word	0xffffffff


	//   ....[174]....
        /*0aac*/ 	.word	0xffffffff


	//   ....[175]....
        /*0ab0*/ 	.word	0xffffffff


	//   ....[176]....
        /*0ab4*/ 	.word	0xffffffff


	//   ....[177]....
        /*0ab8*/ 	.word	0xffffffff


	//   ....[178]....
        /*0abc*/ 	.word	0xffffffff


	//   ....[179]....
        /*0ac0*/ 	.word	0xffffffff


	//   ....[180]....
        /*0ac4*/ 	.word	0xffffffff


	//   ....[181]....
        /*0ac8*/ 	.word	0xffffffff


	//   ....[182]....
        /*0acc*/ 	.word	0xffffffff


	//   ....[183]....
        /*0ad0*/ 	.word	0xffffffff


	//   ....[184]....
        /*0ad4*/ 	.word	0xffffffff


	//   ....[185]....
        /*0ad8*/ 	.word	0xffffffff


	//   ....[186]....
        /*0adc*/ 	.word	0xffffffff


	//   ....[187]....
        /*0ae0*/ 	.word	0xffffffff


	//   ....[188]....
        /*0ae4*/ 	.word	0xffffffff


	//   ....[189]....
        /*0ae8*/ 	.word	0xffffffff


	//   ....[190]....
        /*0aec*/ 	.word	0xffffffff


	//   ....[191]....
        /*0af0*/ 	.word	0xffffffff


	//   ....[192]....
        /*0af4*/ 	.word	0xffffffff


	//   ....[193]....
        /*0af8*/ 	.word	0xffffffff


	//   ....[194]....
        /*0afc*/ 	.word	0xffffffff


	//   ....[195]....
        /*0b00*/ 	.word	0xffffffff


	//   ....[196]....
        /*0b04*/ 	.word	0xffffffff


	//   ....[197]....
        /*0b08*/ 	.word	0xffffffff


	//   ....[198]....
        /*0b0c*/ 	.word	0xffffffff


	//   ....[199]....
        /*0b10*/ 	.word	0xffffffff


	//   ....[200]....
        /*0b14*/ 	.word	0xffffffff


	//   ....[201]....
        /*0b18*/ 	.word	0xffffffff


	//   ....[202]....
        /*0b1c*/ 	.word	0xffffffff


	//   ....[203]....
        /*0b20*/ 	.word	0xffffffff


	//   ....[204]....
        /*0b24*/ 	.word	0xffffffff


	//   ....[205]....
        /*0b28*/ 	.word	0xffffffff


	//   ....[206]....
        /*0b2c*/ 	.word	0xffffffff


	//   ....[207]....
        /*0b30*/ 	.word	0xffffffff


	//   ....[208]....
        /*0b34*/ 	.word	0xffffffff


	//   ....[209]....
        /*0b38*/ 	.word	0xffffffff


	//   ....[210]....
        /*0b3c*/ 	.word	0xffffffff


	//   ....[211]....
        /*0b40*/ 	.word	0xffffffff


	//   ....[212]....
        /*0b44*/ 	.word	0xffffffff


	//   ....[213]....
        /*0b48*/ 	.word	0xffffffff


	//   ....[214]....
        /*0b4c*/ 	.word	0xffffffff


	//   ....[215]....
        /*0b50*/ 	.word	0xffffffff


	//   ....[216]....
        /*0b54*/ 	.word	0xffffffff


	//   ....[217]....
        /*0b58*/ 	.word	0xffffffff


	//   ....[218]....
        /*0b5c*/ 	.word	0xffffffff


	//   ....[219]....
        /*0b60*/ 	.word	0xffffffff


	//   ....[220]....
        /*0b64*/ 	.word	0xffffffff


	//   ....[221]....
        /*0b68*/ 	.word	0xffffffff


	//   ....[222]....
        /*0b6c*/ 	.word	0xffffffff


	//   ....[223]....
        /*0b70*/ 	.word	0xffffffff


	//   ....[224]....
        /*0b74*/ 	.word	0xffffffff


	//   ....[225]....
        /*0b78*/ 	.word	0xffffffff


	//   ....[226]....
        /*0b7c*/ 	.word	0xffffffff


	//   ....[227]....
        /*0b80*/ 	.word	0xffffffff


	//   ....[228]....
        /*0b84*/ 	.word	0xffffffff


	//   ....[229]....
        /*0b88*/ 	.word	0xffffffff


	//   ....[230]....
        /*0b8c*/ 	.word	0xffffffff


	//   ....[231]....
        /*0b90*/ 	.word	0xffffffff


	//   ....[232]....
        /*0b94*/ 	.word	0xffffffff


	//   ....[233]....
        /*0b98*/ 	.word	0xffffffff


	//   ....[234]....
        /*0b9c*/ 	.word	0xffffffff


	//   ....[235]....
        /*0ba0*/ 	.word	0xffffffff


	//   ....[236]....
        /*0ba4*/ 	.word	0xffffffff


	//   ....[237]....
        /*0ba8*/ 	.word	0xffffffff


	//   ....[238]....
        /*0bac*/ 	.word	0xffffffff


	//   ....[239]....
        /*0bb0*/ 	.word	0xffffffff


	//   ....[240]....
        /*0bb4*/ 	.word	0xffffffff


	//   ....[241]....
        /*0bb8*/ 	.word	0xffffffff


	//   ....[242]....
        /*0bbc*/ 	.word	0xffffffff


	//   ....[243]....
        /*0bc0*/ 	.word	0xffffffff


	//   ....[244]....
        /*0bc4*/ 	.word	0xffffffff


	//   ....[245]....
        /*0bc8*/ 	.word	0xffffffff


	//   ....[246]....
        /*0bcc*/ 	.word	0xffffffff


	//   ....[247]....
        /*0bd0*/ 	.word	0xffffffff


	//----- nvinfo : EIATTR_COOP_GROUP_INSTR_OFFSETS
	.align		4
.L_338:
        /*0bd4*/ 	.byte	0x04, 0x28
        /*0bd6*/ 	.short	(.L_340 - .L_339)


	//   ....[0]....
.L_339:
        /*0bd8*/ 	.word	0x00000050


	//   ....[1]....
        /*0bdc*/ 	.word	0x00000200


	//   ....[2]....
        /*0be0*/ 	.word	0x00000230


	//   ....[3]....
        /*0be4*/ 	.word	0x00000260


	//   ....[4]....
        /*0be8*/ 	.word	0x00000290


	//   ....[5]....
        /*0bec*/ 	.word	0x000002c0


	//   ....[6]....
        /*0bf0*/ 	.word	0x000002f0


	//   ....[7]....
        /*0bf4*/ 	.word	0x00000450


	//   ....[8]....
        /*0bf8*/ 	.word	0x00000490


	//   ....[9]....
        /*0bfc*/ 	.word	0x000004c0


	//   ....[10]....
        /*0c00*/ 	.word	0x000004f0


	//   ....[11]....
        /*0c04*/ 	.word	0x00000520


	//   ....[12]....
        /*0c08*/ 	.word	0x00000550


	//   ....[13]....
        /*0c0c*/ 	.word	0x000005e0


	//   ....[14]....
        /*0c10*/ 	.word	0x00000630


	//   ....[15]....
        /*0c14*/ 	.word	0x00000650


	//   ....[16]....
        /*0c18*/ 	.word	0x000006b0


	//   ....[17]....
        /*0c1c*/ 	.word	0x00002c40


	//   ....[18]....
        /*0c20*/ 	.word	0x00002c70


	//   ....[19]....
        /*0c24*/ 	.word	0x00002c90


	//   ....[20]....
        /*0c28*/ 	.word	0x00002ca0


	//   ....[21]....
        /*0c2c*/ 	.word	0x00002cb0


	//   ....[22]....
        /*0c30*/ 	.word	0x00002cc0


	//   ....[23]....
        /*0c34*/ 	.word	0x00002d00


	//   ....[24]....
        /*0c38*/ 	.word	0x00002e20


	//   ....[25]....
        /*0c3c*/ 	.word	0x00002f50


	//   ....[26]....
        /*0c40*/ 	.word	0x00002f70


	//   ....[27]....
        /*0c44*/ 	.word	0x00002f90


	//   ....[28]....
        /*0c48*/ 	.word	0x00003000


	//   ....[29]....
        /*0c4c*/ 	.word	0x00003020


	//   ....[30]....
        /*0c50*/ 	.word	0x000030c0


	//   ....[31]....
        /*0c54*/ 	.word	0x00003140


	//   ....[32]....
        /*0c58*/ 	.word	0x000031d0


	//   ....[33]....
        /*0c5c*/ 	.word	0x00003300


	//   ....[34]....
        /*0c60*/ 	.word	0x000033f0


	//   ....[35]....
        /*0c64*/ 	.word	0x00003410


	//   ....[36]....
        /*0c68*/ 	.word	0x00003430


	//   ....[37]....
        /*0c6c*/ 	.word	0x000034b0


	//   ....[38]....
        /*0c70*/ 	.word	0x00003550


	//   ....[39]....
        /*0c74*/ 	.word	0x000038a0


	//   ....[40]....
        /*0c78*/ 	.word	0x000038b0


	//   ....[41]....
        /*0c7c*/ 	.word	0x000046f0


	//   ....[42]....
        /*0c80*/ 	.word	0x00004710


	//   ....[43]....
        /*0c84*/ 	.word	0x00004840


	//   ....[44]....
        /*0c88*/ 	.word	0x00004850


	//   ....[45]....
        /*0c8c*/ 	.word	0x00004980


	//   ....[46]....
        /*0c90*/ 	.word	0x000049a0


	//   ....[47]....
        /*0c94*/ 	.word	0x00004ad0


	//   ....[48]....
        /*0c98*/ 	.word	0x00004ae0


	//   ....[49]....
        /*0c9c*/ 	.word	0x00004cc0


	//   ....[50]....
        /*0ca0*/ 	.word	0x00005080


	//   ....[51]....
        /*0ca4*/ 	.word	0x00005780


	//   ....[52]....
        /*0ca8*/ 	.word	0x000057a0


	//   ....[53]....
        /*0cac*/ 	.word	0x000057c0


	//   ....[54]....
        /*0cb0*/ 	.word	0x000057e0


	//   ....[55]....
        /*0cb4*/ 	.word	0x000073d0


	//   ....[56]....
        /*0cb8*/ 	.word	0x000073f0


	//   ....[57]....
        /*0cbc*/ 	.word	0x00007430


	//   ....[58]....
        /*0cc0*/ 	.word	0x000074c0


	//   ....[59]....
        /*0cc4*/ 	.word	0x000074e0


	//   ....[60]....
        /*0cc8*/ 	.word	0x00007560


	//   ....[61]....
        /*0ccc*/ 	.word	0x000076c0


	//   ....[62]....
        /*0cd0*/ 	.word	0x000076d0


	//   ....[63]....
        /*0cd4*/ 	.word	0x00008440


	//   ....[64]....
        /*0cd8*/ 	.word	0x00008460


	//   ....[65]....
        /*0cdc*/ 	.word	0x00008560


	//   ....[66]....
        /*0ce0*/ 	.word	0x00008570


	//   ....[67]....
        /*0ce4*/ 	.word	0x00008670


	//   ....[68]....
        /*0ce8*/ 	.word	0x00008690


	//   ....[69]....
        /*0cec*/ 	.word	0x00008790


	//   ....[70]....
        /*0cf0*/ 	.word	0x000087a0


	//   ....[71]....
        /*0cf4*/ 	.word	0x00008970


	//   ....[72]....
        /*0cf8*/ 	.word	0x00008d20


	//   ....[73]....
        /*0cfc*/ 	.word	0x00009280


	//   ....[74]....
        /*0d00*/ 	.word	0x000092a0


	//   ....[75]....
        /*0d04*/ 	.word	0x00009480


	//   ....[76]....
        /*0d08*/ 	.word	0x000094a0


	//   ....[77]....
        /*0d0c*/ 	.word	0x0000b350


	//   ....[78]....
        /*0d10*/ 	.word	0x0000b360


	//   ....[79]....
        /*0d14*/ 	.word	0x0000b450


	//   ....[80]....
        /*0d18*/ 	.word	0x0000b470


	//   ....[81]....
        /*0d1c*/ 	.word	0x0000b4d0


	//   ....[82]....
        /*0d20*/ 	.word	0x0000b4f0


	//   ....[83]....
        /*0d24*/ 	.word	0x0000b610


	//   ....[84]....
        /*0d28*/ 	.word	0x0000b620


	//   ....[85]....
        /*0d2c*/ 	.word	0x0000c390


	//   ....[86]....
        /*0d30*/ 	.word	0x0000c3b0


	//   ....[87]....
        /*0d34*/ 	.word	0x0000c4f0


	//   ....[88]....
        /*0d38*/ 	.word	0x0000c500


	//   ....[89]....
        /*0d3c*/ 	.word	0x0000c640


	//   ....[90]....
        /*0d40*/ 	.word	0x0000c660


	//   ....[91]....
        /*0d44*/ 	.word	0x0000c7a0


	//   ....[92]....
        /*0d48*/ 	.word	0x0000c7b0


	//   ....[93]....
        /*0d4c*/ 	.word	0x0000cc90


	//   ....[94]....
        /*0d50*/ 	.word	0x0000ccc0


	//   ....[95]....
        /*0d54*/ 	.word	0x0000cce0


	//   ....[96]....
        /*0d58*/ 	.word	0x0000cd00


	//   ....[97]....
        /*0d5c*/ 	.word	0x0000e8f0


	//   ....[98]....
        /*0d60*/ 	.word	0x0000e920


	//   ....[99]....
        /*0d64*/ 	.word	0x0000e930


	//   ....[100]....
        /*0d68*/ 	.word	0x0000e960


	//   ....[101]....
        /*0d6c*/ 	.word	0x0000fa10


	//   ....[102]....
        /*0d70*/ 	.word	0x0000fa20


	//   ....[103]....
        /*0d74*/ 	.word	0x0000fa40


	//   ....[104]....
        /*0d78*/ 	.word	0x0000fa50


	//   ....[105]....
        /*0d7c*/ 	.word	0x0000fd80


	//   ....[106]....
        /*0d80*/ 	.word	0x0000fda0


	//   ....[107]....
        /*0d84*/ 	.word	0x0000ff00


	//   ....[108]....
        /*0d88*/ 	.word	0x0000ff10


	//   ....[109]....
        /*0d8c*/ 	.word	0x00010020


	//   ....[110]....
        /*0d90*/ 	.word	0x00010040


	//   ....[111]....
        /*0d94*/ 	.word	0x00010150


	//   ....[112]....
        /*0d98*/ 	.word	0x00010160


	//   ....[113]....
        /*0d9c*/ 	.word	0x00010460


	//   ....[114]....
        /*0da0*/ 	.word	0x00010480


	//   ....[115]....
        /*0da4*/ 	.word	0x00010ad0


	//   ....[116]....
        /*0da8*/ 	.word	0x00010ae0


	//   ....[117]....
        /*0dac*/ 	.word	0x00011880


	//   ....[118]....
        /*0db0*/ 	.word	0x000118a0


	//   ....[119]....
        /*0db4*/ 	.word	0x00011a10


	//   ....[120]....
        /*0db8*/ 	.word	0x00011a20


	//   ....[121]....
        /*0dbc*/ 	.word	0x00011b30


	//   ....[122]....
        /*0dc0*/ 	.word	0x00011b50


	//   ....[123]....
        /*0dc4*/ 	.word	0x00011c60


	//   ....[124]....
        /*0dc8*/ 	.word	0x00011c70


	//   ....[125]....
        /*0dcc*/ 	.word	0x00011e40


	//   ....[126]....
        /*0dd0*/ 	.word	0x00011e60


	//   ....[127]....
        /*0dd4*/ 	.word	0x00011f90


	//   ....[128]....
        /*0dd8*/ 	.word	0x00011fd0


	//   ....[129]....
        /*0ddc*/ 	.word	0x00012000


	//   ....[130]....
        /*0de0*/ 	.word	0x00012030


	//   ....[131]....
        /*0de4*/ 	.word	0x00012060


	//   ....[132]....
        /*0de8*/ 	.word	0x00012090


	//   ....[133]....
        /*0dec*/ 	.word	0x000121f0


	//   ....[134]....
        /*0df0*/ 	.word	0x00012230


	//   ....[135]....
        /*0df4*/ 	.word	0x00012260


	//   ....[136]....
        /*0df8*/ 	.word	0x00012290


	//   ....[137]....
        /*0dfc*/ 	.word	0x000122c0


	//   ....[138]....
        /*0e00*/ 	.word	0x000122f0


	//   ....[139]....
        /*0e04*/ 	.word	0x00012380


	//   ....[140]....
        /*0e08*/ 	.word	0x000123e0


	//   ....[141]....
        /*0e0c*/ 	.word	0x000123f0


	//   ....[142]....
        /*0e10*/ 	.word	0x00012450


	//   ....[143]....
        /*0e14*/ 	.word	0x00012ec0


	//   ....[144]....
        /*0e18*/ 	.word	0x00012f20


	//   ....[145]....
        /*0e1c*/ 	.word	0x00012f70


	//   ....[146]....
        /*0e20*/ 	.word	0x00012fc0


	//   ....[147]....
        /*0e24*/ 	.word	0x00013010


	//   ....[148]....
        /*0e28*/ 	.word	0x00013080


	//   ....[149]....
        /*0e2c*/ 	.word	0x000130d0


	//   ....[150]....
        /*0e30*/ 	.word	0x00013140


	//   ....[151]....
        /*0e34*/ 	.word	0x000131b0


	//   ....[152]....
        /*0e38*/ 	.word	0x00013220


	//   ....[153]....
        /*0e3c*/ 	.word	0x00013290


	//   ....[154]....
        /*0e40*/ 	.word	0x000132f0


	//   ....[155]....
        /*0e44*/ 	.word	0x00013360


	//   ....[156]....
        /*0e48*/ 	.word	0x000133d0


	//   ....[157]....
        /*0e4c*/ 	.word	0x00013440


	//   ....[158]....
        /*0e50*/ 	.word	0x000134a0


	//   ....[159]....
        /*0e54*/ 	.word	0x00013510


	//   ....[160]....
        /*0e58*/ 	.word	0x00013580


	//   ....[161]....
        /*0e5c*/ 	.word	0x000135f0


	//   ....[162]....
        /*0e60*/ 	.word	0x00013650


	//   ....[163]....
        /*0e64*/ 	.word	0x000136c0


	//   ....[164]....
        /*0e68*/ 	.word	0x00013730


	//   ....[165]....
        /*0e6c*/ 	.word	0x00013e70


	//   ....[166]....
        /*0e70*/ 	.word	0x00013ec0


	//   ....[167]....
        /*0e74*/ 	.word	0x00013f10


	//   ....[168]....
        /*0e78*/ 	.word	0x00013f60


	//   ....[169]....
        /*0e7c*/ 	.word	0x00013fd0


	//   ....[170]....
        /*0e80*/ 	.word	0x00014040


	//   ....[171]....
        /*0e84*/ 	.word	0x00014180


	//   ....[172]....
        /*0e88*/ 	.word	0x000141e0


	//   ....[173]....
        /*0e8c*/ 	.word	0x00014340


	//   ....[174]....
        /*0e90*/ 	.word	0x000143a0


	//   ....[175]....
        /*0e94*/ 	.word	0x00014410


	//   ....[176]....
        /*0e98*/ 	.word	0x00014470


	//   ....[177]....
        /*0e9c*/ 	.word	0x000144e0


	//   ....[178]....
        /*0ea0*/ 	.word	0x00014550


	//   ....[179]....
        /*0ea4*/ 	.word	0x000145c0


	//   ....[180]....
        /*0ea8*/ 	.word	0x00014620


	//   ....[181]....
        /*0eac*/ 	.word	0x00014690


	//   ....[182]....
        /*0eb0*/ 	.word	0x00014700


	//   ....[183]....
        /*0eb4*/ 	.word	0x00014770


	//   ....[184]....
        /*0eb8*/ 	.word	0x000147d0


	//   ....[185]....
        /*0ebc*/ 	.word	0x00014840


	//   ....[186]....
        /*0ec0*/ 	.word	0x000148b0


	//   ....[187]....
        /*0ec4*/ 	.word	0x00014ff0


	//   ....[188]....
        /*0ec8*/ 	.word	0x00015030


	//   ....[189]....
        /*0ecc*/ 	.word	0x00015080


	//   ....[190]....
        /*0ed0*/ 	.word	0x000150c0


	//   ....[191]....
        /*0ed4*/ 	.word	0x00015120


	//   ....[192]....
        /*0ed8*/ 	.word	0x00015190


	//   ....[193]....
        /*0edc*/ 	.word	0x000151f0


	//   ....[194]....
        /*0ee0*/ 	.word	0x00015260


	//   ....[195]....
        /*0ee4*/ 	.word	0x000152d0


	//   ....[196]....
        /*0ee8*/ 	.word	0x00015340


	//   ....[197]....
        /*0eec*/ 	.word	0x000153a0


	//   ....[198]....
        /*0ef0*/ 	.word	0x00015410


	//   ....[199]....
        /*0ef4*/ 	.word	0x00015480


	//   ....[200]....
        /*0ef8*/ 	.word	0x000154f0


	//   ....[201]....
        /*0efc*/ 	.word	0x00015550


	//   ....[202]....
        /*0f00*/ 	.word	0x000155a0


	//   ....[203]....
        /*0f04*/ 	.word	0x000155e0


	//   ....[204]....
        /*0f08*/ 	.word	0x00015630


	//   ....[205]....
        /*0f0c*/ 	.word	0x00015670


	//   ....[206]....
        /*0f10*/ 	.word	0x000156c0


	//   ....[207]....
        /*0f14*/ 	.word	0x00015710


	//   ....[208]....
        /*0f18*/ 	.word	0x00015760


	//   ....[209]....
        /*0f1c*/ 	.word	0x000157b0


	//   ....[210]....
        /*0f20*/ 	.word	0x00015820


	//   ....[211]....
        /*0f24*/ 	.word	0x00015890


	//   ....[212]....
        /*0f28*/ 	.word	0x00015900


	//   ....[213]....
        /*0f2c*/ 	.word	0x00015960


	//   ....[214]....
        /*0f30*/ 	.word	0x000159d0


	//   ....[215]....
        /*0f34*/ 	.word	0x00015a40


	//   ....[216]....
        /*0f38*/ 	.word	0x00015ab0


	//   ....[217]....
        /*0f3c*/ 	.word	0x00015b10


	//   ....[218]....
        /*0f40*/ 	.word	0x00015b80


	//   ....[219]....
        /*0f44*/ 	.word	0x00015bf0


	//   ....[220]....
        /*0f48*/ 	.word	0x00015c60


	//   ....[221]....
        /*0f4c*/ 	.word	0x00015cc0


	//   ....[222]....
        /*0f50*/ 	.word	0x00015d30


	//   ....[223]....
        /*0f54*/ 	.word	0x00015da0


	//   ....[224]....
        /*0f58*/ 	.word	0x00015e10


	//   ....[225]....
        /*0f5c*/ 	.word	0x00015e70


	//   ....[226]....
        /*0f60*/ 	.word	0x00015ee0


	//   ....[227]....
        /*0f64*/ 	.word	0x00015f50


	//   ....[228]....
        /*0f68*/ 	.word	0x00015fc0


	//   ....[229]....
        /*0f6c*/ 	.word	0x00016020


	//   ....[230]....
        /*0f70*/ 	.word	0x00016090


	//   ....[231]....
        /*0f74*/ 	.word	0x00016100


	//   ....[232]....
        /*0f78*/ 	.word	0x00016150


	//   ....[233]....
        /*0f7c*/ 	.word	0x00016190


	//   ....[234]....
        /*0f80*/ 	.word	0x000161e0


	//   ....[235]....
        /*0f84*/ 	.word	0x00016230


	//   ....[236]....
        /*0f88*/ 	.word	0x00016280


	//   ....[237]....
        /*0f8c*/ 	.word	0x000162f0


	//   ....[238]....
        /*0f90*/ 	.word	0x00016340


	//   ....[239]....
        /*0f94*/ 	.word	0x00016390


	//   ....[240]....
        /*0f98*/ 	.word	0x000163e0


	//   ....[241]....
        /*0f9c*/ 	.word	0x00016430


	//   ....[242]....
        /*0fa0*/ 	.word	0x00016480


	//   ....[243]....
        /*0fa4*/ 	.word	0x000164f0


	//   ....[244]....
        /*0fa8*/ 	.word	0x00016540


	//   ....[245]....
        /*0fac*/ 	.word	0x000165b0


	//   ....[246]....
        /*0fb0*/ 	.word	0x00016610


	//   ....[247]....
        /*0fb4*/ 	.word	0x00016680


	//----- nvinfo : EIATTR_EXIT_INSTR_OFFSETS
	.align		4
.L_340:
        /*0fb8*/ 	.byte	0x04, 0x1c
        /*0fba*/ 	.short	(.L_342 - .L_341)


	//   ....[0]....
.L_341:
        /*0fbc*/ 	.word	0x000010d0


	//   ....[1]....
        /*0fc0*/ 	.word	0x00012e80


	//----- nvinfo : EIATTR_MAX_THREADS
	.align		4
.L_342:
        /*0fc4*/ 	.byte	0x04, 0x05
        /*0fc6*/ 	.short	(.L_344 - .L_343)
.L_343:
        /*0fc8*/ 	.word	0x00000100
        /*0fcc*/ 	.word	0x00000001
        /*0fd0*/ 	.word	0x00000001


	//----- nvinfo : EIATTR_CRS_STACK_SIZE
	.align		4
.L_344:
        /*0fd4*/ 	.byte	0x04, 0x1e
        /*0fd6*/ 	.short	(.L_346 - .L_345)
.L_345:
        /*0fd8*/ 	.word	0x00000000
.L_346:


//--------------------- .nv.info._ZN7cutlass13device_kernelIN5flash19enable_sm80_to_sm89INS1_16FlashAttnFwdSm80INS1_25CollectiveMainloopFwdSm80ILi8ELi1ELb1EN4cute5tupleIJNS5_1CILi128EEENS7_ILi112EEES8_EEELi128ENS_6half_tEfNS_4arch4Sm80ELb1ELb0ELb0ELb1ELb1ELb1ELb1ELb1EEENS1_21CollectiveEpilogueFwdINS6_IJS8_S8_S9_EEENS6_IJNS7_ILi1EEESH_SH_EEESB_SD_Li256ELb1ELb1ELb1ELb0EEENS1_36VarlenDynamicPersistentTileSchedulerILi128ELi112ELi256ELi256ELb1ELb1ELb0ELb1ELb1ELb1EEEEEEEEEvNT_6ParamsE --------------------------
	.section	.nv.info._ZN7cutlass13device_kernelIN5flash19enable_sm80_to_sm89INS1_16FlashAttnFwdSm80INS1_25CollectiveMainloopFwdSm80ILi8ELi1ELb1EN4cute5tupleIJNS5_1CILi128EEENS7_ILi112EEES8_EEELi128ENS_6half_tEfNS_4arch4Sm80ELb1ELb0ELb0ELb1ELb1ELb1ELb1ELb1EEENS1_21CollectiveEpilogueFwdINS6_IJS8_S8_S9_EEENS6_IJNS7_ILi1EEESH_SH_EEESB_SD_Li256ELb1ELb1ELb1ELb0EEENS1_36VarlenDynamicPersistentTileSchedulerILi128ELi112ELi256ELi256ELb1ELb1ELb0ELb1ELb1ELb1EEEEEEEEEvNT_6ParamsE,"",@"SHT_CUDA_INFO"
	.sectionflags	@""
	.align	4


	//----- nvinfo : EIATTR_CUDA_API_VERSION
	.align		4
        /*0000*/ 	.byte	0x04, 0x37
        /*0002*/ 	.short	(.L_348 - .L_347)
.L_347:
        /*0004*/ 	.word	0x00000082


	//----- nvinfo : EIATTR_SW2861232_WAR
	.align		4
.L_348:
        /*0008*/ 	.byte	0x01, 0x35
	.zero		2


	//----- nvinfo : EIATTR_PARAM_CBANK
	.align		4
        /*000c*/ 	.byte	0x04, 0x0a
        /*000e*/ 	.short	(.L_350 - .L_349)
	.align		4
.L_349:
        /*0010*/ 	.word	index@(.nv.constant0._ZN7cutlass13device_kernelIN5flash19enable_sm80_to_sm89INS1_16FlashAttnFwdSm80INS1_25CollectiveMainloopFwdSm80ILi8ELi1ELb1EN4cute5tupleIJNS5_1CILi128EEENS7_ILi112EEES8_EEELi128ENS_6half_tEfNS_4arch4Sm80ELb1ELb0ELb0ELb1ELb1ELb1ELb1ELb1EEENS1_21CollectiveEpilogueFwdINS6_IJS8_S8_S9_EEENS6_IJNS7_ILi1EEESH_SH_EEESB_SD_Li256ELb1ELb1ELb1ELb0EEENS1_36VarlenDynamicPersistentTileSchedulerILi128ELi112ELi256ELi256ELb1ELb1ELb0ELb1ELb1ELb1EEEEEEEEEvNT_6ParamsE)
        /*0014*/ 	.short	0x0160
        /*0016*/ 	.short	0x0438


	//----- nvinfo : EIATTR_CBANK_PARAM_SIZE
	.align		4
.L_350:
        /*0018*/ 	.byte	0x03, 0x19
        /*001a*/ 	.short	0x0438


	//----- nvinfo : EIATTR_KPARAM_INFO
	.align		4
        /*001c*/ 	.byte	0x04, 0x17
        /*001e*/ 	.short	(.L_352 - .L_351)
.L_351:
        /*0020*/ 	.word	0x00000000
        /*0024*/ 	.short	0x0000
        /*0026*/ 	.short	0x0000
        /*0028*/ 	.byte	0x00, 0xf0, 0xe1, 0x10


	//----- nvinfo : EIATTR_MAXREG_COUNT
	.align		4
.L_352:
        /*002c*/ 	.byte	0x03, 0x1b
        /*002e*/ 	.short	0x00ff


	//----- nvinfo : EIATTR_NUM_BARRIERS
	.align		4
        /*0030*/ 	.byte	0x02, 0x4c
        /*0032*/ 	.byte	0x06
	.zero		1


	//----- nvinfo : EIATTR_ANNOTATIONS
	.align		4
        /*0034*/ 	.byte	0x04, 0x55
        /*0036*/ 	.short	(.L_354 - .L_353)


	//   ....[0]....
.L_353:
        /* <DEDUP_REMOVED lines=142> */


	//----- nvinfo : EIATTR_MERCURY_ISA_VERSION
	.align		4
.L_354:
        /*0900*/ 	.byte	0x03, 0x5f
        /*0902*/ 	.short	0x0000


	//----- nvinfo : EIATTR_INT_WARP_WIDE_INSTR_OFFSETS
	.align		4
        /*0904*/ 	.byte	0x04, 0x31
        /*0906*/ 	.short	(.L_356 - .L_355)


	//   ....[0]....
.L_355:
        /*0908*/ 	.word	0x0001b3a0


	//   ....[1]....
        /*090c*/ 	.word	0x0001b420


	//----- nvinfo : EIATTR_COOP_GROUP_MASK_REGIDS
	.align		4
.L_356:
        /*0910*/ 	.byte	0x04, 0x29
        /*0912*/ 	.short	(.L_358 - .L_357)


	//   ....[0]....
.L_357:
        /*0914*/ 	.word	0xffffffff


	//   ....[1]....
        /*0918*/ 	.word	0xffffffff


	//   ....[2]....
        /*091c*/ 	.word	0xffffffff


	//   ....[3]....
        /*0920*/ 	.word	0xffffffff


	//   ....[4]....
        /*0924*/ 	.word	0xffffffff


	//   ....[5]....
        /*0928*/ 	.word	0xffffffff


	//   ....[6]....
        /*092c*/ 	.word	0xffffffff


	//   ....[7]....
        /*0930*/ 	.word	0xffffffff


	//   ....[8]....
        /*0934*/ 	.word	0xffffffff


	//   ....[9]....
        /*0938*/ 	.word	0xffffffff


	//   ....[10]....
        /*093c*/ 	.word	0xffffffff


	//   ....[11]....
        /*0940*/ 	.word	0xffffffff


	//   ....[12]....
        /*0944*/ 	.word	0xffffffff


	//   ....[13]....
        /*0948*/ 	.word	0xffffffff


	//   ....[14]....
        /*094c*/ 	.word	0xffffffff


	//   ....[15]....
        /*0950*/ 	.word	0xffffffff


	//   ....[16]....
        /*0954*/ 	.word	0xffffffff


	//   ....[17]....
        /*0958*/ 	.word	0xffffffff


	//   ....[18]....
        /*095c*/ 	.word	0xffffffff


	//   ....[19]....
        /*0960*/ 	.word	0xffffffff


	//   ....[20]....
        /*0964*/ 	.word	0xffffffff


	//   ....[21]....
        /*0968*/ 	.word	0xffffffff


	//   ....[22]....
        /*096c*/ 	.word	0xffffffff


	//   ....[23]....
        /*0970*/ 	.word	0xffffffff


	//   ....[24]....
        /*0974*/ 	.word	0xffffffff


	//   ....[25]....
        /*0978*/ 	.word	0xffffffff


	//   ....[26]....
        /*097c*/ 	.word	0xffffffff


	//   ....[27]....
        /*0980*/ 	.word	0xffffffff


	//   ....[28]....
        /*0984*/ 	.word	0xffffffff


	//   ....[29]....
        /*0988*/ 	.word	0xffffffff


	//   ....[30]....
        /*098c*/ 	.word	0xffffffff


	//   ....[31]....
        /*0990*/ 	.word	0xffffffff


	//   ....[32]....
        /*0994*/ 	.word	0xffffffff


	//   ....[33]....
        /*0998*/ 	.word	0xffffffff


	//   ....[34]....
        /*099c*/ 	.word	0xffffffff


	//   ....[35]....
        /*09a0*/ 	.word	0xffffffff


	//   ....[36]....
        /*09a4*/ 	.word	0xffffffff


	//   ....[37]....
        /*09a8*/ 	.word	0xffffffff


	//   ....[38]....
        /*09ac*/ 	.word	0xffffffff


	//   ....[39]....
        /*09b0*/ 	.word	0xffffffff


	//   ....[40]....
        /*09b4*/ 	.word	0xffffffff


	//   ....[41]....
        /*09b8*/ 	.word	0xffffffff


	//   ....[42]....
        /*09bc*/ 	.word	0xffffffff


	//   ....[43]....
        /*09c0*/ 	.word	0xffffffff


	//   ....[44]....
        /*09c4*/ 	.word	0xffffffff


	//   ....[45]....
        /*09c8*/ 	.word	0xffffffff


	//   ....[46]....
        /*09cc*/ 	.word	0xffffffff


	//   ....[47]....
        /*09d0*/ 	.word	0xffffffff


	//   ....[48]....
        /*09d4*/ 	.word	0xffffffff


	//   ....[49]....
        /*09d8*/ 	.word	0xffffffff


	//   ....[50]....
        /*09dc*/ 	.word	0xffffffff


	//   ....[51]....
        /*09e0*/ 	.word	0xffffffff


	//   ....[52]....
        /*09e4*/ 	.word	0xffffffff


	//   ....[53]....
        /*09e8*/ 	.word	0xffffffff


	//   ....[54]....
        /*09ec*/ 	.word	0xffffffff


	//   ....[55]....
        /*09f0*/ 	.word	0xffffffff


	//   ....[56]....
        /*09f4*/ 	.word	0xffffffff


	//   ....[57]....
        /*09f8*/ 	.word	0xffffffff


	//   ....[58]....
        /*09fc*/ 	.word	0xffffffff


	//   ....[59]....
        /*0a00*/ 	.word	0xffffffff


	//   ....[60]....
        /*0a04*/ 	.word	0xffffffff


	//   ....[61]....
        /*0a08*/ 	.word	0xffffffff


	//   ....[62]....
        /*0a0c*/ 	.word	0xffffffff


	//   ....[63]....
        /*0a10*/ 	.word	0xffffffff


	//   ....[64]....
        /*0a14*/ 	.word	0xffffffff


	//   ....[65]....
        /*0a18*/ 	.word	0xffffffff


	//   ....[66]....
        /*0a1c*/ 	.word	0xffffffff


	//   ....[67]....
        /*0a20*/ 	.word	0xffffffff


	//   ....[68]....
        /*0a24*/ 	.word	0xffffffff


	//   ....[69]....
        /*0a28*/ 	.word	0xffffffff


	//   ....[70]....
        /*0a2c*/ 	.word	0xffffffff


	//   ....[71]....
        /*0a30*/ 	.word	0xffffffff


	//   ....[72]....
        /*0a34*/ 	.word	0xffffffff


	//   ....[73]....
        /*0a38*/ 	.word	0xffffffff


	//   ....[74]....
        /*0a3c*/ 	.word	0xffffffff


	//   ....[75]....
        /*0a40*/ 	.word	0xffffffff


	//   ....[76]....
        /*0a44*/ 	.word	0xffffffff


	//   ....[77]....
        /*0a48*/ 	.word	0xffffffff


	//   ....[78]....
        /*0a4c*/ 	.word	0xffffffff


	//   ....[79]....
        /*0a50*/ 	.word	0xffffffff


	//   ....[80]....
        /*0a54*/ 	.word	0xffffffff


	//   ....[81]....
        /*0a58*/ 	.word	0xffffffff


	//   ....[82]....
        /*0a5c*/ 	.word	0xffffffff


	//   ....[83]....
        /*0a60*/ 	.word	0xffffffff


	//   ....[84]....
        /*0a64*/ 	.word	0xffffffff


	//   ....[85]....
        /*0a68*/ 	.word	0xffffffff


	//   ....[86]....
        /*0a6c*/ 	.word	0xffffffff


	//   ....[87]....
        /*0a70*/ 	.word	0xffffffff


	//   ....[88]....
        /*0a74*/ 	.word	0xffffffff


	//   ....[89]....
        /*0a78*/ 	.word	0xffffffff


	//   ....[90]....
        /*0a7c*/ 	.word	0xffffffff


	//   ....[91]....
        /*0a80*/ 	.word	0xffffffff


	//   ....[92]....
        /*0a84*/ 	.word	0xffffffff


	//   ....[93]....
        /*0a88*/ 	.word	0xffffffff


	//   ....[94]....
        /*0a8c*/ 	.word	0xffffffff


	//   ....[95]....
        /*0a90*/ 	.word	0xffffffff


	//   ....[96]....
        /*0a94*/ 	.word	0xffffffff


	//   ....[97]....
        /*0a98*/ 	.word	0xffffffff


	//   ....[98]....
        /*0a9c*/ 	.word	0xffffffff


	//   ....[99]....
        /*0aa0*/ 	.word	0xffffffff


	//   ....[100]....
        /*0aa4*/ 	.word	0xffffffff


	//   ....[101]....
        /*0aa8*/ 	.word	0xffffffff


	//   ....[102]....
        /*0aac*/ 	.word	0xffffffff


	//   ....[103]....
        /*0ab0*/ 	.word	0xffffffff


	//   ....[104]....
        /*0ab4*/ 	.word	0xffffffff


	//   ....[105]....
        /*0ab8*/ 	.word	0xffffffff


	//   ....[106]....
        /*0abc*/ 	.word	0xffffffff


	//   ....[107]....
        /*0ac0*/ 	.word	0xffffffff


	//   ....[108]....
        /*0ac4*/ 	.word	0xffffffff


	//   ....[109]....
        /*0ac8*/ 	.word	0xffffffff


	//   ....[110]....
        /*0acc*/ 	.word	0xffffffff


	//   ....[111]....
        /*0ad0*/ 	.word	0xffffffff


	//   ....[112]....
        /*0ad4*/ 	.word	0xffffffff


	//   ....[113]....
        /*0ad8*/ 	.word	0xffffffff


	//   ....[114]....
        /*0adc*/ 	.word	0xffffffff


	//   ....[115]....
        /*0ae0*/ 	.word	0xffffffff


	//   ....[116]....
        /*0ae4*/ 	.word	0xffffffff


	//   ....[117]....
        /*0ae8*/ 	.word	0xffffffff


	//   ....[118]....
        /*0aec*/ 	.word	0xffffffff


	//   ....[119]....
        /*0af0*/ 	.word	0xffffffff


	//   ....[120]....
        /*0af4*/ 	.word	0xffffffff


	//   ....[121]....
        /*0af8*/ 	.word	0xffffffff


	//   ....[122]....
        /*0afc*/ 	.word	0xffffffff


	//   ....[123]....
        /*0b00*/ 	.word	0xffffffff


	//   ....[124]....
        /*0b04*/ 	.word	0xffffffff


	//   ....[125]....
        /*0b08*/ 	.word	0xffffffff


	//   ....[126]....
        /*0b0c*/ 	.word	0xffffffff


	//   ....[127]....
        /*0b10*/ 	.word	0xffffffff


	//   ....[128]....
        /*0b14*/ 	.word	0xffffffff


	//   ....[129]....
        /*0b18*/ 	.word	0xffffffff


	//   ....[130]....
        /*0b1c*/ 	.word	0xffffffff


	//   ....[131]....
        /*0b20*/ 	.word	0xffffffff


	//   ....[132]....
        /*0b24*/ 	.word	0xffffffff


	//   ....[133]....
        /*0b28*/ 	.word	0xffffffff


	//   ....[134]....
        /*0b2c*/ 	.word	0xffffffff


	//   ....[135]....
        /*0b30*/ 	.word	0xffffffff


	//   ....[136]....
        /*0b34*/ 	.word	0xffffffff


	//   ....[137]....
        /*0b38*/ 	.word	0xffffffff


	//   ....[138]....
        /*0b3c*/ 	.word	0xffffffff


	//   ....[139]....
        /*0b40*/ 	.word	0xffffffff


	//   ....[140]....
        /*0b44*/ 	.word	0xffffffff


	//   ....[141]....
        /*0b48*/ 	.word	0xffffffff


	//   ....[142]....
        /*0b4c*/ 	.word	0xffffffff


	//   ....[143]....
        /*0b50*/ 	.word	0xffffffff


	//   ....[144]....
        /*0b54*/ 	.word	0xffffffff


	//   ....[145]....
        /*0b58*/ 	.word	0xffffffff


	//   ....[146]....
        /*0b5c*/ 	.word	0xffffffff


	//   ....[147]....
        /*0b60*/ 	.word	0xffffffff


	//   ....[148]....
        /*0b64*/ 	.word	0xffffffff


	//   ....[149]....
        /*0b68*/ 	.word	0xffffffff


	//   ....[150]....
        /*0b6c*/ 	.word	0xffffffff


	//   ....[151]....
        /*0b70*/ 	.word	0xffffffff


	//   ....[152]....
        /*0b74*/ 	.word	0xffffffff


	//   ....[153]....
        /*0b78*/ 	.word	0xffffffff


	//   ....[154]....
        /*0b7c*/ 	.word	0xffffffff


	//   ....[155]....
        /*0b80*/ 	.word	0xffffffff


	//   ....[156]....
        /*0b84*/ 	.word	0xffffffff


	//   ....[157]....
        /*0b88*/ 	.word	0xffffffff


	//   ....[158]....
        /*0b8c*/ 	.word	0xffffffff


	//   ....[159]....
        /*0b90*/ 	.word	0xffffffff


	//   ....[160]....
        /*0b94*/ 	.word	0xffffffff


	//   ....[161]....
        /*0b98*/ 	.word	0xffffffff


	//   ....[162]....
        /*0b9c*/ 	.word	0xffffffff


	//   ....[163]....
        /*0ba0*/ 	.word	0xffffffff


	//   ....[164]....
        /*0ba4*/ 	.word	0xffffffff


	//   ....[165]....
        /*0ba8*/ 	.word	0xffffffff


	//   ....[166]....
        /*0bac*/ 	.word	0xffffffff


	//   ....[167]....
        /*0bb0*/ 	.word	0xffffffff


	//   ....[168]....
        /*0bb4*/ 	.word	0xffffffff


	//   ....[169]....
        /*0bb8*/ 	.word	0xffffffff


	//   ....[170]....
        /*0bbc*/ 	.word	0xffffffff


	//   ....[171]....
        /*0bc0*/ 	.word	0xffffffff


	//   ....[172]....
        /*0bc4*/ 	.word	0xffffffff


	//   ....[173]....
        /*0bc8*/ 	.word	0xffffffff


	//   ....[174]....
        /*0bcc*/ 	.word	0xffffffff


	//   ....[175]....
        /*0bd0*/ 	.word	0xffffffff


	//   ....[176]....
        /*0bd4*/ 	.word	0xffffffff


	//   ....[177]....
        /*0bd8*/ 	.word	0xffffffff


	//   ....[178]....
        /*0bdc*/ 	.word	0xffffffff


	//   ....[179]....
        /*0be0*/ 	.word	0xffffffff


	//   ....[180]....
        /*0be4*/ 	.word	0xffffffff


	//   ....[181]....
        /*0be8*/ 	.word	0xffffffff


	//   ....[182]....
        /*0bec*/ 	.word	0xffffffff


	//   ....[183]....
        /*0bf0*/ 	.word	0xffffffff


	//   ....[184]....
        /*0bf4*/ 	.word	0xffffffff


	//   ....[185]....
        /*0bf8*/ 	.word	0xffffffff


	//   ....[186]....
        /*0bfc*/ 	.word	0xffffffff


	//   ....[187]....
        /*0c00*/ 	.word	0xffffffff


	//   ....[188]....
        /*0c04*/ 	.word	0xffffffff


	//   ....[189]....
        /*0c08*/ 	.word	0xffffffff


	//   ....[190]....
        /*0c0c*/ 	.word	0xffffffff


	//   ....[191]....
        /*0c10*/ 	.word	0xffffffff


	//   ....[192]....
        /*0c14*/ 	.word	0xffffffff


	//   ....[193]....
        /*0c18*/ 	.word	0xffffffff


	//   ....[194]....
        /*0c1c*/ 	.word	0xffffffff


	//   ....[195]....
        /*0c20*/ 	.word	0xffffffff


	//   ....[196]....
        /*0c24*/ 	.word	0xffffffff


	//   ....[197]....
        /*0c28*/ 	.word	0xffffffff


	//   ....[198]....
        /*0c2c*/ 	.word	0xffffffff


	//   ....[199]....
        /*0c30*/ 	.word	0xffffffff


	//   ....[200]....
        /*0c34*/ 	.word	0xffffffff


	//   ....[201]....
        /*0c38*/ 	.word	0xffffffff


	//   ....[202]....
        /*0c3c*/ 	.word	0xffffffff


	//   ....[203]....
        /*0c40*/ 	.word	0xffffffff


	//   ....[204]....
        /*0c44*/ 	.word	0xffffffff


	//   ....[205]....
        /*0c48*/ 	.word	0xffffffff


	//   ....[206]....
        /*0c4c*/ 	.word	0xffffffff


	//   ....[207]....
        /*0c50*/ 	.word	0xffffffff


	//   ....[208]....
        /*0c54*/ 	.word	0xffffffff


	//   ....[209]....
        /*0c58*/ 	.word	0xffffffff


	//   ....[210]....
        /*0c5c*/ 	.word	0xffffffff


	//   ....[211]....
        /*0c60*/ 	.word	0xffffffff


	//   ....[212]....
        /*0c64*/ 	.word	0xffffffff


	//   ....[213]....
        /*0c68*/ 	.word	0xffffffff


	//   ....[214]....
        /*0c6c*/ 	.word	0xffffffff


	//   ....[215]....
        /*0c70*/ 	.word	0xffffffff


	//   ....[216]....
        /*0c74*/ 	.word	0xffffffff


	//   ....[217]....
        /*0c78*/ 	.word	0xffffffff


	//   ....[218]....
        /*0c7c*/ 	.word	0xffffffff


	//   ....[219]....
        /*0c80*/ 	.word	0xffffffff


	//   ....[220]....
        /*0c84*/ 	.word	0xffffffff


	//   ....[221]....
        /*0c88*/ 	.word	0xffffffff


	//   ....[222]....
        /*0c8c*/ 	.word	0xffffffff


	//   ....[223]....
        /*0c90*/ 	.word	0xffffffff


	//   ....[224]....
        /*0c94*/ 	.word	0xffffffff


	//   ....[225]....
        /*0c98*/ 	.word	0xffffffff


	//   ....[226]....
        /*0c9c*/ 	.word	0xffffffff


	//   ....[227]....
        /*0ca0*/ 	.word	0xffffffff


	//   ....[228]....
        /*0ca4*/ 	.word	0xffffffff


	//   ....[229]....
        /*0ca8*/ 	.word	0xffffffff


	//   ....[230]....
        /*0cac*/ 	.word	0xffffffff


	//   ....[231]....
        /*0cb0*/ 	.word	0xffffffff


	//   ....[232]....
        /*0cb4*/ 	.word	0xffffffff


	//   ....[233]....
        /*0cb8*/ 	.word	0xffffffff


	//   ....[234]....
        /*0cbc*/ 	.word	0xffffffff


	//   ....[235]....
        /*0cc0*/ 	.word	0xffffffff


	//   ....[236]....
        /*0cc4*/ 	.word	0xffffffff


	//   ....[237]....
        /*0cc8*/ 	.word	0xffffffff


	//   ....[238]....
        /*0ccc*/ 	.word	0xffffffff


	//   ....[239]....
        /*0cd0*/ 	.word	0xffffffff


	//   ....[240]....
        /*0cd4*/ 	.word	0xffffffff


	//   ....[241]....
        /*0cd8*/ 	.word	0xffffffff


	//   ....[242]....
        /*0cdc*/ 	.word	0xffffffff


	//   ....[243]....
        /*0ce0*/ 	.word	0xffffffff


	//   ....[244]....
        /*0ce4*/ 	.word	0xffffffff


	//   ....[245]....
        /*0ce8*/ 	.word	0xffffffff


	//   ....[246]....
        /*0cec*/ 	.word	0xffffffff


	//   ....[247]....
        /*0cf0*/ 	.word	0xffffffff


	//   ....[248]....
        /*0cf4*/ 	.word	0xffffffff


	//   ....[249]....
        /*0cf8*/ 	.word	0xffffffff


	//   ....[250]....
        /*0cfc*/ 	.word	0xffffffff


	//   ....[251]....
        /*0d00*/ 	.word	0xffffffff


	//   ....[252]....
        /*0d04*/ 	.word	0xffffffff


	//   ....[253]....
        /*0d08*/ 	.word	0xffffffff


	//   ....[254]....
        /*0d0c*/ 	.word	0xffffffff


	//   ....[255]....
        /*0d10*/ 	.word	0xffffffff


	//   ....[0]....
        /*0d14*/ 	.word	0xffffffff


	//   ....[1]....
        /*0d18*/ 	.word	0xffffffff


	//   ....[2]....
        /*0d1c*/ 	.word	0xffffffff


	//   ....[3]....
        /*0d20*/ 	.word	0xffffffff


	//   ....[4]....
        /*0d24*/ 	.word	0xffffffff


	//   ....[5]....
        /*0d28*/ 	.word	0xffffffff


	//   ....[6]....
        /*0d2c*/ 	.word	0xffffffff


	//   ....[7]....
        /*0d30*/ 	.word	0xffffffff


	//   ....[8]....
        /*0d34*/ 	.word	0xffffffff


	//   ....[9]....
        /*0d38*/ 	.word	0xffffffff


	//   ....[10]....
        /*0d3c*/ 	.word	0xffffffff


	//   ....[11]....
        /*0d40*/ 	.word	0xffffffff


	//   ....[12]....
        /*0d44*/ 	.word	0xffffffff


	//   ....[13]....
        /*0d48*/ 	.word	0xffffffff


	//   ....[14]....
        /*0d4c*/ 	.word	0xffffffff


	//   ....[15]....
        /*0d50*/ 	.word	0xffffffff


	//   ....[16]....
        /*0d54*/ 	.word	0xffffffff


	//   ....[17]....
        /*0d58*/ 	.word	0xffffffff


	//   ....[18]....
        /*0d5c*/ 	.word	0xffffffff


	//   ....[19]....
        /*0d60*/ 	.word	0xffffffff


	//   ....[20]....
        /*0d64*/ 	.word	0xffffffff


	//   ....[21]....
        /*0d68*/ 	.word	0xffffffff


	//   ....[22]....
        /*0d6c*/ 	.word	0xffffffff


	//   ....[23]....
        /*0d70*/ 	.word	0xffffffff


	//   ....[24]....
        /*0d74*/ 	.word	0xffffffff


	//   ....[25]....
        /*0d78*/ 	.word	0xffffffff


	//   ....[26]....
        /*0d7c*/ 	.word	0xffffffff


	//   ....[27]....
        /*0d80*/ 	.word	0xffffffff


	//   ....[28]....
        /*0d84*/ 	.word	0xffffffff


	//   ....[29]....
        /*0d88*/ 	.word	0xffffffff


	//   ....[30]....
        /*0d8c*/ 	.word	0xffffffff


	//   ....[31]....
        /*0d90*/ 	.word	0xffffffff


	//   ....[32]....
        /*0d94*/ 	.word	0xffffffff


	//   ....[33]....
        /*0d98*/ 	.word	0xffffffff


	//   ....[34]....
        /*0d9c*/ 	.word	0xffffffff


	//   ....[35]....
        /*0da0*/ 	.word	0xffffffff


	//   ....[36]....
        /*0da4*/ 	.word	0xffffffff


	//   ....[37]....
        /*0da8*/ 	.word	0xffffffff


	//   ....[38]....
        /*0dac*/ 	.word	0xffffffff


	//   ....[39]....
        /*0db0*/ 	.word	0xffffffff


	//   ....[40]....
        /*0db4*/ 	.word	0xffffffff


	//   ....[41]....
        /*0db8*/ 	.word	0xffffffff


	//   ....[42]....
        /*0dbc*/ 	.word	0xffffffff


	//   ....[43]....
        /*0dc0*/ 	.word	0xffffffff


	//   ....[44]....
        /*0dc4*/ 	.word	0xffffffff


	//   ....[45]....
        /*0dc8*/ 	.word	0xffffffff


	//   ....[46]....
        /*0dcc*/ 	.word	0xffffffff


	//   ....[47]....
        /*0dd0*/ 	.word	0xffffffff


	//   ....[48]....
        /*0dd4*/ 	.word	0xffffffff


	//   ....[49]....
        /*0dd8*/ 	.word	0xffffffff


	//   ....[50]....
        /*0ddc*/ 	.word	0xffffffff


	//   ....[51]....
        /*0de0*/ 	.word	0xffffffff


	//   ....[52]....
        /*0de4*/ 	.word	0xffffffff


	//   ....[53]....
        /*0de8*/ 	.word	0xffffffff


	//   ....[54]....
        /*0dec*/ 	.word	0xffffffff


	//   ....[55]....
        /*0df0*/ 	.word	0xffffffff


	//----- nvinfo : EIATTR_COOP_GROUP_INSTR_OFFSETS
	.align		4
.L_358:
        /*0df4*/ 	.byte	0x04, 0x28
        /*0df6*/ 	.short	(.L_360 - .L_359)


	//   ....[0]....
.L_359:
        /*0df8*/ 	.word	0x00000050


	//   ....[1]....
        /*0dfc*/ 	.word	0x00000200


	//   ....[2]....
        /*0e00*/ 	.word	0x00000230


	//   ....[3]....
        /*0e04*/ 	.word	0x00000260


	//   ....[4]....
        /*0e08*/ 	.word	0x00000290


	//   ....[5]....
        /*0e0c*/ 	.word	0x000002c0


	//   ....[6]....
        /*0e10*/ 	.word	0x000002f0


	//   ....[7]....
        /*0e14*/ 	.word	0x00000450


	//   ....[8]....
        /*0e18*/ 	.word	0x00000490


	//   ....[9]....
        /*0e1c*/ 	.word	0x000004c0


	//   ....[10]....
        /*0e20*/ 	.word	0x000004f0


	//   ....[11]....
        /*0e24*/ 	.word	0x00000520


	//   ....[12]....
        /*0e28*/ 	.word	0x00000550


	//   ....[13]....
        /*0e2c*/ 	.word	0x000005e0


	//   ....[14]....
        /*0e30*/ 	.word	0x00000630


	//   ....[15]....
        /*0e34*/ 	.word	0x00000650


	//   ....[16]....
        /*0e38*/ 	.word	0x000006b0


	//   ....[17]....
        /*0e3c*/ 	.word	0x00004530


	//   ....[18]....
        /*0e40*/ 	.word	0x00004580


	//   ....[19]....
        /*0e44*/ 	.word	0x00004d60


	//   ....[20]....
        /*0e48*/ 	.word	0x00004d90


	//   ....[21]....
        /*0e4c*/ 	.word	0x000054e0


	//   ....[22]....
        /*0e50*/ 	.word	0x00005500


	//   ....[23]....
        /*0e54*/ 	.word	0x00005c50


	//   ....[24]....
        /*0e58*/ 	.word	0x00005c60


	//   ....[25]....
        /*0e5c*/ 	.word	0x000064c0


	//   ....[26]....
        /*0e60*/ 	.word	0x00006500


	//   ....[27]....
        /*0e64*/ 	.word	0x000072f0


	//   ....[28]....
        /*0e68*/ 	.word	0x00007320


	//   ....[29]....
        /*0e6c*/ 	.word	0x00007b10


	//   ....[30]....
        /*0e70*/ 	.word	0x00007b40


	//   ....[31]....
        /*0e74*/ 	.word	0x00008330


	//   ....[32]....
        /*0e78*/ 	.word	0x00008350


	//   ....[33]....
        /*0e7c*/ 	.word	0x00008b60


	//   ....[34]....
        /*0e80*/ 	.word	0x00008b90


	//   ....[35]....
        /*0e84*/ 	.word	0x00008ca0


	//   ....[36]....
        /*0e88*/ 	.word	0x00008cd0


	//   ....[37]....
        /*0e8c*/ 	.word	0x00008da0


	//   ....[38]....
        /*0e90*/ 	.word	0x00008dd0


	//   ....[39]....
        /*0e94*/ 	.word	0x00008ea0


	//   ....[40]....
        /*0e98*/ 	.word	0x00008ec0


	//   ....[41]....
        /*0e9c*/ 	.word	0x00009380


	//   ....[42]....
        /*0ea0*/ 	.word	0x000093a0


	//   ....[43]....
        /*0ea4*/ 	.word	0x00009520


	//   ....[44]....
        /*0ea8*/ 	.word	0x00009540


	//   ....[45]....
        /*0eac*/ 	.word	0x00009610


	//   ....[46]....
        /*0eb0*/ 	.word	0x00009630


	//   ....[47]....
        /*0eb4*/ 	.word	0x00009700


	//   ....[48]....
        /*0eb8*/ 	.word	0x00009720


	//   ....[49]....
        /*0ebc*/ 	.word	0x0000a610


	//   ....[50]....
        /*0ec0*/ 	.word	0x0000a630


	//   ....[51]....
        /*0ec4*/ 	.word	0x0000a660


	//   ....[52]....
        /*0ec8*/ 	.word	0x0000a670


	//   ....[53]....
        /*0ecc*/ 	.word	0x0000a690


	//   ....[54]....
        /*0ed0*/ 	.word	0x0000a6c0


	//   ....[55]....
        /*0ed4*/ 	.word	0x0000a730


	//   ....[56]....
        /*0ed8*/ 	.word	0x0000a7d0


	//   ....[57]....
        /*0edc*/ 	.word	0x0000a8d0


	//   ....[58]....
        /*0ee0*/ 	.word	0x0000a8f0


	//   ....[59]....
        /*0ee4*/ 	.word	0x0000aab0


	//   ....[60]....
        /*0ee8*/ 	.word	0x0000aac0


	//   ....[61]....
        /*0eec*/ 	.word	0x0000ab60


	//   ....[62]....
        /*0ef0*/ 	.word	0x0000ab70


	//   ....[63]....
        /*0ef4*/ 	.word	0x0000abd0


	//   ....[64]....
        /*0ef8*/ 	.word	0x0000abe0


	//   ....[65]....
        /*0efc*/ 	.word	0x0000af00


	//   ....[66]....
        /*0f00*/ 	.word	0x0000af70


	//   ....[67]....
        /*0f04*/ 	.word	0x0000afc0


	//   ....[68]....
        /*0f08*/ 	.word	0x0000afe0


	//   ....[69]....
        /*0f0c*/ 	.word	0x0000b180


	//   ....[70]....
        /*0f10*/ 	.word	0x0000b240


	//   ....[71]....
        /*0f14*/ 	.word	0x0000b280


	//   ....[72]....
        /*0f18*/ 	.word	0x0000b2b0


	//   ....[73]....
        /*0f1c*/ 	.word	0x0000b480


	//   ....[74]....
        /*0f20*/ 	.word	0x0000b540


	//   ....[75]....
        /*0f24*/ 	.word	0x0000b580


	//   ....[76]....
        /*0f28*/ 	.word	0x0000b5c0


	//   ....[77]....
        /*0f2c*/ 	.word	0x0000b7b0


	//   ....[78]....
        /*0f30*/ 	.word	0x0000b870


	//   ....[79]....
        /*0f34*/ 	.word	0x0000b8b0


	//   ....[80]....
        /*0f38*/ 	.word	0x0000b8f0


	//   ....[81]....
        /*0f3c*/ 	.word	0x0000d480


	//   ....[82]....
        /*0f40*/ 	.word	0x0000d4a0


	//   ....[83]....
        /*0f44*/ 	.word	0x0000d4c0


	//   ....[84]....
        /*0f48*/ 	.word	0x0000d4e0


	//   ....[85]....
        /*0f4c*/ 	.word	0x0000d5a0


	//   ....[86]....
        /*0f50*/ 	.word	0x0000d5c0


	//   ....[87]....
        /*0f54*/ 	.word	0x0000d5e0


	//   ....[88]....
        /*0f58*/ 	.word	0x0000d600


	//   ....[89]....
        /*0f5c*/ 	.word	0x0000d7f0


	//   ....[90]....
        /*0f60*/ 	.word	0x0000d830


	//   ....[91]....
        /*0f64*/ 	.word	0x0000d850


	//   ....[92]....
        /*0f68*/ 	.word	0x0000d860


	//   ....[93]....
        /*0f6c*/ 	.word	0x0000d940


	//   ....[94]....
        /*0f70*/ 	.word	0x0000d970


	//   ....[95]....
        /*0f74*/ 	.word	0x0000d980


	//   ....[96]....
        /*0f78*/ 	.word	0x0000d990


	//   ....[97]....
        /*0f7c*/ 	.word	0x0000fa10


	//   ....[98]....
        /*0f80*/ 	.word	0x0000fa30


	//   ....[99]....
        /*0f84*/ 	.word	0x0000fa40


	//   ....[100]....
        /*0f88*/ 	.word	0x0000fa50


	//   ....[101]....
        /*0f8c*/ 	.word	0x0000fc40


	//   ....[102]....
        /*0f90*/ 	.word	0x0000fc60


	//   ....[103]....
        /*0f94*/ 	.word	0x0000fda0


	//   ....[104]....
        /*0f98*/ 	.word	0x0000fdb0


	//   ....[105]....
        /*0f9c*/ 	.word	0x00010b90


	//   ....[106]....
        /*0fa0*/ 	.word	0x00010bb0


	//   ....[107]....
        /*0fa4*/ 	.word	0x00010cc0


	//   ....[108]....
        /*0fa8*/ 	.word	0x00010cd0


	//   ....[109]....
        /*0fac*/ 	.word	0x00010de0


	//   ....[110]....
        /*0fb0*/ 	.word	0x00010e00


	//   ....[111]....
        /*0fb4*/ 	.word	0x00010f10


	//   ....[112]....
        /*0fb8*/ 	.word	0x00010f20


	//   ....[113]....
        /*0fbc*/ 	.word	0x00011100


	//   ....[114]....
        /*0fc0*/ 	.word	0x000114c0


	//   ....[115]....
        /*0fc4*/ 	.word	0x00011bc0


	//   ....[116]....
        /*0fc8*/ 	.word	0x00011be0


	//   ....[117]....
        /*0fcc*/ 	.word	0x00011c00


	//   ....[118]....
        /*0fd0*/ 	.word	0x00011c20


	//   ....[119]....
        /*0fd4*/ 	.word	0x00013790


	//   ....[120]....
        /*0fd8*/ 	.word	0x000137b0


	//   ....[121]....
        /*0fdc*/ 	.word	0x000137e0


	//   ....[122]....
        /*0fe0*/ 	.word	0x00013850


	//   ....[123]....
        /*0fe4*/ 	.word	0x00013870


	//   ....[124]....
        /*0fe8*/ 	.word	0x00013880


	//   ....[125]....
        /*0fec*/ 	.word	0x00013a40


	//   ....[126]....
        /*0ff0*/ 	.word	0x00013a50


	//   ....[127]....
        /*0ff4*/ 	.word	0x000147b0


	//   ....[128]....
        /*0ff8*/ 	.word	0x000147d0


	//   ....[129]....
        /*0ffc*/ 	.word	0x000148c0


	//   ....[130]....
        /*1000*/ 	.word	0x000148d0


	//   ....[131]....
        /*1004*/ 	.word	0x000149c0


	//   ....[132]....
        /*1008*/ 	.word	0x000149e0


	//   ....[133]....
        /*100c*/ 	.word	0x00014ad0


	//   ....[134]....
        /*1010*/ 	.word	0x00014ae0


	//   ....[135]....
        /*1014*/ 	.word	0x00014cc0


	//   ....[136]....
        /*1018*/ 	.word	0x00015070


	//   ....[137]....
        /*101c*/ 	.word	0x000155d0


	//   ....[138]....
        /*1020*/ 	.word	0x000155f0


	//   ....[139]....
        /*1024*/ 	.word	0x000157d0


	//   ....[140]....
        /*1028*/ 	.word	0x000157f0


	//   ....[141]....
        /*102c*/ 	.word	0x00017760


	//   ....[142]....
        /*1030*/ 	.word	0x00017770


	//   ....[143]....
        /*1034*/ 	.word	0x00017850


	//   ....[144]....
        /*1038*/ 	.word	0x00017870


	//   ....[145]....
        /*103c*/ 	.word	0x000178d0


	//   ....[146]....
        /*1040*/ 	.word	0x000178f0


	//   ....[147]....
        /*1044*/ 	.word	0x000179f0


	//   ....[148]....
        /*1048*/ 	.word	0x00017a00


	//   ....[149]....
        /*104c*/ 	.word	0x00018760


	//   ....[150]....
        /*1050*/ 	.word	0x00018780


	//   ....[151]....
        /*1054*/ 	.word	0x000188b0


	//   ....[152]....
        /*1058*/ 	.word	0x000188c0


	//   ....[153]....
        /*105c*/ 	.word	0x000189f0


	//   ....[154]....
        /*1060*/ 	.word	0x00018a10


	//   ....[155]....
        /*1064*/ 	.word	0x00018b40


	//   ....[156]....
        /*1068*/ 	.word	0x00018b50


	//   ....[157]....
        /*106c*/ 	.word	0x00019020


	//   ....[158]....
        /*1070*/ 	.word	0x00019050


	//   ....[159]....
        /*1074*/ 	.word	0x00019070


	//   ....[160]....
        /*1078*/ 	.word	0x00019090


	//   ....[161]....
        /*107c*/ 	.word	0x0001ad60


	//   ....[162]....
        /*1080*/ 	.word	0x0001ada0


	//   ....[163]....
        /*1084*/ 	.word	0x0001adc0


	//   ....[164]....
        /*1088*/ 	.word	0x0001ade0


	//   ....[165]....
        /*108c*/ 	.word	0x0001be90


	//   ....[166]....
        /*1090*/ 	.word	0x0001bea0


	//   ....[167]....
        /*1094*/ 	.word	0x0001bec0


	//   ....[168]....
        /*1098*/ 	.word	0x0001bee0


	//   ....[169]....
        /*109c*/ 	.word	0x0001c210


	//   ....[170]....
        /*10a0*/ 	.word	0x0001c230


	//   ....[171]....
        /*10a4*/ 	.word	0x0001c320


	//   ....[172]....
        /*10a8*/ 	.word	0x0001c330


	//   ....[173]....
        /*10ac*/ 	.word	0x0001c430


	//   ....[174]....
        /*10b0*/ 	.word	0x0001c450


	//   ....[175]....
        /*10b4*/ 	.word	0x0001c550


	//   ....[176]....
        /*10b8*/ 	.word	0x0001c560


	//   ....[177]....
        /*10bc*/ 	.word	0x0001c860


	//   ....[178]....
        /*10c0*/ 	.word	0x0001c880


	//   ....[179]....
        /*10c4*/ 	.word	0x0001cec0


	//   ....[180]....
        /*10c8*/ 	.word	0x0001ced0


	//   ....[181]....
        /*10cc*/ 	.word	0x0001dcd0


	//   ....[182]....
        /*10d0*/ 	.word	0x0001dcf0


	//   ....[183]....
        /*10d4*/ 	.word	0x0001ddf0


	//   ....[184]....
        /*10d8*/ 	.word	0x0001de00


	//   ....[185]....
        /*10dc*/ 	.word	0x0001df00


	//   ....[186]....
        /*10e0*/ 	.word	0x0001df20


	//   ....[187]....
        /*10e4*/ 	.word	0x0001e020


	//   ....[188]....
        /*10e8*/ 	.word	0x0001e030


	//   ....[189]....
        /*10ec*/ 	.word	0x0001e1e0


	//   ....[190]....
        /*10f0*/ 	.word	0x0001e200


	//   ....[191]....
        /*10f4*/ 	.word	0x0001e330


	//   ....[192]....
        /*10f8*/ 	.word	0x0001e370


	//   ....[193]....
        /*10fc*/ 	.word	0x0001e3a0


	//   ....[194]....
        /*1100*/ 	.word	0x0001e3d0


	//   ....[195]....
        /*1104*/ 	.word	0x0001e400


	//   ....[196]....
        /*1108*/ 	.word	0x0001e430


	//   ....[197]....
        /*110c*/ 	.word	0x0001e5a0


	//   ....[198]....
        /*1110*/ 	.word	0x0001e5e0


	//   ....[199]....
        /*1114*/ 	.word	0x0001e610


	//   ....[200]....
        /*1118*/ 	.word	0x0001e640


	//   ....[201]....
        /*111c*/ 	.word	0x0001e670


	//   ....[202]....
        /*1120*/ 	.word	0x0001e6a0


	//   ....[203]....
        /*1124*/ 	.word	0x0001e730


	//   ....[204]....
        /*1128*/ 	.word	0x0001e790


	//   ....[205]....
        /*112c*/ 	.word	0x0001e7a0


	//   ....[206]....
        /*1130*/ 	.word	0x0001e800


	//   ....[207]....
        /*1134*/ 	.word	0x0001f250


	//   ....[208]....
        /*1138*/ 	.word	0x0001f2a0


	//   ....[209]....
        /*113c*/ 	.word	0x0001f300


	//   ....[210]....
        /*1140*/ 	.word	0x0001f360


	//   ....[211]....
        /*1144*/ 	.word	0x0001f3c0


	//   ....[212]....
        /*1148*/ 	.word	0x0001f430


	//   ....[213]....
        /*114c*/ 	.word	0x0001f480


	//   ....[214]....
        /*1150*/ 	.word	0x0001f4e0


	//   ....[215]....
        /*1154*/ 	.word	0x0001f550


	//   ....[216]....
        /*1158*/ 	.word	0x0001f5c0


	//   ....[217]....
        /*115c*/ 	.word	0x0001f630


	//   ....[218]....
        /*1160*/ 	.word	0x0001f690


	//   ....[219]....
        /*1164*/ 	.word	0x0001f700


	//   ....[220]....
        /*1168*/ 	.word	0x0001f770


	//   ....[221]....
        /*116c*/ 	.word	0x0001f7e0


	//   ....[222]....
        /*1170*/ 	.word	0x0001f840


	//   ....[223]....
        /*1174*/ 	.word	0x0001f8b0


	//   ....[224]....
        /*1178*/ 	.word	0x0001f920


	//   ....[225]....
        /*117c*/ 	.word	0x0001f990


	//   ....[226]....
        /*1180*/ 	.word	0x0001f9f0


	//   ....[227]....
        /*1184*/ 	.word	0x0001fa60


	//   ....[228]....
        /*1188*/ 	.word	0x0001fad0


	//   ....[229]....
        /*118c*/ 	.word	0x00020210


	//   ....[230]....
        /*1190*/ 	.word	0x00020260


	//   ....[231]....
        /*1194*/ 	.word	0x000202b0


	//   ....[232]....
        /*1198*/ 	.word	0x00020300


	//   ....[233]....
        /*119c*/ 	.word	0x00020370


	//   ....[234]....
        /*11a0*/ 	.word	0x000203e0


	//   ....[235]....
        /*11a4*/ 	.word	0x00020500


	//   ....[236]....
        /*11a8*/ 	.word	0x00020560


	//   ....[237]....
        /*11ac*/ 	.word	0x000206a0


	//   ....[238]....
        /*11b0*/ 	.word	0x00020700


	//   ....[239]....
        /*11b4*/ 	.word	0x00020770


	//   ....[240]....
        /*11b8*/ 	.word	0x000207d0


	//   ....[241]....
        /*11bc*/ 	.word	0x00020840


	//   ....[242]....
        /*11c0*/ 	.word	0x000208b0


	//   ....[243]....
        /*11c4*/ 	.word	0x00020920


	//   ....[244]....
        /*11c8*/ 	.word	0x00020980


	//   ....[245]....
        /*11cc*/ 	.word	0x000209f0


	//   ....[246]....
        /*11d0*/ 	.word	0x00020a60


	//   ....[247]....
        /*11d4*/ 	.word	0x00020ad0


	//   ....[248]....
        /*11d8*/ 	.word	0x00020b30


	//   ....[249]....
        /*11dc*/ 	.word	0x00020ba0


	//   ....[250]....
        /*11e0*/ 	.word	0x00020c10


	//   ....[251]....
        /*11e4*/ 	.word	0x00021350


	//   ....[252]....
        /*11e8*/ 	.word	0x00021390


	//   ....[253]....
        /*11ec*/ 	.word	0x000213e0


	//   ....[254]....
        /*11f0*/ 	.word	0x00021420


	//   ....[255]....
        /*11f4*/ 	.word	0x00021490


	//   ....[0]....
        /*11f8*/ 	.word	0x00021500


	//   ....[1]....
        /*11fc*/ 	.word	0x00021560


	//   ....[2]....
        /*1200*/ 	.word	0x000215d0


	//   ....[3]....
        /*1204*/ 	.word	0x00021640


	//   ....[4]....
        /*1208*/ 	.word	0x000216b0


	//   ....[5]....
        /*120c*/ 	.word	0x00021710


	//   ....[6]....
        /*1210*/ 	.word	0x00021780


	//   ....[7]....
        /*1214*/ 	.word	0x000217f0


	//   ....[8]....
        /*1218*/ 	.word	0x00021860


	//   ....[9]....
        /*121c*/ 	.word	0x000218c0


	//   ....[10]....
        /*1220*/ 	.word	0x00021910


	//   ....[11]....
        /*1224*/ 	.word	0x00021960


	//   ....[12]....
        /*1228*/ 	.word	0x000219b0


	//   ....[13]....
        /*122c*/ 	.word	0x000219f0


	//   ....[14]....
        /*1230*/ 	.word	0x00021a50


	//   ....[15]....
        /*1234*/ 	.word	0x00021aa0


	//   ....[16]....
        /*1238*/ 	.word	0x00021af0


	//   ....[17]....
        /*123c*/ 	.word	0x00021b50


	//   ....[18]....
        /*1240*/ 	.word	0x00021bc0


	//   ....[19]....
        /*1244*/ 	.word	0x00021c30


	//   ....[20]....
        /*1248*/ 	.word	0x00021ca0


	//   ....[21]....
        /*124c*/ 	.word	0x00021d00


	//   ....[22]....
        /*1250*/ 	.word	0x00021d70


	//   ....[23]....
        /*1254*/ 	.word	0x00021de0


	//   ....[24]....
        /*1258*/ 	.word	0x00021e50


	//   ....[25]....
        /*125c*/ 	.word	0x00021eb0


	//   ....[26]....
        /*1260*/ 	.word	0x00021f20


	//   ....[27]....
        /*1264*/ 	.word	0x00021f90


	//   ....[28]....
        /*1268*/ 	.word	0x00022000


	//   ....[29]....
        /*126c*/ 	.word	0x00022060


	//   ....[30]....
        /*1270*/ 	.word	0x000220d0


	//   ....[31]....
        /*1274*/ 	.word	0x00022140


	//   ....[32]....
        /*1278*/ 	.word	0x000221b0


	//   ....[33]....
        /*127c*/ 	.word	0x00022210


	//   ....[34]....
        /*1280*/ 	.word	0x00022280


	//   ....[35]....
        /*1284*/ 	.word	0x000222f0


	//   ....[36]....
        /*1288*/ 	.word	0x00022360


	//   ....[37]....
        /*128c*/ 	.word	0x000223c0


	//   ....[38]....
        /*1290*/ 	.word	0x00022430


	//   ....[39]....
        /*1294*/ 	.word	0x000224a0


	//   ....[40]....
        /*1298*/ 	.word	0x000224f0


	//   ....[41]....
        /*129c*/ 	.word	0x00022530


	//   ....[42]....
        /*12a0*/ 	.word	0x00022580


	//   ....[43]....
        /*12a4*/ 	.word	0x000225d0


	//   ....[44]....
        /*12a8*/ 	.word	0x00022620


	//   ....[45]....
        /*12ac*/ 	.word	0x00022690


	//   ....[46]....
        /*12b0*/ 	.word	0x000226e0


	//   ....[47]....
        /*12b4*/ 	.word	0x00022720


	//   ....[48]....
        /*12b8*/ 	.word	0x00022770


	//   ....[49]....
        /*12bc*/ 	.word	0x000227c0


	//   ....[50]....
        /*12c0*/ 	.word	0x00022810


	//   ....[51]....
        /*12c4*/ 	.word	0x00022880


	//   ....[52]....
        /*12c8*/ 	.word	0x000228d0


	//   ....[53]....
        /*12cc*/ 	.word	0x00022930


	//   ....[54]....
        /*12d0*/ 	.word	0x00022990


	//   ....[55]....
        /*12d4*/ 	.word	0x00022a00


	//----- nvinfo : EIATTR_EXIT_INSTR_OFFSETS
	.align		4
.L_360:
        /*12d8*/ 	.byte	0x04, 0x1c
        /*12da*/ 	.short	(.L_362 - .L_361)


	//   ....[0]....
.L_361:
        /*12dc*/ 	.word	0x000010d0


	//   ....[1]....
        /*12e0*/ 	.word	0x0001f220


	//----- nvinfo : EIATTR_MAX_THREADS
	.align		4
.L_362:
        /*12e4*/ 	.byte	0x04, 0x05
        /*12e6*/ 	.short	(.L_364 - .L_363)
.L_363:
        /*12e8*/ 	.word	0x00000100
        /*12ec*/ 	.word	0x00000001
        /*12f0*/ 	.word	0x00000001


	//----- nvinfo : EIATTR_CRS_STACK_SIZE
	.align		4
.L_364:
        /*12f4*/ 	.byte	0x04, 0x1e
        /*12f6*/ 	.short	(.L_366 - .L_365)
.L_365:
        /*12f8*/ 	.word	0x00000000
.L_366:


//--------------------- .nv.callgraph             --------------------------
	.section	.nv.callgraph,"",@"SHT_CUDA_CALLGRAPH"
	.align	4
	.sectionentsize	8
	.align		4
        /*0000*/ 	.word	0x00000000
	.align		4
        /*0004*/ 	.word	0xffffffff
	.align		4
        /*0008*/ 	.word	0x00000000
	.align		4
        /*000c*/ 	.word	0xfffffffe
	.align		4
        /*0010*/ 	.word	0x00000000
	.align		4
        /*0014*/ 	.word	0xfffffffd
	.align		4
        /*0018*/ 	.word	0x00000000
	.align		4
        /*001c*/ 	.word	0xfffffffc


//--------------------- .nv.rel.action            --------------------------
	.section	.nv.rel.action,"",@"SHT_CUDA_RELOCINFO"
	.align	8
	.sectionentsize	8
        /*0000*/ 	.byte	0x73, 0x00, 0x00, 0x00, 0x00, 0x00, 0x00, 0x00, 0x00, 0x00, 0x00, 0x11, 0x25, 0x00, 0x05, 0x36


//--------------------- .nv.constant4             --------------------------
	.section	.nv.constant4,"a",@progbits
	.align	8
	.align		8
.nv.constant4:
        /*0000*/ 	.dword	_ZN78_INTERNAL_c4c2231f_42_flash_fwd_hdim128_fp16_paged_split_sm80_cu_ceb34e2a_31454cuda3std3__45__cpo5beginE
	.align		8
        /*0008*/ 	.dword	_ZN78_INTERNAL_c4c2231f_42_flash_fwd_hdim128_fp16_paged_split_sm80_cu_ceb34e2a_31454cuda3std3__45__cpo3endE
	.align		8
        /*0010*/ 	.dword	_ZN78_INTERNAL_c4c2231f_42_flash_fwd_hdim128_fp16_paged_split_sm80_cu_ceb34e2a_31454cuda3std3__45__cpo6cbeginE
	.align		8
        /*0018*/ 	.dword	_ZN78_INTERNAL_c4c2231f_42_flash_fwd_hdim128_fp16_paged_split_sm80_cu_ceb34e2a_31454cuda3std3__45__cpo4cendE
	.align		8
        /*0020*/ 	.dword	_ZN78_INTERNAL_c4c2231f_42_flash_fwd_hdim128_fp16_paged_split_sm80_cu_ceb34e2a_31454cuda3std3__480_GLOBAL__N__c4c2231f_42_flash_fwd_hdim128_fp16_paged_split_sm80_cu_ceb34e2a_31456ignoreE
	.align		8
        /*0028*/ 	.dword	_ZN78_INTERNAL_c4c2231f_42_flash_fwd_hdim128_fp16_paged_split_sm80_cu_ceb34e2a_31454cuda3std3__419piecewise_constructE
	.align		8
        /*0030*/ 	.dword	_ZN78_INTERNAL_c4c2231f_42_flash_fwd_hdim128_fp16_paged_split_sm80_cu_ceb34e2a_31454cuda3std3__48in_placeE
	.align		8
        /*0038*/ 	.dword	_ZN78_INTERNAL_c4c2231f_42_flash_fwd_hdim128_fp16_paged_split_sm80_cu_ceb34e2a_31454cuda3std6ranges3__45__cpo4swapE
	.align		8
        /*0040*/ 	.dword	_ZN78_INTERNAL_c4c2231f_42_flash_fwd_hdim128_fp16_paged_split_sm80_cu_ceb34e2a_31454cuda3std6ranges3__45__cpo9iter_moveE
	.align		8
        /*0048*/ 	.dword	_ZN78_INTERNAL_c4c2231f_42_flash_fwd_hdim128_fp16_paged_split_sm80_cu_ceb34e2a_31454cute7productE
	.align		8
        /*0050*/ 	.dword	_ZN78_INTERNAL_c4c2231f_42_flash_fwd_hdim128_fp16_paged_split_sm80_cu_ceb34e2a_31454cute1_E


//--------------------- .nv.constant0._ZN7cutlass13device_kernelIN5flash19enable_sm80_to_sm89INS1_16FlashAttnFwdSm80INS1_25CollectiveMainloopFwdSm80ILi8ELi1ELb1EN4cute5tupleIJNS5_1CILi128EEES8_S8_EEELi128ENS_6half_tEfNS_4arch4Sm80ELb0ELb0ELb0ELb0ELb1ELb0ELb1ELb1EEENS1_21CollectiveEpilogueFwdIS9_NS6_IJNS7_ILi1EEESF_SF_EEESA_SC_Li256ELb0ELb1ELb1ELb0EEENS1_19SingleTileSchedulerILb0ELb1ELb1ELi128EEEEEEEEEvNT_6ParamsE --------------------------
	.section	.nv.constant0._ZN7cutlass13device_kernelIN5flash19enable_sm80_to_sm89INS1_16FlashAttnFwdSm80INS1_25CollectiveMainloopFwdSm80ILi8ELi1ELb1EN4cute5tupleIJNS5_1CILi128EEES8_S8_EEELi128ENS_6half_tEfNS_4arch4Sm80ELb0ELb0ELb0ELb0ELb1ELb0ELb1ELb1EEENS1_21CollectiveEpilogueFwdIS9_NS6_IJNS7_ILi1EEESF_SF_EEESA_SC_Li256ELb0ELb1ELb1ELb0EEENS1_19SingleTileSchedulerILb0ELb1ELb1ELi128EEEEEEEEEvNT_6ParamsE,"a",@progbits
	.sectionflags	@""
	.align	4
.nv.constant0._ZN7cutlass13device_kernelIN5flash19enable_sm80_to_sm89INS1_16FlashAttnFwdSm80INS1_25CollectiveMainloopFwdSm80ILi8ELi1ELb1EN4cute5tupleIJNS5_1CILi128EEES8_S8_EEELi128ENS_6half_tEfNS_4arch4Sm80ELb0ELb0ELb0ELb0ELb1ELb0ELb1ELb1EEENS1_21CollectiveEpilogueFwdIS9_NS6_IJNS7_ILi1EEESF_SF_EEESA_SC_Li256ELb0ELb1ELb1ELb0EEENS1_19SingleTileSchedulerILb0ELb1ELb1ELi128EEEEEEEEEvNT_6ParamsE:
	.zero		1400


//--------------------- .nv.constant0._ZN7cutlass13device_kernelIN5flash19enable_sm80_to_sm89INS1_16FlashAttnFwdSm80INS1_25CollectiveMainloopFwdSm80ILi8ELi1ELb1EN4cute5tupleIJNS5_1CILi128EEENS7_ILi96EEES8_EEELi128ENS_6half_tEfNS_4arch4Sm80ELb0ELb1ELb0ELb0ELb1ELb0ELb1ELb1EEENS1_21CollectiveEpilogueFwdINS6_IJS8_S8_S9_EEENS6_IJNS7_ILi1EEESH_SH_EEESB_SD_Li256ELb0ELb1ELb1ELb0EEENS1_19SingleTileSchedulerILb0ELb1ELb1ELi128EEEEEEEEEvNT_6ParamsE --------------------------
	.section	.nv.constant0._ZN7cutlass13device_kernelIN5flash19enable_sm80_to_sm89INS1_16FlashAttnFwdSm80INS1_25CollectiveMainloopFwdSm80ILi8ELi1ELb1EN4cute5tupleIJNS5_1CILi128EEENS7_ILi96EEES8_EEELi128ENS_6half_tEfNS_4arch4Sm80ELb0ELb1ELb0ELb0ELb1ELb0ELb1ELb1EEENS1_21CollectiveEpilogueFwdINS6_IJS8_S8_S9_EEENS6_IJNS7_ILi1EEESH_SH_EEESB_SD_Li256ELb0ELb1ELb1ELb0EEENS1_19SingleTileSchedulerILb0ELb1ELb1ELi128EEEEEEEEEvNT_6ParamsE,"a",@progbits
	.sectionflags	@""
	.align	4
.nv.constant0._ZN7cutlass13device_kernelIN5flash19enable_sm80_to_sm89INS1_16FlashAttnFwdSm80INS1_25CollectiveMainloopFwdSm80ILi8ELi1ELb1EN4cute5tupleIJNS5_1CILi128EEENS7_ILi96EEES8_EEELi128ENS_6half_tEfNS_4arch4Sm80ELb0ELb1ELb0ELb0ELb1ELb0ELb1ELb1EEENS1_21CollectiveEpilogueFwdINS6_IJS8_S8_S9_EEENS6_IJNS7_ILi1EEESH_SH_EEESB_SD_Li256ELb0ELb1ELb1ELb0EEENS1_19SingleTileSchedulerILb0ELb1ELb1ELi128EEEEEEEEEvNT_6ParamsE:
	.zero		1400


//--------------------- .nv.constant0._ZN7cutlass13device_kernelIN5flash19enable_sm80_to_sm89INS1_16FlashAttnFwdSm80INS1_25CollectiveMainloopFwdSm80ILi8ELi1ELb1EN4cute5tupleIJNS5_1CILi128EEES8_S8_EEELi128ENS_6half_tEfNS_4arch4Sm80ELb1ELb0ELb0ELb0ELb1ELb0ELb1ELb1EEENS1_21CollectiveEpilogueFwdIS9_NS6_IJNS7_ILi1EEESF_SF_EEESA_SC_Li256ELb0ELb1ELb1ELb0EEENS1_30DynamicPersistentTileSchedulerILi256ELi256ELb1ELb1ELb0EEEEEEEEEvNT_6ParamsE --------------------------
	.section	.nv.constant0._ZN7cutlass13device_kernelIN5flash19enable_sm80_to_sm89INS1_16FlashAttnFwdSm80INS1_25CollectiveMainloopFwdSm80ILi8ELi1ELb1EN4cute5tupleIJNS5_1CILi128EEES8_S8_EEELi128ENS_6half_tEfNS_4arch4Sm80ELb1ELb0ELb0ELb0ELb1ELb0ELb1ELb1EEENS1_21CollectiveEpilogueFwdIS9_NS6_IJNS7_ILi1EEESF_SF_EEESA_SC_Li256ELb0ELb1ELb1ELb0EEENS1_30DynamicPersistentTileSchedulerILi256ELi256ELb1ELb1ELb0EEEEEEEEEvNT_6ParamsE,"a",@progbits
	.sectionflags	@""
	.align	4
.nv.constant0._ZN7cutlass13device_kernelIN5flash19enable_sm80_to_sm89INS1_16FlashAttnFwdSm80INS1_25CollectiveMainloopFwdSm80ILi8ELi1ELb1EN4cute5tupleIJNS5_1CILi128EEES8_S8_EEELi128ENS_6half_tEfNS_4arch4Sm80ELb1ELb0ELb0ELb0ELb1ELb0ELb1ELb1EEENS1_21CollectiveEpilogueFwdIS9_NS6_IJNS7_ILi1EEESF_SF_EEESA_SC_Li256ELb0ELb1ELb1ELb0EEENS1_30DynamicPersistentTileSchedulerILi256ELi256ELb1ELb1ELb0EEEEEEEEEvNT_6ParamsE:
	.zero		1416


//--------------------- .nv.constant0._ZN7cutlass13device_kernelIN5flash19enable_sm80_to_sm89INS1_16FlashAttnFwdSm80INS1_25CollectiveMainloopFwdSm80ILi4ELi1ELb0EN4cute5tupleIJNS5_1CILi128EEENS7_ILi64EEES8_EEELi128ENS_6half_tEfNS_4arch4Sm80ELb0ELb0ELb0ELb0ELb1ELb0ELb1ELb1EEENS1_21CollectiveEpilogueFwdINS6_IJS8_S8_S9_EEENS6_IJNS7_ILi1EEESH_SH_EEESB_SD_Li128ELb0ELb1ELb1ELb0EEENS1_19SingleTileSchedulerILb0ELb1ELb1ELi128EEEEEEEEEvNT_6ParamsE --------------------------
	.section	.nv.constant0._ZN7cutlass13device_kernelIN5flash19enable_sm80_to_sm89INS1_16FlashAttnFwdSm80INS1_25CollectiveMainloopFwdSm80ILi4ELi1ELb0EN4cute5tupleIJNS5_1CILi128EEENS7_ILi64EEES8_EEELi128ENS_6half_tEfNS_4arch4Sm80ELb0ELb0ELb0ELb0ELb1ELb0ELb1ELb1EEENS1_21CollectiveEpilogueFwdINS6_IJS8_S8_S9_EEENS6_IJNS7_ILi1EEESH_SH_EEESB_SD_Li128ELb0ELb1ELb1ELb0EEENS1_19SingleTileSchedulerILb0ELb1ELb1ELi128EEEEEEEEEvNT_6ParamsE,"a",@progbits
	.sectionflags	@""
	.align	4
.nv.constant0._ZN7cutlass13device_kernelIN5flash19enable_sm80_to_sm89INS1_16FlashAttnFwdSm80INS1_25CollectiveMainloopFwdSm80ILi4ELi1ELb0EN4cute5tupleIJNS5_1CILi128EEENS7_ILi64EEES8_EEELi128ENS_6half_tEfNS_4arch4Sm80ELb0ELb0ELb0ELb0ELb1ELb0ELb1ELb1EEENS1_21CollectiveEpilogueFwdINS6_IJS8_S8_S9_EEENS6_IJNS7_ILi1EEESH_SH_EEESB_SD_Li128ELb0ELb1ELb1ELb0EEENS1_19SingleTileSchedulerILb0ELb1ELb1ELi128EEEEEEEEEvNT_6ParamsE:
	.zero		1400


//--------------------- .nv.constant0._ZN7cutlass13device_kernelIN5flash19enable_sm80_to_sm89INS1_16FlashAttnFwdSm80INS1_25CollectiveMainloopFwdSm80ILi8ELi1ELb1EN4cute5tupleIJNS5_1CILi128EEENS7_ILi112EEES8_EEELi128ENS_6half_tEfNS_4arch4Sm80ELb0ELb0ELb0ELb1ELb1ELb0ELb1ELb1EEENS1_21CollectiveEpilogueFwdINS6_IJS8_S8_S9_EEENS6_IJNS7_ILi1EEESH_SH_EEESB_SD_Li256ELb1ELb1ELb1ELb0EEENS1_36VarlenDynamicPersistentTileSchedulerILi128ELi112ELi256ELi256ELb1ELb1ELb0ELb0ELb1ELb1EEEEEEEEEvNT_6ParamsE --------------------------
	.section	.nv.constant0._ZN7cutlass13device_kernelIN5flash19enable_sm80_to_sm89INS1_16FlashAttnFwdSm80INS1_25CollectiveMainloopFwdSm80ILi8ELi1ELb1EN4cute5tupleIJNS5_1CILi128EEENS7_ILi112EEES8_EEELi128ENS_6half_tEfNS_4arch4Sm80ELb0ELb0ELb0ELb1ELb1ELb0ELb1ELb1EEENS1_21CollectiveEpilogueFwdINS6_IJS8_S8_S9_EEENS6_IJNS7_ILi1EEESH_SH_EEESB_SD_Li256ELb1ELb1ELb1ELb0EEENS1_36VarlenDynamicPersistentTileSchedulerILi128ELi112ELi256ELi256ELb1ELb1ELb0ELb0ELb1ELb1EEEEEEEEEvNT_6ParamsE,"a",@progbits
	.sectionflags	@""
	.align	4
.nv.constant0._ZN7cutlass13device_kernelIN5flash19enable_sm80_to_sm89INS1_16FlashAttnFwdSm80INS1_25CollectiveMainloopFwdSm80ILi8ELi1ELb1EN4cute5tupleIJNS5_1CILi128EEENS7_ILi112EEES8_EEELi128ENS_6half_tEfNS_4arch4Sm80ELb0ELb0ELb0ELb1ELb1ELb0ELb1ELb1EEENS1_21CollectiveEpilogueFwdINS6_IJS8_S8_S9_EEENS6_IJNS7_ILi1EEESH_SH_EEESB_SD_Li256ELb1ELb1ELb1ELb0EEENS1_36VarlenDynamicPersistentTileSchedulerILi128ELi112ELi256ELi256ELb1ELb1ELb0ELb0ELb1ELb1EEEEEEEEEvNT_6ParamsE:
	.zero		1432


//--------------------- .nv.constant0._ZN7cutlass13device_kernelIN5flash19enable_sm80_to_sm89INS1_16FlashAttnFwdSm80INS1_25CollectiveMainloopFwdSm80ILi8ELi1ELb1EN4cute5tupleIJNS5_1CILi128EEENS7_ILi112EEES8_EEELi128ENS_6half_tEfNS_4arch4Sm80ELb0ELb0ELb0ELb1ELb1ELb1ELb1ELb1EEENS1_21CollectiveEpilogueFwdINS6_IJS8_S8_S9_EEENS6_IJNS7_ILi1EEESH_SH_EEESB_SD_Li256ELb1ELb1ELb1ELb0EEENS1_36VarlenDynamicPersistentTileSchedulerILi128ELi112ELi256ELi256ELb1ELb1ELb0ELb0ELb1ELb1EEEEEEEEEvNT_6ParamsE --------------------------
	.section	.nv.constant0._ZN7cutlass13device_kernelIN5flash19enable_sm80_to_sm89INS1_16FlashAttnFwdSm80INS1_25CollectiveMainloopFwdSm80ILi8ELi1ELb1EN4cute5tupleIJNS5_1CILi128EEENS7_ILi112EEES8_EEELi128ENS_6half_tEfNS_4arch4Sm80ELb0ELb0ELb0ELb1ELb1ELb1ELb1ELb1EEENS1_21CollectiveEpilogueFwdINS6_IJS8_S8_S9_EEENS6_IJNS7_ILi1EEESH_SH_EEESB_SD_Li256ELb1ELb1ELb1ELb0EEENS1_36VarlenDynamicPersistentTileSchedulerILi128ELi112ELi256ELi256ELb1ELb1ELb0ELb0ELb1ELb1EEEEEEEEEvNT_6ParamsE,"a",@progbits
	.sectionflags	@""
	.align	4
.nv.constant0._ZN7cutlass13device_kernelIN5flash19enable_sm80_to_sm89INS1_16FlashAttnFwdSm80INS1_25CollectiveMainloopFwdSm80ILi8ELi1ELb1EN4cute5tupleIJNS5_1CILi128EEENS7_ILi112EEES8_EEELi128ENS_6half_tEfNS_4arch4Sm80ELb0ELb0ELb0ELb1ELb1ELb1ELb1ELb1EEENS1_21CollectiveEpilogueFwdINS6_IJS8_S8_S9_EEENS6_IJNS7_ILi1EEESH_SH_EEESB_SD_Li256ELb1ELb1ELb1ELb0EEENS1_36VarlenDynamicPersistentTileSchedulerILi128ELi112ELi256ELi256ELb1ELb1ELb0ELb0ELb1ELb1EEEEEEEEEvNT_6ParamsE:
	.zero		1432


//--------------------- .nv.constant0._ZN7cutlass13device_kernelIN5flash19enable_sm80_to_sm89INS1_16FlashAttnFwdSm80INS1_25CollectiveMainloopFwdSm80ILi4ELi1ELb0EN4cute5tupleIJNS5_1CILi128EEENS7_ILi48EEES8_EEELi128ENS_6half_tEfNS_4arch4Sm80ELb0ELb1ELb0ELb0ELb1ELb0ELb1ELb1EEENS1_21CollectiveEpilogueFwdINS6_IJS8_S8_S9_EEENS6_IJNS7_ILi1EEESH_SH_EEESB_SD_Li128ELb0ELb1ELb1ELb0EEENS1_19SingleTileSchedulerILb0ELb1ELb1ELi128EEEEEEEEEvNT_6ParamsE --------------------------
	.section	.nv.constant0._ZN7cutlass13device_kernelIN5flash19enable_sm80_to_sm89INS1_16FlashAttnFwdSm80INS1_25CollectiveMainloopFwdSm80ILi4ELi1ELb0EN4cute5tupleIJNS5_1CILi128EEENS7_ILi48EEES8_EEELi128ENS_6half_tEfNS_4arch4Sm80ELb0ELb1ELb0ELb0ELb1ELb0ELb1ELb1EEENS1_21CollectiveEpilogueFwdINS6_IJS8_S8_S9_EEENS6_IJNS7_ILi1EEESH_SH_EEESB_SD_Li128ELb0ELb1ELb1ELb0EEENS1_19SingleTileSchedulerILb0ELb1ELb1ELi128EEEEEEEEEvNT_6ParamsE,"a",@progbits
	.sectionflags	@""
	.align	4
.nv.constant0._ZN7cutlass13device_kernelIN5flash19enable_sm80_to_sm89INS1_16FlashAttnFwdSm80INS1_25CollectiveMainloopFwdSm80ILi4ELi1ELb0EN4cute5tupleIJNS5_1CILi128EEENS7_ILi48EEES8_EEELi128ENS_6half_tEfNS_4arch4Sm80ELb0ELb1ELb0ELb0ELb1ELb0ELb1ELb1EEENS1_21CollectiveEpilogueFwdINS6_IJS8_S8_S9_EEENS6_IJNS7_ILi1EEESH_SH_EEESB_SD_Li128ELb0ELb1ELb1ELb0EEENS1_19SingleTileSchedulerILb0ELb1ELb1ELi128EEEEEEEEEvNT_6ParamsE:
	.zero		1400


//--------------------- .nv.constant0._ZN7cutlass13device_kernelIN5flash19enable_sm80_to_sm89INS1_16FlashAttnFwdSm80INS1_25CollectiveMainloopFwdSm80ILi8ELi1ELb1EN4cute5tupleIJNS5_1CILi128EEENS7_ILi96EEES8_EEELi128ENS_6half_tEfNS_4arch4Sm80ELb0ELb1ELb0ELb1ELb1ELb0ELb1ELb1EEENS1_21CollectiveEpilogueFwdINS6_IJS8_S8_S9_EEENS6_IJNS7_ILi1EEESH_SH_EEESB_SD_Li256ELb1ELb1ELb1ELb0EEENS1_36VarlenDynamicPersistentTileSchedulerILi128ELi96ELi256ELi256ELb1ELb1ELb0ELb1ELb0ELb1EEEEEEEEEvNT_6ParamsE --------------------------
	.section	.nv.constant0._ZN7cutlass13device_kernelIN5flash19enable_sm80_to_sm89INS1_16FlashAttnFwdSm80INS1_25CollectiveMainloopFwdSm80ILi8ELi1ELb1EN4cute5tupleIJNS5_1CILi128EEENS7_ILi96EEES8_EEELi128ENS_6half_tEfNS_4arch4Sm80ELb0ELb1ELb0ELb1ELb1ELb0ELb1ELb1EEENS1_21CollectiveEpilogueFwdINS6_IJS8_S8_S9_EEENS6_IJNS7_ILi1EEESH_SH_EEESB_SD_Li256ELb1ELb1ELb1ELb0EEENS1_36VarlenDynamicPersistentTileSchedulerILi128ELi96ELi256ELi256ELb1ELb1ELb0ELb1ELb0ELb1EEEEEEEEEvNT_6ParamsE,"a",@progbits
	.sectionflags	@""
	.align	4
.nv.constant0._ZN7cutlass13device_kernelIN5flash19enable_sm80_to_sm89INS1_16FlashAttnFwdSm80INS1_25CollectiveMainloopFwdSm80ILi8ELi1ELb1EN4cute5tupleIJNS5_1CILi128EEENS7_ILi96EEES8_EEELi128ENS_6half_tEfNS_4arch4Sm80ELb0ELb1ELb0ELb1ELb1ELb0ELb1ELb1EEENS1_21CollectiveEpilogueFwdINS6_IJS8_S8_S9_EEENS6_IJNS7_ILi1EEESH_SH_EEESB_SD_Li256ELb1ELb1ELb1ELb0EEENS1_36VarlenDynamicPersistentTileSchedulerILi128ELi96ELi256ELi256ELb1ELb1ELb0ELb1ELb0ELb1EEEEEEEEEvNT_6ParamsE:
	.zero		1432


//--------------------- .nv.constant0._ZN7cutlass13device_kernelIN5flash19enable_sm80_to_sm89INS1_16FlashAttnFwdSm80INS1_25CollectiveMainloopFwdSm80ILi8ELi1ELb1EN4cute5tupleIJNS5_1CILi128EEENS7_ILi96EEES8_EEELi128ENS_6half_tEfNS_4arch4Sm80ELb0ELb1ELb0ELb1ELb1ELb1ELb1ELb1EEENS1_21CollectiveEpilogueFwdINS6_IJS8_S8_S9_EEENS6_IJNS7_ILi1EEESH_SH_EEESB_SD_Li256ELb1ELb1ELb1ELb0EEENS1_36VarlenDynamicPersistentTileSchedulerILi128ELi96ELi256ELi256ELb1ELb1ELb0ELb1ELb0ELb1EEEEEEEEEvNT_6ParamsE --------------------------
	.section	.nv.constant0._ZN7cutlass13device_kernelIN5flash19enable_sm80_to_sm89INS1_16FlashAttnFwdSm80INS1_25CollectiveMainloopFwdSm80ILi8ELi1ELb1EN4cute5tupleIJNS5_1CILi128EEENS7_ILi96EEES8_EEELi128ENS_6half_tEfNS_4arch4Sm80ELb0ELb1ELb0ELb1ELb1ELb1ELb1ELb1EEENS1_21CollectiveEpilogueFwdINS6_IJS8_S8_S9_EEENS6_IJNS7_ILi1EEESH_SH_EEESB_SD_Li256ELb1ELb1ELb1ELb0EEENS1_36VarlenDynamicPersistentTileSchedulerILi128ELi96ELi256ELi256ELb1ELb1ELb0ELb1ELb0ELb1EEEEEEEEEvNT_6ParamsE,"a",@progbits
	.sectionflags	@""
	.align	4
.nv.constant0._ZN7cutlass13device_kernelIN5flash19enable_sm80_to_sm89INS1_16FlashAttnFwdSm80INS1_25CollectiveMainloopFwdSm80ILi8ELi1ELb1EN4cute5tupleIJNS5_1CILi128EEENS7_ILi96EEES8_EEELi128ENS_6half_tEfNS_4arch4Sm80ELb0ELb1ELb0ELb1ELb1ELb1ELb1ELb1EEENS1_21CollectiveEpilogueFwdINS6_IJS8_S8_S9_EEENS6_IJNS7_ILi1EEESH_SH_EEESB_SD_Li256ELb1ELb1ELb1ELb0EEENS1_36VarlenDynamicPersistentTileSchedulerILi128ELi96ELi256ELi256ELb1ELb1ELb0ELb1ELb0ELb1EEEEEEEEEvNT_6ParamsE:
	.zero		1432


//--------------------- .nv.constant0._ZN7cutlass13device_kernelIN5flash19enable_sm80_to_sm89INS1_16FlashAttnFwdSm80INS1_25CollectiveMainloopFwdSm80ILi4ELi1ELb0EN4cute5tupleIJNS5_1CILi128EEENS7_ILi64EEES8_EEELi128ENS_6half_tEfNS_4arch4Sm80ELb1ELb0ELb0ELb0ELb1ELb0ELb1ELb1EEENS1_21CollectiveEpilogueFwdINS6_IJS8_S8_S9_EEENS6_IJNS7_ILi1EEESH_SH_EEESB_SD_Li128ELb0ELb1ELb1ELb0EEENS1_30DynamicPersistentTileSchedulerILi128ELi128ELb1ELb1ELb0EEEEEEEEEvNT_6ParamsE --------------------------
	.section	.nv.constant0._ZN7cutlass13device_kernelIN5flash19enable_sm80_to_sm89INS1_16FlashAttnFwdSm80INS1_25CollectiveMainloopFwdSm80ILi4ELi1ELb0EN4cute5tupleIJNS5_1CILi128EEENS7_ILi64EEES8_EEELi128ENS_6half_tEfNS_4arch4Sm80ELb1ELb0ELb0ELb0ELb1ELb0ELb1ELb1EEENS1_21CollectiveEpilogueFwdINS6_IJS8_S8_S9_EEENS6_IJNS7_ILi1EEESH_SH_EEESB_SD_Li128ELb0ELb1ELb1ELb0EEENS1_30DynamicPersistentTileSchedulerILi128ELi128ELb1ELb1ELb0EEEEEEEEEvNT_6ParamsE,"a",@progbits
	.sectionflags	@""
	.align	4
.nv.constant0._ZN7cutlass13device_kernelIN5flash19enable_sm80_to_sm89INS1_16FlashAttnFwdSm80INS1_25CollectiveMainloopFwdSm80ILi4ELi1ELb0EN4cute5tupleIJNS5_1CILi128EEENS7_ILi64EEES8_EEELi128ENS_6half_tEfNS_4arch4Sm80ELb1ELb0ELb0ELb0ELb1ELb0ELb1ELb1EEENS1_21CollectiveEpilogueFwdINS6_IJS8_S8_S9_EEENS6_IJNS7_ILi1EEESH_SH_EEESB_SD_Li128ELb0ELb1ELb1ELb0EEENS1_30DynamicPersistentTileSchedulerILi128ELi128ELb1ELb1ELb0EEEEEEEEEvNT_6ParamsE:
	.zero		1416


//--------------------- .nv.constant0._ZN7cutlass13device_kernelIN5flash19enable_sm80_to_sm89INS1_16FlashAttnFwdSm80INS1_25CollectiveMainloopFwdSm80ILi8ELi1ELb1EN4cute5tupleIJNS5_1CILi128EEENS7_ILi112EEES8_EEELi128ENS_6half_tEfNS_4arch4Sm80ELb1ELb0ELb0ELb1ELb1ELb0ELb1ELb1EEENS1_21CollectiveEpilogueFwdINS6_IJS8_S8_S9_EEENS6_IJNS7_ILi1EEESH_SH_EEESB_SD_Li256ELb1ELb1ELb1ELb0EEENS1_36VarlenDynamicPersistentTileSchedulerILi128ELi112ELi256ELi256ELb1ELb1ELb0ELb1ELb1ELb1EEEEEEEEEvNT_6ParamsE --------------------------
	.section	.nv.constant0._ZN7cutlass13device_kernelIN5flash19enable_sm80_to_sm89INS1_16FlashAttnFwdSm80INS1_25CollectiveMainloopFwdSm80ILi8ELi1ELb1EN4cute5tupleIJNS5_1CILi128EEENS7_ILi112EEES8_EEELi128ENS_6half_tEfNS_4arch4Sm80ELb1ELb0ELb0ELb1ELb1ELb0ELb1ELb1EEENS1_21CollectiveEpilogueFwdINS6_IJS8_S8_S9_EEENS6_IJNS7_ILi1EEESH_SH_EEESB_SD_Li256ELb1ELb1ELb1ELb0EEENS1_36VarlenDynamicPersistentTileSchedulerILi128ELi112ELi256ELi256ELb1ELb1ELb0ELb1ELb1ELb1EEEEEEEEEvNT_6ParamsE,"a",@progbits
	.sectionflags	@""
	.align	4
.nv.constant0._ZN7cutlass13device_kernelIN5flash19enable_sm80_to_sm89INS1_16FlashAttnFwdSm80INS1_25CollectiveMainloopFwdSm80ILi8ELi1ELb1EN4cute5tupleIJNS5_1CILi128EEENS7_ILi112EEES8_EEELi128ENS_6half_tEfNS_4arch4Sm80ELb1ELb0ELb0ELb1ELb1ELb0ELb1ELb1EEENS1_21CollectiveEpilogueFwdINS6_IJS8_S8_S9_EEENS6_IJNS7_ILi1EEESH_SH_EEESB_SD_Li256ELb1ELb1ELb1ELb0EEENS1_36VarlenDynamicPersistentTileSchedulerILi128ELi112ELi256ELi256ELb1ELb1ELb0ELb1ELb1ELb1EEEEEEEEEvNT_6ParamsE:
	.zero		1432


//--------------------- .nv.constant0._ZN7cutlass13device_kernelIN5flash19enable_sm80_to_sm89INS1_16FlashAttnFwdSm80INS1_25CollectiveMainloopFwdSm80ILi8ELi1ELb1EN4cute5tupleIJNS5_1CILi128EEENS7_ILi112EEES8_EEELi128ENS_6half_tEfNS_4arch4Sm80ELb1ELb0ELb0ELb1ELb1ELb1ELb1ELb1EEENS1_21CollectiveEpilogueFwdINS6_IJS8_S8_S9_EEENS6_IJNS7_ILi1EEESH_SH_EEESB_SD_Li256ELb1ELb1ELb1ELb0EEENS1_36VarlenDynamicPersistentTileSchedulerILi128ELi112ELi256ELi256ELb1ELb1ELb0ELb1ELb1ELb1EEEEEEEEEvNT_6ParamsE --------------------------
	.section	.nv.constant0._ZN7cutlass13device_kernelIN5flash19enable_sm80_to_sm89INS1_16FlashAttnFwdSm80INS1_25CollectiveMainloopFwdSm80ILi8ELi1ELb1EN4cute5tupleIJNS5_1CILi128EEENS7_ILi112EEES8_EEELi128ENS_6half_tEfNS_4arch4Sm80ELb1ELb0ELb0ELb1ELb1ELb1ELb1ELb1EEENS1_21CollectiveEpilogueFwdINS6_IJS8_S8_S9_EEENS6_IJNS7_ILi1EEESH_SH_EEESB_SD_Li256ELb1ELb1ELb1ELb0EEENS1_36VarlenDynamicPersistentTileSchedulerILi128ELi112ELi256ELi256ELb1ELb1ELb0ELb1ELb1ELb1EEEEEEEEEvNT_6ParamsE,"a",@progbits
	.sectionflags	@""
	.align	4
.nv.constant0._ZN7cutlass13device_kernelIN5flash19enable_sm80_to_sm89INS1_16FlashAttnFwdSm80INS1_25CollectiveMainloopFwdSm80ILi8ELi1ELb1EN4cute5tupleIJNS5_1CILi128EEENS7_ILi112EEES8_EEELi128ENS_6half_tEfNS_4arch4Sm80ELb1ELb0ELb0ELb1ELb1ELb1ELb1ELb1EEENS1_21CollectiveEpilogueFwdINS6_IJS8_S8_S9_EEENS6_IJNS7_ILi1EEESH_SH_EEESB_SD_Li256ELb1ELb1ELb1ELb0EEENS1_36VarlenDynamicPersistentTileSchedulerILi128ELi112ELi256ELi256ELb1ELb1ELb0ELb1ELb1ELb1EEEEEEEEEvNT_6ParamsE:
	.zero		1432


//--------------------- .text._ZN7cutlass13device_kernelIN5flash19enable_sm80_to_sm89INS1_16FlashAttnFwdSm80INS1_25CollectiveMainloopFwdSm80ILi8ELi1ELb1EN4cute5tupleIJNS5_1CILi128EEES8_S8_EEELi128ENS_6half_tEfNS_4arch4Sm80ELb0ELb0ELb0ELb0ELb1ELb0ELb1ELb1EEENS1_21CollectiveEpilogueFwdIS9_NS6_IJNS7_ILi1EEESF_SF_EEESA_SC_Li256ELb0ELb1ELb1ELb0EEENS1_19SingleTileSchedulerILb0ELb1ELb1ELi128EEEEEEEEEvNT_6ParamsE --------------------------
	.section	.text._ZN7cutlass13device_kernelIN5flash19enable_sm80_to_sm89INS1_16FlashAttnFwdSm80INS1_25CollectiveMainloopFwdSm80ILi8ELi1ELb1EN4cute5tupleIJNS5_1CILi128EEES8_S8_EEELi128ENS_6half_tEfNS_4arch4Sm80ELb0ELb0ELb0ELb0ELb1ELb0ELb1ELb1EEENS1_21CollectiveEpilogueFwdIS9_NS6_IJNS7_ILi1EEESF_SF_EEESA_SC_Li256ELb0ELb1ELb1ELb0EEENS1_19SingleTileSchedulerILb0ELb1ELb1ELi128EEEEEEEEEvNT_6ParamsE,"ax",@progbits
	.sectioninfo	@"SHI_REGISTERS=252"
	.align	128
.text._ZN7cutlass13device_kernelIN5flash19enable_sm80_to_sm89INS1_16FlashAttnFwdSm80INS1_25CollectiveMainloopFwdSm80ILi8ELi1ELb1EN4cute5tupleIJNS5_1CILi128EEES8_S8_EEELi128ENS_6half_tEfNS_4arch4Sm80ELb0ELb0ELb0ELb0ELb1ELb0ELb1ELb1EEENS1_21CollectiveEpilogueFwdIS9_NS6_IJNS7_ILi1EEESF_SF_EEESA_SC_Li256ELb0ELb1ELb1ELb0EEENS1_19SingleTileSchedulerILb0ELb1ELb1ELi128EEEEEEEEEvNT_6ParamsE:
        .type           _ZN7cutlass13device_kernelIN5flash19enable_sm80_to_sm89INS1_16FlashAttnFwdSm80INS1_25CollectiveMainloopFwdSm80ILi8ELi1ELb1EN4cute5tupleIJNS5_1CILi128EEES8_S8_EEELi128ENS_6half_tEfNS_4arch4Sm80ELb0ELb0ELb0ELb0ELb1ELb0ELb1ELb1EEENS1_21CollectiveEpilogueFwdIS9_NS6_IJNS7_ILi1EEESF_SF_EEESA_SC_Li256ELb0ELb1ELb1ELb0EEENS1_19SingleTileSchedulerILb0ELb1ELb1ELi128EEEEEEEEEvNT_6ParamsE,@function
        .size           _ZN7cutlass13device_kernelIN5flash19enable_sm80_to_sm89INS1_16FlashAttnFwdSm80INS1_25CollectiveMainloopFwdSm80ILi8ELi1ELb1EN4cute5tupleIJNS5_1CILi128EEES8_S8_EEELi128ENS_6half_tEfNS_4arch4Sm80ELb0ELb0ELb0ELb0ELb1ELb0ELb1ELb1EEENS1_21CollectiveEpilogueFwdIS9_NS6_IJNS7_ILi1EEESF_SF_EEESA_SC_Li256ELb0ELb1ELb1ELb0EEENS1_19SingleTileSchedulerILb0ELb1ELb1ELi128EEEEEEEEEvNT_6ParamsE,(.L_x_1784 - _ZN7cutlass13device_kernelIN5flash19enable_sm80_to_sm89INS1_16FlashAttnFwdSm80INS1_25CollectiveMainloopFwdSm80ILi8ELi1ELb1EN4cute5tupleIJNS5_1CILi128EEES8_S8_EEELi128ENS_6half_tEfNS_4arch4Sm80ELb0ELb0ELb0ELb0ELb1ELb0ELb1ELb1EEENS1_21CollectiveEpilogueFwdIS9_NS6_IJNS7_ILi1EEESF_SF_EEESA_SC_Li256ELb0ELb1ELb1ELb0EEENS1_19SingleTileSchedulerILb0ELb1ELb1ELi128EEEEEEEEEvNT_6ParamsE)
        .other          _ZN7cutlass13device_kernelIN5flash19enable_sm80_to_sm89INS1_16FlashAttnFwdSm80INS1_25CollectiveMainloopFwdSm80ILi8ELi1ELb1EN4cute5tupleIJNS5_1CILi128EEES8_S8_EEELi128ENS_6half_tEfNS_4arch4Sm80ELb0ELb0ELb0ELb0ELb1ELb0ELb1ELb1EEENS1_21CollectiveEpilogueFwdIS9_NS6_IJNS7_ILi1EEESF_SF_EEESA_SC_Li256ELb0ELb1ELb1ELb0EEENS1_19SingleTileSchedulerILb0ELb1ELb1ELi128EEEEEEEEEvNT_6ParamsE,@"STO_CUDA_ENTRY STV_DEFAULT"
_ZN7cutlass13device_kernelIN5flash19enable_sm80_to_sm89INS1_16FlashAttnFwdSm80INS1_25CollectiveMainloopFwdSm80ILi8ELi1ELb1EN4cute5tupleIJNS5_1CILi128EEES8_S8_EEELi128ENS_6half_tEfNS_4arch4Sm80ELb0ELb0ELb0ELb0ELb1ELb0ELb1ELb1EEENS1_21CollectiveEpilogueFwdIS9_NS6_IJNS7_ILi1EEESF_SF_EEESA_SC_Li256ELb0ELb1ELb1ELb0EEENS1_19SingleTileSchedulerILb0ELb1ELb1ELi128EEEEEEEEEvNT_6ParamsE:
[----:B------:R-:W-:Y:S02]  /*0000*/  MOV R1, c[0x0][0x28] ;  /* 0x00000a0000017a02 */ /* 0x000fe40000000f00 */
[----:B------:R-:W1:Y:S01]  /*0010*/  S2R R5, SR_TID.X ;  /* 0x0000000000057919 */ /* 0x000e620000002100 */
[----:B------:R-:W2:Y:S08]  /*0020*/  S2UR UR6, SR_CTAID.Y ;  /* 0x00000000000679c3 */ /* 0x000eb00000002600 */
[----:B------:R-:W3:Y:S01]  /*0030*/  S2UR UR18, SR_CTAID.Z ;  /* 0x00000000001279c3 */ /* 0x000ee20000002700 */
[----:B-1----:R-:W-:-:S06]  /*0040*/  SHF.R.U32.HI R0, RZ, 0x5, R5 ;  /* 0x00000005ff007819 */ /* 0x002fcc0000011605 */
[----:B------:R-:W1:Y:S02]  /*0050*/  SHFL.IDX PT, R0, R0, RZ, 0x1f ;  /* 0x00001fff00007589 */ /* 0x000e6400000e0000 */
[----:B-1----:R-:W-:-:S13]  /*0060*/  ISETP.NE.AND P0, PT, R0, RZ, PT ;  /* 0x000000ff0000720c */ /* 0x002fda0003f05270 */
[----:B--23--:R-:W-:Y:S05]  /*0070*/  @!P0 BRA `(.L_x_0) ;  /* 0x0000009000008947 */ /* 0x00cfea0003800000 */
[----:B------:R-:W-:Y:S01]  /*0080*/  MOV R0, c[0x0][0x550] ;  /* 0x0001540000007a02 */ /* 0x000fe20000000f00 */
[----:B------:R-:W-:-:S03]  /*0090*/  UMOV UR10, UR6 ;  /* 0x00000006000a7c82 */ /* 0x000fc60008000000 */
[----:B------:R-:W-:-:S13]  /*00a0*/  ISETP.NE.AND P0, PT, R0, 0x1, PT ;  /* 0x000000010000780c */ /* 0x000fda0003f05270 */
[----:B------:R-:W-:Y:S05]  /*00b0*/  @!P0 BRA `(.L_x_1) ;  /* 0x000000b000008947 */ /* 0x000fea0003800000 */
[----:B------:R-:W-:Y:S02]  /*00c0*/  ULDC UR4, c[0x0][0x554] ;  /* 0x0001550000047ab9 */ /* 0x000fe40000000800 */
[----:B------:R-:W-:Y:S02]  /*00d0*/  UIMAD.WIDE.U32 UR4, UR6, UR4, URZ ;  /* 0x00000004060472a5 */ /* 0x000fe4000f8e003f */
[----:B------:R-:W-:Y:S02]  /*00e0*/  ULDC UR10, c[0x0][0x558] ;  /* 0x00015600000a7ab9 */ /* 0x000fe40000000800 */
[----:B------:R-:W-:Y:S01]  /*00f0*/  USHF.R.U32.HI UR10, URZ, UR10, UR5 ;  /* 0x0000000a3f0a7299 */ /* 0x000fe20008011605 */
[----:B------:R-:W-:Y:S05]  /*0100*/  BRA `(.L_x_1) ;  /* 0x0000006000007947 */ /* 0x000fea0003800000 */
.L_x_0:
[----:B------:R-:W-:Y:S02]  /*0110*/  ULDC.64 UR4, c[0x0][0x550] ;  /* 0x0001540000047ab9 */ /* 0x000fe40000000a00 */
[----:B------:R-:W-:Y:S02]  /*0120*/  UISETP.NE.AND UP0, UPT, UR4, 0x1, UPT ;  /* 0x000000010400788c */ /* 0x000fe4000bf05270 */
[----:B------:R-:W-:-:S02]  /*0130*/  UIMAD.WIDE.U32 UR8, UR6, UR5, URZ ;  /* 0x00000005060872a5 */ /* 0x000fc4000f8e003f */
[----:B------:R-:W-:Y:S02]  /*0140*/  ULDC UR4, c[0x0][0x558] ;  /* 0x0001560000047ab9 */ /* 0x000fe40000000800 */
[----:B------:R-:W-:-:S05]  /*0150*/  UMOV UR10, UR6 ;  /* 0x00000006000a7c82 */ /* 0x000fca0008000000 */
[----:B------:R-:W-:-:S03]  /*0160*/  @UP0 USHF.R.U32.HI UR10, URZ, UR4, UR9 ;  /* 0x000000043f0a0299 */ /* 0x000fc60008011609 */
.L_x_1:
[----:B------:R-:W-:Y:S01]  /*0170*/  ISETP.LE.AND P0, PT, RZ, UR18, PT ;  /* 0x00000012ff007c0c */ /* 0x000fe2000bf03270 */
[----:B------:R-:W-:Y:S02]  /*0180*/  UIADD3 UR5, -UR10, URZ, URZ ;  /* 0x0000003f0a057290 */ /* 0x000fe4000fffe13f */
[----:B------:R-:W-:Y:S02]  /*0190*/  ULDC UR4, c[0x0][0x550] ;  /* 0x0001540000047ab9 */ /* 0x000fe40000000800 */
[----:B------:R-:W-:-:S08]  /*01a0*/  UIMAD UR6, UR5, UR4, UR6 ;  /* 0x00000004050672a4 */ /* 0x000fd0000f8e0206 */
[----:B------:R-:W-:Y:S05]  /*01b0*/  @!P0 EXIT ;  /* 0x000000000000894d */ /* 0x000fea0003800000 */
[----:B------:R-:W-:Y:S02]  /*01c0*/  ULDC.64 UR4, c[0x0][0x370] ;  /* 0x0000dc0000047ab9 */ /* 0x000fe40000000a00 */
[----:B------:R-:W-:Y:S02]  /*01d0*/  UISETP.NE.U32.AND UP0, UPT, URZ, UR4, UPT ;  /* 0x000000043f00728c */ /* 0x000fe4000bf05070 */
[----:B------:R-:W-:Y:S02]  /*01e0*/  ULDC.64 UR8, c[0x0][0x370] ;  /* 0x0000dc0000087ab9 */ /* 0x000fe40000000a00 */
[----:B------:R-:W-:Y:S02]  /*01f0*/  UISETP.NE.AND.EX UP0, UPT, URZ, UR5, UPT, UP0 ;  /* 0x000000053f00728c */ /* 0x000fe4000bf05300 */
[----:B------:R-:W-:-:S04]  /*0200*/  ULDC.64 UR12, c[0x0][0x118] ;  /* 0x00004600000c7ab9 */ /* 0x000fc80000000a00 */
[----:B------:R-:W-:-:S05]  /*0210*/  PLOP3.LUT P0, PT, PT, PT, UP0, 0x80, 0x0 ;  /* 0x000000000000781c */ /* 0x000fca0003f0f008 */
[----:B------:R-:W-:Y:S02]  /*0220*/  @UP0 UMOV UR4, 0x4 ;  /* 0x0000000400040882 */ /* 0x000fe40000000000 */
[----:B------:R-:W-:-:S06]  /*0230*/  @UP0 UIMAD.WIDE UR4, UR18, UR4, UR8 ;  /* 0x00000004120402a5 */ /* 0x000fcc000f8e0208 */
[----:B------:R-:W-:Y:S02]  /*0240*/  IMAD.U32 R2, RZ, RZ, UR4 ;  /* 0x00000004ff027e24 */ /* 0x000fe4000f8e00ff */
[----:B------:R-:W-:-:S05]  /*0250*/  IMAD.U32 R3, RZ, RZ, UR5 ;  /* 0x00000005ff037e24 */ /* 0x000fca000f8e00ff */
[----:B------:R-:W2:Y:S01]  /*0260*/  @P0 LDG.E R2, [R2.64] ;  /* 0x0000000c02020981 */ /* 0x000ea2000c1e1900 */
[----:B------:R-:W-:Y:S02]  /*0270*/  ULDC UR4, c[0x0][0x2ac] ;  /* 0x0000ab0000047ab9 */ /* 0x000fe40000000800 */
[----:B------:R-:W-:Y:S02]  /*0280*/  ULDC UR15, c[0x0][0x1d0] ;  /* 0x00007400000f7ab9 */ /* 0x000fe40000000800 */
[----:B------:R-:W-:Y:S02]  /*0290*/  UIMAD UR15, UR4, UR15, URZ ;  /* 0x0000000f040f72a4 */ /* 0x000fe4000f8e023f */
[----:B------:R-:W-:Y:S02]  /*02a0*/  UMOV UR9, URZ ;  /* 0x0000003f00097c82 */ /* 0x000fe40008000000 */
[----:B------:R-:W-:Y:S02]  /*02b0*/  UISETP.GE.AND UP0, UPT, UR15, 0x1, UPT ;  /* 0x000000010f00788c */ /* 0x000fe4000bf06270 */
[----:B------:R-:W-:-:S02]  /*02c0*/  UIADD3 UR5, UR15, 0x7f, URZ ;  /* 0x0000007f0f057890 */ /* 0x000fc4000fffe03f */
[----:B------:R-:W-:Y:S02]  /*02d0*/  UMOV UR17, URZ ;  /* 0x0000003f00117c82 */ /* 0x000fe40008000000 */
[----:B------:R-:W-:-:S04]  /*02e0*/  USHF.R.S32.HI UR4, URZ, 0x1f, UR5 ;  /* 0x0000001f3f047899 */ /* 0x000fc80008011405 */
[----:B------:R-:W-:-:S04]  /*02f0*/  ULEA.HI UR4, UR4, UR5, URZ, 0x7 ;  /* 0x0000000504047291 */ /* 0x000fc8000f8f383f */
[----:B------:R-:W-:Y:S01]  /*0300*/  USHF.R.S32.HI UR7, URZ, 0x7, UR4 ;  /* 0x000000073f077899 */ /* 0x000fe20008011404 */
[----:B--2---:R1:W2:Y:S01]  /*0310*/  @P0 R2UR UR9, R2 ;  /* 0x00000000020903c2 */ /* 0x0042a200000e0000 */
[----:B------:R-:W-:-:S13]  /*0320*/  PLOP3.LUT P0, PT, PT, PT, UP0, 0x80, 0x0 ;  /* 0x000000000000781c */ /* 0x000fda0003f0f008 */
[----:B-12---:R-:W-:Y:S05]  /*0330*/  @!P0 BRA `(.L_x_2) ;  /* 0x0000025000008947 */ /* 0x006fea0003800000 */
[----:B------:R-:W-:Y:S02]  /*0340*/  USHF.R.U32.HI UR4, URZ, 0x10, UR6 ;  /* 0x000000103f047899 */ /* 0x000fe40008011606 */
[----:B------:R-:W-:Y:S02]  /*0350*/  ULDC UR5, c[0x0][0x338] ;  /* 0x0000ce0000057ab9 */ /* 0x000fe40000000800 */
[----:B------:R-:W-:Y:S02]  /*0360*/  UISETP.NE.AND UP0, UPT, UR4, URZ, UPT ;  /* 0x0000003f0400728c */ /* 0x000fe4000bf05270 */
[----:B------:R-:W-:Y:S02]  /*0370*/  UMOV UR20, URZ ;  /* 0x0000003f00147c82 */ /* 0x000fe40008000000 */
[----:B------:R-:W-:-:S04]  /*0380*/  USEL UR5, UR4, UR5, UP0 ;  /* 0x0000000504057287 */ /* 0x000fc80008000000 */
[----:B------:R-:W-:Y:S02]  /*0390*/  UIADD3 UR16, UR7, -0x1, UR5 ;  /* 0xffffffff07107890 */ /* 0x000fe4000fffe005 */
[----:B------:R-:W-:-:S05]  /*03a0*/  IMAD.U32 R0, RZ, RZ, UR5 ;  /* 0x00000005ff007e24 */ /* 0x000fca000f8e00ff */
[-C--:B------:R-:W-:Y:S02]  /*03b0*/  IABS R2, R0.reuse ;  /* 0x0000000000027213 */ /* 0x080fe40000000000 */
[----:B------:R-:W-:Y:S02]  /*03c0*/  IABS R0, R0 ;  /* 0x0000000000007213 */ /* 0x000fe40000000000 */
[----:B------:R-:W1:Y:S03]  /*03d0*/  R2UR UR14, R2 ;  /* 0x00000000020e73c2 */ /* 0x000e6600000e0000 */
[----:B------:R-:W-:-:S05]  /*03e0*/  IMAD.MOV R0, RZ, RZ, -R0 ;  /* 0x000000ffff007224 */ /* 0x000fca00078e0a00 */
[----:B------:R-:W2:Y:S01]  /*03f0*/  R2UR UR8, R0 ;  /* 0x00000000000873c2 */ /* 0x000ea200000e0000 */
[----:B-1----:R-:W1:Y:S08]  /*0400*/  I2F.RP R2, UR14 ;  /* 0x0000000e00027d06 */ /* 0x002e700008209400 */
[----:B-1----:R-:W1:Y:S02]  /*0410*/  MUFU.RCP R2, R2 ;  /* 0x0000000200027308 */ /* 0x002e640000001000 */
[----:B-1----:R-:W-:-:S06]  /*0420*/  IADD3 R2, R2, 0xffffffe, RZ ;  /* 0x0ffffffe02027810 */ /* 0x002fcc0007ffe0ff */
[----:B------:R-:W1:Y:S02]  /*0430*/  F2I.FTZ.U32.TRUNC.NTZ R2, R2 ;  /* 0x0000000200027305 */ /* 0x000e64000021f000 */
[----:B-1----:R1:W3:Y:S02]  /*0440*/  R2UR UR21, R2 ;  /* 0x00000000021573c2 */ /* 0x0022e400000e0000 */
[----:B-1----:R-:W-:Y:S01]  /*0450*/  IMAD.U32 R2, RZ, RZ, UR16 ;  /* 0x00000010ff027e24 */ /* 0x002fe2000f8e00ff */
[----:B---3--:R-:W-:Y:S02]  /*0460*/  UIADD3 UR4, URZ, -UR21, URZ ;  /* 0x800000153f047290 */ /* 0x008fe4000fffe03f */
[----:B------:R-:W-:Y:S02]  /*0470*/  ULOP3.LUT UR16, UR16, UR5, URZ, 0x3c, !UPT ;  /* 0x0000000510107292 */ /* 0x000fe4000f8e3c3f */
[----:B------:R-:W-:Y:S01]  /*0480*/  IABS R2, R2 ;  /* 0x0000000200027213 */ /* 0x000fe20000000000 */
[----:B------:R-:W-:-:S03]  /*0490*/  UIMAD UR4, UR4, UR14, URZ ;  /* 0x0000000e040472a4 */ /* 0x000fc6000f8e023f */
[----:B------:R-:W1:Y:S01]  /*04a0*/  R2UR UR11, R2 ;  /* 0x00000000020b73c2 */ /* 0x000e6200000e0000 */
[----:B------:R-:W-:-:S07]  /*04b0*/  UIMAD.WIDE.U32 UR20, UR21, UR4, UR20 ;  /* 0x00000004151472a5 */ /* 0x000fce000f8e0014 */
[----:B------:R-:W-:Y:S02]  /*04c0*/  UMOV UR17, UR21 ;  /* 0x0000001500117c82 */ /* 0x000fe40008000000 */
[----:B-1----:R-:W-:-:S07]  /*04d0*/  UIMAD.WIDE.U32 UR20, UR17, UR11, URZ ;  /* 0x0000000b111472a5 */ /* 0x002fce000f8e003f */
[----:B------:R-:W-:Y:S02]  /*04e0*/  UMOV UR17, UR21 ;  /* 0x0000001500117c82 */ /* 0x000fe40008000000 */
[----:B--2---:R-:W-:-:S04]  /*04f0*/  UIMAD UR8, UR17, UR8, UR11 ;  /* 0x00000008110872a4 */ /* 0x004fc8000f8e020b */
[----:B------:R-:W-:-:S11]  /*0500*/  UISETP.GT.U32.AND UP0, UPT, UR14, UR8, UPT ;  /* 0x000000080e00728c */ /* 0x000fd6000bf04070 */
[----:B------:R-:W-:Y:S02]  /*0510*/  @!UP0 UIADD3 UR8, UR8, -UR14, URZ ;  /* 0x8000000e08088290 */ /* 0x000fe4000fffe03f */
[----:B------:R-:W-:Y:S02]  /*0520*/  @!UP0 UIADD3 UR17, UR17, 0x1, URZ ;  /* 0x0000000111118890 */ /* 0x000fe4000fffe03f */
[----:B------:R-:W-:Y:S02]  /*0530*/  UISETP.GE.U32.AND UP1, UPT, UR8, UR14, UPT ;  /* 0x0000000e0800728c */ /* 0x000fe4000bf26070 */
[----:B------:R-:W-:-:S09]  /*0540*/  UISETP.GE.AND UP0, UPT, UR16, URZ, UPT ;  /* 0x0000003f1000728c */ /* 0x000fd2000bf06270 */
[----:B------:R-:W-:Y:S02]  /*0550*/  @UP1 UIADD3 UR17, UR17, 0x1, URZ ;  /* 0x0000000111111890 */ /* 0x000fe4000fffe03f */
[----:B------:R-:W-:Y:S02]  /*0560*/  UISETP.NE.AND UP1, UPT, UR5, URZ, UPT ;  /* 0x0000003f0500728c */ /* 0x000fe4000bf25270 */
[----:B------:R-:W-:-:S09]  /*0570*/  @!UP0 UIADD3 UR17, -UR17, URZ, URZ ;  /* 0x0000003f11118290 */ /* 0x000fd2000fffe13f */
[----:B------:R-:W-:Y:S02]  /*0580*/  @!UP1 ULOP3.LUT UR17, URZ, UR5, URZ, 0x33, !UPT ;  /* 0x000000053f119292 */ /* 0x000fe4000f8e333f */
.L_x_2:
[----:B------:R-:W-:Y:S01]  /*0590*/  ULOP3.LUT UR8, UR6, 0xffff, URZ, 0xc0, !UPT ;  /* 0x0000ffff06087892 */ /* 0x000fe2000f8ec03f */
[----:B------:R-:W-:Y:S01]  /*05a0*/  PLOP3.LUT P2, PT, PT, PT, PT, 0x80, 0x0 ;  /* 0x000000000000781c */ /* 0x000fe20003f4f070 */
[----:B------:R-:W-:Y:S01]  /*05b0*/  IMAD.MOV.U32 R6, RZ, RZ, RZ ;  /* 0x000000ffff067224 */ /* 0x000fe200078e00ff */
[----:B------:R-:W-:Y:S01]  /*05c0*/  CS2R R114, SRZ ;  /* 0x0000000000727805 */ /* 0x000fe2000001ff00 */
[----:B------:R-:W-:Y:S01]  /*05d0*/  UIMAD UR8, UR8, UR17, URZ ;  /* 0x00000011080872a4 */ /* 0x000fe2000f8e023f */
[----:B------:R-:W-:Y:S01]  /*05e0*/  IMAD.MOV.U32 R2, RZ, RZ, RZ ;  /* 0x000000ffff027224 */ /* 0x000fe200078e00ff */
[----:B------:R-:W-:Y:S01]  /*05f0*/  CS2R R112, SRZ ;  /* 0x0000000000707805 */ /* 0x000fe2000001ff00 */
[----:B------:R-:W-:Y:S01]  /*0600*/  CS2R R118, SRZ ;  /* 0x0000000000767805 */ /* 0x000fe2000001ff00 */
[----:B------:R-:W-:Y:S01]  /*0610*/  UIADD3 UR17, UR8, UR17, URZ ;  /* 0x0000001108117290 */ /* 0x000fe2000fffe03f */
[----:B------:R-:W-:Y:S01]  /*0620*/  CS2R R116, SRZ ;  /* 0x0000000000747805 */ /* 0x000fe2000001ff00 */
[----:B------:R-:W-:Y:S01]  /*0630*/  CS2R R110, SRZ ;  /* 0x00000000006e7805 */ /* 0x000fe2000001ff00 */
[----:B------:R-:W-:Y:S01]  /*0640*/  CS2R R108, SRZ ;  /* 0x00000000006c7805 */ /* 0x000fe2000001ff00 */
[----:B------:R-:W-:Y:S01]  /*0650*/  UISETP.LT.AND UP0, UPT, UR7, UR17, UPT ;  /* 0x000000110700728c */ /* 0x000fe2000bf01270 */
[----:B------:R-:W-:Y:S01]  /*0660*/  CS2R R106, SRZ ;  /* 0x00000000006a7805 */ /* 0x000fe2000001ff00 */
[----:B------:R-:W-:Y:S01]  /*0670*/  CS2R R104, SRZ ;  /* 0x0000000000687805 */ /* 0x000fe2000001ff00 */
[----:B------:R-:W-:Y:S01]  /*0680*/  CS2R R102, SRZ ;  /* 0x0000000000667805 */ /* 0x000fe2000001ff00 */
[----:B------:R-:W-:Y:S01]  /*0690*/  USEL UR7, UR7, UR17, UP0 ;  /* 0x0000001107077287 */ /* 0x000fe20008000000 */
[----:B------:R-:W-:Y:S01]  /*06a0*/  CS2R R100, SRZ ;  /* 0x0000000000647805 */ /* 0x000fe2000001ff00 */
[----:B------:R-:W-:Y:S01]  /*06b0*/  CS2R R122, SRZ ;  /* 0x00000000007a7805 */ /* 0x000fe2000001ff00 */
[----:B------:R-:W-:Y:S01]  /*06c0*/  CS2R R120, SRZ ;  /* 0x0000000000787805 */ /* 0x000fe2000001ff00 */
[----:B------:R-:W-:Y:S01]  /*06d0*/  UISETP.GT.AND UP0, UPT, UR7, UR8, UPT ;  /* 0x000000080700728c */ /* 0x000fe2000bf04270 */
[----:B------:R-:W-:Y:S01]  /*06e0*/  CS2R R98, SRZ ;  /* 0x0000000000627805 */ /* 0x000fe2000001ff00 */
[----:B------:R-:W-:Y:S01]  /*06f0*/  CS2R R96, SRZ ;  /* 0x0000000000607805 */ /* 0x000fe2000001ff00 */
[----:B------:R-:W-:Y:S01]  /*0700*/  CS2R R94, SRZ ;  /* 0x00000000005e7805 */ /* 0x000fe2000001ff00 */
[----:B------:R-:W-:Y:S01]  /*0710*/  CS2R R92, SRZ ;  /* 0x00000000005c7805 */ /* 0x000fe2000001ff00 */
[----:B------:R-:W-:Y:S01]  /*0720*/  CS2R R90, SRZ ;  /* 0x00000000005a7805 */ /* 0x000fe2000001ff00 */
[----:B------:R-:W-:Y:S01]  /*0730*/  PLOP3.LUT P0, PT, PT, PT, UP0, 0x80, 0x0 ;  /* 0x000000000000781c */ /* 0x000fe20003f0f008 */
[----:B------:R-:W-:Y:S01]  /*0740*/  CS2R R88, SRZ ;  /* 0x0000000000587805 */ /* 0x000fe2000001ff00 */
        /* <DEDUP_REMOVED lines=14> */
[----:B------:R-:W-:Y:S05]  /*0830*/  @!P0 BRA `(.L_x_3) ;  /* 0x000087c000008947 */ /* 0x000fea0003800000 */
[----:B------:R-:W-:Y:S02]  /*0840*/  ULDC.64 UR4, c[0x0][0x340] ;  /* 0x0000d00000047ab9 */ /* 0x000fe40000000a00 */
[----:B------:R-:W-:-:S02]  /*0850*/  UISETP.NE.U32.AND UP0, UPT, URZ, UR4, UPT ;  /* 0x000000043f00728c */ /* 0x000fc4000bf05070 */
[----:B------:R-:W-:Y:S02]  /*0860*/  ULDC.64 UR16, c[0x0][0x340] ;  /* 0x0000d00000107ab9 */ /* 0x000fe40000000a00 */
[----:B------:R-:W-:-:S06]  /*0870*/  UISETP.NE.AND.EX UP0, UPT, URZ, UR5, UPT, UP0 ;  /* 0x000000053f00728c */ /* 0x000fcc000bf05300 */
[----:B------:R-:W-:-:S05]  /*0880*/  PLOP3.LUT P0, PT, PT, PT, UP0, 0x80, 0x0 ;  /* 0x000000000000781c */ /* 0x000fca0003f0f008 */
[----:B------:R-:W-:Y:S02]  /*0890*/  @UP0 UMOV UR4, 0x4 ;  /* 0x0000000400040882 */ /* 0x000fe40000000000 */
[----:B------:R-:W-:-:S06]  /*08a0*/  @UP0 UIMAD.WIDE UR4, UR18, UR4, UR16 ;  /* 0x00000004120402a5 */ /* 0x000fcc000f8e0210 */
[----:B------:R-:W-:Y:S02]  /*08b0*/  IMAD.U32 R2, RZ, RZ, UR4 ;  /* 0x00000004ff027e24 */ /* 0x000fe4000f8e00ff */
[----:B------:R-:W-:Y:S01]  /*08c0*/  IMAD.U32 R3, RZ, RZ, UR5 ;  /* 0x00000005ff037e24 */ /* 0x000fe2000f8e00ff */
[----:B------:R-:W-:Y:S01]  /*08d0*/  SHF.R.S32.HI R10, RZ, 0x1f, R5 ;  /* 0x0000001fff0a7819 */ /* 0x000fe20000011405 */
[----:B------:R-:W-:Y:S02]  /*08e0*/  UIADD3 UR6, UR7, -0x1, URZ ;  /* 0xffffffff07067890 */ /* 0x000fe4000fffe03f */
[----:B------:R-:W-:Y:S01]  /*08f0*/  ULDC.64 UR4, c[0x0][0x2b0] ;  /* 0x0000ac0000047ab9 */ /* 0x000fe20000000a00 */
[CC--:B------:R-:W-:Y:S01]  /*0900*/  LEA.HI R241, R10.reuse, R5.reuse, RZ, 0x6 ;  /* 0x000000050af17211 */ /* 0x0c0fe200078f30ff */
[----:B------:R1:W2:Y:S01]  /*0910*/  @P0 LDG.E R0, [R2.64] ;  /* 0x0000000c02000981 */ /* 0x0002a2000c1e1900 */
[----:B------:R-:W-:Y:S01]  /*0920*/  IMAD.MOV.U32 R239, RZ, RZ, RZ ;  /* 0x000000ffffef7224 */ /* 0x000fe200078e00ff */
[----:B-1----:R-:W-:Y:S01]  /*0930*/  LEA.HI R3, R10, R5, RZ, 0x3 ;  /* 0x000000050a037211 */ /* 0x002fe200078f18ff */
[----:B------:R-:W-:-:S03]  /*0940*/  IMAD.MOV.U32 R2, RZ, RZ, c[0x0][0x2b8] ;  /* 0x0000ae00ff027624 */ /* 0x000fc600078e00ff */
[----:B------:R-:W-:Y:S02]  /*0950*/  LOP3.LUT R33, R3, 0xfffffff8, RZ, 0xc0, !PT ;  /* 0xfffffff803217812 */ /* 0x000fe400078ec0ff */
[----:B------:R-:W-:-:S03]  /*0960*/  SHF.R.S32.HI R3, RZ, 0x3, R3 ;  /* 0x00000003ff037819 */ /* 0x000fc60000011403 */
[----:B------:R-:W-:-:S04]  /*0970*/  IMAD.IADD R33, R5, 0x1, -R33 ;  /* 0x0000000105217824 */ /* 0x000fc800078e0a21 */
[----:B------:R-:W-:Y:S01]  /*0980*/  IMAD R242, R33, 0x20, R3 ;  /* 0x0000002021f27824 */ /* 0x000fe200078e0203 */
[----:B------:R-:W-:Y:S01]  /*0990*/  BAR.SYNC.DEFER_BLOCKING 0x0 ;  /* 0x0000000000007b1d */ /* 0x000fe20000010000 */
[----:B------:R-:W-:-:S05]  /*09a0*/  USHF.R.S32.HI UR20, URZ, 0x1f, UR18 ;  /* 0x0000001f3f147899 */ /* 0x000fca0008011412 */
[----:B--2---:R1:W2:Y:S01]  /*09b0*/  @P0 R2UR UR14, R0 ;  /* 0x00000000000e03c2 */ /* 0x0042a200000e0000 */
[----:B------:R-:W-:Y:S01]  /*09c0*/  ISETP.NE.AND P0, PT, R2, 0x1, PT ;  /* 0x000000010200780c */ /* 0x000fe20003f05270 */
[----:B--2---:R-:W-:Y:S02]  /*09d0*/  @!UP0 UMOV UR14, UR18 ;  /* 0x00000012000e8c82 */ /* 0x004fe40008000000 */
[----:B------:R-:W-:Y:S02]  /*09e0*/  USHF.R.S32.HI UR11, URZ, 0x1f, UR14 ;  /* 0x0000001f3f0b7899 */ /* 0x000fe4000801140e */
[----:B------:R-:W-:Y:S02]  /*09f0*/  UIMAD.WIDE.U32 UR16, UR14, UR4, URZ ;  /* 0x000000040e1072a5 */ /* 0x000fe4000f8e003f */
[----:B------:R-:W-:-:S04]  /*0a00*/  UIMAD UR11, UR11, UR4, URZ ;  /* 0x000000040b0b72a4 */ /* 0x000fc8000f8e023f */
[----:B------:R-:W-:Y:S01]  /*0a10*/  UIMAD UR11, UR14, UR5, UR11 ;  /* 0x000000050e0b72a4 */ /* 0x000fe2000f8e020b */
[----:B-1----:R-:W-:-:S03]  /*0a20*/  IMAD.U32 R0, RZ, RZ, UR6 ;  /* 0x00000006ff007e24 */ /* 0x002fc6000f8e00ff */
[----:B------:R-:W-:Y:S02]  /*0a30*/  UIADD3 UR11, UR17, UR11, URZ ;  /* 0x0000000b110b7290 */ /* 0x000fe4000fffe03f */
[----:B------:R-:W-:Y:S01]  /*0a40*/  USHF.R.S32.HI UR14, URZ, 0x1f, UR10 ;  /* 0x0000001f3f0e7899 */ /* 0x000fe2000801140a */
[----:B------:R-:W-:Y:S01]  /*0a50*/  IMAD R0, R0, 0x80, R242 ;  /* 0x0000008000007824 */ /* 0x000fe200078e02f2 */
[----:B------:R-:W-:-:S04]  /*0a60*/  ULDC.64 UR4, c[0x0][0x1b8] ;  /* 0x00006e0000047ab9 */ /* 0x000fc80000000a00 */
[C---:B------:R-:W-:Y:S02]  /*0a70*/  ISETP.GE.AND P3, PT, R0.reuse, UR15, PT ;  /* 0x0000000f00007c0c */ /* 0x040fe4000bf66270 */
[----:B------:R-:W-:Y:S02]  /*0a80*/  IADD3 R240, R0, UR9, RZ ;  /* 0x0000000900f07c10 */ /* 0x000fe4000fffe0ff */
[----:B------:R-:W-:-:S03]  /*0a90*/  ISETP.GT.OR P3, PT, R242, 0x7f, P3 ;  /* 0x0000007ff200780c */ /* 0x000fc60001f64670 */
[----:B------:R-:W-:-:S04]  /*0aa0*/  @P0 IMAD.HI.U32 R0, R240, c[0x0][0x2bc], RZ ;  /* 0x0000af00f0000a27 */ /* 0x000fc800078e00ff */
[----:B------:R-:W-:Y:S01]  /*0ab0*/  IMAD.MOV.U32 R4, RZ, RZ, R240 ;  /* 0x000000ffff047224 */ /* 0x000fe200078e00f0 */
[----:B------:R-:W-:-:S05]  /*0ac0*/  @P0 SHF.R.U32.HI R4, RZ, c[0x0][0x2c0], R0 ;  /* 0x0000b000ff040a19 */ /* 0x000fca0000011600 */
[----:B------:R-:W-:-:S04]  /*0ad0*/  @!P3 IADD3 R2, P2, R4, UR16, RZ ;  /* 0x000000100402bc10 */ /* 0x000fc8000ff5e0ff */
[----:B------:R-:W-:Y:S02]  /*0ae0*/  @!P3 LEA R6, P1, R2, c[0x0][0x2a0], 0x2 ;  /* 0x0000a8000206ba11 */ /* 0x000fe400078210ff */
[----:B------:R-:W-:-:S04]  /*0af0*/  @!P3 LEA.HI.X.SX32 R0, R4, UR11, 0x1, P2 ;  /* 0x0000000b0400bc11 */ /* 0x000fc800090f0eff */
[----:B------:R-:W-:-:S05]  /*0b00*/  @!P3 LEA.HI.X R7, R2, c[0x0][0x2a4], R0, 0x2, P1 ;  /* 0x0000a9000207ba11 */ /* 0x000fca00008f1400 */
[----:B------:R1:W2:Y:S01]  /*0b10*/  @!P3 LDG.E R239, [R6.64] ;  /* 0x0000000c06efb981 */ /* 0x0002a2000c1e1900 */
[----:B------:R-:W-:Y:S01]  /*0b20*/  UIMAD UR19, UR14, UR4, URZ ;  /* 0x000000040e1372a4 */ /* 0x000fe2000f8e023f */
[----:B------:R-:W-:Y:S01]  /*0b30*/  IMAD.SHL.U32 R37, R33, 0x8, RZ ;  /* 0x0000000821257824 */ /* 0x000fe200078e00ff */
[----:B------:R-:W-:Y:S01]  /*0b40*/  UIMAD.WIDE.U32 UR22, UR10, UR4, URZ ;  /* 0x000000040a1672a5 */ /* 0x000fe2000f8e003f */
[----:B------:R-:W3:Y:S01]  /*0b50*/  S2R R2, SR_CTAID.X ;  /* 0x0000000000027919 */ /* 0x000ee20000002500 */
[----:B------:R-:W-:Y:S01]  /*0b60*/  UIMAD UR19, UR10, UR5, UR19 ;  /* 0x000000050a1372a4 */ /* 0x000fe2000f8e0213 */
[----:B------:R-:W-:Y:S01]  /*0b70*/  IMAD.SHL.U32 R241, R241, 0x8, RZ ;  /* 0x00000008f1f17824 */ /* 0x000fe200078e00ff */
[C---:B------:R-:W-:Y:S01]  /*0b80*/  IADD3 R32, R37.reuse, 0x40, RZ ;  /* 0x0000004025207810 */ /* 0x040fe20007ffe0ff */
[----:B------:R-:W-:Y:S01]  /*0b90*/  ULDC.64 UR4, c[0x0][0x1c0] ;  /* 0x0000700000047ab9 */ /* 0x000fe20000000a00 */
[----:B------:R-:W-:Y:S01]  /*0ba0*/  IMAD.MOV R4, RZ, RZ, -R4 ;  /* 0x000000ffff047224 */ /* 0x000fe200078e0a04 */
[----:B------:R-:W-:Y:S01]  /*0bb0*/  UIMAD UR20, UR20, UR4, URZ ;  /* 0x00000004141472a4 */ /* 0x000fe2000f8e023f */
[----:B------:R-:W-:Y:S01]  /*0bc0*/  SHF.R.S32.HI R36, RZ, 0x1f, R32 ;  /* 0x0000001fff247819 */ /* 0x000fe20000011420 */
[----:B------:R-:W-:Y:S01]  /*0bd0*/  UIADD3 UR23, UR23, UR19, URZ ;  /* 0x0000001317177290 */ /* 0x000fe2000fffe03f */
[----:B------:R-:W-:Y:S01]  /*0be0*/  ISETP.GE.AND P3, PT, R37, c[0x0][0x198], PT ;  /* 0x0000660025007a0c */ /* 0x000fe20003f66270 */
[----:B------:R-:W-:Y:S01]  /*0bf0*/  UIMAD UR5, UR18, UR5, UR20 ;  /* 0x00000005120572a4 */ /* 0x000fe2000f8e0214 */
[----:B------:R-:W-:Y:S01]  /*0c00*/  LEA.HI R36, R36, R32, RZ, 0x3 ;  /* 0x0000002024247211 */ /* 0x000fe200078f18ff */
[----:B------:R-:W-:Y:S01]  /*0c10*/  UIMAD.WIDE.U32 UR18, UR18, UR4, UR22 ;  /* 0x00000004121272a5 */ /* 0x000fe2000f8e0016 */
[----:B------:R-:W-:Y:S01]  /*0c20*/  IMAD R240, R4, c[0x0][0x2b8], R240 ;  /* 0x0000ae0004f07a24 */ /* 0x000fe200078e02f0 */
[----:B------:R-:W-:Y:S01]  /*0c30*/  ISETP.GE.AND P2, PT, R32, c[0x0][0x198], PT ;  /* 0x0000660020007a0c */ /* 0x000fe20003f46270 */
[----:B------:R-:W-:Y:S01]  /*0c40*/  UIMAD UR15, UR6, -0x80, UR15 ;  /* 0xffffff80060f78a4 */ /* 0x000fe2000f8e020f */
[----:B------:R-:W-:Y:S01]  /*0c50*/  LOP3.LUT R36, R36, 0xfffffff8, RZ, 0xc0, !PT ;  /* 0xfffffff824247812 */ /* 0x000fe200078ec0ff */
[----:B------:R-:W-:Y:S01]  /*0c60*/  UIADD3 UR5, UR19, UR5, URZ ;  /* 0x0000000513057290 */ /* 0x000fe2000fffe03f */
[----:B------:R-:W-:Y:S01]  /*0c70*/  IMAD.U32 R12, RZ, RZ, UR18 ;  /* 0x00000012ff0c7e24 */ /* 0x000fe2000f8e00ff */
[----:B------:R-:W-:Y:S01]  /*0c80*/  SHF.R.S32.HI R35, RZ, 0x1f, R240 ;  /* 0x0000001fff237819 */ /* 0x000fe200000114f0 */
[----:B------:R-:W-:Y:S01]  /*0c90*/  IMAD.U32 R13, RZ, RZ, UR19 ;  /* 0x00000013ff0d7e24 */ /* 0x000fe2000f8e00ff */
[----:B------:R-:W-:Y:S01]  /*0ca0*/  LEA.HI R238, R10, R5, RZ, 0x4 ;  /* 0x000000050aee7211 */ /* 0x000fe200078f20ff */
[----:B-1----:R-:W-:Y:S01]  /*0cb0*/  IMAD.MOV.U32 R6, RZ, RZ, c[0x0][0x2c4] ;  /* 0x0000b100ff067624 */ /* 0x002fe200078e00ff */
[----:B------:R-:W-:Y:S01]  /*0cc0*/  UISETP.GT.AND UP0, UPT, UR6, UR8, UPT ;  /* 0x000000080600728c */ /* 0x000fe2000bf04270 */
[----:B---3--:R-:W-:-:S02]  /*0cd0*/  IMAD R9, R2, 0x80, R242 ;  /* 0x0000008002097824 */ /* 0x008fc400078e02f2 */
[----:B------:R-:W-:Y:S01]  /*0ce0*/  IMAD.U32 R15, RZ, RZ, UR5 ;  /* 0x00000005ff0f7e24 */ /* 0x000fe2000f8e00ff */
[C---:B------:R-:W-:Y:S01]  /*0cf0*/  ISETP.NE.AND P1, PT, R6.reuse, 0x1, PT ;  /* 0x000000010600780c */ /* 0x040fe20003f25270 */
[----:B------:R-:W-:Y:S01]  /*0d00*/  IMAD.MOV.U32 R8, RZ, RZ, R9 ;  /* 0x000000ffff087224 */ /* 0x000fe200078e0009 */
[----:B------:R-:W-:Y:S01]  /*0d10*/  ULDC.64 UR4, c[0x0][0x1e8] ;  /* 0x00007a0000047ab9 */ /* 0x000fe20000000a00 */
[----:B------:R-:W-:Y:S01]  /*0d20*/  IMAD.MOV.U32 R14, RZ, RZ, R12 ;  /* 0x000000ffff0e7224 */ /* 0x000fe200078e000c */
[----:B------:R-:W-:Y:S01]  /*0d30*/  UIMAD.WIDE.U32 UR20, UR10, UR4, URZ ;  /* 0x000000040a1472a5 */ /* 0x000fe2000f8e003f */
[----:B------:R-:W-:Y:S01]  /*0d40*/  IMAD R6, R6, c[0x0][0x168], RZ ;  /* 0x00005a0006067a24 */ /* 0x000fe200078e02ff */
[----:B------:R-:W-:Y:S01]  /*0d50*/  UIMAD UR4, UR14, UR4, URZ ;  /* 0x000000040e0472a4 */ /* 0x000fe2000f8e023f */
[----:B------:R-:W-:Y:S02]  /*0d60*/  IMAD R2, R2, 0x80, R3 ;  /* 0x0000008002027824 */ /* 0x000fe400078e0203 */
[----:B------:R-:W-:Y:S01]  /*0d70*/  IMAD R16, R35, c[0x0][0x1e0], RZ ;  /* 0x0000780023107a24 */ /* 0x000fe200078e02ff */
[----:B------:R-:W-:Y:S01]  /*0d80*/  UIMAD UR4, UR10, UR5, UR4 ;  /* 0x000000050a0472a4 */ /* 0x000fe2000f8e0204 */
[----:B------:R-:W-:Y:S01]  /*0d90*/  IMAD.WIDE.U32 R20, R240, c[0x0][0x1e0], RZ ;  /* 0x00007800f0147a25 */ /* 0x000fe200078e00ff */
[----:B------:R-:W-:-:S02]  /*0da0*/  IADD3 R4, R2, 0x40, RZ ;  /* 0x0000004002047810 */ /* 0x000fc40007ffe0ff */
[----:B------:R-:W-:Y:S01]  /*0db0*/  UIADD3 UR18, UR21, UR4, URZ ;  /* 0x0000000415127290 */ /* 0x000fe2000fffe03f */
[----:B------:R-:W-:Y:S01]  /*0dc0*/  @P1 IMAD.HI.U32 R0, R9, c[0x0][0x2c8], RZ ;  /* 0x0000b20009001a27 */ /* 0x000fe200078e00ff */
[----:B------:R-:W-:Y:S01]  /*0dd0*/  ISETP.GE.AND P5, PT, R4, R6, PT ;  /* 0x000000060400720c */ /* 0x000fe20003fa6270 */
[----:B------:R-:W-:Y:S02]  /*0de0*/  ULDC.64 UR4, c[0x0][0x210] ;  /* 0x0000840000047ab9 */ /* 0x000fe40000000a00 */
[----:B------:R-:W-:Y:S01]  /*0df0*/  IMAD R16, R240, c[0x0][0x1e4], R16 ;  /* 0x00007900f0107a24 */ /* 0x000fe200078e0210 */
[----:B------:R-:W-:Y:S01]  /*0e00*/  @P1 SHF.R.U32.HI R8, RZ, c[0x0][0x2cc], R0 ;  /* 0x0000b300ff081a19 */ /* 0x000fe20000011600 */
[----:B------:R-:W-:Y:S02]  /*0e10*/  UIMAD UR14, UR14, UR4, URZ ;  /* 0x000000040e0e72a4 */ /* 0x000fe4000f8e023f */
[----:B------:R-:W-:Y:S01]  /*0e20*/  IMAD.IADD R17, R21, 0x1, R16 ;  /* 0x0000000115117824 */ /* 0x000fe200078e0210 */
[--C-:B------:R-:W-:Y:S01]  /*0e30*/  SHF.R.S32.HI R7, RZ, 0x1f, R8.reuse ;  /* 0x0000001fff077819 */ /* 0x100fe20000011408 */
[----:B------:R-:W-:Y:S01]  /*0e40*/  IMAD.MOV R0, RZ, RZ, -R8 ;  /* 0x000000ffff007224 */ /* 0x000fe200078e0a08 */
[----:B------:R-:W-:Y:S01]  /*0e50*/  UIMAD.WIDE.U32 UR22, UR10, UR4, URZ ;  /* 0x000000040a1672a5 */ /* 0x000fe2000f8e003f */
[----:B------:R-:W-:Y:S01]  /*0e60*/  IMAD.WIDE.U32 R14, R8, c[0x0][0x1b0], R14 ;  /* 0x00006c00080e7a25 */ /* 0x000fe200078e000e */
[----:B------:R-:W-:-:S03]  /*0e70*/  UIMAD UR4, UR10, UR5, UR14 ;  /* 0x000000050a0472a4 */ /* 0x000fc6000f8e020e */
[----:B------:R-:W-:Y:S01]  /*0e80*/  IMAD R13, R0, c[0x0][0x2c4], R9 ;  /* 0x0000b100000d7a24 */ /* 0x000fe200078e0209 */
[----:B------:R-:W-:Y:S01]  /*0e90*/  UIADD3 UR4, UR23, UR4, URZ ;  /* 0x0000000417047290 */ /* 0x000fe2000fffe03f */
[----:B------:R-:W-:Y:S02]  /*0ea0*/  IMAD R7, R7, c[0x0][0x1b0], RZ ;  /* 0x00006c0007077a24 */ /* 0x000fe400078e02ff */
[----:B------:R-:W-:Y:S01]  /*0eb0*/  IMAD.MOV.U32 R16, RZ, RZ, R20 ;  /* 0x000000ffff107224 */ /* 0x000fe200078e0014 */
[----:B------:R-:W-:Y:S01]  /*0ec0*/  SHF.R.S32.HI R0, RZ, 0x1f, R13 ;  /* 0x0000001fff007819 */ /* 0x000fe2000001140d */
[----:B------:R-:W-:-:S04]  /*0ed0*/  IMAD R7, R8, c[0x0][0x1b4], R7 ;  /* 0x00006d0008077a24 */ /* 0x000fc800078e0207 */
[----:B------:R-:W-:Y:S02]  /*0ee0*/  IMAD R0, R0, c[0x0][0x1a8], RZ ;  /* 0x00006a0000007a24 */ /* 0x000fe400078e02ff */
[----:B------:R-:W-:Y:S02]  /*0ef0*/  IMAD.IADD R15, R15, 0x1, R7 ;  /* 0x000000010f0f7824 */ /* 0x000fe400078e0207 */
[C---:B------:R-:W-:Y:S02]  /*0f00*/  IMAD R0, R13.reuse, c[0x0][0x1ac], R0 ;  /* 0x00006b000d007a24 */ /* 0x040fe400078e0200 */
[----:B------:R-:W-:-:S04]  /*0f10*/  IMAD.WIDE.U32 R12, R13, c[0x0][0x1a8], R14 ;  /* 0x00006a000d0c7a25 */ /* 0x000fc800078e000e */
[----:B------:R-:W-:Y:S01]  /*0f20*/  IMAD.IADD R0, R13, 0x1, R0 ;  /* 0x000000010d007824 */ /* 0x000fe200078e0200 */
[----:B------:R-:W-:Y:S01]  /*0f30*/  LEA R18, P1, R12, c[0x0][0x160], 0x1 ;  /* 0x000058000c127a11 */ /* 0x000fe200078208ff */
[----:B------:R-:W-:-:S03]  /*0f40*/  IMAD.SHL.U32 R7, R3, 0x40, RZ ;  /* 0x0000004003077824 */ /* 0x000fc600078e00ff */
[----:B------:R-:W-:Y:S02]  /*0f50*/  LEA.HI.X R0, R12, c[0x0][0x164], R0, 0x1, P1 ;  /* 0x000059000c007a11 */ /* 0x000fe400008f0c00 */
[----:B------:R-:W-:Y:S01]  /*0f60*/  LOP3.LUT R8, R7, 0x1c0, RZ, 0xc0, !PT ;  /* 0x000001c007087812 */ /* 0x000fe200078ec0ff */
[----:B------:R-:W-:Y:S01]  /*0f70*/  SHFL.IDX PT, R12, R18, RZ, 0x181f ;  /* 0x00181fff120c7589 */ /* 0x000fe200000e0000 */
[----:B------:R-:W-:Y:S02]  /*0f80*/  ISETP.GE.AND P1, PT, R2, R6, PT ;  /* 0x000000060200720c */ /* 0x000fe40003f26270 */
[----:B------:R-:W-:Y:S01]  /*0f90*/  SHF.R.U32.HI R7, RZ, 0x3, R8 ;  /* 0x00000003ff077819 */ /* 0x000fe20000011608 */
[----:B------:R-:W1:Y:S01]  /*0fa0*/  SHFL.IDX PT, R13, R0, RZ, 0x181f ;  /* 0x00181fff000d7589 */ /* 0x000e6200000e0000 */
[----:B------:R-:W-:-:S03]  /*0fb0*/  LOP3.LUT R8, R8, 0x38, R37, 0xf8, !PT ;  /* 0x0000003808087812 */ /* 0x000fc600078ef825 */
[----:B------:R-:W-:Y:S01]  /*0fc0*/  SHFL.IDX PT, R9, R0, 0x1, 0x181f ;  /* 0x00381f0000097f89 */ /* 0x000fe200000e0000 */
[----:B------:R-:W-:Y:S02]  /*0fd0*/  LOP3.LUT R8, R8, R7, RZ, 0x3c, !PT ;  /* 0x0000000708087212 */ /* 0x000fe400078e3cff */
[----:B------:R-:W-:Y:S01]  /*0fe0*/  IADD3 R7, R2, 0x20, RZ ;  /* 0x0000002002077810 */ /* 0x000fe20007ffe0ff */
[----:B------:R-:W-:Y:S01]  /*0ff0*/  SHFL.IDX PT, R19, R0, 0x3, 0x181f ;  /* 0x00781f0000137f89 */ /* 0x000fe200000e0000 */
[----:B------:R-:W-:Y:S02]  /*1000*/  LOP3.LUT R241, R8, 0xfffffe00, R241, 0xf8, !PT ;  /* 0xfffffe0008f17812 */ /* 0x000fe400078ef8f1 */
[----:B------:R-:W-:Y:S01]  /*1010*/  ISETP.GE.AND P4, PT, R7, R6, PT ;  /* 0x000000060700720c */ /* 0x000fe20003f86270 */
[----:B------:R-:W3:Y:S01]  /*1020*/  SHFL.IDX PT, R8, R18, 0x1, 0x181f ;  /* 0x00381f0012087f89 */ /* 0x000ee200000e0000 */
[----:B------:R-:W-:Y:S01]  /*1030*/  IADD3 R2, R2, 0x60, RZ ;  /* 0x0000006002027810 */ /* 0x000fe20007ffe0ff */
[----:B------:R-:W-:-:S05]  /*1040*/  IMAD.SHL.U32 R241, R241, 0x2, RZ ;  /* 0x00000002f1f17824 */ /* 0x000fca00078e00ff */
[----:B------:R-:W-:Y:S01]  /*1050*/  IADD3 R243, R241, 0x100, RZ ;  /* 0x00000100f1f37810 */ /* 0x000fe20007ffe0ff */
[----:B-1----:R-:W-:-:S04]  /*1060*/  @!P1 IMAD.WIDE R14, R37, 0x2, R12 ;  /* 0x00000002250e9825 */ /* 0x002fc800078e020c */
[----:B------:R-:W-:Y:S01]  /*1070*/  @!P1 IMAD.WIDE R12, R36, 0x2, R12 ;  /* 0x00000002240c9825 */ /* 0x000fe200078e020c */
[----:B------:R1:W-:Y:S04]  /*1080*/  @!P1 LDGSTS.E.BYPASS.LTC128B.128 [R241+0x100], [R14.64], !P3 ;  /* 0x001000000ef19fae */ /* 0x0003e8000d901d4c */
[----:B------:R4:W-:Y:S01]  /*1090*/  @!P1 LDGSTS.E.BYPASS.LTC128B.128 [R241+0x4100], [R12.64], !P2 ;  /* 0x041000000cf19fae */ /* 0x0009e2000d101d4c */
[----:B------:R-:W-:Y:S01]  /*10a0*/  ISETP.GE.AND P1, PT, R2, R6, PT ;  /* 0x000000060200720c */ /* 0x000fe20003f26270 */
[----:B---3--:R-:W-:-:S04]  /*10b0*/  @!P4 IMAD.WIDE R6, R36, 0x2, R8 ;  /* 0x000000022406c825 */ /* 0x008fc800078e0208 */
[----:B-1----:R-:W-:Y:S01]  /*10c0*/  @!P4 IMAD.WIDE R14, R37, 0x2, R8 ;  /* 0x00000002250ec825 */ /* 0x002fe200078e0208 */
[C---:B------:R-:W-:Y:S02]  /*10d0*/  LOP3.LUT R8, R238.reuse, 0xfffffff0, RZ, 0xc0, !PT ;  /* 0xfffffff0ee087812 */ /* 0x040fe400078ec0ff */
[----:B------:R-:W-:Y:S01]  /*10e0*/  SHF.R.S32.HI R9, RZ, 0x4, R238 ;  /* 0x00000004ff097819 */ /* 0x000fe200000114ee */
[----:B----4-:R-:W-:Y:S02]  /*10f0*/  SHFL.IDX PT, R12, R18, 0x2, 0x181f ;  /* 0x00581f00120c7f89 */ /* 0x010fe400000e0000 */
[----:B------:R-:W-:Y:S01]  /*1100*/  IMAD.IADD R8, R5, 0x1, -R8 ;  /* 0x0000000105087824 */ /* 0x000fe200078e0a08 */
[----:B------:R-:W-:Y:S01]  /*1110*/  LEA.HI R238, R238, R9, RZ, 0x1 ;  /* 0x00000009eeee7211 */ /* 0x000fe200078f08ff */
[----:B------:R1:W3:Y:S03]  /*1120*/  SHFL.IDX PT, R13, R0, 0x2, 0x181f ;  /* 0x00581f00000d7f89 */ /* 0x0002e600000e0000 */
[----:B------:R-:W-:Y:S01]  /*1130*/  SHF.R.S32.HI R2, RZ, 0x1f, R8 ;  /* 0x0000001fff027819 */ /* 0x000fe20000011408 */
[----:B------:R3:W-:Y:S01]  /*1140*/  @!P4 LDGSTS.E.BYPASS.LTC128B.128 [R241+0x1100], [R14.64], !P3 ;  /* 0x011000000ef1cfae */ /* 0x0007e2000d901d4c */
[----:B------:R-:W-:-:S02]  /*1150*/  LOP3.LUT R238, R238, 0xfffffffe, RZ, 0xc0, !PT ;  /* 0xfffffffeeeee7812 */ /* 0x000fc400078ec0ff */
[----:B------:R-:W-:Y:S01]  /*1160*/  LEA.HI R2, R2, R8, RZ, 0x3 ;  /* 0x0000000802027211 */ /* 0x000fe200078f18ff */
[----:B------:R4:W-:Y:S02]  /*1170*/  @!P4 LDGSTS.E.BYPASS.LTC128B.128 [R241+0x5100], [R6.64], !P2 ;  /* 0x0510000006f1cfae */ /* 0x0009e4000d101d4c */
[----:B------:R-:W-:Y:S02]  /*1180*/  IMAD.IADD R238, R9, 0x1, -R238 ;  /* 0x0000000109ee7824 */ /* 0x000fe400078e0aee */
[----:B------:R-:W5:Y:S01]  /*1190*/  SHFL.IDX PT, R18, R18, 0x3, 0x181f ;  /* 0x00781f0012127f89 */ /* 0x000f6200000e0000 */
[----:B-1----:R-:W-:-:S05]  /*11a0*/  LOP3.LUT R0, R2, 0xfffffff8, RZ, 0xc0, !PT ;  /* 0xfffffff802007812 */ /* 0x002fca00078ec0ff */
[----:B------:R-:W-:Y:S02]  /*11b0*/  IMAD.IADD R0, R8, 0x1, -R0 ;  /* 0x0000000108007824 */ /* 0x000fe400078e0a00 */
[----:B------:R-:W-:Y:S02]  /*11c0*/  IMAD.SHL.U32 R8, R238, 0x8, RZ ;  /* 0x00000008ee087824 */ /* 0x000fe400078e00ff */
[----:B---3--:R-:W-:-:S04]  /*11d0*/  @!P5 IMAD.WIDE R14, R37, 0x2, R12 ;  /* 0x00000002250ed825 */ /* 0x008fc800078e020c */
[----:B------:R-:W-:Y:S01]  /*11e0*/  @!P5 IMAD.WIDE R12, R36, 0x2, R12 ;  /* 0x00000002240cd825 */ /* 0x000fe200078e020c */
[----:B------:R1:W-:Y:S03]  /*11f0*/  @!P5 LDGSTS.E.BYPASS.LTC128B.128 [R241+0x2100], [R14.64], !P3 ;  /* 0x021000000ef1dfae */ /* 0x0003e6000d901d4c */
[----:B------:R-:W-:Y:S01]  /*1200*/  IMAD.SHL.U32 R9, R0, 0x40, RZ ;  /* 0x0000004000097824 */ /* 0x000fe200078e00ff */
[----:B------:R3:W-:Y:S01]  /*1210*/  @!P5 LDGSTS.E.BYPASS.LTC128B.128 [R241+0x6100], [R12.64], !P2 ;  /* 0x061000000cf1dfae */ /* 0x0007e2000d101d4c */
[----:B-----5:R-:W-:-:S03]  /*1220*/  @!P1 IMAD.WIDE R20, R37, 0x2, R18 ;  /* 0x0000000225149825 */ /* 0x020fc600078e0212 */
[----:B------:R-:W-:Y:S01]  /*1230*/  LOP3.LUT R9, R9, 0x1c0, RZ, 0xc0, !PT ;  /* 0x000001c009097812 */ /* 0x000fe200078ec0ff */
[----:B------:R-:W-:Y:S01]  /*1240*/  @!P1 IMAD.WIDE R18, R36, 0x2, R18 ;  /* 0x0000000224129825 */ /* 0x000fe200078e0212 */
[----:B------:R5:W-:Y:S01]  /*1250*/  @!P1 LDGSTS.E.BYPASS.LTC128B.128 [R241+0x3100], [R20.64], !P3 ;  /* 0x0310000014f19fae */ /* 0x000be2000d901d4c */
[----:B------:R-:W-:Y:S02]  /*1260*/  ISETP.GE.AND P3, PT, R32, c[0x0][0x1d4], PT ;  /* 0x0000750020007a0c */ /* 0x000fe40003f66270 */
[----:B------:R-:W-:Y:S01]  /*1270*/  LOP3.LUT R8, R9, 0x8, R8, 0xf8, !PT ;  /* 0x0000000809087812 */ /* 0x000fe200078ef808 */
[----:B------:R1:W-:Y:S01]  /*1280*/  @!P1 LDGSTS.E.BYPASS.LTC128B.128 [R241+0x7100], [R18.64], !P2 ;  /* 0x0710000012f19fae */ /* 0x0003e2000d101d4c */
[----:B------:R-:W-:-:S03]  /*1290*/  SHF.R.U32.HI R9, RZ, 0x3, R9 ;  /* 0x00000003ff097819 */ /* 0x000fc60000011609 */
[----:B------:R-:W0:Y:S01]  /*12a0*/  LDGDEPBAR ;  /* 0x00000000000079af */ /* 0x000e220000000000 */
[----:B--2---:R-:W-:Y:S01]  /*12b0*/  SHF.R.S32.HI R34, RZ, 0x1f, R239 ;  /* 0x0000001fff227819 */ /* 0x004fe200000114ef */
[----:B------:R-:W-:-:S04]  /*12c0*/  IMAD.WIDE.U32 R16, R239, c[0x0][0x1f0], R16 ;  /* 0x00007c00ef107a25 */ /* 0x000fc800078e0010 */
[----:B------:R-:W-:Y:S01]  /*12d0*/  IMAD R4, R34, c[0x0][0x1f0], RZ ;  /* 0x00007c0022047a24 */ /* 0x000fe200078e02ff */
[----:B----4-:R-:W-:-:S03]  /*12e0*/  IADD3 R7, P4, R16, UR20, RZ ;  /* 0x0000001410077c10 */ /* 0x010fc6000ff9e0ff */
[----:B------:R-:W-:-:S05]  /*12f0*/  IMAD R4, R239, c[0x0][0x1f4], R4 ;  /* 0x00007d00ef047a24 */ /* 0x000fca00078e0204 */
[----:B------:R-:W-:Y:S02]  /*1300*/  IADD3.X R4, R17, UR18, R4, P4, !PT ;  /* 0x0000001211047c10 */ /* 0x000fe4000a7fe404 */
[----:B------:R-:W-:-:S04]  /*1310*/  LEA R6, P4, R7, c[0x0][0x1c8], 0x1 ;  /* 0x0000720007067a11 */ /* 0x000fc800078808ff */
[----:B------:R-:W-:Y:S01]  /*1320*/  LEA.HI.X R4, R7, c[0x0][0x1cc], R4, 0x1, P4 ;  /* 0x0000730007047a11 */ /* 0x000fe200020f0c04 */
[----:B------:R-:W-:Y:S01]  /*1330*/  SHFL.IDX PT, R16, R6, RZ, 0x181f ;  /* 0x00181fff06107589 */ /* 0x000fe200000e0000 */
[C---:B------:R-:W-:Y:S01]  /*1340*/  IADD3 R7, -R3.reuse, UR15, RZ ;  /* 0x0000000f03077c10 */ /* 0x040fe2000fffe1ff */
[----:B------:R-:W-:Y:S01]  /*1350*/  IMAD.SHL.U32 R3, R3, 0x8, RZ ;  /* 0x0000000803037824 */ /* 0x000fe200078e00ff */
[----:B------:R-:W-:Y:S01]  /*1360*/  ISETP.GE.AND P4, PT, R37, c[0x0][0x1d4], PT ;  /* 0x0000750025007a0c */ /* 0x000fe20003f86270 */
[----:B------:R-:W2:Y:S01]  /*1370*/  SHFL.IDX PT, R17, R4, RZ, 0x181f ;  /* 0x00181fff04117589 */ /* 0x000ea200000e0000 */
[C---:B------:R-:W-:Y:S02]  /*1380*/  ISETP.GE.AND P6, PT, R7.reuse, 0x1, PT ;  /* 0x000000010700780c */ /* 0x040fe40003fc6270 */
[C---:B------:R-:W-:Y:S01]  /*1390*/  ISETP.GE.AND P5, PT, R7.reuse, 0x21, PT ;  /* 0x000000210700780c */ /* 0x040fe20003fa6270 */
[----:B-1----:R-:W-:Y:S01]  /*13a0*/  SHFL.IDX PT, R14, R6, 0x1, 0x181f ;  /* 0x00381f00060e7f89 */ /* 0x002fe200000e0000 */
[----:B------:R-:W-:-:S02]  /*13b0*/  ISETP.GE.AND P2, PT, R7, 0x41, PT ;  /* 0x000000410700780c */ /* 0x000fc40003f46270 */
[----:B------:R-:W-:Y:S01]  /*13c0*/  ISETP.GT.AND P1, PT, R7, 0x60, PT ;  /* 0x000000600700780c */ /* 0x000fe20003f24270 */
[----:B------:R-:W1:Y:S04]  /*13d0*/  SHFL.IDX PT, R15, R4, 0x1, 0x181f ;  /* 0x00381f00040f7f89 */ /* 0x000e6800000e0000 */
[----:B---3--:R-:W-:Y:S04]  /*13e0*/  SHFL.IDX PT, R12, R6, 0x2, 0x181f ;  /* 0x00581f00060c7f89 */ /* 0x008fe800000e0000 */
[----:B------:R-:W-:Y:S04]  /*13f0*/  SHFL.IDX PT, R13, R4, 0x2, 0x181f ;  /* 0x00581f00040d7f89 */ /* 0x000fe800000e0000 */
[----:B------:R3:W-:Y:S04]  /*1400*/  SHFL.IDX PT, R22, R6, 0x3, 0x181f ;  /* 0x00781f0006167f89 */ /* 0x0007e800000e0000 */
[----:B------:R4:W1:Y:S01]  /*1410*/  SHFL.IDX PT, R23, R4, 0x3, 0x181f ;  /* 0x00781f0004177f89 */ /* 0x00086200000e0000 */
[----:B--2---:R-:W-:Y:S01]  /*1420*/  @P6 IMAD.WIDE R18, R36, 0x2, R16 ;  /* 0x0000000224126825 */ /* 0x004fe200078e0210 */
[----:B---3--:R-:W-:-:S03]  /*1430*/  LEA.HI R6, R10, R5, RZ, 0x5 ;  /* 0x000000050a067211 */ /* 0x008fc600078f28ff */
[----:B------:R-:W-:Y:S01]  /*1440*/  IMAD.SHL.U32 R10, R2, 0x40, RZ ;  /* 0x00000040020a7824 */ /* 0x000fe200078e00ff */
[----:B----4-:R-:W-:Y:S01]  /*1450*/  LOP3.LUT R4, R8, R9, RZ, 0x3c, !PT ;  /* 0x0000000908047212 */ /* 0x010fe200078e3cff */
[----:B------:R-:W-:-:S03]  /*1460*/  @P6 IMAD.WIDE R8, R37, 0x2, R16 ;  /* 0x0000000225086825 */ /* 0x000fc600078e0210 */
[----:B------:R-:W-:Y:S01]  /*1470*/  LOP3.LUT R4, R4, 0xfffffe00, R10, 0xf8, !PT ;  /* 0xfffffe0004047812 */ /* 0x000fe200078ef80a */
[C-C-:B-1----:R-:W-:Y:S01]  /*1480*/  @P5 IMAD.WIDE R16, R37.reuse, 0x2, R14.reuse ;  /* 0x0000000225105825 */ /* 0x142fe200078e020e */
[----:B------:R1:W-:Y:S03]  /*1490*/  @P6 LDGSTS.E.BYPASS.LTC128B.128 [R241+0x8100], [R8.64], !P4 ;  /* 0x0810000008f16fae */ /* 0x0003e6000e101d4c */
[----:B------:R-:W-:Y:S01]  /*14a0*/  @P5 IMAD.WIDE R14, R36, 0x2, R14 ;  /* 0x00000002240e5825 */ /* 0x000fe200078e020e */
[----:B------:R2:W-:Y:S04]  /*14b0*/  @P6 LDGSTS.E.BYPASS.LTC128B.128 [R241+0xc100], [R18.64], !P3 ;  /* 0x0c10000012f16fae */ /* 0x0005e8000d901d4c */
[----:B------:R2:W-:Y:S04]  /*14c0*/  @P5 LDGSTS.E.BYPASS.LTC128B.128 [R241+0x9100], [R16.64], !P4 ;  /* 0x0910000010f15fae */ /* 0x0005e8000e101d4c */
[----:B------:R3:W-:Y:S01]  /*14d0*/  @P5 LDGSTS.E.BYPASS.LTC128B.128 [R241+0xd100], [R14.64], !P3 ;  /* 0x0d1000000ef15fae */ /* 0x0007e2000d901d4c */
[----:B-1----:R-:W-:-:S04]  /*14e0*/  @P1 IMAD.WIDE R8, R37, 0x2, R22 ;  /* 0x0000000225081825 */ /* 0x002fc800078e0216 */
[----:B------:R-:W-:-:S04]  /*14f0*/  @P1 IMAD.WIDE R22, R36, 0x2, R22 ;  /* 0x0000000224161825 */ /* 0x000fc800078e0216 */
[----:B---3--:R-:W-:-:S04]  /*1500*/  @P2 IMAD.WIDE R14, R37, 0x2, R12 ;  /* 0x00000002250e2825 */ /* 0x008fc800078e020c */
[----:B------:R-:W-:Y:S01]  /*1510*/  @P2 IMAD.WIDE R12, R36, 0x2, R12 ;  /* 0x00000002240c2825 */ /* 0x000fe200078e020c */
[----:B------:R1:W-:Y:S04]  /*1520*/  @P2 LDGSTS.E.BYPASS.LTC128B.128 [R241+0xa100], [R14.64], !P4 ;  /* 0x0a1000000ef12fae */ /* 0x0003e8000e101d4c */
[----:B------:R1:W-:Y:S04]  /*1530*/  @P2 LDGSTS.E.BYPASS.LTC128B.128 [R241+0xe100], [R12.64], !P3 ;  /* 0x0e1000000cf12fae */ /* 0x0003e8000d901d4c */
[----:B------:R3:W-:Y:S04]  /*1540*/  @P1 LDGSTS.E.BYPASS.LTC128B.128 [R241+0xb100], [R8.64], !P4 ;  /* 0x0b10000008f11fae */ /* 0x0007e8000e101d4c */
[----:B------:R5:W-:Y:S01]  /*1550*/  @P1 LDGSTS.E.BYPASS.LTC128B.128 [R241+0xf100], [R22.64], !P3 ;  /* 0x0f10000016f11fae */ /* 0x000be2000d901d4c */
[----:B------:R-:W-:-:S02]  /*1560*/  R2P PR, R0, 0x6 ;  /* 0x0000000600007804 */ /* 0x000fc40000000000 */
[C---:B------:R-:W-:Y:S01]  /*1570*/  LOP3.LUT P5, RZ, R33.reuse, 0x4, RZ, 0xc0, !PT ;  /* 0x0000000421ff7812 */ /* 0x040fe200078ac0ff */
[----:B------:R-:W0:Y:S01]  /*1580*/  LDGDEPBAR ;  /* 0x00000000000079af */ /* 0x000e220000000000 */
[----:B---3--:R-:W-:Y:S02]  /*1590*/  IMAD.SHL.U32 R9, R33, 0x40, RZ ;  /* 0x0000004021097824 */ /* 0x008fe400078e00ff */
[----:B------:R-:W-:Y:S01]  /*15a0*/  IMAD.SHL.U32 R8, R6, 0x20, RZ ;  /* 0x0000002006087824 */ /* 0x000fe200078e00ff */
[----:B------:R-:W-:-:S04]  /*15b0*/  DEPBAR.LE SB0, 0x1 ;  /* 0x000080400000791a */ /* 0x000fc80000000000 */
[----:B------:R-:W-:Y:S02]  /*15c0*/  LOP3.LUT R2, R9, 0x1c0, RZ, 0xc0, !PT ;  /* 0x000001c009027812 */ /* 0x000fe400078ec0ff */
[----:B------:R-:W-:Y:S02]  /*15d0*/  LOP3.LUT R8, R8, 0x7ffffc00, RZ, 0xc0, !PT ;  /* 0x7ffffc0008087812 */ /* 0x000fe400078ec0ff */
[----:B------:R-:W-:Y:S02]  /*15e0*/  LOP3.LUT R3, R2, 0x8, R3, 0xf8, !PT ;  /* 0x0000000802037812 */ /* 0x000fe400078ef803 */
[----:B------:R-:W-:Y:S01]  /*15f0*/  SHF.R.U32.HI R9, RZ, 0x3, R2 ;  /* 0x00000003ff097819 */ /* 0x000fe20000011602 */
[----:B------:R-:W-:Y:S02]  /*1600*/  IMAD.MOV.U32 R2, RZ, RZ, 0x10 ;  /* 0x00000010ff027424 */ /* 0x000fe400078e00ff */
[----:B------:R-:W-:Y:S01]  /*1610*/  IMAD.IADD R176, R4, 0x1, R8 ;  /* 0x0000000104b07824 */ /* 0x000fe200078e0208 */
[----:B------:R-:W-:Y:S01]  /*1620*/  LOP3.LUT R0, R3, R9, RZ, 0x3c, !PT ;  /* 0x0000000903007212 */ /* 0x000fe200078e3cff */
[----:B------:R-:W-:Y:S01]  /*1630*/  IMAD.MOV.U32 R3, RZ, RZ, 0x20 ;  /* 0x00000020ff037424 */ /* 0x000fe200078e00ff */
[----:B------:R-:W-:-:S02]  /*1640*/  SEL R2, R2, 0xfffffff0, !P1 ;  /* 0xfffffff002027807 */ /* 0x000fc40004800000 */
[----:B------:R-:W-:Y:S01]  /*1650*/  LEA R196, R176, 0x100, 0x1 ;  /* 0x00000100b0c47811 */ /* 0x000fe200078e08ff */
[----:B------:R-:W-:Y:S01]  /*1660*/  IMAD R238, R238, 0x200, R0 ;  /* 0x00000200eeee7824 */ /* 0x000fe200078e0200 */
[----:B------:R-:W-:Y:S01]  /*1670*/  SEL R0, R3, 0xffffffe0, !P2 ;  /* 0xffffffe003007807 */ /* 0x000fe20005000000 */
[----:B------:R-:W-:Y:S01]  /*1680*/  IMAD.SHL.U32 R176, R176, 0x2, RZ ;  /* 0x00000002b0b07824 */ /* 0x000fe200078e00ff */
[----:B------:R-:W-:Y:S01]  /*1690*/  BAR.SYNC.DEFER_BLOCKING 0x0 ;  /* 0x0000000000007b1d */ /* 0x000fe20000010000 */
[--C-:B------:R-:W-:Y:S01]  /*16a0*/  IMAD R184, R2, 0x2, R196.reuse ;  /* 0x0000000202b87824 */ /* 0x100fe200078e02c4 */
[----:B------:R-:W-:Y:S01]  /*16b0*/  LOP3.LUT P1, RZ, R33, 0x2, RZ, 0xc0, !PT ;  /* 0x0000000221ff7812 */ /* 0x000fe2000782c0ff */
[C---:B------:R-:W-:Y:S01]  /*16c0*/  IMAD R196, R0.reuse, 0x2, R196 ;  /* 0x0000000200c47824 */ /* 0x040fe200078e02c4 */
[----:B------:R-:W-:Y:S01]  /*16d0*/  SEL R3, R3, 0xffffffe0, !P5 ;  /* 0xffffffe003037807 */ /* 0x000fe20006800000 */
[----:B------:R-:W-:Y:S02]  /*16e0*/  IMAD R204, R0, 0x2, R184 ;  /* 0x0000000200cc7824 */ /* 0x000fe400078e02b8 */
[----:B------:R-:W-:-:S04]  /*16f0*/  IMAD.SHL.U32 R238, R238, 0x2, RZ ;  /* 0x00000002eeee7824 */ /* 0x000fc800078e00ff */
[----:B------:R-:W-:Y:S01]  /*1700*/  IMAD R235, R3, 0x2, R238 ;  /* 0x0000000203eb7824 */ /* 0x000fe200078e02ee */
[C---:B------:R-:W-:Y:S02]  /*1710*/  IADD3 R8, R238.reuse, 0x8100, RZ ;  /* 0x00008100ee087810 */ /* 0x040fe40007ffe0ff */
[----:B------:R-:W-:Y:S02]  /*1720*/  IADD3 R237, R238, 0x8120, RZ ;  /* 0x00008120eeed7810 */ /* 0x000fe40007ffe0ff */
[----:B------:R-:W-:-:S04]  /*1730*/  @P1 IADD3 R237, R8, -0x20, RZ ;  /* 0xffffffe008ed1810 */ /* 0x000fc80007ffe0ff */
[----:B------:R-:W-:Y:S01]  /*1740*/  IADD3 R231, R237, 0x800, RZ ;  /* 0x00000800ede77810 */ /* 0x000fe20007ffe0ff */
[----:B------:R-:W-:Y:S01]  /*1750*/  IMAD R224, R3, 0x2, R237 ;  /* 0x0000000203e07824 */ /* 0x000fe200078e02ed */
[C---:B------:R-:W-:Y:S01]  /*1760*/  IADD3 R230, R237.reuse, 0x1000, RZ ;  /* 0x00001000ede67810 */ /* 0x040fe20007ffe0ff */
[----:B------:R-:W-:Y:S01]  /*1770*/  LDSM.16.M88.4 R136, [R176+0x100] ;  /* 0x00010000b088783b */ /* 0x000fe20000000200 */
[C---:B------:R-:W-:Y:S02]  /*1780*/  IADD3 R229, R237.reuse, 0x1800, RZ ;  /* 0x00001800ede57810 */ /* 0x040fe40007ffe0ff */
[C---:B------:R-:W-:Y:S01]  /*1790*/  IADD3 R228, R237.reuse, 0x2000, RZ ;  /* 0x00002000ede47810 */ /* 0x040fe20007ffe0ff */
[----:B------:R-:W-:Y:S01]  /*17a0*/  LDSM.16.M88.4 R140, [R184] ;  /* 0x00000000b88c783b */ /* 0x000fe20000000200 */
[C---:B------:R-:W-:Y:S02]  /*17b0*/  IADD3 R227, R237.reuse, 0x2800, RZ ;  /* 0x00002800ede37810 */ /* 0x040fe40007ffe0ff */
[C---:B------:R-:W-:Y:S01]  /*17c0*/  IADD3 R226, R237.reuse, 0x3000, RZ ;  /* 0x00003000ede27810 */ /* 0x040fe20007ffe0ff */
[----:B------:R-:W-:Y:S01]  /*17d0*/  LDSM.16.M88.4 R168, [R196] ;  /* 0x00000000c4a8783b */ /* 0x000fe20000000200 */
[----:B------:R-:W-:-:S02]  /*17e0*/  IADD3 R225, R237, 0x3800, RZ ;  /* 0x00003800ede17810 */ /* 0x000fc40007ffe0ff */
[C---:B------:R-:W-:Y:S01]  /*17f0*/  IADD3 R223, R237.reuse, 0x4000, RZ ;  /* 0x00004000eddf7810 */ /* 0x040fe20007ffe0ff */
[----:B------:R-:W-:Y:S01]  /*1800*/  LDSM.16.M88.4 R172, [R204] ;  /* 0x00000000ccac783b */ /* 0x000fe20000000200 */
[C---:B------:R-:W-:Y:S02]  /*1810*/  IADD3 R222, R237.reuse, 0x4800, RZ ;  /* 0x00004800edde7810 */ /* 0x040fe40007ffe0ff */
[C---:B------:R-:W-:Y:S01]  /*1820*/  IADD3 R221, R237.reuse, 0x5000, RZ ;  /* 0x00005000eddd7810 */ /* 0x040fe20007ffe0ff */
[----:B------:R-:W-:Y:S01]  /*1830*/  LDSM.16.M88.4 R176, [R176+0x4100] ;  /* 0x00410000b0b0783b */ /* 0x000fe20000000200 */
[C---:B------:R-:W-:Y:S02]  /*1840*/  IADD3 R220, R237.reuse, 0x5800, RZ ;  /* 0x00005800eddc7810 */ /* 0x040fe40007ffe0ff */
[C---:B------:R-:W-:Y:S01]  /*1850*/  IADD3 R219, R237.reuse, 0x6000, RZ ;  /* 0x00006000eddb7810 */ /* 0x040fe20007ffe0ff */
[----:B------:R-:W-:Y:S01]  /*1860*/  LDSM.16.M88.4 R184, [R184+0x4000] ;  /* 0x00400000b8b8783b */ /* 0x000fe20000000200 */
[----:B------:R-:W-:-:S02]  /*1870*/  IADD3 R218, R237, 0x6800, RZ ;  /* 0x00006800edda7810 */ /* 0x000fc40007ffe0ff */
[C---:B------:R-:W-:Y:S01]  /*1880*/  IADD3 R217, R237.reuse, 0x7000, RZ ;  /* 0x00007000edd97810 */ /* 0x040fe20007ffe0ff */
[----:B------:R-:W-:Y:S01]  /*1890*/  LDSM.16.M88.4 R196, [R196+0x4000] ;  /* 0x00400000c4c4783b */ /* 0x000fe20000000200 */
[----:B------:R-:W-:-:S03]  /*18a0*/  IADD3 R216, R237, 0x7800, RZ ;  /* 0x00007800edd87810 */ /* 0x000fc60007ffe0ff */
[----:B------:R-:W-:Y:S04]  /*18b0*/  LDSM.16.M88.4 R204, [R204+0x4000] ;  /* 0x00400000cccc783b */ /* 0x000fe80000000200 */
[----:B------:R-:W-:Y:S06]  /*18c0*/  BAR.SYNC.DEFER_BLOCKING 0x0 ;  /* 0x0000000000007b1d */ /* 0x000fec0000010000 */
[----:B------:R-:W-:-:S04]  /*18d0*/  DEPBAR.LE SB0, 0x0 ;  /* 0x000080000000791a */ /* 0x000fc80000000000 */
[----:B------:R-:W-:Y:S06]  /*18e0*/  BAR.SYNC.DEFER_BLOCKING 0x0 ;  /* 0x0000000000007b1d */ /* 0x000fec0000010000 */
[----:B-1----:R-:W2:Y:S04]  /*18f0*/  LDSM.16.M88.4 R12, [R238+0x8100] ;  /* 0x00810000ee0c783b */ /* 0x002ea80000000200 */
[----:B------:R-:W1:Y:S04]  /*1900*/  LDSM.16.M88.4 R64, [R238+0x9100] ;  /* 0x00910000ee40783b */ /* 0x000e680000000200 */
[----:B------:R-:W3:Y:S04]  /*1910*/  LDSM.16.M88.4 R72, [R238+0x8900] ;  /* 0x00890000ee48783b */ /* 0x000ee80000000200 */
[----:B------:R-:W4:Y:S04]  /*1920*/  LDSM.16.M88.4 R28, [R237] ;  /* 0x00000000ed1c783b */ /* 0x000f280000000200 */
[----:B------:R-:W1:Y:S04]  /*1930*/  LDSM.16.M88.4 R24, [R237+0x1000] ;  /* 0x00100000ed18783b */ /* 0x000e680000000200 */
[----:B-----5:R-:W5:Y:S04]  /*1940*/  LDSM.16.M88.4 R20, [R237+0x800] ;  /* 0x00080000ed14783b */ /* 0x020f680000000200 */
[----:B------:R-:W3:Y:S04]  /*1950*/  LDSM.16.M88.4 R56, [R238+0x9900] ;  /* 0x00990000ee38783b */ /* 0x000ee80000000200 */
[----:B------:R-:W4:Y:S04]  /*1960*/  LDSM.16.M88.4 R48, [R238+0xa100] ;  /* 0x00a10000ee30783b */ /* 0x000f280000000200 */
[----:B------:R-:W-:Y:S04]  /*1970*/  LDSM.16.M88.4 R40, [R238+0xa900] ;  /* 0x00a90000ee28783b */ /* 0x000fe80000000200 */
[----:B------:R-:W-:Y:S01]  /*1980*/  LDSM.16.M88.4 R88, [R237+0x2800] ;  /* 0x00280000ed58783b */ /* 0x000fe20000000200 */
[C---:B--2---:R-:W-:Y:S03]  /*1990*/  HMMA.16816.F32 R16, R136.reuse, R12, RZ ;  /* 0x0000000c8810723c */ /* 0x044fe600000018ff */
[----:B------:R-:W-:Y:S04]  /*19a0*/  LDSM.16.M88.4 R80, [R237+0x3000] ;  /* 0x00300000ed50783b */ /* 0x000fe80000000200 */
[----:B------:R-:W-:Y:S01]  /*19b0*/  LDSM.16.M88.4 R76, [R237+0x3800] ;  /* 0x00380000ed4c783b */ /* 0x000fe20000000200 */
[C---:B------:R-:W-:Y:S08]  /*19c0*/  HMMA.16816.F32 R12, R136.reuse, R14, RZ ;  /* 0x0000000e880c723c */ /* 0x040ff000000018ff */
[C---:B-1----:R-:W-:Y:S08]  /*19d0*/  HMMA.16816.F32 R68, R136.reuse, R64, RZ ;  /* 0x000000408844723c */ /* 0x042ff000000018ff */
[C---:B---3--:R-:W-:Y:S08]  /*19e0*/  HMMA.16816.F32 R8, R136.reuse, R72, RZ ;  /* 0x000000488808723c */ /* 0x048ff000000018ff */
[----:B------:R-:W-:Y:S08]  /*19f0*/  HMMA.16816.F32 R72, R136, R74, RZ ;  /* 0x0000004a8848723c */ /* 0x000ff000000018ff */
[C---:B----4-:R-:W-:Y:S07]  /*1a00*/  HMMA.16816.F32 R12, R140.reuse, R30, R12 ;  /* 0x0000001e8c0c723c */ /* 0x050fee000000180c */
[----:B------:R-:W-:Y:S01]  /*1a10*/  IMAD R30, R35, c[0x0][0x208], RZ ;  /* 0x00008200231e7a24 */ /* 0x000fe200078e02ff */
[----:B------:R-:W-:Y:S03]  /*1a20*/  HMMA.16816.F32 R16, R140, R28, R16 ;  /* 0x0000001c8c10723c */ /* 0x000fe60000001810 */
[----:B------:R-:W-:-:S04]  /*1a30*/  IMAD R30, R240, c[0x0][0x20c], R30 ;  /* 0x00008300f01e7a24 */ /* 0x000fc800078e021e */
[----:B------:R-:W-:Y:S01]  /*1a40*/  IMAD.WIDE.U32 R28, R240, c[0x0][0x208], RZ ;  /* 0x00008200f01c7a25 */ /* 0x000fe200078e00ff */
[----:B------:R-:W-:Y:S03]  /*1a50*/  HMMA.16816.F32 R68, R140, R24, R68 ;  /* 0x000000188c44723c */ /* 0x000fe60000001844 */
[----:B------:R-:W-:Y:S02]  /*1a60*/  IMAD.IADD R29, R29, 0x1, R30 ;  /* 0x000000011d1d7824 */ /* 0x000fe400078e021e */
[----:B------:R-:W-:-:S03]  /*1a70*/  IMAD.WIDE R30, R37, 0x2, RZ ;  /* 0x00000002251e7825 */ /* 0x000fc600078e02ff */
[----:B-----5:R-:W-:Y:S01]  /*1a80*/  HMMA.16816.F32 R8, R140, R20, R8 ;  /* 0x000000148c08723c */ /* 0x020fe20000001808 */
[----:B------:R-:W-:-:S04]  /*1a90*/  IMAD.WIDE.U32 R24, R239, c[0x0][0x218], R28 ;  /* 0x00008600ef187a25 */ /* 0x000fc800078e001c */
[----:B------:R-:W-:Y:S01]  /*1aa0*/  IMAD R28, R34, c[0x0][0x218], RZ ;  /* 0x00008600221c7a24 */ /* 0x000fe200078e02ff */
[----:B------:R-:W-:Y:S02]  /*1ab0*/  IADD3 R44, P1, R24, UR22, RZ ;  /* 0x00000016182c7c10 */ /* 0x000fe4000ff3e0ff */
[----:B------:R-:W-:Y:S01]  /*1ac0*/  HMMA.16816.F32 R72, R140, R22, R72 ;  /* 0x000000168c48723c */ /* 0x000fe20000001848 */
[----:B------:R-:W-:Y:S01]  /*1ad0*/  LDSM.16.M88.4 R20, [R237+0x1800] ;  /* 0x00180000ed14783b */ /* 0x000fe20000000200 */
[----:B------:R-:W-:-:S05]  /*1ae0*/  IMAD R28, R239, c[0x0][0x21c], R28 ;  /* 0x00008700ef1c7a24 */ /* 0x000fca00078e021c */
[----:B------:R-:W-:Y:S01]  /*1af0*/  IADD3.X R28, R25, UR4, R28, P1, !PT ;  /* 0x00000004191c7c10 */ /* 0x000fe20008ffe41c */
[----:B------:R-:W-:Y:S01]  /*1b00*/  HMMA.16816.F32 R60, R136, R56, RZ ;  /* 0x00000038883c723c */ /* 0x000fe200000018ff */
[----:B------:R-:W-:-:S04]  /*1b10*/  LEA R86, P1, R44, c[0x0][0x1f8], 0x1 ;  /* 0x00007e002c567a11 */ /* 0x000fc800078208ff */
[----:B------:R-:W-:Y:S01]  /*1b20*/  LEA.HI.X R44, R44, c[0x0][0x1fc], R28, 0x1, P1 ;  /* 0x00007f002c2c7a11 */ /* 0x000fe200008f0c1c */
[----:B------:R-:W1:Y:S02]  /*1b30*/  SHFL.IDX PT, R98, R86, RZ, 0x181f ;  /* 0x00181fff56627589 */ /* 0x000e6400000e0000 */
[C---:B------:R-:W-:Y:S02]  /*1b40*/  HMMA.16816.F32 R64, R136.reuse, R66, RZ ;  /* 0x000000428840723c */ /* 0x040fe400000018ff */
[----:B------:R-:W2:Y:S04]  /*1b50*/  SHFL.IDX PT, R34, R86, 0x1, 0x181f ;  /* 0x00381f0056227f89 */ /* 0x000ea800000e0000 */
[----:B------:R-:W3:Y:S02]  /*1b60*/  SHFL.IDX PT, R84, R86, 0x2, 0x181f ;  /* 0x00581f0056547f89 */ /* 0x000ee400000e0000 */
[C---:B------:R-:W-:Y:S02]  /*1b70*/  HMMA.16816.F32 R56, R136.reuse, R58, RZ ;  /* 0x0000003a8838723c */ /* 0x040fe400000018ff */
[----:B------:R-:W4:Y:S04]  /*1b80*/  SHFL.IDX PT, R29, R44, RZ, 0x181f ;  /* 0x00181fff2c1d7589 */ /* 0x000f2800000e0000 */
[----:B------:R-:W5:Y:S02]  /*1b90*/  SHFL.IDX PT, R86, R86, 0x3, 0x181f ;  /* 0x00781f0056567f89 */ /* 0x000f6400000e0000 */
[----:B------:R-:W-:Y:S02]  /*1ba0*/  HMMA.16816.F32 R52, R136, R48, RZ ;  /* 0x000000308834723c */ /* 0x000fe400000018ff */
[----:B------:R-:W5:Y:S04]  /*1bb0*/  SHFL.IDX PT, R28, R44, 0x1, 0x181f ;  /* 0x00381f002c1c7f89 */ /* 0x000f6800000e0000 */
[----:B------:R-:W5:Y:S01]  /*1bc0*/  SHFL.IDX PT, R45, R44, 0x2, 0x181f ;  /* 0x00581f002c2d7f89 */ /* 0x000f6200000e0000 */
[----:B-1----:R-:W-:Y:S01]  /*1bd0*/  IADD3 R96, P1, R98, R30, RZ ;  /* 0x0000001e62607210 */ /* 0x002fe20007f3e0ff */
[----:B------:R-:W-:Y:S02]  /*1be0*/  HMMA.16816.F32 R64, R140, R26, R64 ;  /* 0x0000001a8c40723c */ /* 0x000fe40000001840 */
[----:B------:R-:W1:Y:S01]  /*1bf0*/  SHFL.IDX PT, R44, R44, 0x3, 0x181f ;  /* 0x00781f002c2c7f89 */ /* 0x000e6200000e0000 */
[----:B--2---:R-:W-:-:S02]  /*1c00*/  IADD3 R94, P2, R30, R34, RZ ;  /* 0x000000221e5e7210 */ /* 0x004fc40007f5e0ff */
[C---:B---3--:R-:W-:Y:S01]  /*1c10*/  IADD3 R92, P6, R30.reuse, R84, RZ ;  /* 0x000000541e5c7210 */ /* 0x048fe20007fde0ff */
[----:B------:R-:W2:Y:S02]  /*1c20*/  LDSM.16.M88.4 R24, [R237+0x2000] ;  /* 0x00200000ed18783b */ /* 0x000ea40000000200 */
[----:B------:R-:W-:Y:S01]  /*1c30*/  HMMA.16816.F32 R60, R140, R20, R60 ;  /* 0x000000148c3c723c */ /* 0x000fe2000000183c */
[----:B----4-:R-:W-:Y:S01]  /*1c40*/  IMAD.X R97, R29, 0x1, R31, P1 ;  /* 0x000000011d617824 */ /* 0x010fe200008e061f */
[----:B-----5:R-:W-:-:S05]  /*1c50*/  IADD3 R38, P1, R30, R86, RZ ;  /* 0x000000561e267210 */ /* 0x020fca0007f3e0ff */
[----:B------:R-:W-:Y:S01]  /*1c60*/  IMAD.WIDE R20, R36, 0x2, RZ ;  /* 0x0000000224147825 */ /* 0x000fe200078e02ff */
[----:B------:R-:W-:Y:S03]  /*1c70*/  HMMA.16816.F32 R56, R140, R22, R56 ;  /* 0x000000168c38723c */ /* 0x000fe60000001838 */
[C---:B------:R-:W-:Y:S01]  /*1c80*/  IMAD.X R95, R31.reuse, 0x1, R28, P2 ;  /* 0x000000011f5f7824 */ /* 0x040fe200010e061c */
[----:B------:R-:W-:Y:S01]  /*1c90*/  IADD3 R98, P2, R98, R20, RZ ;  /* 0x0000001462627210 */ /* 0x000fe20007f5e0ff */
[----:B------:R-:W-:Y:S01]  /*1ca0*/  IMAD.X R93, R31, 0x1, R45, P6 ;  /* 0x000000011f5d7824 */ /* 0x000fe200030e062d */
[----:B------:R-:W-:Y:S02]  /*1cb0*/  ISETP.GE.AND P6, PT, R37, c[0x0][0x1d4], PT ;  /* 0x0000750025007a0c */ /* 0x000fe40003fc6270 */
[----:B------:R-:W-:Y:S01]  /*1cc0*/  HMMA.16816.F32 R48, R136, R50, RZ ;  /* 0x000000328830723c */ /* 0x000fe200000018ff */
[----:B------:R-:W-:Y:S01]  /*1cd0*/  IMAD.X R99, R29, 0x1, R21, P2 ;  /* 0x000000011d637824 */ /* 0x000fe200010e0615 */
[C---:B------:R-:W-:Y:S01]  /*1ce0*/  IADD3 R84, P2, R20.reuse, R84, RZ ;  /* 0x0000005414547210 */ /* 0x040fe20007f5e0ff */
[----:B-1----:R-:W-:Y:S01]  /*1cf0*/  IMAD.X R39, R31, 0x1, R44, P1 ;  /* 0x000000011f277824 */ /* 0x002fe200008e062c */
[----:B------:R-:W-:-:S03]  /*1d00*/  IADD3 R34, P1, R20, R34, RZ ;  /* 0x0000002214227210 */ /* 0x000fc60007f3e0ff */
[C---:B------:R-:W-:Y:S01]  /*1d10*/  IMAD.X R85, R21.reuse, 0x1, R45, P2 ;  /* 0x0000000115557824 */ /* 0x040fe200010e062d */
[----:B------:R-:W-:Y:S01]  /*1d20*/  ISETP.GE.AND P2, PT, R32, c[0x0][0x1d4], PT ;  /* 0x0000750020007a0c */ /* 0x000fe20003f46270 */
[----:B------:R-:W-:Y:S01]  /*1d30*/  IMAD.X R35, R21, 0x1, R28, P1 ;  /* 0x0000000115237824 */ /* 0x000fe200008e061c */
[----:B------:R-:W-:Y:S01]  /*1d40*/  IADD3 R86, P1, R20, R86, RZ ;  /* 0x0000005614567210 */ /* 0x000fe20007f3e0ff */
[----:B------:R-:W-:Y:S01]  /*1d50*/  LDSM.16.M88.4 R28, [R238+0xb100] ;  /* 0x00b10000ee1c783b */ /* 0x000fe20000000200 */
[----:B------:R-:W-:-:S03]  /*1d60*/  ISETP.LT.OR P5, PT, R7, 0x1, P2 ;  /* 0x000000010700780c */ /* 0x000fc600017a1670 */
[----:B------:R-:W-:Y:S01]  /*1d70*/  IMAD.X R87, R21, 0x1, R44, P1 ;  /* 0x0000000115577824 */ /* 0x000fe200008e062c */
[C---:B------:R-:W-:Y:S01]  /*1d80*/  ISETP.LT.OR P1, PT, R7.reuse, 0x1, P6 ;  /* 0x000000010700780c */ /* 0x040fe20003721670 */
[----:B------:R-:W1:Y:S01]  /*1d90*/  LDSM.16.M88.4 R20, [R238+0xb900] ;  /* 0x00b90000ee14783b */ /* 0x000e620000000200 */
[----:B------:R-:W-:Y:S08]  /*1da0*/  HMMA.16816.F32 R44, R136, R40, RZ ;  /* 0x00000028882c723c */ /* 0x000ff000000018ff */
[----:B--2---:R-:W-:Y:S03]  /*1db0*/  HMMA.16816.F32 R52, R140, R24, R52 ;  /* 0x000000188c34723c */ /* 0x004fe60000001834 */
[----:B------:R-:W-:Y:S01]  /*1dc0*/  @!PT LDS RZ, [RZ] ;  /* 0x00000000fffff984 */ /* 0x000fe20000000800 */
[----:B------:R-:W-:Y:S01]  /*1dd0*/  @!PT LDS RZ, [RZ] ;  /* 0x00000000fffff984 */ /* 0x000fe20000000800 */
[----:B------:R-:W-:Y:S01]  /*1de0*/  @!PT LDS RZ, [RZ] ;  /* 0x00000000fffff984 */ /* 0x000fe20000000800 */
[----:B------:R2:W-:Y:S01]  /*1df0*/  LDGSTS.E.BYPASS.LTC128B.128 [R241+0x100], [R96.64], !P1 ;  /* 0x0010000060f17fae */ /* 0x0005e2000c901d4c */
[----:B------:R-:W-:-:S03]  /*1e00*/  ISETP.LT.OR P1, PT, R7, 0x21, P6 ;  /* 0x000000210700780c */ /* 0x000fc60003721670 */
[----:B------:R2:W-:Y:S01]  /*1e10*/  LDGSTS.E.BYPASS.LTC128B.128 [R241+0x4100], [R98.64], !P5 ;  /* 0x0410000062f17fae */ /* 0x0005e2000e901d4c */
[C---:B------:R-:W-:Y:S01]  /*1e20*/  ISETP.LT.OR P5, PT, R7.reuse, 0x21, P2 ;  /* 0x000000210700780c */ /* 0x040fe200017a1670 */
[----:B------:R-:W-:Y:S08]  /*1e30*/  HMMA.16816.F32 R48, R140, R26, R48 ;  /* 0x0000001a8c30723c */ /* 0x000ff00000001830 */
[----:B------:R3:W-:Y:S01]  /*1e40*/  LDGSTS.E.BYPASS.LTC128B.128 [R241+0x1100], [R94.64], !P1 ;  /* 0x011000005ef17fae */ /* 0x0007e2000c901d4c */
[C---:B------:R-:W-:Y:S01]  /*1e50*/  ISETP.LT.OR P1, PT, R7.reuse, 0x41, P6 ;  /* 0x000000410700780c */ /* 0x040fe20003721670 */
[----:B------:R-:W-:Y:S01]  /*1e60*/  HMMA.16816.F32 R40, R136, R42, RZ ;  /* 0x0000002a8828723c */ /* 0x000fe200000018ff */
[C---:B------:R-:W-:Y:S01]  /*1e70*/  ISETP.LT.OR P6, PT, R7.reuse, 0x61, P6 ;  /* 0x000000610700780c */ /* 0x040fe200037c1670 */
[----:B------:R4:W-:Y:S01]  /*1e80*/  LDGSTS.E.BYPASS.LTC128B.128 [R241+0x5100], [R34.64], !P5 ;  /* 0x0510000022f17fae */ /* 0x0009e2000e901d4c */
[----:B------:R-:W-:-:S02]  /*1e90*/  ISETP.LT.OR P5, PT, R7, 0x41, P2 ;  /* 0x000000410700780c */ /* 0x000fc400017a1670 */
[----:B------:R-:W-:-:S03]  /*1ea0*/  ISETP.LT.OR P2, PT, R7, 0x61, P2 ;  /* 0x000000610700780c */ /* 0x000fc60001741670 */
[----:B------:R-:W-:Y:S04]  /*1eb0*/  HMMA.16816.F32 R44, R140, R88, R44 ;  /* 0x000000588c2c723c */ /* 0x000fe8000000182c */
[----:B------:R3:W-:Y:S01]  /*1ec0*/  LDGSTS.E.BYPASS.LTC128B.128 [R241+0x2100], [R92.64], !P1 ;  /* 0x021000005cf17fae */ /* 0x0007e2000c901d4c */
[----:B------:R-:W-:-:S03]  /*1ed0*/  PLOP3.LUT P1, PT, PT, PT, UP0, 0x80, 0x0 ;  /* 0x000000000000781c */ /* 0x000fc60003f2f008 */
[----:B------:R5:W-:Y:S01]  /*1ee0*/  LDGSTS.E.BYPASS.LTC128B.128 [R241+0x6100], [R84.64], !P5 ;  /* 0x0610000054f17fae */ /* 0x000be2000e901d4c */
[----:B-1----:R-:W-:Y:S03]  /*1ef0*/  HMMA.16816.F32 R24, R136, R20, RZ ;  /* 0x000000148818723c */ /* 0x002fe600000018ff */
[----:B------:R1:W-:Y:S01]  /*1f00*/  LDGSTS.E.BYPASS.LTC128B.128 [R241+0x3100], [R38.64], !P6 ;  /* 0x0310000026f17fae */ /* 0x0003e2000f101d4c */
[----:B------:R-:W-:-:S03]  /*1f10*/  ISETP.GT.AND P6, PT, R242, 0x7f, PT ;  /* 0x0000007ff200780c */ /* 0x000fc60003fc4270 */
[----:B------:R5:W-:Y:S01]  /*1f20*/  LDGSTS.E.BYPASS.LTC128B.128 [R241+0x7100], [R86.64], !P2 ;  /* 0x0710000056f17fae */ /* 0x000be2000d101d4c */
[C---:B------:R-:W-:Y:S03]  /*1f30*/  HMMA.16816.F32 R20, R136.reuse, R22, RZ ;  /* 0x000000168814723c */ /* 0x040fe600000018ff */
[----:B------:R-:W5:Y:S04]  /*1f40*/  LDSM.16.M88.4 R112, [R235+0x8900] ;  /* 0x00890000eb70783b */ /* 0x000f680000000200 */
[----:B------:R-:W-:Y:S01]  /*1f50*/  LDSM.16.M88.4 R108, [R235+0x9100] ;  /* 0x00910000eb6c783b */ /* 0x000fe20000000200 */
[C---:B----4-:R-:W-:Y:S03]  /*1f60*/  HMMA.16816.F32 R32, R136.reuse, R28, RZ ;  /* 0x0000001c8820723c */ /* 0x050fe600000018ff */
[----:B------:R-:W-:Y:S04]  /*1f70*/  LDSM.16.M88.4 R104, [R235+0xa900] ;  /* 0x00a90000eb68783b */ /* 0x000fe80000000200 */
[----:B------:R-:W-:Y:S01]  /*1f80*/  LDSM.16.M88.4 R100, [R235+0xb100] ;  /* 0x00b10000eb64783b */ /* 0x000fe20000000200 */
[----:B------:R-:W-:Y:S03]  /*1f90*/  HMMA.16816.F32 R28, R136, R30, RZ ;  /* 0x0000001e881c723c */ /* 0x000fe600000018ff */
[----:B---3--:R-:W-:Y:S01]  /*1fa0*/  LDSM.16.M88.4 R92, [R224] ;  /* 0x00000000e05c783b */ /* 0x008fe20000000200 */
[----:B-1----:R-:W-:-:S03]  /*1fb0*/  SHF.R.S32.HI R39, RZ, 0x1f, R37 ;  /* 0x0000001fff277819 */ /* 0x002fc60000011425 */
[----:B--2---:R-:W-:Y:S01]  /*1fc0*/  LDSM.16.M88.4 R96, [R235+0xb900] ;  /* 0x00b90000eb60783b */ /* 0x004fe20000000200 */
[C---:B------:R-:W-:Y:S01]  /*1fd0*/  HMMA.16816.F32 R24, R140.reuse, R76, R24 ;  /* 0x0000004c8c18723c */ /* 0x040fe20000001818 */
[----:B------:R-:W-:Y:S02]  /*1fe0*/  SHF.R.S32.HI R38, RZ, 0x1f, R36 ;  /* 0x0000001fff267819 */ /* 0x000fe40000011424 */
[----:B-----5:R-:W1:Y:S04]  /*1ff0*/  LDSM.16.M88.4 R84, [R235+0x8100] ;  /* 0x00810000eb54783b */ /* 0x020e680000000200 */
[----:B------:R-:W-:Y:S01]  /*2000*/  LDSM.16.M88.4 R116, [R235+0xe900] ;  /* 0x00e90000eb74783b */ /* 0x000fe20000000200 */
[C---:B------:R-:W-:Y:S03]  /*2010*/  HMMA.16816.F32 R32, R140.reuse, R80, R32 ;  /* 0x000000508c20723c */ /* 0x040fe60000001820 */
[----:B------:R-:W0:Y:S05]  /*2020*/  LDGDEPBAR ;  /* 0x00000000000079af */ /* 0x000e2a0000000000 */
[C---:B------:R-:W-:Y:S01]  /*2030*/  HMMA.16816.F32 R28, R140.reuse, R82, R28 ;  /* 0x000000528c1c723c */ /* 0x040fe2000000181c */
[----:B------:R-:W2:Y:S07]  /*2040*/  LDSM.16.M88.4 R80, [R235+0xa100] ;  /* 0x00a10000eb50783b */ /* 0x000eae0000000200 */
[C---:B------:R-:W-:Y:S01]  /*2050*/  HMMA.16816.F32 R20, R140.reuse, R78, R20 ;  /* 0x0000004e8c14723c */ /* 0x040fe20000001814 */
[----:B------:R-:W3:Y:S07]  /*2060*/  LDSM.16.M88.4 R76, [R224+0x800] ;  /* 0x00080000e04c783b */ /* 0x000eee0000000200 */
[----:B------:R-:W-:Y:S01]  /*2070*/  HMMA.16816.F32 R40, R140, R90, R40 ;  /* 0x0000005a8c28723c */ /* 0x000fe20000001828 */
[----:B------:R-:W4:Y:S07]  /*2080*/  LDSM.16.M88.4 R88, [R235+0x9900] ;  /* 0x00990000eb58783b */ /* 0x000f2e0000000200 */
[C---:B------:R-:W-:Y:S08]  /*2090*/  HMMA.16816.F32 R8, R168.reuse, R112, R8 ;  /* 0x00000070a808723c */ /* 0x040ff00000001808 */
[C---:B------:R-:W-:Y:S01]  /*20a0*/  HMMA.16816.F32 R72, R168.reuse, R114, R72 ;  /* 0x00000072a848723c */ /* 0x040fe20000001848 */
[----:B------:R-:W-:Y:S07]  /*20b0*/  LDSM.16.M88.4 R112, [R224+0x3000] ;  /* 0x00300000e070783b */ /* 0x000fee0000000200 */
[C---:B-1----:R-:W-:Y:S08]  /*20c0*/  HMMA.16816.F32 R16, R168.reuse, R84, R16 ;  /* 0x00000054a810723c */ /* 0x042ff00000001810 */
[C---:B------:R-:W-:Y:S01]  /*20d0*/  HMMA.16816.F32 R12, R168.reuse, R86, R12 ;  /* 0x00000056a80c723c */ /* 0x040fe2000000180c */
[----:B------:R-:W1:Y:S07]  /*20e0*/  LDSM.16.M88.4 R84, [R224+0x1000] ;  /* 0x00100000e054783b */ /* 0x000e6e0000000200 */
[C---:B--2---:R-:W-:Y:S08]  /*20f0*/  HMMA.16816.F32 R52, R168.reuse, R80, R52 ;  /* 0x00000050a834723c */ /* 0x044ff00000001834 */
[----:B------:R-:W-:Y:S01]  /*2100*/  HMMA.16816.F32 R48, R168, R82, R48 ;  /* 0x00000052a830723c */ /* 0x000fe20000001830 */
[----:B------:R-:W2:Y:S07]  /*2110*/  LDSM.16.M88.4 R80, [R224+0x1800] ;  /* 0x00180000e050783b */ /* 0x000eae0000000200 */
[C---:B---3--:R-:W-:Y:S08]  /*2120*/  HMMA.16816.F32 R8, R172.reuse, R76, R8 ;  /* 0x0000004cac08723c */ /* 0x048ff00000001808 */
[----:B------:R-:W-:Y:S01]  /*2130*/  HMMA.16816.F32 R72, R172, R78, R72 ;  /* 0x0000004eac48723c */ /* 0x000fe20000001848 */
[----:B------:R-:W3:Y:S07]  /*2140*/  LDSM.16.M88.4 R76, [R224+0x2800] ;  /* 0x00280000e04c783b */ /* 0x000eee0000000200 */
[C---:B------:R-:W-:Y:S08]  /*2150*/  HMMA.16816.F32 R68, R168.reuse, R108, R68 ;  /* 0x0000006ca844723c */ /* 0x040ff00000001844 */
[C---:B------:R-:W-:Y:S01]  /*2160*/  HMMA.16816.F32 R64, R168.reuse, R110, R64 ;  /* 0x0000006ea840723c */ /* 0x040fe20000001840 */
[----:B------:R-:W-:Y:S07]  /*2170*/  LDSM.16.M88.4 R108, [R224+0x3800] ;  /* 0x00380000e06c783b */ /* 0x000fee0000000200 */
[C---:B----4-:R-:W-:Y:S08]  /*2180*/  HMMA.16816.F32 R60, R168.reuse, R88, R60 ;  /* 0x00000058a83c723c */ /* 0x050ff0000000183c */
[C---:B------:R-:W-:Y:S01]  /*2190*/  HMMA.16816.F32 R56, R168.reuse, R90, R56 ;  /* 0x0000005aa838723c */ /* 0x040fe20000001838 */
[----:B------:R-:W4:Y:S07]  /*21a0*/  LDSM.16.M88.4 R88, [R224+0x2000] ;  /* 0x00200000e058783b */ /* 0x000f2e0000000200 */
[C---:B------:R-:W-:Y:S08]  /*21b0*/  HMMA.16816.F32 R44, R168.reuse, R104, R44 ;  /* 0x00000068a82c723c */ /* 0x040ff0000000182c */
[C---:B------:R-:W-:Y:S01]  /*21c0*/  HMMA.16816.F32 R40, R168.reuse, R106, R40 ;  /* 0x0000006aa828723c */ /* 0x040fe20000001828 */
[----:B------:R-:W5:Y:S07]  /*21d0*/  LDSM.16.M88.4 R104, [R238+0xc100] ;  /* 0x00c10000ee68783b */ /* 0x000f6e0000000200 */
[C---:B------:R-:W-:Y:S08]  /*21e0*/  HMMA.16816.F32 R32, R168.reuse, R100, R32 ;  /* 0x00000064a820723c */ /* 0x040ff00000001820 */
[----:B------:R-:W-:Y:S01]  /*21f0*/  HMMA.16816.F32 R28, R168, R102, R28 ;  /* 0x00000066a81c723c */ /* 0x000fe2000000181c */
[----:B------:R-:W-:Y:S07]  /*2200*/  LDSM.16.M88.4 R100, [R238+0xd900] ;  /* 0x00d90000ee64783b */ /* 0x000fee0000000200 */
[C---:B-1----:R-:W-:Y:S08]  /*2210*/  HMMA.16816.F32 R68, R172.reuse, R84, R68 ;  /* 0x00000054ac44723c */ /* 0x042ff00000001844 */
[C---:B------:R-:W-:Y:S01]  /*2220*/  HMMA.16816.F32 R64, R172.reuse, R86, R64 ;  /* 0x00000056ac40723c */ /* 0x040fe20000001840 */
[----:B------:R-:W1:Y:S07]  /*2230*/  LDSM.16.M88.4 R84, [R238+0xc900] ;  /* 0x00c90000ee54783b */ /* 0x000e6e0000000200 */
[C---:B--2---:R-:W-:Y:S08]  /*2240*/  HMMA.16816.F32 R60, R172.reuse, R80, R60 ;  /* 0x00000050ac3c723c */ /* 0x044ff0000000183c */
[C---:B------:R-:W-:Y:S01]  /*2250*/  HMMA.16816.F32 R56, R172.reuse, R82, R56 ;  /* 0x00000052ac38723c */ /* 0x040fe20000001838 */
[----:B------:R-:W2:Y:S07]  /*2260*/  LDSM.16.M88.4 R80, [R238+0xd100] ;  /* 0x00d10000ee50783b */ /* 0x000eae0000000200 */
[C---:B---3--:R-:W-:Y:S08]  /*2270*/  HMMA.16816.F32 R44, R172.reuse, R76, R44 ;  /* 0x0000004cac2c723c */ /* 0x048ff0000000182c */
[C---:B------:R-:W-:Y:S01]  /*2280*/  HMMA.16816.F32 R40, R172.reuse, R78, R40 ;  /* 0x0000004eac28723c */ /* 0x040fe20000001828 */
[----:B------:R-:W3:Y:S07]  /*2290*/  LDSM.16.M88.4 R76, [R238+0xf100] ;  /* 0x00f10000ee4c783b */ /* 0x000eee0000000200 */
[C---:B------:R-:W-:Y:S08]  /*22a0*/  HMMA.16816.F32 R16, R172.reuse, R92, R16 ;  /* 0x0000005cac10723c */ /* 0x040ff00000001810 */
[----:B------:R-:W-:Y:S01]  /*22b0*/  HMMA.16816.F32 R12, R172, R94, R12 ;  /* 0x0000005eac0c723c */ /* 0x000fe2000000180c */
[----:B------:R-:W-:Y:S07]  /*22c0*/  LDSM.16.M88.4 R92, [R238+0xe900] ;  /* 0x00e90000ee5c783b */ /* 0x000fee0000000200 */
[C---:B------:R-:W-:Y:S08]  /*22d0*/  HMMA.16816.F32 R24, R168.reuse, R96, R24 ;  /* 0x00000060a818723c */ /* 0x040ff00000001818 */
[----:B------:R-:W-:Y:S01]  /*22e0*/  HMMA.16816.F32 R20, R168, R98, R20 ;  /* 0x00000062a814723c */ /* 0x000fe20000001814 */
[----:B------:R-:W1:Y:S07]  /*22f0*/  LDSM.16.M88.4 R96, [R238+0xe100] ;  /* 0x00e10000ee60783b */ /* 0x000e6e0000000200 */
[C---:B------:R-:W-:Y:S08]  /*2300*/  HMMA.16816.F32 R32, R172.reuse, R112, R32 ;  /* 0x00000070ac20723c */ /* 0x040ff00000001820 */
[C---:B------:R-:W-:Y:S01]  /*2310*/  HMMA.16816.F32 R28, R172.reuse, R114, R28 ;  /* 0x00000072ac1c723c */ /* 0x040fe2000000181c */
[----:B------:R-:W2:Y:S07]  /*2320*/  LDSM.16.M88.4 R112, [R237+0x4000] ;  /* 0x00400000ed70783b */ /* 0x000eae0000000200 */
[C---:B----4-:R-:W-:Y:S08]  /*2330*/  HMMA.16816.F32 R52, R172.reuse, R88, R52 ;  /* 0x00000058ac34723c */ /* 0x050ff00000001834 */
[----:B------:R-:W-:Y:S01]  /*2340*/  HMMA.16816.F32 R48, R172, R90, R48 ;  /* 0x0000005aac30723c */ /* 0x000fe20000001830 */
[----:B------:R-:W4:Y:S07]  /*2350*/  LDSM.16.M88.4 R88, [R238+0xf900] ;  /* 0x00f90000ee58783b */ /* 0x000f2e0000000200 */
[C---:B-----5:R-:W-:Y:S08]  /*2360*/  HMMA.16816.F32 R16, R176.reuse, R104, R16 ;  /* 0x00000068b010723c */ /* 0x060ff00000001810 */
[C---:B------:R-:W-:Y:S01]  /*2370*/  HMMA.16816.F32 R12, R176.reuse, R106, R12 ;  /* 0x0000006ab00c723c */ /* 0x040fe2000000180c */
        /* <DEDUP_REMOVED lines=8> */
[----:B------:R-:W-:Y:S01]  /*2400*/  HMMA.16816.F32 R28, R176, R78, R28 ;  /* 0x0000004eb01c723c */ /* 0x000fe2000000181c */
[----:B------:R-:W3:Y:S07]  /*2410*/  LDSM.16.M88.4 R76, [R235+0xc100] ;  /* 0x00c10000eb4c783b */ /* 0x000eee0000000200 */
[C---:B------:R-:W-:Y:S08]  /*2420*/  HMMA.16816.F32 R24, R172.reuse, R108, R24 ;  /* 0x0000006cac18723c */ /* 0x040ff00000001818 */
[----:B------:R-:W-:Y:S01]  /*2430*/  HMMA.16816.F32 R20, R172, R110, R20 ;  /* 0x0000006eac14723c */ /* 0x000fe20000001814 */
[----:B------:R-:W5:Y:S07]  /*2440*/  LDSM.16.M88.4 R108, [R237+0x4800] ;  /* 0x00480000ed6c783b */ /* 0x000f6e0000000200 */
[C---:B------:R-:W-:Y:S08]  /*2450*/  HMMA.16816.F32 R60, R176.reuse, R100, R60 ;  /* 0x00000064b03c723c */ /* 0x040ff0000000183c */
[C---:B------:R-:W-:Y:S01]  /*2460*/  HMMA.16816.F32 R56, R176.reuse, R102, R56 ;  /* 0x00000066b038723c */ /* 0x040fe20000001838 */
[----:B------:R-:W1:Y:S07]  /*2470*/  LDSM.16.M88.4 R100, [R237+0x6800] ;  /* 0x00680000ed64783b */ /* 0x000e6e0000000200 */
[C---:B------:R-:W-:Y:S08]  /*2480*/  HMMA.16816.F32 R52, R176.reuse, R96, R52 ;  /* 0x00000060b034723c */ /* 0x040ff00000001834 */
[----:B------:R-:W-:Y:S01]  /*2490*/  HMMA.16816.F32 R48, R176, R98, R48 ;  /* 0x00000062b030723c */ /* 0x000fe20000001830 */
[----:B------:R-:W1:Y:S07]  /*24a0*/  LDSM.16.M88.4 R96, [R237+0x7000] ;  /* 0x00700000ed60783b */ /* 0x000e6e0000000200 */
[C---:B------:R-:W-:Y:S08]  /*24b0*/  HMMA.16816.F32 R16, R184.reuse, R112, R16 ;  /* 0x00000070b810723c */ /* 0x040ff00000001810 */
[----:B------:R-:W-:Y:S01]  /*24c0*/  HMMA.16816.F32 R12, R184, R114, R12 ;  /* 0x00000072b80c723c */ /* 0x000fe2000000180c */
[----:B------:R-:W-:Y:S07]  /*24d0*/  LDSM.16.M88.4 R112, [R235+0xf100] ;  /* 0x00f10000eb70783b */ /* 0x000fee0000000200 */
[C---:B------:R-:W-:Y:S08]  /*24e0*/  HMMA.16816.F32 R44, R176.reuse, R92, R44 ;  /* 0x0000005cb02c723c */ /* 0x040ff0000000182c */
[C---:B------:R-:W-:Y:S01]  /*24f0*/  HMMA.16816.F32 R40, R176.reuse, R94, R40 ;  /* 0x0000005eb028723c */ /* 0x040fe20000001828 */
[----:B------:R-:W3:Y:S07]  /*2500*/  LDSM.16.M88.4 R92, [R237+0x7800] ;  /* 0x00780000ed5c783b */ /* 0x000eee0000000200 */
[C---:B----4-:R-:W-:Y:S08]  /*2510*/  HMMA.16816.F32 R24, R176.reuse, R88, R24 ;  /* 0x00000058b018723c */ /* 0x050ff00000001818 */
[----:B------:R-:W-:Y:S01]  /*2520*/  HMMA.16816.F32 R20, R176, R90, R20 ;  /* 0x0000005ab014723c */ /* 0x000fe20000001814 */
[----:B------:R-:W4:Y:S07]  /*2530*/  LDSM.16.M88.4 R88, [R235+0xc900] ;  /* 0x00c90000eb58783b */ /* 0x000f2e0000000200 */
        /* <DEDUP_REMOVED lines=9> */
[C---:B-----5:R-:W-:Y:S08]  /*25d0*/  HMMA.16816.F32 R8, R184.reuse, R108, R8 ;  /* 0x0000006cb808723c */ /* 0x060ff00000001808 */
[C---:B------:R-:W-:Y:S01]  /*25e0*/  HMMA.16816.F32 R72, R184.reuse, R110, R72 ;  /* 0x0000006eb848723c */ /* 0x040fe20000001848 */
[----:B------:R-:W5:Y:S07]  /*25f0*/  LDSM.16.M88.4 R108, [R235+0xf900] ;  /* 0x00f90000eb6c783b */ /* 0x000f6e0000000200 */
[C---:B------:R-:W-:Y:S08]  /*2600*/  HMMA.16816.F32 R68, R184.reuse, R104, R68 ;  /* 0x00000068b844723c */ /* 0x040ff00000001844 */
[C---:B------:R-:W-:Y:S01]  /*2610*/  HMMA.16816.F32 R64, R184.reuse, R106, R64 ;  /* 0x0000006ab840723c */ /* 0x040fe20000001840 */
[----:B------:R-:W1:Y:S07]  /*2620*/  LDSM.16.M88.4 R104, [R224+0x4000] ;  /* 0x00400000e068783b */ /* 0x000e6e0000000200 */
[C---:B------:R-:W-:Y:S08]  /*2630*/  HMMA.16816.F32 R44, R184.reuse, R100, R44 ;  /* 0x00000064b82c723c */ /* 0x040ff0000000182c */
[C---:B------:R-:W-:Y:S01]  /*2640*/  HMMA.16816.F32 R40, R184.reuse, R102, R40 ;  /* 0x00000066b828723c */ /* 0x040fe20000001828 */
[----:B------:R-:W1:Y:S07]  /*2650*/  LDSM.16.M88.4 R100, [R224+0x4800] ;  /* 0x00480000e064783b */ /* 0x000e6e0000000200 */
[C---:B------:R-:W-:Y:S08]  /*2660*/  HMMA.16816.F32 R32, R184.reuse, R96, R32 ;  /* 0x00000060b820723c */ /* 0x040ff00000001820 */
[C---:B------:R-:W-:Y:S01]  /*2670*/  HMMA.16816.F32 R28, R184.reuse, R98, R28 ;  /* 0x00000062b81c723c */ /* 0x040fe2000000181c */
[----:B------:R-:W2:Y:S07]  /*2680*/  LDSM.16.M88.4 R96, [R224+0x5000] ;  /* 0x00500000e060783b */ /* 0x000eae0000000200 */
[C---:B------:R-:W-:Y:S08]  /*2690*/  HMMA.16816.F32 R24, R184.reuse, R92, R24 ;  /* 0x0000005cb818723c */ /* 0x040ff00000001818 */
[----:B------:R-:W-:Y:S01]  /*26a0*/  HMMA.16816.F32 R20, R184, R94, R20 ;  /* 0x0000005eb814723c */ /* 0x000fe20000001814 */
[----:B------:R-:W3:Y:S07]  /*26b0*/  LDSM.16.M88.4 R92, [R224+0x5800] ;  /* 0x00580000e05c783b */ /* 0x000eee0000000200 */
[C---:B----4-:R-:W-:Y:S08]  /*26c0*/  HMMA.16816.F32 R8, R196.reuse, R88, R8 ;  /* 0x00000058c408723c */ /* 0x050ff00000001808 */
[C---:B------:R-:W-:Y:S01]  /*26d0*/  HMMA.16816.F32 R72, R196.reuse, R90, R72 ;  /* 0x0000005ac448723c */ /* 0x040fe20000001848 */
[----:B------:R-:W4:Y:S07]  /*26e0*/  LDSM.16.M88.4 R88, [R224+0x6000] ;  /* 0x00600000e058783b */ /* 0x000f2e0000000200 */
        /* <DEDUP_REMOVED lines=8> */
[----:B------:R-:W3:Y:S01]  /*2770*/  LDSM.16.M88.4 R76, [R224+0x7800] ;  /* 0x00780000e04c783b */ /* 0x000ee20000000200 */
[----:B------:R-:W-:-:S06]  /*2780*/  DEPBAR.LE SB0, 0x0 ;  /* 0x000080000000791a */ /* 0x000fcc0000000000 */
[C---:B------:R-:W-:Y:S08]  /*2790*/  HMMA.16816.F32 R44, R196.reuse, R116, R44 ;  /* 0x00000074c42c723c */ /* 0x040ff0000000182c */
[C---:B------:R-:W-:Y:S08]  /*27a0*/  HMMA.16816.F32 R40, R196.reuse, R118, R40 ;  /* 0x00000076c428723c */ /* 0x040ff00000001828 */
[C---:B------:R-:W-:Y:S08]  /*27b0*/  HMMA.16816.F32 R32, R196.reuse, R112, R32 ;  /* 0x00000070c420723c */ /* 0x040ff00000001820 */
[C---:B------:R-:W-:Y:S08]  /*27c0*/  HMMA.16816.F32 R28, R196.reuse, R114, R28 ;  /* 0x00000072c41c723c */ /* 0x040ff0000000181c */
[C---:B-----5:R-:W-:Y:S08]  /*27d0*/  HMMA.16816.F32 R24, R196.reuse, R108, R24 ;  /* 0x0000006cc418723c */ /* 0x060ff00000001818 */
[----:B------:R-:W-:Y:S08]  /*27e0*/  HMMA.16816.F32 R20, R196, R110, R20 ;  /* 0x0000006ec414723c */ /* 0x000ff00000001814 */
[C---:B------:R-:W-:Y:S08]  /*27f0*/  HMMA.16816.F32 R16, R204.reuse, R104, R16 ;  /* 0x00000068cc10723c */ /* 0x040ff00000001810 */
[C---:B------:R-:W-:Y:S08]  /*2800*/  HMMA.16816.F32 R12, R204.reuse, R106, R12 ;  /* 0x0000006acc0c723c */ /* 0x040ff0000000180c */
[C---:B------:R-:W-:Y:S08]  /*2810*/  HMMA.16816.F32 R8, R204.reuse, R100, R8 ;  /* 0x00000064cc08723c */ /* 0x040ff00000001808 */
[C---:B------:R-:W-:Y:S08]  /*2820*/  HMMA.16816.F32 R72, R204.reuse, R102, R72 ;  /* 0x00000066cc48723c */ /* 0x040ff00000001848 */
[C---:B------:R-:W-:Y:S08]  /*2830*/  HMMA.16816.F32 R68, R204.reuse, R96, R68 ;  /* 0x00000060cc44723c */ /* 0x040ff00000001844 */
[C---:B------:R-:W-:Y:S08]  /*2840*/  HMMA.16816.F32 R64, R204.reuse, R98, R64 ;  /* 0x00000062cc40723c */ /* 0x040ff00000001840 */
[C---:B------:R-:W-:Y:S08]  /*2850*/  HMMA.16816.F32 R60, R204.reuse, R92, R60 ;  /* 0x0000005ccc3c723c */ /* 0x040ff0000000183c */
[C---:B------:R-:W-:Y:S08]  /*2860*/  HMMA.16816.F32 R56, R204.reuse, R94, R56 ;  /* 0x0000005ecc38723c */ /* 0x040ff00000001838 */
[C---:B----4-:R-:W-:Y:S08]  /*2870*/  HMMA.16816.F32 R52, R204.reuse, R88, R52 ;  /* 0x00000058cc34723c */ /* 0x050ff00000001834 */
[C---:B------:R-:W-:Y:S08]  /*2880*/  HMMA.16816.F32 R48, R204.reuse, R90, R48 ;  /* 0x0000005acc30723c */ /* 0x040ff00000001830 */
[C---:B-1----:R-:W-:Y:S08]  /*2890*/  HMMA.16816.F32 R44, R204.reuse, R84, R44 ;  /* 0x00000054cc2c723c */ /* 0x042ff0000000182c */
[C---:B------:R-:W-:Y:S08]  /*28a0*/  HMMA.16816.F32 R40, R204.reuse, R86, R40 ;  /* 0x00000056cc28723c */ /* 0x040ff00000001828 */
[C---:B--2---:R-:W-:Y:S08]  /*28b0*/  HMMA.16816.F32 R32, R204.reuse, R80, R32 ;  /* 0x00000050cc20723c */ /* 0x044ff00000001820 */
[C---:B------:R-:W-:Y:S08]  /*28c0*/  HMMA.16816.F32 R28, R204.reuse, R82, R28 ;  /* 0x00000052cc1c723c */ /* 0x040ff0000000181c */
[C---:B---3--:R-:W-:Y:S08]  /*28d0*/  HMMA.16816.F32 R24, R204.reuse, R76, R24 ;  /* 0x0000004ccc18723c */ /* 0x048ff00000001818 */
[----:B------:R-:W-:Y:S01]  /*28e0*/  HMMA.16816.F32 R20, R204, R78, R20 ;  /* 0x0000004ecc14723c */ /* 0x000fe20000001814 */
[----:B------:R-:W-:Y:S06]  /*28f0*/  BAR.SYNC.DEFER_BLOCKING 0x0 ;  /* 0x0000000000007b1d */ /* 0x000fec0000010000 */
[----:B------:R-:W-:Y:S05]  /*2900*/  @!P1 BRA `(.L_x_4) ;  /* 0x0000047000009947 */ /* 0x000fea0003800000 */
[----:B------:R-:W-:Y:S01]  /*2910*/  ULEA UR6, UR6, UR9, 0x7 ;  /* 0x0000000906067291 */ /* 0x000fe2000f8e383f */
[----:B------:R-:W-:-:S05]  /*2920*/  IMAD.MOV.U32 R239, RZ, RZ, RZ ;  /* 0x000000ffffef7224 */ /* 0x000fca00078e00ff */
[----:B------:R-:W-:-:S05]  /*2930*/  IMAD.U32 R240, RZ, RZ, UR6 ;  /* 0x00000006fff07e24 */ /* 0x000fca000f8e00ff */
[----:B------:R-:W-:-:S05]  /*2940*/  IADD3 R240, R240, -0x80, R242 ;  /* 0xffffff80f0f07810 */ /* 0x000fca0007ffe0f2 */
[----:B------:R-:W-:-:S04]  /*2950*/  @P0 IMAD.HI.U32 R7, R240, c[0x0][0x2bc], RZ ;  /* 0x0000af00f0070a27 */ /* 0x000fc800078e00ff */
[----:B------:R-:W-:Y:S01]  /*2960*/  IMAD.MOV.U32 R3, RZ, RZ, R240 ;  /* 0x000000ffff037224 */ /* 0x000fe200078e00f0 */
[----:B------:R-:W-:-:S04]  /*2970*/  @P0 SHF.R.U32.HI R3, RZ, c[0x0][0x2c0], R7 ;  /* 0x0000b000ff030a19 */ /* 0x000fc80000011607 */
[----:B------:R-:W-:-:S04]  /*2980*/  @!P6 IADD3 R77, P1, R3, UR16, RZ ;  /* 0x00000010034dec10 */ /* 0x000fc8000ff3e0ff */
[----:B------:R-:W-:Y:S02]  /*2990*/  @!P6 LEA.HI.X.SX32 R7, R3, UR11, 0x1, P1 ;  /* 0x0000000b0307ec11 */ /* 0x000fe400088f0eff */
[----:B------:R-:W-:-:S04]  /*29a0*/  @!P6 LEA R76, P1, R77, c[0x0][0x2a0], 0x2 ;  /* 0x0000a8004d4cea11 */ /* 0x000fc800078210ff */
[----:B------:R-:W-:-:S05]  /*29b0*/  @!P6 LEA.HI.X R77, R77, c[0x0][0x2a4], R7, 0x2, P1 ;  /* 0x0000a9004d4dea11 */ /* 0x000fca00008f1407 */
[----:B------:R1:W2:Y:S01]  /*29c0*/  @!P6 LDG.E R239, [R76.64] ;  /* 0x0000000c4cefe981 */ /* 0x0002a2000c1e1900 */
[----:B------:R-:W-:Y:S01]  /*29d0*/  IMAD.MOV R3, RZ, RZ, -R3 ;  /* 0x000000ffff037224 */ /* 0x000fe200078e0a03 */
[----:B------:R-:W-:Y:S02]  /*29e0*/  SEL R86, RZ, 0x10, P3 ;  /* 0x00000010ff567807 */ /* 0x000fe40001800000 */
[----:B------:R-:W-:Y:S01]  /*29f0*/  SHF.L.U64.HI R78, R37, 0x1, R39 ;  /* 0x00000001254e7819 */ /* 0x000fe20000010227 */
[----:B------:R-:W-:Y:S01]  /*2a00*/  IMAD R240, R3, c[0x0][0x2b8], R240 ;  /* 0x0000ae0003f07a24 */ /* 0x000fe200078e02f0 */
[----:B------:R-:W-:Y:S02]  /*2a10*/  IADD3 R88, -R86, 0x10, RZ ;  /* 0x0000001056587810 */ /* 0x000fe40007ffe1ff */
[----:B------:R-:W-:Y:S02]  /*2a20*/  SHF.L.U64.HI R7, R36, 0x1, R38 ;  /* 0x0000000124077819 */ /* 0x000fe40000010226 */
[----:B------:R-:W-:-:S02]  /*2a30*/  SHF.R.S32.HI R3, RZ, 0x1f, R240 ;  /* 0x0000001fff037819 */ /* 0x000fc400000114f0 */
[----:B------:R-:W-:-:S03]  /*2a40*/  LOP3.LUT R88, R88, 0xf, RZ, 0xc0, !PT ;  /* 0x0000000f58587812 */ /* 0x000fc600078ec0ff */
[----:B------:R-:W-:-:S04]  /*2a50*/  IMAD R3, R3, c[0x0][0x1e0], RZ ;  /* 0x0000780003037a24 */ /* 0x000fc800078e02ff */
[C---:B------:R-:W-:Y:S02]  /*2a60*/  IMAD R3, R240.reuse, c[0x0][0x1e4], R3 ;  /* 0x00007900f0037a24 */ /* 0x040fe400078e0203 */
[----:B-1----:R-:W-:-:S04]  /*2a70*/  IMAD.WIDE.U32 R76, R240, c[0x0][0x1e0], RZ ;  /* 0x00007800f04c7a25 */ /* 0x002fc800078e00ff */
[----:B------:R-:W-:Y:S01]  /*2a80*/  IMAD.IADD R77, R77, 0x1, R3 ;  /* 0x000000014d4d7824 */ /* 0x000fe200078e0203 */
[----:B--2---:R-:W-:-:S03]  /*2a90*/  SHF.R.S32.HI R3, RZ, 0x1f, R239 ;  /* 0x0000001fff037819 */ /* 0x004fc600000114ef */
[----:B------:R-:W-:-:S04]  /*2aa0*/  IMAD.WIDE.U32 R76, R239, c[0x0][0x1f0], R76 ;  /* 0x00007c00ef4c7a25 */ /* 0x000fc800078e004c */
[----:B------:R-:W-:Y:S01]  /*2ab0*/  IMAD R3, R3, c[0x0][0x1f0], RZ ;  /* 0x00007c0003037a24 */ /* 0x000fe200078e02ff */
[----:B------:R-:W-:Y:S02]  /*2ac0*/  IADD3 R81, P1, R76, UR20, RZ ;  /* 0x000000144c517c10 */ /* 0x000fe4000ff3e0ff */
[----:B------:R-:W-:Y:S01]  /*2ad0*/  SEL R76, RZ, 0x10, P4 ;  /* 0x00000010ff4c7807 */ /* 0x000fe20002000000 */
[----:B------:R-:W-:-:S03]  /*2ae0*/  IMAD R3, R239, c[0x0][0x1f4], R3 ;  /* 0x00007d00ef037a24 */ /* 0x000fc600078e0203 */
[----:B------:R-:W-:Y:S02]  /*2af0*/  IADD3 R90, -R76, 0x10, RZ ;  /* 0x000000104c5a7810 */ /* 0x000fe40007ffe1ff */
[----:B------:R-:W-:Y:S01]  /*2b00*/  IADD3.X R3, R77, UR18, R3, P1, !PT ;  /* 0x000000124d037c10 */ /* 0x000fe20008ffe403 */
[----:B------:R-:W-:Y:S01]  /*2b10*/  IMAD.SHL.U32 R77, R37, 0x2, RZ ;  /* 0x00000002254d7824 */ /* 0x000fe200078e00ff */
[C---:B------:R-:W-:Y:S02]  /*2b20*/  LEA R80, P1, R81.reuse, c[0x0][0x1c8], 0x1 ;  /* 0x0000720051507a11 */ /* 0x040fe400078208ff */
[----:B------:R-:W-:Y:S02]  /*2b30*/  LOP3.LUT R90, R90, 0xf, RZ, 0xc0, !PT ;  /* 0x0000000f5a5a7812 */ /* 0x000fe400078ec0ff */
[----:B------:R-:W-:Y:S01]  /*2b40*/  LEA.HI.X R81, R81, c[0x0][0x1cc], R3, 0x1, P1 ;  /* 0x0000730051517a11 */ /* 0x000fe200008f0c03 */
[----:B------:R-:W1:Y:S01]  /*2b50*/  SHFL.IDX PT, R89, R80, 0x3, 0x181f ;  /* 0x00781f0050597f89 */ /* 0x000e6200000e0000 */
[----:B------:R-:W-:-:S03]  /*2b60*/  IMAD.SHL.U32 R3, R36, 0x2, RZ ;  /* 0x0000000224037824 */ /* 0x000fc600078e00ff */
[----:B------:R-:W2:Y:S04]  /*2b70*/  SHFL.IDX PT, R79, R81, 0x3, 0x181f ;  /* 0x00781f00514f7f89 */ /* 0x000ea800000e0000 */
[----:B------:R-:W3:Y:S04]  /*2b80*/  SHFL.IDX PT, R84, R80, RZ, 0x181f ;  /* 0x00181fff50547589 */ /* 0x000ee800000e0000 */
[----:B------:R-:W4:Y:S04]  /*2b90*/  SHFL.IDX PT, R82, R80, 0x1, 0x181f ;  /* 0x00381f0050527f89 */ /* 0x000f2800000e0000 */
[----:B------:R-:W5:Y:S04]  /*2ba0*/  SHFL.IDX PT, R85, R81, RZ, 0x181f ;  /* 0x00181fff51557589 */ /* 0x000f6800000e0000 */
[----:B------:R-:W5:Y:S04]  /*2bb0*/  SHFL.IDX PT, R80, R80, 0x2, 0x181f ;  /* 0x00581f0050507f89 */ /* 0x000f6800000e0000 */
[----:B------:R-:W5:Y:S01]  /*2bc0*/  SHFL.IDX PT, R83, R81, 0x1, 0x181f ;  /* 0x00381f0051537f89 */ /* 0x000f6200000e0000 */
[----:B-1----:R-:W-:-:S03]  /*2bd0*/  IADD3 R90, P2, P1, R90, R89, R77 ;  /* 0x000000595a5a7210 */ /* 0x002fc6000795e04d */
[----:B------:R-:W1:Y:S01]  /*2be0*/  SHFL.IDX PT, R81, R81, 0x2, 0x181f ;  /* 0x00581f0051517f89 */ /* 0x000e6200000e0000 */
[--C-:B--2---:R-:W-:Y:S02]  /*2bf0*/  IADD3.X R91, RZ, R79, R78.reuse, P2, P1 ;  /* 0x0000004fff5b7210 */ /* 0x104fe400017e244e */
[----:B------:R-:W-:Y:S02]  /*2c00*/  IADD3 R88, P2, P1, R88, R89, R3 ;  /* 0x0000005958587210 */ /* 0x000fe4000795e003 */
[C---:B---3--:R-:W-:Y:S02]  /*2c10*/  IADD3 R92, P5, R84.reuse, R77, RZ ;  /* 0x0000004d545c7210 */ /* 0x048fe40007fbe0ff */
[--C-:B------:R-:W-:Y:S02]  /*2c20*/  IADD3.X R89, RZ, R79, R7.reuse, P2, P1 ;  /* 0x0000004fff597210 */ /* 0x100fe400017e2407 */
[----:B------:R-:W-:Y:S02]  /*2c30*/  IADD3 R94, P2, R84, R3, RZ ;  /* 0x00000003545e7210 */ /* 0x000fe40007f5e0ff */
[C---:B----4-:R-:W-:Y:S01]  /*2c40*/  IADD3 R84, P1, R82.reuse, R77, RZ ;  /* 0x0000004d52547210 */ /* 0x050fe20007f3e0ff */
[C---:B-----5:R-:W-:Y:S01]  /*2c50*/  IMAD.X R93, R85.reuse, 0x1, R78, P5 ;  /* 0x00000001555d7824 */ /* 0x060fe200028e064e */
[----:B------:R-:W-:Y:S01]  /*2c60*/  IADD3 R82, P5, R82, R3, RZ ;  /* 0x0000000352527210 */ /* 0x000fe20007fbe0ff */
[----:B------:R-:W-:Y:S01]  /*2c70*/  IMAD.X R95, R85, 0x1, R7, P2 ;  /* 0x00000001555f7824 */ /* 0x000fe200010e0607 */
[----:B------:R-:W-:-:S02]  /*2c80*/  IADD3 R96, P2, R80, R77, RZ ;  /* 0x0000004d50607210 */ /* 0x000fc40007f5e0ff */
[----:B------:R2:W-:Y:S01]  /*2c90*/  LDGSTS.E.BYPASS.LTC128B.128 [R241+0x8100], [R92.64], !P4 ;  /* 0x081000005cf17fae */ /* 0x0005e2000e101d4c */
[C-C-:B------:R-:W-:Y:S01]  /*2ca0*/  IMAD.X R85, R83.reuse, 0x1, R78.reuse, P1 ;  /* 0x0000000153557824 */ /* 0x140fe200008e064e */
[----:B------:R-:W-:Y:S01]  /*2cb0*/  IADD3 R80, P1, R80, R3, RZ ;  /* 0x0000000350507210 */ /* 0x000fe20007f3e0ff */
[--C-:B------:R-:W-:Y:S01]  /*2cc0*/  IMAD.X R83, R83, 0x1, R7.reuse, P5 ;  /* 0x0000000153537824 */ /* 0x100fe200028e0607 */
[----:B------:R-:W-:Y:S01]  /*2cd0*/  ISETP.NE.U32.AND P5, PT, R76, RZ, PT ;  /* 0x000000ff4c00720c */ /* 0x000fe20003fa5070 */
[C---:B-1----:R-:W-:Y:S01]  /*2ce0*/  IMAD.X R97, R81.reuse, 0x1, R78, P2 ;  /* 0x0000000151617824 */ /* 0x042fe200010e064e */
[----:B------:R-:W-:Y:S01]  /*2cf0*/  ISETP.NE.U32.AND P2, PT, R86, RZ, PT ;  /* 0x000000ff5600720c */ /* 0x000fe20003f45070 */
[----:B------:R-:W-:Y:S01]  /*2d00*/  IMAD.X R81, R81, 0x1, R7, P1 ;  /* 0x0000000151517824 */ /* 0x000fe200008e0607 */
[----:B------:R2:W-:Y:S04]  /*2d10*/  LDGSTS.E.BYPASS.LTC128B.128 [R241+0xc100], [R94.64], !P3 ;  /* 0x0c1000005ef17fae */ /* 0x0005e8000d901d4c */
[----:B------:R2:W-:Y:S04]  /*2d20*/  LDGSTS.E.BYPASS.LTC128B.128 [R241+0x9100], [R84.64], !P4 ;  /* 0x0910000054f17fae */ /* 0x0005e8000e101d4c */
[----:B------:R2:W-:Y:S04]  /*2d30*/  LDGSTS.E.BYPASS.LTC128B.128 [R241+0xd100], [R82.64], !P3 ;  /* 0x0d10000052f17fae */ /* 0x0005e8000d901d4c */
[----:B------:R2:W-:Y:S04]  /*2d40*/  LDGSTS.E.BYPASS.LTC128B.128 [R241+0xa100], [R96.64], !P4 ;  /* 0x0a10000060f17fae */ /* 0x0005e8000e101d4c */
[----:B------:R2:W-:Y:S04]  /*2d50*/  LDGSTS.E.BYPASS.LTC128B.128 [R241+0xe100], [R80.64], !P3 ;  /* 0x0e10000050f17fae */ /* 0x0005e8000d901d4c */
[----:B------:R2:W-:Y:S04]  /*2d60*/  LDGSTS.E.BYPASS.LTC128B.128.ZFILL [R241+0xb100], [R90.64], P5 ;  /* 0x0b1000005af17fae */ /* 0x0005e8000a941d4c */
[----:B------:R2:W-:Y:S02]  /*2d70*/  LDGSTS.E.BYPASS.LTC128B.128.ZFILL [R241+0xf100], [R88.64], P2 ;  /* 0x0f10000058f17fae */ /* 0x0005e40009141d4c */
.L_x_4:
[----:B------:R-:W-:Y:S01]  /*2d80*/  LOP3.LUT R6, R6, 0xffffffe0, RZ, 0xc0, !PT ;  /* 0xffffffe006067812 */ /* 0x000fe200078ec0ff */
[----:B------:R-:W-:Y:S01]  /*2d90*/  IMAD.MOV.U32 R76, RZ, RZ, -0x2 ;  /* 0xfffffffeff4c7424 */ /* 0x000fe200078e00ff */
[----:B------:R-:W-:Y:S01]  /*2da0*/  UIADD3 UR6, UR7, -0x2, URZ ;  /* 0xfffffffe07067890 */ /* 0x000fe2000fffe03f */
[----:B------:R-:W-:Y:S01]  /*2db0*/  IMAD.SHL.U32 R236, R4, 0x2, RZ ;  /* 0x0000000204ec7824 */ /* 0x000fe200078e00ff */
[----:B------:R-:W0:Y:S01]  /*2dc0*/  LDGDEPBAR ;  /* 0x00000000000079af */ /* 0x000e220000000000 */
[----:B------:R-:W-:Y:S01]  /*2dd0*/  IMAD.IADD R5, R5, 0x1, -R6 ;  /* 0x0000000105057824 */ /* 0x000fe200078e0a06 */
[----:B------:R-:W-:Y:S01]  /*2de0*/  UISETP.GE.AND UP0, UPT, UR6, UR8, UPT ;  /* 0x000000080600728c */ /* 0x000fe2000bf06270 */
[--C-:B------:R-:W-:Y:S01]  /*2df0*/  IMAD R234, R2, 0x2, R236.reuse ;  /* 0x0000000202ea7824 */ /* 0x100fe200078e02ec */
[----:B--2---:R-:W-:Y:S01]  /*2e00*/  LDSM.16.MT88.4 R96, [R236+0x4100] ;  /* 0x00410000ec60783b */ /* 0x004fe20000004200 */
[C---:B------:R-:W-:Y:S01]  /*2e10*/  IMAD R233, R0.reuse, 0x2, R236 ;  /* 0x0000000200e97824 */ /* 0x040fe200078e02ec */
[----:B------:R-:W-:Y:S01]  /*2e20*/  SHF.R.S32.HI R3, RZ, 0x1f, R5 ;  /* 0x0000001fff037819 */ /* 0x000fe20000011405 */
[----:B------:R-:W-:Y:S01]  /*2e30*/  IMAD R232, R0, 0x2, R234 ;  /* 0x0000000200e87824 */ /* 0x000fe200078e02ea */
[----:B------:R-:W-:Y:S02]  /*2e40*/  LDSM.16.MT88.4 R124, [R236+0x100] ;  /* 0x00010000ec7c783b */ /* 0x000fe40000004200 */
[----:B------:R-:W-:-:S02]  /*2e50*/  LEA.HI R3, R3, R5, RZ, 0x2 ;  /* 0x0000000503037211 */ /* 0x000fc400078f10ff */
[----:B------:R-:W-:Y:S02]  /*2e60*/  LDSM.16.MT88.4 R88, [R232+0x100] ;  /* 0x00010000e858783b */ /* 0x000fe40000004200 */
[----:B------:R-:W-:Y:S02]  /*2e70*/  LOP3.LUT R3, R3, 0x7ffffffc, RZ, 0xc0, !PT ;  /* 0x7ffffffc03037812 */ /* 0x000fe400078ec0ff */
[----:B------:R-:W-:Y:S03]  /*2e80*/  LDSM.16.MT88.4 R80, [R233+0x100] ;  /* 0x00010000e950783b */ /* 0x000fe60000004200 */
[----:B------:R-:W-:Y:S01]  /*2e90*/  IMAD.IADD R3, R5, 0x1, -R3 ;  /* 0x0000000105037824 */ /* 0x000fe200078e0a03 */
[----:B------:R-:W-:Y:S03]  /*2ea0*/  LDSM.16.MT88.4 R100, [R234+0x4100] ;  /* 0x00410000ea64783b */ /* 0x000fe60000004200 */
[----:B------:R-:W-:Y:S01]  /*2eb0*/  IMAD R76, R3, R76, UR15 ;  /* 0x0000000f034c7e24 */ /* 0x000fe2000f8e024c */
[----:B------:R-:W-:Y:S04]  /*2ec0*/  LDSM.16.MT88.4 R108, [R233+0x4100] ;  /* 0x00410000e96c783b */ /* 0x000fe80000004200 */
[----:B------:R-:W-:-:S02]  /*2ed0*/  ISETP.GT.AND P1, PT, R76, 0x1, PT ;  /* 0x000000014c00780c */ /* 0x000fc40003f24270 */
[C---:B------:R-:W-:Y:S02]  /*2ee0*/  ISETP.GT.AND P5, PT, R76.reuse, RZ, PT ;  /* 0x000000ff4c00720c */ /* 0x040fe40003fa4270 */
[----:B------:R-:W-:Y:S02]  /*2ef0*/  FSEL R19, R19, -INF , P1 ;  /* 0xff80000013137808 */ /* 0x000fe40000800000 */
[----:B------:R-:W-:Y:S02]  /*2f00*/  FSEL R3, R17, -INF , P1 ;  /* 0xff80000011037808 */ /* 0x000fe40000800000 */
[----:B------:R-:W-:Y:S02]  /*2f10*/  ISETP.GT.AND P1, PT, R76, 0x9, PT ;  /* 0x000000094c00780c */ /* 0x000fe40003f24270 */
[----:B------:R-:W-:Y:S02]  /*2f20*/  FSEL R18, R18, -INF , P5 ;  /* 0xff80000012127808 */ /* 0x000fe40002800000 */
[----:B------:R-:W-:-:S02]  /*2f30*/  FSEL R15, R15, -INF , P1 ;  /* 0xff8000000f0f7808 */ /* 0x000fc40000800000 */
[----:B------:R-:W-:Y:S02]  /*2f40*/  FSEL R13, R13, -INF , P1 ;  /* 0xff8000000d0d7808 */ /* 0x000fe40000800000 */
[----:B------:R-:W-:Y:S02]  /*2f50*/  FSEL R16, R16, -INF , P5 ;  /* 0xff80000010107808 */ /* 0x000fe40002800000 */
[C---:B------:R-:W-:Y:S02]  /*2f60*/  ISETP.GT.AND P1, PT, R76.reuse, 0x11, PT ;  /* 0x000000114c00780c */ /* 0x040fe40003f24270 */
[C---:B------:R-:W-:Y:S02]  /*2f70*/  ISETP.GT.AND P5, PT, R76.reuse, 0x10, PT ;  /* 0x000000104c00780c */ /* 0x040fe40003fa4270 */
[----:B------:R-:W-:Y:S02]  /*2f80*/  ISETP.GT.AND P2, PT, R76, 0x8, PT ;  /* 0x000000084c00780c */ /* 0x000fe40003f44270 */
[----:B------:R-:W-:-:S02]  /*2f90*/  FSEL R11, R11, -INF , P1 ;  /* 0xff8000000b0b7808 */ /* 0x000fc40000800000 */
[----:B------:R-:W-:Y:S02]  /*2fa0*/  FSEL R5, R9, -INF , P1 ;  /* 0xff80000009057808 */ /* 0x000fe40000800000 */
[----:B------:R-:W-:Y:S02]  /*2fb0*/  FSEL R10, R10, -INF , P5 ;  /* 0xff8000000a0a7808 */ /* 0x000fe40002800000 */
[----:B------:R-:W-:Y:S02]  /*2fc0*/  FSEL R7, R8, -INF , P5 ;  /* 0xff80000008077808 */ /* 0x000fe40002800000 */
[C---:B------:R-:W-:Y:S02]  /*2fd0*/  ISETP.GT.AND P1, PT, R76.reuse, 0x19, PT ;  /* 0x000000194c00780c */ /* 0x040fe40003f24270 */
[----:B------:R-:W-:Y:S02]  /*2fe0*/  ISETP.GT.AND P5, PT, R76, 0x20, PT ;  /* 0x000000204c00780c */ /* 0x000fe40003fa4270 */
[----:B------:R-:W-:-:S02]  /*2ff0*/  FSEL R17, R12, -INF , P2 ;  /* 0xff8000000c117808 */ /* 0x000fc40001000000 */
[----:B------:R-:W-:Y:S02]  /*3000*/  FSEL R8, R75, -INF , P1 ;  /* 0xff8000004b087808 */ /* 0x000fe40000800000 */
[----:B------:R-:W-:Y:S02]  /*3010*/  FSEL R12, R73, -INF , P1 ;  /* 0xff800000490c7808 */ /* 0x000fe40000800000 */
[----:B------:R-:W-:Y:S02]  /*3020*/  FSEL R14, R14, -INF , P2 ;  /* 0xff8000000e0e7808 */ /* 0x000fe40001000000 */
[----:B------:R-:W-:Y:S02]  /*3030*/  ISETP.GT.AND P1, PT, R76, 0x28, PT ;  /* 0x000000284c00780c */ /* 0x000fe40003f24270 */
[----:B------:R-:W-:Y:S02]  /*3040*/  FSEL R208, R68, -INF , P5 ;  /* 0xff80000044d07808 */ /* 0x000fe40002800000 */
[----:B------:R-:W-:-:S02]  /*3050*/  ISETP.GT.AND P2, PT, R76, 0x18, PT ;  /* 0x000000184c00780c */ /* 0x000fc40003f44270 */
[----:B------:R-:W-:Y:S02]  /*3060*/  FMNMX.FTZ R68, R16, R3, !PT ;  /* 0x0000000310447209 */ /* 0x000fe40007810000 */
[----:B------:R-:W-:Y:S02]  /*3070*/  FSEL R203, R64, -INF , P1 ;  /* 0xff80000040cb7808 */ /* 0x000fe40000800000 */
[----:B------:R-:W-:Y:S02]  /*3080*/  FSEL R9, R74, -INF , P2 ;  /* 0xff8000004a097808 */ /* 0x000fe40001000000 */
[----:B------:R-:W-:Y:S02]  /*3090*/  FSEL R6, R72, -INF , P2 ;  /* 0xff80000048067808 */ /* 0x000fe40001000000 */
[----:B------:R-:W-:Y:S01]  /*30a0*/  FMNMX.FTZ R64, R17, R68, !PT ;  /* 0x0000004411407209 */ /* 0x000fe20007810000 */
[----:B------:R-:W-:Y:S01]  /*30b0*/  LDSM.16.MT88.4 R72, [R234+0x100] ;  /* 0x00010000ea48783b */ /* 0x000fe20000004200 */
[----:B------:R-:W-:-:S02]  /*30c0*/  ISETP.GT.AND P2, PT, R76, 0x21, PT ;  /* 0x000000214c00780c */ /* 0x000fc40003f44270 */
[----:B------:R-:W-:Y:S02]  /*30d0*/  FSEL R195, R70, -INF , P5 ;  /* 0xff80000046c37808 */ /* 0x000fe40002800000 */
[C---:B------:R-:W-:Y:S02]  /*30e0*/  ISETP.GT.AND P5, PT, R76.reuse, 0x30, PT ;  /* 0x000000304c00780c */ /* 0x040fe40003fa4270 */
[----:B------:R-:W-:Y:S02]  /*30f0*/  FMNMX.FTZ R64, R13, R64, !PT ;  /* 0x000000400d407209 */ /* 0x000fe40007810000 */
[----:B------:R-:W-:Y:S02]  /*3100*/  FSEL R200, R71, -INF , P2 ;  /* 0xff80000047c87808 */ /* 0x000fe40001000000 */
[----:B------:R-:W-:Y:S02]  /*3110*/  FSEL R202, R69, -INF , P2 ;  /* 0xff80000045ca7808 */ /* 0x000fe40001000000 */
[----:B------:R-:W-:-:S02]  /*3120*/  ISETP.GT.AND P2, PT, R76, 0x29, PT ;  /* 0x000000294c00780c */ /* 0x000fc40003f44270 */
[----:B------:R-:W-:Y:S02]  /*3130*/  FSEL R151, R62, -INF , P5 ;  /* 0xff8000003e977808 */ /* 0x000fe40002800000 */
[----:B------:R-:W-:Y:S02]  /*3140*/  FMNMX.FTZ R62, R7, R64, !PT ;  /* 0x00000040073e7209 */ /* 0x000fe40007810000 */
[----:B------:R-:W-:Y:S02]  /*3150*/  FSEL R194, R66, -INF , P1 ;  /* 0xff80000042c27808 */ /* 0x000fe40000800000 */
[----:B------:R-:W-:Y:S02]  /*3160*/  FSEL R193, R67, -INF , P2 ;  /* 0xff80000043c17808 */ /* 0x000fe40001000000 */
[----:B------:R-:W-:Y:S02]  /*3170*/  FSEL R201, R65, -INF , P2 ;  /* 0xff80000041c97808 */ /* 0x000fe40001000000 */
[----:B------:R-:W-:-:S02]  /*3180*/  ISETP.GT.AND P2, PT, R76, 0x31, PT ;  /* 0x000000314c00780c */ /* 0x000fc40003f44270 */
[----:B------:R-:W-:Y:S02]  /*3190*/  ISETP.GT.AND P1, PT, R76, 0x38, PT ;  /* 0x000000384c00780c */ /* 0x000fe40003f24270 */
[----:B------:R-:W-:Y:S02]  /*31a0*/  FMNMX.FTZ R62, R5, R62, !PT ;  /* 0x0000003e053e7209 */ /* 0x000fe40007810000 */
[----:B------:R-:W-:Y:S02]  /*31b0*/  FSEL R152, R63, -INF , P2 ;  /* 0xff8000003f987808 */ /* 0x000fe40001000000 */
[----:B------:R-:W-:Y:S02]  /*31c0*/  FSEL R146, R61, -INF , P2 ;  /* 0xff8000003d927808 */ /* 0x000fe40001000000 */
[----:B------:R-:W-:Y:S02]  /*31d0*/  FSEL R148, R56, -INF , P1 ;  /* 0xff80000038947808 */ /* 0x000fe40000800000 */
[----:B------:R-:W-:-:S02]  /*31e0*/  ISETP.GT.AND P2, PT, R76, 0x39, PT ;  /* 0x000000394c00780c */ /* 0x000fc40003f44270 */
[----:B------:R-:W-:Y:S02]  /*31f0*/  FMNMX.FTZ R56, R6, R62, !PT ;  /* 0x0000003e06387209 */ /* 0x000fe40007810000 */
[----:B------:R-:W-:Y:S02]  /*3200*/  FSEL R147, R57, -INF , P2 ;  /* 0xff80000039937808 */ /* 0x000fe40001000000 */
[----:B------:R-:W-:Y:S02]  /*3210*/  FMNMX.FTZ R56, R12, R56, !PT ;  /* 0x000000380c387209 */ /* 0x000fe40007810000 */
[----:B------:R-:W-:Y:S02]  /*3220*/  FMNMX.FTZ R57, R18, R19, !PT ;  /* 0x0000001312397209 */ /* 0x000fe40007810000 */
[----:B------:R-:W-:Y:S02]  /*3230*/  FSEL R154, R59, -INF , P2 ;  /* 0xff8000003b9a7808 */ /* 0x000fe40001000000 */
[----:B------:R-:W-:-:S02]  /*3240*/  ISETP.GT.AND P2, PT, R76, 0x40, PT ;  /* 0x000000404c00780c */ /* 0x000fc40003f44270 */
[----:B------:R-:W-:Y:S02]  /*3250*/  FMNMX.FTZ R56, R208, R56, !PT ;  /* 0x00000038d0387209 */ /* 0x000fe40007810000 */
[----:B------:R-:W-:Y:S02]  /*3260*/  FMNMX.FTZ R57, R14, R57, !PT ;  /* 0x000000390e397209 */ /* 0x000fe40007810000 */
[----:B------:R-:W-:Y:S02]  /*3270*/  FSEL R153, R58, -INF , P1 ;  /* 0xff8000003a997808 */ /* 0x000fe40000800000 */
[----:B------:R-:W-:Y:S02]  /*3280*/  FSEL R161, R52, -INF , P2 ;  /* 0xff80000034a17808 */ /* 0x000fe40001000000 */
[----:B------:R-:W-:Y:S02]  /*3290*/  ISETP.GT.AND P1, PT, R76, 0x41, PT ;  /* 0x000000414c00780c */ /* 0x000fe40003f24270 */
[----:B------:R-:W-:-:S02]  /*32a0*/  FSEL R166, R54, -INF , P2 ;  /* 0xff80000036a67808 */ /* 0x000fc40001000000 */
[----:B------:R-:W-:Y:S02]  /*32b0*/  FMNMX.FTZ R52, R202, R56, !PT ;  /* 0x00000038ca347209 */ /* 0x000fe40007810000 */
[----:B------:R-:W-:Y:S02]  /*32c0*/  FMNMX.FTZ R54, R15, R57, !PT ;  /* 0x000000390f367209 */ /* 0x000fe40007810000 */
[----:B------:R-:W-:Y:S02]  /*32d0*/  FSEL R162, R53, -INF , P1 ;  /* 0xff80000035a27808 */ /* 0x000fe40000800000 */
[----:B------:R-:W-:Y:S02]  /*32e0*/  FMNMX.FTZ R52, R203, R52, !PT ;  /* 0x00000034cb347209 */ /* 0x000fe40007810000 */
[----:B------:R-:W-:Y:S02]  /*32f0*/  FMNMX.FTZ R53, R10, R54, !PT ;  /* 0x000000360a357209 */ /* 0x000fe40007810000 */
[----:B------:R-:W-:-:S02]  /*3300*/  ISETP.GT.AND P2, PT, R76, 0x48, PT ;  /* 0x000000484c00780c */ /* 0x000fc40003f44270 */
[----:B------:R-:W-:Y:S02]  /*3310*/  FSEL R145, R60, -INF , P5 ;  /* 0xff8000003c917808 */ /* 0x000fe40002800000 */
[----:B------:R-:W-:Y:S02]  /*3320*/  FMNMX.FTZ R52, R201, R52, !PT ;  /* 0x00000034c9347209 */ /* 0x000fe40007810000 */
[----:B------:R-:W-:Y:S02]  /*3330*/  FMNMX.FTZ R53, R11, R53, !PT ;  /* 0x000000350b357209 */ /* 0x000fe40007810000 */
[----:B------:R-:W-:Y:S02]  /*3340*/  FSEL R167, R55, -INF , P1 ;  /* 0xff80000037a77808 */ /* 0x000fe40000800000 */
[----:B------:R-:W-:Y:S02]  /*3350*/  FSEL R164, R48, -INF , P2 ;  /* 0xff80000030a47808 */ /* 0x000fe40001000000 */
[----:B------:R-:W-:-:S02]  /*3360*/  ISETP.GT.AND P1, PT, R76, 0x49, PT ;  /* 0x000000494c00780c */ /* 0x000fc40003f24270 */
[----:B------:R-:W-:Y:S02]  /*3370*/  FSEL R181, R50, -INF , P2 ;  /* 0xff80000032b57808 */ /* 0x000fe40001000000 */
[----:B------:R-:W-:Y:S02]  /*3380*/  FMNMX.FTZ R48, R145, R52, !PT ;  /* 0x0000003491307209 */ /* 0x000fe40007810000 */
[----:B------:R-:W-:Y:S02]  /*3390*/  FMNMX.FTZ R50, R9, R53, !PT ;  /* 0x0000003509327209 */ /* 0x000fe40007810000 */
[----:B------:R-:W-:Y:S02]  /*33a0*/  FSEL R163, R49, -INF , P1 ;  /* 0xff80000031a37808 */ /* 0x000fe40000800000 */
[----:B------:R-:W-:Y:S02]  /*33b0*/  FMNMX.FTZ R48, R146, R48, !PT ;  /* 0x0000003092307209 */ /* 0x000fe40007810000 */
[----:B------:R-:W-:-:S02]  /*33c0*/  FMNMX.FTZ R49, R8, R50, !PT ;  /* 0x0000003208317209 */ /* 0x000fc40007810000 */
[----:B------:R-:W-:Y:S02]  /*33d0*/  ISETP.GT.AND P2, PT, R76, 0x50, PT ;  /* 0x000000504c00780c */ /* 0x000fe40003f44270 */
        /* <DEDUP_REMOVED lines=44> */
[----:B------:R-:W-:Y:S01]  /*36a0*/  FSEL R157, R29, -INF , P1 ;  /* 0xff8000001d9d7808 */ /* 0x000fe20000800000 */
[----:B------:R-:W-:Y:S01]  /*36b0*/  LDSM.16.MT88.4 R32, [R234+0x4900] ;  /* 0x00490000ea20783b */ /* 0x000fe20000004200 */
[----:B------:R-:W-:Y:S02]  /*36c0*/  FMNMX.FTZ R28, R159, R28, !PT ;  /* 0x0000001c9f1c7209 */ /* 0x000fe40007810000 */
[----:B------:R-:W-:-:S02]  /*36d0*/  FMNMX.FTZ R29, R182, R30, !PT ;  /* 0x0000001eb61d7209 */ /* 0x000fc40007810000 */
[----:B------:R-:W-:Y:S02]  /*36e0*/  FSEL R149, R31, -INF , P1 ;  /* 0xff8000001f957808 */ /* 0x000fe40000800000 */
[----:B------:R-:W-:Y:S02]  /*36f0*/  ISETP.GT.AND P1, PT, R76, 0x70, PT ;  /* 0x000000704c00780c */ /* 0x000fe40003f24270 */
[----:B------:R-:W-:Y:S02]  /*3700*/  FMNMX.FTZ R28, R158, R28, !PT ;  /* 0x0000001c9e1c7209 */ /* 0x000fe40007810000 */
[----:B------:R-:W-:Y:S02]  /*3710*/  FMNMX.FTZ R29, R188, R29, !PT ;  /* 0x0000001dbc1d7209 */ /* 0x000fe40007810000 */
[----:B------:R-:W-:Y:S02]  /*3720*/  ISETP.GT.AND P5, PT, R76, 0x71, PT ;  /* 0x000000714c00780c */ /* 0x000fe40003fa4270 */
[----:B------:R-:W-:-:S02]  /*3730*/  FSEL R144, R24, -INF , P1 ;  /* 0xff80000018907808 */ /* 0x000fc40000800000 */
[----:B------:R-:W-:Y:S02]  /*3740*/  FMNMX.FTZ R28, R157, R28, !PT ;  /* 0x0000001c9d1c7209 */ /* 0x000fe40007810000 */
[----:B------:R-:W-:Y:S02]  /*3750*/  FMNMX.FTZ R29, R183, R29, !PT ;  /* 0x0000001db71d7209 */ /* 0x000fe40007810000 */
[----:B------:R-:W-:Y:S02]  /*3760*/  ISETP.GT.AND P2, PT, R76, 0x78, PT ;  /* 0x000000784c00780c */ /* 0x000fe40003f44270 */
[----:B------:R-:W-:Y:S02]  /*3770*/  FSEL R135, R25, -INF , P5 ;  /* 0xff80000019877808 */ /* 0x000fe40002800000 */
[----:B------:R-:W-:Y:S02]  /*3780*/  FMNMX.FTZ R28, R144, R28, !PT ;  /* 0x0000001c901c7209 */ /* 0x000fe40007810000 */
[----:B------:R-:W-:-:S02]  /*3790*/  FMNMX.FTZ R29, R180, R29, !PT ;  /* 0x0000001db41d7209 */ /* 0x000fc40007810000 */
[----:B------:R-:W-:Y:S02]  /*37a0*/  FSEL R66, R26, -INF , P1 ;  /* 0xff8000001a427808 */ /* 0x000fe40000800000 */
[----:B------:R-:W-:Y:S02]  /*37b0*/  ISETP.GT.AND P1, PT, R76, 0x79, PT ;  /* 0x000000794c00780c */ /* 0x000fe40003f24270 */
[----:B------:R-:W-:Y:S02]  /*37c0*/  FSEL R134, R20, -INF , P2 ;  /* 0xff80000014867808 */ /* 0x000fe40001000000 */
[----:B------:R-:W-:Y:S02]  /*37d0*/  FMNMX.FTZ R28, R135, R28, !PT ;  /* 0x0000001c871c7209 */ /* 0x000fe40007810000 */
[----:B------:R-:W-:Y:S02]  /*37e0*/  FMNMX.FTZ R29, R165, R29, !PT ;  /* 0x0000001da51d7209 */ /* 0x000fe40007810000 */
[----:B------:R-:W-:-:S02]  /*37f0*/  FSEL R67, R21, -INF , P1 ;  /* 0xff80000015437808 */ /* 0x000fc40000800000 */
[----:B------:R-:W-:Y:S02]  /*3800*/  FMNMX.FTZ R20, R134, R28, !PT ;  /* 0x0000001c86147209 */ /* 0x000fe40007810000 */
[----:B------:R-:W-:Y:S02]  /*3810*/  FMNMX.FTZ R24, R156, R29, !PT ;  /* 0x0000001d9c187209 */ /* 0x000fe40007810000 */
[----:B------:R-:W-:Y:S01]  /*3820*/  FMNMX.FTZ R20, R67, R20, !PT ;  /* 0x0000001443147209 */ /* 0x000fe20007810000 */
[----:B------:R-:W-:Y:S01]  /*3830*/  LDSM.16.MT88.4 R28, [R233+0x4900] ;  /* 0x00490000e91c783b */ /* 0x000fe20000004200 */
[----:B------:R-:W-:Y:S02]  /*3840*/  FMNMX.FTZ R24, R155, R24, !PT ;  /* 0x000000189b187209 */ /* 0x000fe40007810000 */
[----:B------:R-:W-:Y:S01]  /*3850*/  FSEL R65, R27, -INF , P5 ;  /* 0xff8000001b417808 */ /* 0x000fe20002800000 */
[----:B------:R-:W1:Y:S01]  /*3860*/  SHFL.BFLY PT, R21, R20, 0x2, 0x1f ;  /* 0x0c401f0014157f89 */ /* 0x000e6200000e0000 */
[----:B------:R-:W-:-:S02]  /*3870*/  FMNMX.FTZ R24, R150, R24, !PT ;  /* 0x0000001896187209 */ /* 0x000fc40007810000 */
[----:B------:R-:W-:Y:S02]  /*3880*/  FSEL R64, R22, -INF , P2 ;  /* 0xff80000016407808 */ /* 0x000fe40001000000 */
[----:B------:R-:W-:Y:S02]  /*3890*/  FMNMX.FTZ R24, R149, R24, !PT ;  /* 0x0000001895187209 */ /* 0x000fe40007810000 */
[----:B------:R-:W-:Y:S02]  /*38a0*/  FSEL R62, R23, -INF , P1 ;  /* 0xff800000173e7808 */ /* 0x000fe40000800000 */
[----:B------:R-:W-:-:S04]  /*38b0*/  FMNMX.FTZ R24, R66, R24, !PT ;  /* 0x0000001842187209 */ /* 0x000fc80007810000 */
[----:B------:R-:W-:Y:S02]  /*38c0*/  FMNMX.FTZ R22, R65, R24, !PT ;  /* 0x0000001841167209 */ /* 0x000fe40007810000 */
[----:B------:R-:W-:Y:S02]  /*38d0*/  LDSM.16.MT88.4 R24, [R236+0x900] ;  /* 0x00090000ec18783b */ /* 0x000fe40000004200 */
[----:B------:R-:W-:-:S04]  /*38e0*/  FMNMX.FTZ R22, R64, R22, !PT ;  /* 0x0000001640167209 */ /* 0x000fc80007810000 */
[----:B------:R-:W-:Y:S02]  /*38f0*/  FMNMX.FTZ R22, R62, R22, !PT ;  /* 0x000000163e167209 */ /* 0x000fe40007810000 */
[----:B-1----:R-:W-:-:S03]  /*3900*/  FMNMX.FTZ R20, R20, R21, !PT ;  /* 0x0000001514147209 */ /* 0x002fc60007810000 */
[----:B------:R-:W1:Y:S04]  /*3910*/  SHFL.BFLY PT, R21, R22, 0x2, 0x1f ;  /* 0x0c401f0016157f89 */ /* 0x000e6800000e0000 */
[----:B------:R-:W2:Y:S01]  /*3920*/  SHFL.BFLY PT, R132, R20, 0x1, 0x1f ;  /* 0x0c201f0014847f89 */ /* 0x000ea200000e0000 */
[----:B-1----:R-:W-:Y:S02]  /*3930*/  FMNMX.FTZ R21, R22, R21, !PT ;  /* 0x0000001516157209 */ /* 0x002fe40007810000 */
[----:B--2---:R-:W-:-:S03]  /*3940*/  FMNMX.FTZ R132, R20, R132, !PT ;  /* 0x0000008414847209 */ /* 0x004fc60007810000 */
[----:B------:R-:W1:Y:S01]  /*3950*/  SHFL.BFLY PT, R20, R21, 0x1, 0x1f ;  /* 0x0c201f0015147f89 */ /* 0x000e6200000e0000 */
[C---:B------:R-:W-:Y:S01]  /*3960*/  FSETP.NEU.FTZ.AND P1, PT, R132.reuse, -INF , PT ;  /* 0xff8000008400780b */ /* 0x040fe20003f3d000 */
[----:B------:R-:W-:-:S05]  /*3970*/  FMUL.FTZ R133, R132, c[0x0][0x2d0] ;  /* 0x0000b40084857a20 */ /* 0x000fca0000410000 */
[----:B------:R-:W-:-:S05]  /*3980*/  FSEL R133, R133, RZ, P1 ;  /* 0x000000ff85857208 */ /* 0x000fca0000800000 */
[--C-:B------:R-:W-:Y:S02]  /*3990*/  FFMA.FTZ R57, R3, c[0x0][0x2d0], -R133.reuse ;  /* 0x0000b40003397a23 */ /* 0x100fe40000010885 */
[--C-:B------:R-:W-:Y:S02]  /*39a0*/  FFMA.FTZ R58, R16, c[0x0][0x2d0], -R133.reuse ;  /* 0x0000b400103a7a23 */ /* 0x100fe40000010885 */
[--C-:B------:R-:W-:Y:S02]  /*39b0*/  FFMA.FTZ R56, R17, c[0x0][0x2d0], -R133.reuse ;  /* 0x0000b40011387a23 */ /* 0x100fe40000010885 */
[--C-:B------:R-:W-:Y:S01]  /*39c0*/  FFMA.FTZ R52, R13, c[0x0][0x2d0], -R133.reuse ;  /* 0x0000b4000d347a23 */ /* 0x100fe20000010885 */
[----:B------:R-:W-:Y:S01]  /*39d0*/  MUFU.EX2 R57, R57 ;  /* 0x0000003900397308 */ /* 0x000fe20000000800 */
[--C-:B------:R-:W-:Y:S02]  /*39e0*/  FFMA.FTZ R55, R7, c[0x0][0x2d0], -R133.reuse ;  /* 0x0000b40007377a23 */ /* 0x100fe40000010885 */
[--C-:B------:R-:W-:Y:S01]  /*39f0*/  FFMA.FTZ R51, R5, c[0x0][0x2d0], -R133.reuse ;  /* 0x0000b40005337a23 */ /* 0x100fe20000010885 */
[----:B-1----:R-:W-:Y:S01]  /*3a00*/  FMNMX.FTZ R3, R20, R21, !PT ;  /* 0x0000001514037209 */ /* 0x002fe20007810000 */
[--C-:B------:R-:W-:Y:S01]  /*3a10*/  FFMA.FTZ R50, R6, c[0x0][0x2d0], -R133.reuse ;  /* 0x0000b40006327a23 */ /* 0x100fe20000010885 */
[----:B------:R-:W-:Y:S01]  /*3a20*/  LDSM.16.MT88.4 R20, [R234+0x900] ;  /* 0x00090000ea14783b */ /* 0x000fe20000004200 */
[--C-:B------:R-:W-:Y:S01]  /*3a30*/  FFMA.FTZ R47, R12, c[0x0][0x2d0], -R133.reuse ;  /* 0x0000b4000c2f7a23 */ /* 0x100fe20000010885 */
[C---:B------:R-:W-:Y:S01]  /*3a40*/  FSETP.NEU.FTZ.AND P1, PT, R3.reuse, -INF , PT ;  /* 0xff8000000300780b */ /* 0x040fe20003f3d000 */
[----:B------:R-:W-:Y:S01]  /*3a50*/  FMUL.FTZ R63, R3, c[0x0][0x2d0] ;  /* 0x0000b400033f7a20 */ /* 0x000fe20000410000 */
[----:B------:R-:W1:Y:S01]  /*3a60*/  LDSM.16.MT88.4 R4, [R232+0x4100] ;  /* 0x00410000e804783b */ /* 0x000e620000004200 */
[----:B------:R-:W2:Y:S01]  /*3a70*/  MUFU.EX2 R58, R58 ;  /* 0x0000003a003a7308 */ /* 0x000ea20000000800 */
[----:B------:R-:W-:-:S02]  /*3a80*/  FFMA.FTZ R46, R208, c[0x0][0x2d0], -R133 ;  /* 0x0000b400d02e7a23 */ /* 0x000fc40000010885 */
[----:B------:R-:W-:Y:S01]  /*3a90*/  FSEL R63, R63, RZ, P1 ;  /* 0x000000ff3f3f7208 */ /* 0x000fe20000800000 */
[--C-:B------:R-:W-:Y:S01]  /*3aa0*/  FFMA.FTZ R43, R202, c[0x0][0x2d0], -R133.reuse ;  /* 0x0000b400ca2b7a23 */ /* 0x100fe20000010885 */
[----:B------:R-:W-:Y:S01]  /*3ab0*/  PLOP3.LUT P1, PT, PT, PT, UP0, 0x80, 0x0 ;  /* 0x000000000000781c */ /* 0x000fe20003f2f008 */
[----:B------:R-:W-:Y:S02]  /*3ac0*/  FFMA.FTZ R42, R203, c[0x0][0x2d0], -R133 ;  /* 0x0000b400cb2a7a23 */ /* 0x000fe40000010885 */
[--C-:B------:R-:W-:Y:S01]  /*3ad0*/  FFMA.FTZ R61, R18, c[0x0][0x2d0], -R63.reuse ;  /* 0x0000b400123d7a23 */ /* 0x100fe2000001083f */
[----:B------:R-:W-:Y:S01]  /*3ae0*/  MUFU.EX2 R56, R56 ;  /* 0x0000003800387308 */ /* 0x000fe20000000800 */
[--C-:B------:R-:W-:Y:S02]  /*3af0*/  FFMA.FTZ R60, R19, c[0x0][0x2d0], -R63.reuse ;  /* 0x0000b400133c7a23 */ /* 0x100fe4000001083f */
[--C-:B------:R-:W-:Y:S01]  /*3b00*/  FFMA.FTZ R59, R14, c[0x0][0x2d0], -R63.reuse ;  /* 0x0000b4000e3b7a23 */ /* 0x100fe2000001083f */
[----:B------:R-:W-:Y:S01]  /*3b10*/  LDSM.16.MT88.4 R16, [R233+0x900] ;  /* 0x00090000e910783b */ /* 0x000fe20000004200 */
[----:B------:R-:W-:-:S02]  /*3b20*/  FFMA.FTZ R53, R15, c[0x0][0x2d0], -R63 ;  /* 0x0000b4000f357a23 */ /* 0x000fc4000001083f */
[--C-:B------:R-:W-:Y:S01]  /*3b30*/  FFMA.FTZ R54, R10, c[0x0][0x2d0], -R63.reuse ;  /* 0x0000b4000a367a23 */ /* 0x100fe2000001083f */
[----:B------:R-:W3:Y:S01]  /*3b40*/  MUFU.EX2 R52, R52 ;  /* 0x0000003400347308 */ /* 0x000ee20000000800 */
[----:B------:R-:W4:Y:S01]  /*3b50*/  LDSM.16.MT88.4 R12, [R232+0x900] ;  /* 0x00090000e80c783b */ /* 0x000f220000004200 */
[--C-:B------:R-:W-:Y:S01]  /*3b60*/  FFMA.FTZ R49, R11, c[0x0][0x2d0], -R63.reuse ;  /* 0x0000b4000b317a23 */ /* 0x100fe2000001083f */
[----:B--2---:R-:W-:Y:S01]  /*3b70*/  F2FP.PACK_AB R112, R57, R58 ;  /* 0x0000003a3970723e */ /* 0x004fe200000000ff */
[--C-:B------:R-:W-:Y:S02]  /*3b80*/  FFMA.FTZ R48, R9, c[0x0][0x2d0], -R63.reuse ;  /* 0x0000b40009307a23 */ /* 0x100fe4000001083f */
[----:B------:R-:W-:Y:S02]  /*3b90*/  FFMA.FTZ R45, R8, c[0x0][0x2d0], -R63 ;  /* 0x0000b400082d7a23 */ /* 0x000fe4000001083f */
[----:B------:R-:W-:Y:S01]  /*3ba0*/  MUFU.EX2 R61, R61 ;  /* 0x0000003d003d7308 */ /* 0x000fe20000000800 */
[----:B------:R-:W2:Y:S01]  /*3bb0*/  LDSM.16.MT88.4 R8, [R236+0x4900] ;  /* 0x00490000ec08783b */ /* 0x000ea20000004200 */
[----:B------:R-:W-:-:S02]  /*3bc0*/  FFMA.FTZ R2, R201, c[0x0][0x2d0], -R133 ;  /* 0x0000b400c9027a23 */ /* 0x000fc40000010885 */
[--C-:B------:R-:W-:Y:S02]  /*3bd0*/  FFMA.FTZ R44, R195, c[0x0][0x2d0], -R63.reuse ;  /* 0x0000b400c32c7a23 */ /* 0x100fe4000001083f */
[--C-:B------:R-:W-:Y:S02]  /*3be0*/  FFMA.FTZ R41, R200, c[0x0][0x2d0], -R63.reuse ;  /* 0x0000b400c8297a23 */ /* 0x100fe4000001083f */
[----:B------:R-:W5:Y:S01]  /*3bf0*/  MUFU.EX2 R60, R60 ;  /* 0x0000003c003c7308 */ /* 0x000f620000000800 */
[----:B---3--:R-:W-:Y:S01]  /*3c00*/  F2FP.PACK_AB R114, R52, R56 ;  /* 0x000000383472723e */ /* 0x008fe200000000ff */
[--C-:B------:R-:W-:Y:S02]  /*3c10*/  FFMA.FTZ R40, R194, c[0x0][0x2d0], -R63.reuse ;  /* 0x0000b400c2287a23 */ /* 0x100fe4000001083f */
[----:B------:R-:W-:Y:S02]  /*3c20*/  FFMA.FTZ R0, R193, c[0x0][0x2d0], -R63 ;  /* 0x0000b400c1007a23 */ /* 0x000fe4000001083f */
[----:B------:R-:W-:-:S02]  /*3c30*/  FFMA.FTZ R145, R145, c[0x0][0x2d0], -R133 ;  /* 0x0000b40091917a23 */ /* 0x000fc40000010885 */
[----:B------:R-:W-:Y:S01]  /*3c40*/  MUFU.EX2 R59, R59 ;  /* 0x0000003b003b7308 */ /* 0x000fe20000000800 */
[--C-:B------:R-:W-:Y:S02]  /*3c50*/  FFMA.FTZ R146, R146, c[0x0][0x2d0], -R133.reuse ;  /* 0x0000b40092927a23 */ /* 0x100fe40000010885 */
[--C-:B------:R-:W-:Y:S02]  /*3c60*/  FFMA.FTZ R148, R148, c[0x0][0x2d0], -R133.reuse ;  /* 0x0000b40094947a23 */ /* 0x100fe40000010885 */
[----:B------:R-:W-:Y:S02]  /*3c70*/  FFMA.FTZ R147, R147, c[0x0][0x2d0], -R133 ;  /* 0x0000b40093937a23 */ /* 0x000fe40000010885 */
[--C-:B------:R-:W-:Y:S01]  /*3c80*/  FFMA.FTZ R151, R151, c[0x0][0x2d0], -R63.reuse ;  /* 0x0000b40097977a23 */ /* 0x100fe2000001083f */
[----:B------:R-:W3:Y:S01]  /*3c90*/  MUFU.EX2 R53, R53 ;  /* 0x0000003500357308 */ /* 0x000ee20000000800 */
[----:B-----5:R-:W-:Y:S01]  /*3ca0*/  F2FP.PACK_AB R113, R60, R61 ;  /* 0x0000003d3c71723e */ /* 0x020fe200000000ff */
[----:B------:R-:W-:-:S02]  /*3cb0*/  FFMA.FTZ R152, R152, c[0x0][0x2d0], -R63 ;  /* 0x0000b40098987a23 */ /* 0x000fc4000001083f */
[--C-:B------:R-:W-:Y:S02]  /*3cc0*/  FFMA.FTZ R153, R153, c[0x0][0x2d0], -R63.reuse ;  /* 0x0000b40099997a23 */ /* 0x100fe4000001083f */
[----:B------:R-:W-:Y:S02]  /*3cd0*/  FFMA.FTZ R154, R154, c[0x0][0x2d0], -R63 ;  /* 0x0000b4009a9a7a23 */ /* 0x000fe4000001083f */
[----:B------:R-:W-:Y:S01]  /*3ce0*/  MUFU.EX2 R55, R55 ;  /* 0x0000003700377308 */ /* 0x000fe20000000800 */
[--C-:B------:R-:W-:Y:S02]  /*3cf0*/  FFMA.FTZ R161, R161, c[0x0][0x2d0], -R133.reuse ;  /* 0x0000b400a1a17a23 */ /* 0x100fe40000010885 */
[--C-:B------:R-:W-:Y:S02]  /*3d00*/  FFMA.FTZ R162, R162, c[0x0][0x2d0], -R133.reuse ;  /* 0x0000b400a2a27a23 */ /* 0x100fe40000010885 */
[--C-:B------:R-:W-:Y:S02]  /*3d10*/  FFMA.FTZ R164, R164, c[0x0][0x2d0], -R133.reuse ;  /* 0x0000b400a4a47a23 */ /* 0x100fe40000010885 */
[----:B------:R-:W-:Y:S01]  /*3d20*/  FFMA.FTZ R163, R163, c[0x0][0x2d0], -R133 ;  /* 0x0000b400a3a37a23 */ /* 0x000fe20000010885 */
[----:B---3--:R-:W-:Y:S01]  /*3d30*/  F2FP.PACK_AB R115, R53, R59 ;  /* 0x0000003b3573723e */ /* 0x008fe200000000ff */
[----:B------:R-:W3:Y:S01]  /*3d40*/  MUFU.EX2 R51, R51 ;  /* 0x0000003300337308 */ /* 0x000ee20000000800 */
[----:B------:R-:W-:-:S02]  /*3d50*/  FFMA.FTZ R166, R166, c[0x0][0x2d0], -R63 ;  /* 0x0000b400a6a67a23 */ /* 0x000fc4000001083f */
[--C-:B------:R-:W-:Y:S02]  /*3d60*/  FFMA.FTZ R167, R167, c[0x0][0x2d0], -R63.reuse ;  /* 0x0000b400a7a77a23 */ /* 0x100fe4000001083f */
[--C-:B------:R-:W-:Y:S01]  /*3d70*/  FFMA.FTZ R181, R181, c[0x0][0x2d0], -R63.reuse ;  /* 0x0000b400b5b57a23 */ /* 0x100fe2000001083f */
[C---:B------:R-:W-:Y:S01]  /*3d80*/  HMMA.16816.F32 R84, R112.reuse, R88, RZ ;  /* 0x000000587054723c */ /* 0x040fe200000018ff */
[----:B------:R-:W-:Y:S01]  /*3d90*/  FFMA.FTZ R182, R182, c[0x0][0x2d0], -R63 ;  /* 0x0000b400b6b67a23 */ /* 0x000fe2000001083f */
[----:B------:R-:W-:Y:S01]  /*3da0*/  MUFU.EX2 R50, R50 ;  /* 0x0000003200327308 */ /* 0x000fe20000000800 */
[--C-:B------:R-:W-:Y:S02]  /*3db0*/  FFMA.FTZ R192, R192, c[0x0][0x2d0], -R133.reuse ;  /* 0x0000b400c0c07a23 */ /* 0x100fe40000010885 */
[--C-:B------:R-:W-:Y:S02]  /*3dc0*/  FFMA.FTZ R191, R191, c[0x0][0x2d0], -R133.reuse ;  /* 0x0000b400bfbf7a23 */ /* 0x100fe40000010885 */
[--C-:B------:R-:W-:Y:S01]  /*3dd0*/  FFMA.FTZ R190, R190, c[0x0][0x2d0], -R133.reuse ;  /* 0x0000b400bebe7a23 */ /* 0x100fe20000010885 */
[----:B------:R-:W-:Y:S01]  /*3de0*/  HMMA.16816.F32 R88, R112, R90, RZ ;  /* 0x0000005a7058723c */ /* 0x000fe200000018ff */
[----:B------:R-:W-:Y:S01]  /*3df0*/  FFMA.FTZ R189, R189, c[0x0][0x2d0], -R133 ;  /* 0x0000b400bdbd7a23 */ /* 0x000fe20000010885 */
[----:B------:R-:W-:Y:S01]  /*3e00*/  MUFU.EX2 R47, R47 ;  /* 0x0000002f002f7308 */ /* 0x000fe20000000800 */
        /* <DEDUP_REMOVED lines=11> */
[----:B------:R-:W5:Y:S01]  /*3ec0*/  MUFU.EX2 R49, R49 ;  /* 0x0000003100317308 */ /* 0x000f620000000800 */
[----:B------:R-:W-:-:S02]  /*3ed0*/  FFMA.FTZ R156, R156, c[0x0][0x2d0], -R63 ;  /* 0x0000b4009c9c7a23 */ /* 0x000fc4000001083f */
[--C-:B------:R-:W-:Y:S02]  /*3ee0*/  FFMA.FTZ R155, R155, c[0x0][0x2d0], -R63.reuse ;  /* 0x0000b4009b9b7a23 */ /* 0x100fe4000001083f */
[--C-:B------:R-:W-:Y:S01]  /*3ef0*/  FFMA.FTZ R150, R150, c[0x0][0x2d0], -R63.reuse ;  /* 0x0000b40096967a23 */ /* 0x100fe2000001083f */
[C---:B------:R-:W-:Y:S01]  /*3f00*/  HMMA.16816.F32 R128, R112.reuse, R124, RZ ;  /* 0x0000007c7080723c */ /* 0x040fe200000018ff */
[----:B------:R-:W-:Y:S01]  /*3f10*/  FFMA.FTZ R149, R149, c[0x0][0x2d0], -R63 ;  /* 0x0000b40095957a23 */ /* 0x000fe2000001083f */
[----:B------:R-:W-:Y:S01]  /*3f20*/  MUFU.EX2 R48, R48 ;  /* 0x0000003000307308 */ /* 0x000fe20000000800 */
[----:B------:R-:W-:Y:S02]  /*3f30*/  FADD.FTZ R57, R58, R57 ;  /* 0x000000393a397221 */ /* 0x000fe40000010000 */
[----:B------:R-:W-:Y:S02]  /*3f40*/  FADD.FTZ R60, R61, R60 ;  /* 0x0000003c3d3c7221 */ /* 0x000fe40000010000 */
[----:B------:R-:W-:Y:S01]  /*3f50*/  FADD.FTZ R56, R56, R57 ;  /* 0x0000003938387221 */ /* 0x000fe20000010000 */
[----:B------:R-:W-:Y:S01]  /*3f60*/  HMMA.16816.F32 R68, R112, R72, RZ ;  /* 0x000000487044723c */ /* 0x000fe200000018ff */
[----:B------:R-:W-:Y:S01]  /*3f70*/  FADD.FTZ R59, R59, R60 ;  /* 0x0000003c3b3b7221 */ /* 0x000fe20000010000 */
[----:B------:R-:W1:Y:S01]  /*3f80*/  MUFU.EX2 R45, R45 ;  /* 0x0000002d002d7308 */ /* 0x000e620000000800 */
[----:B------:R-:W-:-:S02]  /*3f90*/  FFMA.FTZ R249, R67, c[0x0][0x2d0], -R133 ;  /* 0x0000b40043f97a23 */ /* 0x000fc40000010885 */
[----:B------:R-:W-:Y:S02]  /*3fa0*/  FFMA.FTZ R248, R62, c[0x0][0x2d0], -R63 ;  /* 0x0000b4003ef87a23 */ /* 0x000fe4000001083f */
[----:B------:R-:W-:Y:S01]  /*3fb0*/  FADD.FTZ R56, R52, R56 ;  /* 0x0000003834387221 */ /* 0x000fe20000010000 */
[C---:B------:R-:W-:Y:S01]  /*3fc0*/  HMMA.16816.F32 R76, R112.reuse, R80, RZ ;  /* 0x00000050704c723c */ /* 0x040fe200000018ff */
[----:B------:R-:W-:Y:S01]  /*3fd0*/  FADD.FTZ R59, R53, R59 ;  /* 0x0000003b353b7221 */ /* 0x000fe20000010000 */
[----:B------:R-:W-:Y:S06]  /*3fe0*/  MUFU.EX2 R46, R46 ;  /* 0x0000002e002e7308 */ /* 0x000fec0000000800 */
[C---:B------:R-:W-:Y:S02]  /*3ff0*/  HMMA.16816.F32 R120, R112.reuse, R100, RZ ;  /* 0x000000647078723c */ /* 0x040fe400000018ff */
[----:B------:R-:W1:Y:S06]  /*4000*/  MUFU.EX2 R43, R43 ;  /* 0x0000002b002b7308 */ /* 0x000e6c0000000800 */
[C---:B------:R-:W-:Y:S02]  /*4010*/  HMMA.16816.F32 R104, R112.reuse, R108, RZ ;  /* 0x0000006c7068723c */ /* 0x040fe400000018ff */
        /* <DEDUP_REMOVED lines=10> */
[----:B------:R-:W2:Y:S06]  /*40c0*/  MUFU.EX2 R0, R0 ;  /* 0x0000000000007308 */ /* 0x000eac0000000800 */
[C---:B-1----:R-:W-:Y:S02]  /*40d0*/  HMMA.16816.F32 R116, R112.reuse, R4, RZ ;  /* 0x000000047074723c */ /* 0x042fe400000018ff */
[----:B------:R-:W-:Y:S05]  /*40e0*/  MUFU.EX2 R145, R145 ;  /* 0x0000009100917308 */ /* 0x000fea0000000800 */
[----:B---3--:R-:W-:Y:S01]  /*40f0*/  F2FP.PACK_AB R4, R51, R55 ;  /* 0x000000373304723e */ /* 0x008fe200000000ff */
[----:B------:R-:W-:Y:S01]  /*4100*/  HMMA.16816.F32 R112, R112, R6, RZ ;  /* 0x000000067070723c */ /* 0x000fe200000018ff */
[----:B-----5:R-:W-:Y:S01]  /*4110*/  F2FP.PACK_AB R5, R49, R54 ;  /* 0x000000363105723e */ /* 0x020fe200000000ff */
[----:B------:R-:W1:Y:S01]  /*4120*/  MUFU.EX2 R146, R146 ;  /* 0x0000009200927308 */ /* 0x000e620000000800 */
[----:B------:R-:W-:-:S02]  /*4130*/  FADD.FTZ R55, R55, R56 ;  /* 0x0000003837377221 */ /* 0x000fc40000010000 */
[----:B------:R-:W-:Y:S02]  /*4140*/  FADD.FTZ R54, R54, R59 ;  /* 0x0000003b36367221 */ /* 0x000fe40000010000 */
[----:B------:R-:W-:Y:S01]  /*4150*/  F2FP.PACK_AB R6, R47, R50 ;  /* 0x000000322f06723e */ /* 0x000fe200000000ff */
[----:B------:R-:W-:Y:S01]  /*4160*/  FADD.FTZ R55, R51, R55 ;  /* 0x0000003733377221 */ /* 0x000fe20000010000 */
[----:B------:R-:W-:Y:S01]  /*4170*/  F2FP.PACK_AB R7, R45, R48 ;  /* 0x000000302d07723e */ /* 0x000fe200000000ff */
[----:B------:R-:W-:Y:S01]  /*4180*/  MUFU.EX2 R148, R148 ;  /* 0x0000009400947308 */ /* 0x000fe20000000800 */
[----:B------:R-:W-:Y:S02]  /*4190*/  FADD.FTZ R54, R49, R54 ;  /* 0x0000003631367221 */ /* 0x000fe40000010000 */
[----:B------:R-:W-:Y:S02]  /*41a0*/  FADD.FTZ R50, R50, R55 ;  /* 0x0000003732327221 */ /* 0x000fe40000010000 */
[----:B------:R-:W-:Y:S01]  /*41b0*/  FADD.FTZ R48, R48, R54 ;  /* 0x0000003630307221 */ /* 0x000fe20000010000 */
[----:B----4-:R-:W-:Y:S01]  /*41c0*/  HMMA.16816.F32 R84, R4, R12, R84 ;  /* 0x0000000c0454723c */ /* 0x010fe20000001854 */
[----:B------:R-:W-:Y:S01]  /*41d0*/  FADD.FTZ R50, R47, R50 ;  /* 0x000000322f327221 */ /* 0x000fe20000010000 */
[----:B------:R-:W3:Y:S01]  /*41e0*/  MUFU.EX2 R147, R147 ;  /* 0x0000009300937308 */ /* 0x000ee20000000800 */
[----:B------:R-:W-:-:S05]  /*41f0*/  FADD.FTZ R48, R45, R48 ;  /* 0x000000302d307221 */ /* 0x000fca0000010000 */
[C---:B------:R-:W-:Y:S01]  /*4200*/  HMMA.16816.F32 R88, R4.reuse, R14, R88 ;  /* 0x0000000e0458723c */ /* 0x040fe20000001858 */
[----:B------:R-:W4:Y:S01]  /*4210*/  LDSM.16.MT88.4 R12, [R232+0x4900] ;  /* 0x00490000e80c783b */ /* 0x000f220000004200 */
[----:B------:R-:W-:Y:S06]  /*4220*/  MUFU.EX2 R151, R151 ;  /* 0x0000009700977308 */ /* 0x000fec0000000800 */
[C---:B--2---:R-:W-:Y:S02]  /*4230*/  HMMA.16816.F32 R92, R4.reuse, R8, R92 ;  /* 0x00000008045c723c */ /* 0x044fe4000000185c */
[----:B------:R-:W2:Y:S06]  /*4240*/  MUFU.EX2 R152, R152 ;  /* 0x0000009800987308 */ /* 0x000eac0000000800 */
[C---:B------:R-:W-:Y:S01]  /*4250*/  HMMA.16816.F32 R96, R4.reuse, R10, R96 ;  /* 0x0000000a0460723c */ /* 0x040fe20000001860 */
[----:B------:R-:W5:Y:S01]  /*4260*/  LDSM.16.MT88.4 R8, [R232+0x1100] ;  /* 0x00110000e808783b */ /* 0x000f620000004200 */
[----:B------:R-:W-:Y:S06]  /*4270*/  MUFU.EX2 R153, R153 ;  /* 0x0000009900997308 */ /* 0x000fec0000000800 */
[C---:B------:R-:W-:Y:S02]  /*4280*/  HMMA.16816.F32 R128, R4.reuse, R24, R128 ;  /* 0x000000180480723c */ /* 0x040fe40000001880 */
[----:B------:R-:W1:Y:S06]  /*4290*/  MUFU.EX2 R154, R154 ;  /* 0x0000009a009a7308 */ /* 0x000e6c0000000800 */
[C---:B------:R-:W-:Y:S01]  /*42a0*/  HMMA.16816.F32 R124, R4.reuse, R26, R124 ;  /* 0x0000001a047c723c */ /* 0x040fe2000000187c */
[----:B------:R-:W-:Y:S01]  /*42b0*/  LDSM.16.MT88.4 R24, [R236+0x1100] ;  /* 0x00110000ec18783b */ /* 0x000fe20000004200 */
        /* <DEDUP_REMOVED lines=9> */
[----:B------:R-:W1:Y:S01]  /*4350*/  LDSM.16.MT88.4 R16, [R233+0x1100] ;  /* 0x00110000e910783b */ /* 0x000e620000004200 */
        /* <DEDUP_REMOVED lines=11> */
[C---:B----4-:R-:W-:Y:S02]  /*4410*/  HMMA.16816.F32 R116, R4.reuse, R12, R116 ;  /* 0x0000000c0474723c */ /* 0x050fe40000001874 */
[----:B------:R-:W4:Y:S06]  /*4420*/  MUFU.EX2 R191, R191 ;  /* 0x000000bf00bf7308 */ /* 0x000f2c0000000800 */
[----:B------:R-:W-:Y:S01]  /*4430*/  HMMA.16816.F32 R112, R4, R14, R112 ;  /* 0x0000000e0470723c */ /* 0x000fe20000001870 */
[----:B------:R-:W2:Y:S01]  /*4440*/  LDSM.16.MT88.4 R12, [R236+0x5100] ;  /* 0x00510000ec0c783b */ /* 0x000ea20000004200 */
[----:B------:R-:W-:Y:S05]  /*4450*/  MUFU.EX2 R190, R190 ;  /* 0x000000be00be7308 */ /* 0x000fea0000000800 */
[----:B------:R-:W-:Y:S01]  /*4460*/  F2FP.PACK_AB R4, R43, R46 ;  /* 0x0000002e2b04723e */ /* 0x000fe200000000ff */
[----:B------:R-:W-:Y:S01]  /*4470*/  FADD.FTZ R46, R46, R50 ;  /* 0x000000322e2e7221 */ /* 0x000fe20000010000 */
[----:B------:R-:W-:Y:S01]  /*4480*/  F2FP.PACK_AB R6, R2, R42 ;  /* 0x0000002a0206723e */ /* 0x000fe200000000ff */
[----:B------:R-:W1:Y:S01]  /*4490*/  MUFU.EX2 R189, R189 ;  /* 0x000000bd00bd7308 */ /* 0x000e620000000800 */
[----:B------:R-:W-:Y:S01]  /*44a0*/  F2FP.PACK_AB R5, R41, R44 ;  /* 0x0000002c2905723e */ /* 0x000fe200000000ff */
[----:B------:R-:W-:Y:S01]  /*44b0*/  FADD.FTZ R44, R44, R48 ;  /* 0x000000302c2c7221 */ /* 0x000fe20000010000 */
[----:B------:R-:W-:Y:S01]  /*44c0*/  F2FP.PACK_AB R7, R0, R40 ;  /* 0x000000280007723e */ /* 0x000fe200000000ff */
[----:B------:R-:W-:-:S02]  /*44d0*/  FADD.FTZ R46, R43, R46 ;  /* 0x0000002e2b2e7221 */ /* 0x000fc40000010000 */
[----:B------:R-:W-:Y:S02]  /*44e0*/  FADD.FTZ R44, R41, R44 ;  /* 0x0000002c292c7221 */ /* 0x000fe40000010000 */
[----:B------:R-:W-:Y:S01]  /*44f0*/  MUFU.EX2 R188, R188 ;  /* 0x000000bc00bc7308 */ /* 0x000fe20000000800 */
[----:B------:R-:W-:Y:S01]  /*4500*/  FADD.FTZ R42, R42, R46 ;  /* 0x0000002e2a2a7221 */ /* 0x000fe20000010000 */
[C---:B-----5:R-:W-:Y:S01]  /*4510*/  HMMA.16816.F32 R84, R4.reuse, R8, R84 ;  /* 0x000000080454723c */ /* 0x060fe20000001854 */
[----:B------:R-:W-:Y:S02]  /*4520*/  FADD.FTZ R40, R40, R44 ;  /* 0x0000002c28287221 */ /* 0x000fe40000010000 */
[----:B------:R-:W-:Y:S02]  /*4530*/  FADD.FTZ R42, R2, R42 ;  /* 0x0000002a022a7221 */ /* 0x000fe40000010000 */
[----:B------:R-:W-:Y:S01]  /*4540*/  FADD.FTZ R40, R0, R40 ;  /* 0x0000002800287221 */ /* 0x000fe20000010000 */
[----:B------:R-:W5:Y:S02]  /*4550*/  MUFU.EX2 R183, R183 ;  /* 0x000000b700b77308 */ /* 0x000f640000000800 */
[C---:B------:R-:W-:Y:S01]  /*4560*/  HMMA.16816.F32 R88, R4.reuse, R10, R88 ;  /* 0x0000000a0458723c */ /* 0x040fe20000001858 */
[----:B------:R-:W3:Y:S05]  /*4570*/  LDSM.16.MT88.4 R8, [R232+0x5100] ;  /* 0x00510000e808783b */ /* 0x000eea0000004200 */
[----:B------:R-:W-:Y:S02]  /*4580*/  MUFU.EX2 R180, R180 ;  /* 0x000000b400b47308 */ /* 0x000fe40000000800 */
[C---:B-1----:R-:W-:Y:S06]  /*4590*/  HMMA.16816.F32 R76, R4.reuse, R16, R76 ;  /* 0x00000010044c723c */ /* 0x042fec000000184c */
[----:B------:R-:W1:Y:S02]  /*45a0*/  MUFU.EX2 R165, R165 ;  /* 0x000000a500a57308 */ /* 0x000e640000000800 */
[C---:B------:R-:W-:Y:S01]  /*45b0*/  HMMA.16816.F32 R80, R4.reuse, R18, R80 ;  /* 0x000000120450723c */ /* 0x040fe20000001850 */
[----:B------:R-:W1:Y:S05]  /*45c0*/  LDSM.16.MT88.4 R16, [R233+0x1900] ;  /* 0x00190000e910783b */ /* 0x000e6a0000004200 */
[----:B------:R-:W-:Y:S02]  /*45d0*/  MUFU.EX2 R160, R160 ;  /* 0x000000a000a07308 */ /* 0x000fe40000000800 */
[C---:B--2---:R-:W-:Y:S06]  /*45e0*/  HMMA.16816.F32 R92, R4.reuse, R12, R92 ;  /* 0x0000000c045c723c */ /* 0x044fec000000185c */
[----:B------:R-:W2:Y:S02]  /*45f0*/  MUFU.EX2 R159, R159 ;  /* 0x0000009f009f7308 */ /* 0x000ea40000000800 */
[C---:B------:R-:W-:Y:S01]  /*4600*/  HMMA.16816.F32 R96, R4.reuse, R14, R96 ;  /* 0x0000000e0460723c */ /* 0x040fe20000001860 */
[----:B------:R-:W1:Y:S05]  /*4610*/  LDSM.16.MT88.4 R12, [R232+0x1900] ;  /* 0x00190000e80c783b */ /* 0x000e6a0000004200 */
[----:B------:R-:W-:Y:S02]  /*4620*/  MUFU.EX2 R158, R158 ;  /* 0x0000009e009e7308 */ /* 0x000fe40000000800 */
[C---:B------:R-:W-:Y:S06]  /*4630*/  HMMA.16816.F32 R128, R4.reuse, R24, R128 ;  /* 0x000000180480723c */ /* 0x040fec0000001880 */
[----:B------:R-:W1:Y:S02]  /*4640*/  MUFU.EX2 R157, R157 ;  /* 0x0000009d009d7308 */ /* 0x000e640000000800 */
[C---:B---3--:R-:W-:Y:S06]  /*4650*/  HMMA.16816.F32 R116, R4.reuse, R8, R116 ;  /* 0x000000080474723c */ /* 0x048fec0000001874 */
[----:B------:R-:W-:Y:S02]  /*4660*/  MUFU.EX2 R156, R156 ;  /* 0x0000009c009c7308 */ /* 0x000fe40000000800 */
[C---:B------:R-:W-:Y:S01]  /*4670*/  HMMA.16816.F32 R112, R4.reuse, R10, R112 ;  /* 0x0000000a0470723c */ /* 0x040fe20000001870 */
[----:B------:R-:W3:Y:S05]  /*4680*/  LDSM.16.MT88.4 R8, [R236+0x5900] ;  /* 0x00590000ec08783b */ /* 0x000eea0000004200 */
[----:B------:R-:W1:Y:S02]  /*4690*/  MUFU.EX2 R155, R155 ;  /* 0x0000009b009b7308 */ /* 0x000e640000000800 */
[C---:B------:R-:W-:Y:S01]  /*46a0*/  HMMA.16816.F32 R124, R4.reuse, R26, R124 ;  /* 0x0000001a047c723c */ /* 0x040fe2000000187c */
[----:B------:R-:W1:Y:S05]  /*46b0*/  LDSM.16.MT88.4 R24, [R236+0x1900] ;  /* 0x00190000ec18783b */ /* 0x000e6a0000004200 */
[----:B------:R-:W-:Y:S02]  /*46c0*/  MUFU.EX2 R150, R150 ;  /* 0x0000009600967308 */ /* 0x000fe40000000800 */
[C---:B------:R-:W-:Y:S06]  /*46d0*/  HMMA.16816.F32 R68, R4.reuse, R20, R68 ;  /* 0x000000140444723c */ /* 0x040fec0000001844 */
[----:B------:R-:W-:Y:S02]  /*46e0*/  MUFU.EX2 R249, R249 ;  /* 0x000000f900f97308 */ /* 0x000fe40000000800 */
[C---:B------:R-:W-:Y:S01]  /*46f0*/  HMMA.16816.F32 R72, R4.reuse, R22, R72 ;  /* 0x000000160448723c */ /* 0x040fe20000001848 */
[----:B------:R-:W1:Y:S05]  /*4700*/  LDSM.16.MT88.4 R20, [R234+0x1900] ;  /* 0x00190000ea14783b */ /* 0x000e6a0000004200 */
[----:B------:R-:W-:Y:S02]  /*4710*/  MUFU.EX2 R248, R248 ;  /* 0x000000f800f87308 */ /* 0x000fe40000000800 */
[C---:B------:R-:W-:Y:S08]  /*4720*/  HMMA.16816.F32 R120, R4.reuse, R32, R120 ;  /* 0x000000200478723c */ /* 0x040ff00000001878 */
[C---:B------:R-:W-:Y:S01]  /*4730*/  HMMA.16816.F32 R100, R4.reuse, R34, R100 ;  /* 0x000000220464723c */ /* 0x040fe20000001864 */
[----:B------:R-:W-:Y:S07]  /*4740*/  LDSM.16.MT88.4 R32, [R233+0x6900] ;  /* 0x00690000e920783b */ /* 0x000fee0000004200 */
[C---:B------:R-:W-:Y:S08]  /*4750*/  HMMA.16816.F32 R104, R4.reuse, R28, R104 ;  /* 0x0000001c0468723c */ /* 0x040ff00000001868 */
[----:B------:R-:W-:Y:S01]  /*4760*/  HMMA.16816.F32 R108, R4, R30, R108 ;  /* 0x0000001e046c723c */ /* 0x000fe2000000186c */
[----:B------:R-:W-:Y:S06]  /*4770*/  LDSM.16.MT88.4 R28, [R233+0x5900] ;  /* 0x00590000e91c783b */ /* 0x000fec0000004200 */
[----:B------:R-:W-:Y:S01]  /*4780*/  F2FP.PACK_AB R4, R146, R145 ;  /* 0x000000919204723e */ /* 0x000fe200000000ff */
[----:B------:R-:W-:Y:S01]  /*4790*/  FADD.FTZ R145, R145, R42 ;  /* 0x0000002a91917221 */ /* 0x000fe20000010000 */
[----:B------:R-:W-:-:S02]  /*47a0*/  F2FP.PACK_AB R6, R147, R148 ;  /* 0x000000949306723e */ /* 0x000fc400000000ff */
[----:B------:R-:W-:Y:S01]  /*47b0*/  F2FP.PACK_AB R5, R152, R151 ;  /* 0x000000979805723e */ /* 0x000fe200000000ff */
[----:B------:R-:W-:Y:S01]  /*47c0*/  FADD.FTZ R151, R151, R40 ;  /* 0x0000002897977221 */ /* 0x000fe20000010000 */
[----:B------:R-:W-:Y:S01]  /*47d0*/  F2FP.PACK_AB R7, R154, R153 ;  /* 0x000000999a07723e */ /* 0x000fe200000000ff */
[----:B------:R-:W-:Y:S02]  /*47e0*/  FADD.FTZ R145, R146, R145 ;  /* 0x0000009192917221 */ /* 0x000fe40000010000 */
[----:B------:R-:W-:Y:S02]  /*47f0*/  FADD.FTZ R151, R152, R151 ;  /* 0x0000009798977221 */ /* 0x000fe40000010000 */
[----:B------:R-:W-:Y:S02]  /*4800*/  FADD.FTZ R148, R148, R145 ;  /* 0x0000009194947221 */ /* 0x000fe40000010000 */
[----:B-1----:R-:W-:Y:S01]  /*4810*/  HMMA.16816.F32 R76, R4, R16, R76 ;  /* 0x00000010044c723c */ /* 0x002fe2000000184c */
[----:B------:R-:W-:-:S02]  /*4820*/  FADD.FTZ R153, R153, R151 ;  /* 0x0000009799997221 */ /* 0x000fc40000010000 */
[----:B------:R-:W-:Y:S02]  /*4830*/  FADD.FTZ R148, R147, R148 ;  /* 0x0000009493947221 */ /* 0x000fe40000010000 */
[----:B------:R-:W-:-:S03]  /*4840*/  FADD.FTZ R153, R154, R153 ;  /* 0x000000999a997221 */ /* 0x000fc60000010000 */
[C---:B------:R-:W-:Y:S01]  /*4850*/  HMMA.16816.F32 R80, R4.reuse, R18, R80 ;  /* 0x000000120450723c */ /* 0x040fe20000001850 */
[----:B------:R-:W1:Y:S07]  /*4860*/  LDSM.16.MT88.4 R16, [R234+0x5900] ;  /* 0x00590000ea10783b */ /* 0x000e6e0000004200 */
[C---:B------:R-:W-:Y:S08]  /*4870*/  HMMA.16816.F32 R84, R4.reuse, R12, R84 ;  /* 0x0000000c0454723c */ /* 0x040ff00000001854 */
[C---:B------:R-:W-:Y:S01]  /*4880*/  HMMA.16816.F32 R88, R4.reuse, R14, R88 ;  /* 0x0000000e0458723c */ /* 0x040fe20000001858 */
[----:B------:R-:W1:Y:S07]  /*4890*/  LDSM.16.MT88.4 R12, [R232+0x5900] ;  /* 0x00590000e80c783b */ /* 0x000e6e0000004200 */
[C---:B---3--:R-:W-:Y:S08]  /*48a0*/  HMMA.16816.F32 R92, R4.reuse, R8, R92 ;  /* 0x00000008045c723c */ /* 0x048ff0000000185c */
[C---:B------:R-:W-:Y:S01]  /*48b0*/  HMMA.16816.F32 R96, R4.reuse, R10, R96 ;  /* 0x0000000a0460723c */ /* 0x040fe20000001860 */
[----:B------:R-:W3:Y:S07]  /*48c0*/  LDSM.16.MT88.4 R8, [R233+0x2100] ;  /* 0x00210000e908783b */ /* 0x000eee0000004200 */
[C---:B------:R-:W-:Y:S08]  /*48d0*/  HMMA.16816.F32 R128, R4.reuse, R24, R128 ;  /* 0x000000180480723c */ /* 0x040ff00000001880 */
[C---:B------:R-:W-:Y:S01]  /*48e0*/  HMMA.16816.F32 R124, R4.reuse, R26, R124 ;  /* 0x0000001a047c723c */ /* 0x040fe2000000187c */
[----:B------:R-:W-:Y:S07]  /*48f0*/  LDSM.16.MT88.4 R24, [R236+0x2100] ;  /* 0x00210000ec18783b */ /* 0x000fee0000004200 */
[C---:B------:R-:W-:Y:S08]  /*4900*/  HMMA.16816.F32 R68, R4.reuse, R20, R68 ;  /* 0x000000140444723c */ /* 0x040ff00000001844 */
[C---:B------:R-:W-:Y:S01]  /*4910*/  HMMA.16816.F32 R72, R4.reuse, R22, R72 ;  /* 0x000000160448723c */ /* 0x040fe20000001848 */
[----:B------:R-:W2:Y:S07]  /*4920*/  LDSM.16.MT88.4 R20, [R234+0x2100] ;  /* 0x00210000ea14783b */ /* 0x000eae0000004200 */
[C---:B-1----:R-:W-:Y:S08]  /*4930*/  HMMA.16816.F32 R120, R4.reuse, R16, R120 ;  /* 0x000000100478723c */ /* 0x042ff00000001878 */
[C---:B------:R-:W-:Y:S01]  /*4940*/  HMMA.16816.F32 R100, R4.reuse, R18, R100 ;  /* 0x000000120464723c */ /* 0x040fe20000001864 */
[----:B------:R-:W1:Y:S07]  /*4950*/  LDSM.16.MT88.4 R16, [R232+0x2100] ;  /* 0x00210000e810783b */ /* 0x000e6e0000004200 */
[C---:B------:R-:W-:Y:S08]  /*4960*/  HMMA.16816.F32 R104, R4.reuse, R28, R104 ;  /* 0x0000001c0468723c */ /* 0x040ff00000001868 */
[C---:B------:R-:W-:Y:S01]  /*4970*/  HMMA.16816.F32 R108, R4.reuse, R30, R108 ;  /* 0x0000001e046c723c */ /* 0x040fe2000000186c */
[----:B------:R-:W-:Y:S07]  /*4980*/  LDSM.16.MT88.4 R28, [R236+0x3100] ;  /* 0x00310000ec1c783b */ /* 0x000fee0000004200 */
[C---:B------:R-:W-:Y:S08]  /*4990*/  HMMA.16816.F32 R116, R4.reuse, R12, R116 ;  /* 0x0000000c0474723c */ /* 0x040ff00000001874 */
[----:B------:R-:W-:Y:S01]  /*49a0*/  HMMA.16816.F32 R112, R4, R14, R112 ;  /* 0x0000000e0470723c */ /* 0x000fe20000001870 */
[----:B------:R-:W1:Y:S06]  /*49b0*/  LDSM.16.MT88.4 R12, [R236+0x6100] ;  /* 0x00610000ec0c783b */ /* 0x000e6c0000004200 */
[----:B------:R-:W-:Y:S01]  /*49c0*/  F2FP.PACK_AB R4, R162, R161 ;  /* 0x000000a1a204723e */ /* 0x000fe200000000ff */
[----:B------:R-:W-:Y:S01]  /*49d0*/  FADD.FTZ R161, R161, R148 ;  /* 0x00000094a1a17221 */ /* 0x000fe20000010000 */
[----:B------:R-:W-:-:S02]  /*49e0*/  F2FP.PACK_AB R6, R163, R164 ;  /* 0x000000a4a306723e */ /* 0x000fc400000000ff */
[C---:B------:R-:W-:Y:S01]  /*49f0*/  F2FP.PACK_AB R5, R167.reuse, R166 ;  /* 0x000000a6a705723e */ /* 0x040fe200000000ff */
[----:B------:R-:W-:Y:S01]  /*4a00*/  FADD.FTZ R166, R166, R153 ;  /* 0x00000099a6a67221 */ /* 0x000fe20000010000 */
[----:B------:R-:W-:Y:S01]  /*4a10*/  F2FP.PACK_AB R7, R182, R181 ;  /* 0x000000b5b607723e */ /* 0x000fe200000000ff */
[----:B------:R-:W-:Y:S02]  /*4a20*/  FADD.FTZ R161, R162, R161 ;  /* 0x000000a1a2a17221 */ /* 0x000fe40000010000 */
[----:B------:R-:W-:Y:S02]  /*4a30*/  FADD.FTZ R166, R167, R166 ;  /* 0x000000a6a7a67221 */ /* 0x000fe40000010000 */
[----:B------:R-:W-:Y:S02]  /*4a40*/  FADD.FTZ R164, R164, R161 ;  /* 0x000000a1a4a47221 */ /* 0x000fe40000010000 */
[----:B---3--:R-:W-:Y:S01]  /*4a50*/  HMMA.16816.F32 R76, R4, R8, R76 ;  /* 0x00000008044c723c */ /* 0x008fe2000000184c */
[----:B------:R-:W-:-:S02]  /*4a60*/  FADD.FTZ R181, R181, R166 ;  /* 0x000000a6b5b57221 */ /* 0x000fc40000010000 */
[----:B------:R-:W-:Y:S02]  /*4a70*/  FADD.FTZ R164, R163, R164 ;  /* 0x000000a4a3a47221 */ /* 0x000fe40000010000 */
[----:B------:R-:W-:-:S03]  /*4a80*/  FADD.FTZ R181, R182, R181 ;  /* 0x000000b5b6b57221 */ /* 0x000fc60000010000 */
[C---:B------:R-:W-:Y:S01]  /*4a90*/  HMMA.16816.F32 R80, R4.reuse, R10, R80 ;  /* 0x0000000a0450723c */ /* 0x040fe20000001850 */
[----:B------:R-:W3:Y:S07]  /*4aa0*/  LDSM.16.MT88.4 R8, [R233+0x6100] ;  /* 0x00610000e908783b */ /* 0x000eee0000004200 */
[C---:B--2---:R-:W-:Y:S08]  /*4ab0*/  HMMA.16816.F32 R68, R4.reuse, R20, R68 ;  /* 0x000000140444723c */ /* 0x044ff00000001844 */
[C---:B------:R-:W-:Y:S01]  /*4ac0*/  HMMA.16816.F32 R72, R4.reuse, R22, R72 ;  /* 0x000000160448723c */ /* 0x040fe20000001848 */
[----:B------:R-:W2:Y:S07]  /*4ad0*/  LDSM.16.MT88.4 R20, [R234+0x6100] ;  /* 0x00610000ea14783b */ /* 0x000eae0000004200 */
[C---:B-1----:R-:W-:Y:S08]  /*4ae0*/  HMMA.16816.F32 R84, R4.reuse, R16, R84 ;  /* 0x000000100454723c */ /* 0x042ff00000001854 */
        /* <DEDUP_REMOVED lines=11> */
[C---:B--2---:R-:W-:Y:S08]  /*4ba0*/  HMMA.16816.F32 R120, R4.reuse, R20, R120 ;  /* 0x000000140478723c */ /* 0x044ff00000001878 */
[C---:B------:R-:W-:Y:S01]  /*4bb0*/  HMMA.16816.F32 R100, R4.reuse, R22, R100 ;  /* 0x000000160464723c */ /* 0x040fe20000001864 */
[----:B------:R-:W2:Y:S07]  /*4bc0*/  LDSM.16.MT88.4 R20, [R233+0x2900] ;  /* 0x00290000e914783b */ /* 0x000eae0000004200 */
[C---:B-1----:R-:W-:Y:S08]  /*4bd0*/  HMMA.16816.F32 R116, R4.reuse, R16, R116 ;  /* 0x000000100474723c */ /* 0x042ff00000001874 */
[----:B------:R-:W-:Y:S01]  /*4be0*/  HMMA.16816.F32 R112, R4, R18, R112 ;  /* 0x000000120470723c */ /* 0x000fe20000001870 */
[----:B------:R-:W1:Y:S06]  /*4bf0*/  LDSM.16.MT88.4 R16, [R236+0x6900] ;  /* 0x00690000ec10783b */ /* 0x000e6c0000004200 */
[----:B----4-:R-:W-:Y:S01]  /*4c00*/  F2FP.PACK_AB R4, R191, R192 ;  /* 0x000000c0bf04723e */ /* 0x010fe200000000ff */
[----:B------:R-:W-:Y:S01]  /*4c10*/  FADD.FTZ R192, R192, R164 ;  /* 0x000000a4c0c07221 */ /* 0x000fe20000010000 */
[----:B------:R-:W-:-:S02]  /*4c20*/  F2FP.PACK_AB R6, R189, R190 ;  /* 0x000000bebd06723e */ /* 0x000fc400000000ff */
[----:B-----5:R-:W-:Y:S01]  /*4c30*/  F2FP.PACK_AB R5, R183, R188 ;  /* 0x000000bcb705723e */ /* 0x020fe200000000ff */
[----:B------:R-:W-:Y:S01]  /*4c40*/  FADD.FTZ R188, R188, R181 ;  /* 0x000000b5bcbc7221 */ /* 0x000fe20000010000 */
[----:B------:R-:W-:Y:S01]  /*4c50*/  F2FP.PACK_AB R7, R165, R180 ;  /* 0x000000b4a507723e */ /* 0x000fe200000000ff */
[----:B------:R-:W-:Y:S02]  /*4c60*/  FADD.FTZ R192, R191, R192 ;  /* 0x000000c0bfc07221 */ /* 0x000fe40000010000 */
[----:B------:R-:W-:Y:S02]  /*4c70*/  FADD.FTZ R188, R183, R188 ;  /* 0x000000bcb7bc7221 */ /* 0x000fe40000010000 */
[----:B------:R-:W-:Y:S02]  /*4c80*/  FADD.FTZ R190, R190, R192 ;  /* 0x000000c0bebe7221 */ /* 0x000fe40000010000 */
[----:B------:R-:W-:Y:S01]  /*4c90*/  HMMA.16816.F32 R68, R4, R12, R68 ;  /* 0x0000000c0444723c */ /* 0x000fe20000001844 */
[----:B------:R-:W-:-:S02]  /*4ca0*/  FADD.FTZ R180, R180, R188 ;  /* 0x000000bcb4b47221 */ /* 0x000fc40000010000 */
[----:B------:R-:W-:Y:S02]  /*4cb0*/  FADD.FTZ R190, R189, R190 ;  /* 0x000000bebdbe7221 */ /* 0x000fe40000010000 */
[----:B------:R-:W-:-:S03]  /*4cc0*/  FADD.FTZ R180, R165, R180 ;  /* 0x000000b4a5b47221 */ /* 0x000fc60000010000 */
[C---:B------:R-:W-:Y:S01]  /*4cd0*/  HMMA.16816.F32 R72, R4.reuse, R14, R72 ;  /* 0x0000000e0448723c */ /* 0x040fe20000001848 */
[----:B------:R-:W4:Y:S07]  /*4ce0*/  LDSM.16.MT88.4 R12, [R234+0x6900] ;  /* 0x00690000ea0c783b */ /* 0x000f2e0000004200 */
[C---:B---3--:R-:W-:Y:S08]  /*4cf0*/  HMMA.16816.F32 R84, R4.reuse, R8, R84 ;  /* 0x000000080454723c */ /* 0x048ff00000001854 */
[C---:B------:R-:W-:Y:S01]  /*4d00*/  HMMA.16816.F32 R88, R4.reuse, R10, R88 ;  /* 0x0000000a0458723c */ /* 0x040fe20000001858 */
[----:B------:R-:W3:Y:S07]  /*4d10*/  LDSM.16.MT88.4 R8, [R232+0x6900] ;  /* 0x00690000e808783b */ /* 0x000eee0000004200 */
[C---:B--2---:R-:W-:Y:S08]  /*4d20*/  HMMA.16816.F32 R76, R4.reuse, R20, R76 ;  /* 0x00000014044c723c */ /* 0x044ff0000000184c */
[C---:B------:R-:W-:Y:S01]  /*4d30*/  HMMA.16816.F32 R80, R4.reuse, R22, R80 ;  /* 0x000000160450723c */ /* 0x040fe20000001850 */
[----:B------:R-:W-:Y:S07]  /*4d40*/  LDSM.16.MT88.4 R20, [R232+0x3100] ;  /* 0x00310000e814783b */ /* 0x000fee0000004200 */
[C---:B-1----:R-:W-:Y:S08]  /*4d50*/  HMMA.16816.F32 R92, R4.reuse, R16, R92 ;  /* 0x00000010045c723c */ /* 0x042ff0000000185c */
[C---:B------:R-:W-:Y:S01]  /*4d60*/  HMMA.16816.F32 R96, R4.reuse, R18, R96 ;  /* 0x000000120460723c */ /* 0x040fe20000001860 */
[----:B------:R-:W1:Y:S07]  /*4d70*/  LDSM.16.MT88.4 R16, [R233+0x3100] ;  /* 0x00310000e910783b */ /* 0x000e6e0000004200 */
[C---:B----4-:R-:W-:Y:S08]  /*4d80*/  HMMA.16816.F32 R120, R4.reuse, R12, R120 ;  /* 0x0000000c0478723c */ /* 0x050ff00000001878 */
[C---:B------:R-:W-:Y:S01]  /*4d90*/  HMMA.16816.F32 R100, R4.reuse, R14, R100 ;  /* 0x0000000e0464723c */ /* 0x040fe20000001864 */
[----:B------:R-:W2:Y:S07]  /*4da0*/  LDSM.16.MT88.4 R12, [R236+0x7100] ;  /* 0x00710000ec0c783b */ /* 0x000eae0000004200 */
[C---:B---3--:R-:W-:Y:S08]  /*4db0*/  HMMA.16816.F32 R116, R4.reuse, R8, R116 ;  /* 0x000000080474723c */ /* 0x048ff00000001874 */
[C---:B------:R-:W-:Y:S01]  /*4dc0*/  HMMA.16816.F32 R112, R4.reuse, R10, R112 ;  /* 0x0000000a0470723c */ /* 0x040fe20000001870 */
[----:B------:R-:W3:Y:S07]  /*4dd0*/  LDSM.16.MT88.4 R8, [R234+0x7100] ;  /* 0x00710000ea08783b */ /* 0x000eee0000004200 */
[C---:B------:R-:W-:Y:S01]  /*4de0*/  HMMA.16816.F32 R104, R4.reuse, R32, R104 ;  /* 0x000000200468723c */ /* 0x040fe20000001868 */
[----:B------:R-:W4:Y:S07]  /*4df0*/  MUFU.EX2 R32, R149 ;  /* 0x0000009500207308 */ /* 0x000f2e0000000800 */
[C---:B------:R-:W-:Y:S08]  /*4e00*/  HMMA.16816.F32 R128, R4.reuse, R24, R128 ;  /* 0x000000180480723c */ /* 0x040ff00000001880 */
[C---:B------:R-:W-:Y:S01]  /*4e10*/  HMMA.16816.F32 R124, R4.reuse, R26, R124 ;  /* 0x0000001a047c723c */ /* 0x040fe2000000187c */
[----:B------:R-:W5:Y:S07]  /*4e20*/  LDSM.16.MT88.4 R24, [R234+0x3100] ;  /* 0x00310000ea18783b */ /* 0x000f6e0000004200 */
[----:B------:R-:W-:Y:S07]  /*4e30*/  HMMA.16816.F32 R108, R4, R34, R108 ;  /* 0x00000022046c723c */ /* 0x000fee000000186c */
[----:B------:R-:W-:Y:S01]  /*4e40*/  F2FP.PACK_AB R4, R159, R160 ;  /* 0x000000a09f04723e */ /* 0x000fe200000000ff */
[----:B------:R-:W-:Y:S01]  /*4e50*/  FADD.FTZ R160, R160, R190 ;  /* 0x000000bea0a07221 */ /* 0x000fe20000010000 */
[----:B------:R-:W-:-:S02]  /*4e60*/  F2FP.PACK_AB R6, R157, R158 ;  /* 0x0000009e9d06723e */ /* 0x000fc400000000ff */
[----:B------:R-:W-:Y:S01]  /*4e70*/  F2FP.PACK_AB R5, R155, R156 ;  /* 0x0000009c9b05723e */ /* 0x000fe200000000ff */
[----:B------:R-:W-:Y:S01]  /*4e80*/  FADD.FTZ R156, R156, R180 ;  /* 0x000000b49c9c7221 */ /* 0x000fe20000010000 */
[----:B----4-:R-:W-:Y:S01]  /*4e90*/  F2FP.PACK_AB R7, R32, R150 ;  /* 0x000000962007723e */ /* 0x010fe200000000ff */
        /* <DEDUP_REMOVED lines=11> */
[----:B------:R-:W4:Y:S07]  /*4f50*/  LDSM.16.MT88.4 R20, [R232+0x7100] ;  /* 0x00710000e814783b */ /* 0x000f2e0000004200 */
[C---:B--2---:R-:W-:Y:S08]  /*4f60*/  HMMA.16816.F32 R92, R4.reuse, R12, R92 ;  /* 0x0000000c045c723c */ /* 0x044ff0000000185c */
[C---:B------:R-:W-:Y:S01]  /*4f70*/  HMMA.16816.F32 R96, R4.reuse, R14, R96 ;  /* 0x0000000e0460723c */ /* 0x040fe20000001860 */
[----:B------:R-:W2:Y:S07]  /*4f80*/  LDSM.16.MT88.4 R12, [R236+0x3900] ;  /* 0x00390000ec0c783b */ /* 0x000eae0000004200 */
[C---:B---3--:R-:W-:Y:S08]  /*4f90*/  HMMA.16816.F32 R120, R4.reuse, R8, R120 ;  /* 0x000000080478723c */ /* 0x048ff00000001878 */
[C---:B------:R-:W-:Y:S01]  /*4fa0*/  HMMA.16816.F32 R100, R4.reuse, R10, R100 ;  /* 0x0000000a0464723c */ /* 0x040fe20000001864 */
[----:B------:R-:W3:Y:S07]  /*4fb0*/  LDSM.16.MT88.4 R8, [R234+0x3900] ;  /* 0x00390000ea08783b */ /* 0x000eee0000004200 */
[C---:B------:R-:W-:Y:S07]  /*4fc0*/  HMMA.16816.F32 R128, R4.reuse, R28, R128 ;  /* 0x0000001c0480723c */ /* 0x040fee0000001880 */
[--C-:B------:R-:W-:Y:S01]  /*4fd0*/  FFMA.FTZ R28, R65, c[0x0][0x2d0], -R63.reuse ;  /* 0x0000b400411c7a23 */ /* 0x100fe2000001083f */
[----:B-----5:R-:W-:Y:S01]  /*4fe0*/  HMMA.16816.F32 R68, R4, R24, R68 ;  /* 0x000000180444723c */ /* 0x020fe20000001844 */
[----:B------:R-:W-:-:S04]  /*4ff0*/  FFMA.FTZ R29, R64, c[0x0][0x2d0], -R63 ;  /* 0x0000b400401d7a23 */ /* 0x000fc8000001083f */
[----:B------:R-:W-:Y:S02]  /*5000*/  MUFU.EX2 R28, R28 ;  /* 0x0000001c001c7308 */ /* 0x000fe40000000800 */
[--C-:B------:R-:W-:Y:S01]  /*5010*/  FFMA.FTZ R24, R144, c[0x0][0x2d0], -R133.reuse ;  /* 0x0000b40090187a23 */ /* 0x100fe20000010885 */
[----:B------:R-:W-:Y:S01]  /*5020*/  HMMA.16816.F32 R72, R4, R26, R72 ;  /* 0x0000001a0448723c */ /* 0x000fe20000001848 */
[----:B------:R-:W-:-:S04]  /*5030*/  FFMA.FTZ R25, R135, c[0x0][0x2d0], -R133 ;  /* 0x0000b40087197a23 */ /* 0x000fc80000010885 */
[----:B------:R-:W5:Y:S02]  /*5040*/  MUFU.EX2 R24, R24 ;  /* 0x0000001800187308 */ /* 0x000f640000000800 */
[----:B------:R-:W-:Y:S01]  /*5050*/  FFMA.FTZ R26, R134, c[0x0][0x2d0], -R133 ;  /* 0x0000b400861a7a23 */ /* 0x000fe20000010885 */
[----:B------:R-:W-:Y:S01]  /*5060*/  HMMA.16816.F32 R124, R4, R30, R124 ;  /* 0x0000001e047c723c */ /* 0x000fe2000000187c */
[----:B------:R-:W-:-:S04]  /*5070*/  FFMA.FTZ R27, R66, c[0x0][0x2d0], -R63 ;  /* 0x0000b400421b7a23 */ /* 0x000fc8000001083f */
[----:B------:R-:W2:Y:S03]  /*5080*/  MUFU.EX2 R25, R25 ;  /* 0x0000001900197308 */ /* 0x000ea60000000800 */
[C---:B-1----:R-:W-:Y:S05]  /*5090*/  HMMA.16816.F32 R104, R4.reuse, R16, R104 ;  /* 0x000000100468723c */ /* 0x042fea0000001868 */
[----:B------:R-:W1:Y:S01]  /*50a0*/  MUFU.EX2 R26, R26 ;  /* 0x0000001a001a7308 */ /* 0x000e620000000800 */
[----:B-----5:R-:W-:Y:S02]  /*50b0*/  FADD.FTZ R158, R24, R158 ;  /* 0x0000009e189e7221 */ /* 0x020fe40000010000 */
[----:B------:R-:W-:Y:S01]  /*50c0*/  HMMA.16816.F32 R108, R4, R18, R108 ;  /* 0x00000012046c723c */ /* 0x000fe2000000186c */
[----:B------:R-:W5:Y:S04]  /*50d0*/  LDSM.16.MT88.4 R16, [R233+0x3900] ;  /* 0x00390000e910783b */ /* 0x000f680000004200 */
[----:B------:R-:W3:Y:S01]  /*50e0*/  MUFU.EX2 R27, R27 ;  /* 0x0000001b001b7308 */ /* 0x000ee20000000800 */
[----:B--2---:R-:W-:-:S02]  /*50f0*/  FADD.FTZ R158, R25, R158 ;  /* 0x0000009e199e7221 */ /* 0x004fc40000010000 */
[C---:B----4-:R-:W-:Y:S05]  /*5100*/  HMMA.16816.F32 R116, R4.reuse, R20, R116 ;  /* 0x000000140474723c */ /* 0x050fea0000001874 */
[----:B------:R-:W2:Y:S01]  /*5110*/  MUFU.EX2 R29, R29 ;  /* 0x0000001d001d7308 */ /* 0x000ea20000000800 */
[----:B-1----:R-:W-:Y:S02]  /*5120*/  FADD.FTZ R158, R26, R158 ;  /* 0x0000009e1a9e7221 */ /* 0x002fe40000010000 */
[----:B------:R-:W-:Y:S01]  /*5130*/  HMMA.16816.F32 R112, R4, R22, R112 ;  /* 0x000000160470723c */ /* 0x000fe20000001870 */
[----:B---3--:R-:W-:-:S06]  /*5140*/  FADD.FTZ R150, R27, R150 ;  /* 0x000000961b967221 */ /* 0x008fcc0000010000 */
[----:B------:R-:W-:Y:S02]  /*5150*/  F2FP.PACK_AB R4, R25, R24 ;  /* 0x000000181904723e */ /* 0x000fe400000000ff */
[C---:B------:R-:W-:Y:S01]  /*5160*/  F2FP.PACK_AB R6, R249.reuse, R26 ;  /* 0x0000001af906723e */ /* 0x040fe200000000ff */
[C---:B------:R-:W-:Y:S01]  /*5170*/  FADD.FTZ R150, R28.reuse, R150 ;  /* 0x000000961c967221 */ /* 0x040fe20000010000 */
[----:B------:R-:W-:Y:S01]  /*5180*/  F2FP.PACK_AB R5, R28, R27 ;  /* 0x0000001b1c05723e */ /* 0x000fe200000000ff */
[----:B------:R-:W-:Y:S01]  /*5190*/  FADD.FTZ R249, R249, R158 ;  /* 0x0000009ef9f97221 */ /* 0x000fe20000010000 */
[----:B--2---:R-:W-:Y:S01]  /*51a0*/  F2FP.PACK_AB R7, R248, R29 ;  /* 0x0000001df807723e */ /* 0x004fe200000000ff */
[----:B------:R-:W-:-:S04]  /*51b0*/  FADD.FTZ R150, R29, R150 ;  /* 0x000000961d967221 */ /* 0x000fc80000010000 */
[----:B------:R-:W-:Y:S02]  /*51c0*/  FADD.FTZ R248, R248, R150 ;  /* 0x00000096f8f87221 */ /* 0x000fe40000010000 */
[C---:B------:R-:W-:Y:S08]  /*51d0*/  HMMA.16816.F32 R128, R4.reuse, R12, R128 ;  /* 0x0000000c0480723c */ /* 0x040ff00000001880 */
[C---:B------:R-:W-:Y:S01]  /*51e0*/  HMMA.16816.F32 R124, R4.reuse, R14, R124 ;  /* 0x0000000e047c723c */ /* 0x040fe2000000187c */
[----:B------:R-:W1:Y:S07]  /*51f0*/  LDSM.16.MT88.4 R12, [R232+0x3900] ;  /* 0x00390000e80c783b */ /* 0x000e6e0000004200 */
[C---:B------:R-:W-:Y:S08]  /*5200*/  HMMA.16816.F32 R68, R4.reuse, R8, R68 ;  /* 0x000000080444723c */ /* 0x040ff00000001844 */
[C---:B------:R-:W-:Y:S01]  /*5210*/  HMMA.16816.F32 R72, R4.reuse, R10, R72 ;  /* 0x0000000a0448723c */ /* 0x040fe20000001848 */
[----:B------:R-:W2:Y:S07]  /*5220*/  LDSM.16.MT88.4 R8, [R236+0x7900] ;  /* 0x00790000ec08783b */ /* 0x000eae0000004200 */
[C---:B-----5:R-:W-:Y:S08]  /*5230*/  HMMA.16816.F32 R76, R4.reuse, R16, R76 ;  /* 0x00000010044c723c */ /* 0x060ff0000000184c */
[C---:B------:R-:W-:Y:S01]  /*5240*/  HMMA.16816.F32 R80, R4.reuse, R18, R80 ;  /* 0x000000120450723c */ /* 0x040fe20000001850 */
[----:B------:R-:W3:Y:S07]  /*5250*/  LDSM.16.MT88.4 R16, [R234+0x7900] ;  /* 0x00790000ea10783b */ /* 0x000eee0000004200 */
[C---:B-1----:R-:W-:Y:S08]  /*5260*/  HMMA.16816.F32 R84, R4.reuse, R12, R84 ;  /* 0x0000000c0454723c */ /* 0x042ff00000001854 */
[C---:B------:R-:W-:Y:S01]  /*5270*/  HMMA.16816.F32 R88, R4.reuse, R14, R88 ;  /* 0x0000000e0458723c */ /* 0x040fe20000001858 */
[----:B------:R-:W1:Y:S07]  /*5280*/  LDSM.16.MT88.4 R12, [R233+0x7900] ;  /* 0x00790000e90c783b */ /* 0x000e6e0000004200 */
[C---:B--2---:R-:W-:Y:S08]  /*5290*/  HMMA.16816.F32 R92, R4.reuse, R8, R92 ;  /* 0x00000008045c723c */ /* 0x044ff0000000185c */
[C---:B------:R-:W-:Y:S01]  /*52a0*/  HMMA.16816.F32 R96, R4.reuse, R10, R96 ;  /* 0x0000000a0460723c */ /* 0x040fe20000001860 */
[----:B------:R-:W2:Y:S07]  /*52b0*/  LDSM.16.MT88.4 R8, [R232+0x7900] ;  /* 0x00790000e808783b */ /* 0x000eae0000004200 */
[C---:B---3--:R-:W-:Y:S08]  /*52c0*/  HMMA.16816.F32 R120, R4.reuse, R16, R120 ;  /* 0x000000100478723c */ /* 0x048ff00000001878 */
[C---:B------:R-:W-:Y:S08]  /*52d0*/  HMMA.16816.F32 R100, R4.reuse, R18, R100 ;  /* 0x000000120464723c */ /* 0x040ff00000001864 */
[C---:B-1----:R-:W-:Y:S08]  /*52e0*/  HMMA.16816.F32 R104, R4.reuse, R12, R104 ;  /* 0x0000000c0468723c */ /* 0x042ff00000001868 */
[C---:B------:R-:W-:Y:S08]  /*52f0*/  HMMA.16816.F32 R108, R4.reuse, R14, R108 ;  /* 0x0000000e046c723c */ /* 0x040ff0000000186c */
[C---:B--2---:R-:W-:Y:S08]  /*5300*/  HMMA.16816.F32 R116, R4.reuse, R8, R116 ;  /* 0x000000080474723c */ /* 0x044ff00000001874 */
[----:B------:R-:W-:Y:S01]  /*5310*/  HMMA.16816.F32 R112, R4, R10, R112 ;  /* 0x0000000a0470723c */ /* 0x000fe20000001870 */
[----:B------:R-:W-:Y:S11]  /*5320*/  @!P1 BRA `(.L_x_5) ;  /* 0x0000372000009947 */ /* 0x000ff60003800000 */
[C---:B------:R-:W-:Y:S01]  /*5330*/  SHF.L.U64.HI R247, R37.reuse, 0x1, R39 ;  /* 0x0000000125f77819 */ /* 0x040fe20000010227 */
[----:B------:R-:W-:Y:S01]  /*5340*/  IMAD.SHL.U32 R246, R37, 0x2, RZ ;  /* 0x0000000225f67824 */ /* 0x000fe200078e00ff */
[C---:B------:R-:W-:Y:S01]  /*5350*/  SHF.L.U64.HI R245, R36.reuse, 0x1, R38 ;  /* 0x0000000124f57819 */ /* 0x040fe20000010226 */
[----:B------:R-:W-:Y:S01]  /*5360*/  IMAD.SHL.U32 R244, R36, 0x2, RZ ;  /* 0x0000000224f47824 */ /* 0x000fe200078e00ff */
[----:B------:R-:W-:Y:S01]  /*5370*/  MOV R0, R3 ;  /* 0x0000000300007202 */ /* 0x000fe20000000f00 */
[----:B------:R-:W-:Y:S01]  /*5380*/  IMAD.MOV.U32 R2, RZ, RZ, R132 ;  /* 0x000000ffff027224 */ /* 0x000fe200078e0084 */
[----:B------:R-:W-:Y:S06]  /*5390*/  BRA `(.L_x_6) ;  /* 0x000003c000007947 */ /* 0x000fec0003800000 */
.L_x_8:
[----:B------:R-:W-:Y:S01]  /*53a0*/  ULEA UR5, UR6, UR9, 0x7 ;  /* 0x0000000906057291 */ /* 0x000fe2000f8e383f */
[----:B------:R-:W-:Y:S05]  /*53b0*/  IMAD.MOV.U32 R239, RZ, RZ, RZ ;  /* 0x000000ffffef7224 */ /* 0x000fea00078e00ff */
[----:B------:R-:W-:Y:S05]  /*53c0*/  IMAD.U32 R240, RZ, RZ, UR5 ;  /* 0x00000005fff07e24 */ /* 0x000fea000f8e00ff */
[----:B------:R-:W-:Y:S05]  /*53d0*/  IADD3 R240, R240, -0x80, R242 ;  /* 0xffffff80f0f07810 */ /* 0x000fea0007ffe0f2 */
[----:B------:R-:W-:Y:S04]  /*53e0*/  @P0 IMAD.HI.U32 R132, R240, c[0x0][0x2bc], RZ ;  /* 0x0000af00f0840a27 */ /* 0x000fe800078e00ff */
[----:B------:R-:W-:Y:S01]  /*53f0*/  IMAD.MOV.U32 R3, RZ, RZ, R240 ;  /* 0x000000ffff037224 */ /* 0x000fe200078e00f0 */
[----:B------:R-:W-:Y:S04]  /*5400*/  @P0 SHF.R.U32.HI R3, RZ, c[0x0][0x2c0], R132 ;  /* 0x0000b000ff030a19 */ /* 0x000fe80000011684 */
[C---:B------:R-:W-:Y:S04]  /*5410*/  @!P6 IADD3 R134, P1, R3.reuse, UR16, RZ ;  /* 0x000000100386ec10 */ /* 0x040fe8000ff3e0ff */
[----:B------:R-:W-:Y:S01]  /*5420*/  @!P6 LEA.HI.X.SX32 R133, R3, UR11, 0x1, P1 ;  /* 0x0000000b0385ec11 */ /* 0x000fe200088f0eff */
[----:B------:R-:W-:Y:S01]  /*5430*/  IMAD.MOV R3, RZ, RZ, -R3 ;  /* 0x000000ffff037224 */ /* 0x000fe200078e0a03 */
[C---:B------:R-:W-:Y:S03]  /*5440*/  @!P6 LEA R132, P1, R134.reuse, c[0x0][0x2a0], 0x2 ;  /* 0x0000a8008684ea11 */ /* 0x040fe600078210ff */
[----:B------:R-:W-:Y:S01]  /*5450*/  IMAD R240, R3, c[0x0][0x2b8], R240 ;  /* 0x0000ae0003f07a24 */ /* 0x000fe200078e02f0 */
[----:B------:R-:W-:Y:S03]  /*5460*/  @!P6 LEA.HI.X R133, R134, c[0x0][0x2a4], R133, 0x2, P1 ;  /* 0x0000a9008685ea11 */ /* 0x000fe600008f1485 */
[C---:B------:R-:W-:Y:S01]  /*5470*/  IMAD.WIDE.U32 R134, R240.reuse, c[0x0][0x1e0], RZ ;  /* 0x00007800f0867a25 */ /* 0x040fe200078e00ff */
[----:B------:R-:W-:Y:S01]  /*5480*/  SHF.R.S32.HI R3, RZ, 0x1f, R240 ;  /* 0x0000001fff037819 */ /* 0x000fe200000114f0 */
[----:B------:R-:W2:Y:S04]  /*5490*/  @!P6 LDG.E R239, [R132.64] ;  /* 0x0000000c84efe981 */ /* 0x000ea8000c1e1900 */
[----:B------:R-:W-:Y:S04]  /*54a0*/  IMAD R3, R3, c[0x0][0x1e0], RZ ;  /* 0x0000780003037a24 */ /* 0x000fe800078e02ff */
[----:B------:R-:W-:Y:S04]  /*54b0*/  IMAD R3, R240, c[0x0][0x1e4], R3 ;  /* 0x00007900f0037a24 */ /* 0x000fe800078e0203 */
[----:B------:R-:W-:Y:S01]  /*54c0*/  IMAD.IADD R135, R135, 0x1, R3 ;  /* 0x0000000187877824 */ /* 0x000fe200078e0203 */
[----:B--2---:R-:W-:Y:S03]  /*54d0*/  SHF.R.S32.HI R3, RZ, 0x1f, R239 ;  /* 0x0000001fff037819 */ /* 0x004fe600000114ef */
[----:B------:R-:W-:Y:S04]  /*54e0*/  IMAD.WIDE.U32 R134, R239, c[0x0][0x1f0], R134 ;  /* 0x00007c00ef867a25 */ /* 0x000fe800078e0086 */
[----:B------:R-:W-:Y:S01]  /*54f0*/  IMAD R3, R3, c[0x0][0x1f0], RZ ;  /* 0x00007c0003037a24 */ /* 0x000fe200078e02ff */
[----:B------:R-:W-:Y:S03]  /*5500*/  IADD3 R133, P1, R134, UR20, RZ ;  /* 0x0000001486857c10 */ /* 0x000fe6000ff3e0ff */
[----:B------:R-:W-:Y:S05]  /*5510*/  IMAD R3, R239, c[0x0][0x1f4], R3 ;  /* 0x00007d00ef037a24 */ /* 0x000fea00078e0203 */
[----:B------:R-:W-:Y:S02]  /*5520*/  IADD3.X R3, R135, UR18, R3, P1, !PT ;  /* 0x0000001287037c10 */ /* 0x000fe40008ffe403 */
[C---:B------:R-:W-:Y:S04]  /*5530*/  LEA R132, P1, R133.reuse, c[0x0][0x1c8], 0x1 ;  /* 0x0000720085847a11 */ /* 0x040fe800078208ff */
[----:B------:R-:W-:Y:S01]  /*5540*/  LEA.HI.X R3, R133, c[0x0][0x1cc], R3, 0x1, P1 ;  /* 0x0000730085037a11 */ /* 0x000fe200008f0c03 */
[----:B------:R-:W1:Y:S04]  /*5550*/  SHFL.IDX PT, R145, R132, RZ, 0x181f ;  /* 0x00181fff84917589 */ /* 0x000e6800000e0000 */
[----:B------:R-:W2:Y:S04]  /*5560*/  SHFL.IDX PT, R146, R3, RZ, 0x181f ;  /* 0x00181fff03927589 */ /* 0x000ea800000e0000 */
[----:B------:R-:W3:Y:S04]  /*5570*/  SHFL.IDX PT, R135, R132, 0x1, 0x181f ;  /* 0x00381f0084877f89 */ /* 0x000ee800000e0000 */
[----:B------:R-:W4:Y:S04]  /*5580*/  SHFL.IDX PT, R144, R3, 0x1, 0x181f ;  /* 0x00381f0003907f89 */ /* 0x000f2800000e0000 */
[----:B------:R-:W-:Y:S04]  /*5590*/  SHFL.IDX PT, R133, R132, 0x2, 0x181f ;  /* 0x00581f0084857f89 */ /* 0x000fe800000e0000 */
[----:B------:R-:W-:Y:S04]  /*55a0*/  SHFL.IDX PT, R134, R3, 0x2, 0x181f ;  /* 0x00581f0003867f89 */ /* 0x000fe800000e0000 */
[----:B------:R-:W5:Y:S01]  /*55b0*/  SHFL.IDX PT, R132, R132, 0x3, 0x181f ;  /* 0x00781f0084847f89 */ /* 0x000f6200000e0000 */
[C---:B-1----:R-:W-:Y:S02]  /*55c0*/  IADD3 R148, P5, R145.reuse, R246, RZ ;  /* 0x000000f691947210 */ /* 0x042fe40007fbe0ff */
[----:B------:R-:W-:Y:S01]  /*55d0*/  IADD3 R152, P2, R145, R244, RZ ;  /* 0x000000f491987210 */ /* 0x000fe20007f5e0ff */
[----:B------:R-:W1:Y:S02]  /*55e0*/  SHFL.IDX PT, R3, R3, 0x3, 0x181f ;  /* 0x00781f0003037f89 */ /* 0x000e6400000e0000 */
[C-C-:B--2---:R-:W-:Y:S01]  /*55f0*/  IMAD.X R149, R146.reuse, 0x1, R247.reuse, P5 ;  /* 0x0000000192957824 */ /* 0x144fe200028e06f7 */
[-C--:B------:R-:W-:Y:S02]  /*5600*/  IADD3.X R153, R146, R245.reuse, RZ, P2, !PT ;  /* 0x000000f592997210 */ /* 0x080fe400017fe4ff */
[C---:B---3--:R-:W-:Y:S02]  /*5610*/  IADD3 R150, P1, R135.reuse, R246, RZ ;  /* 0x000000f687967210 */ /* 0x048fe40007f3e0ff */
[----:B------:R2:W-:Y:S01]  /*5620*/  LDGSTS.E.BYPASS.LTC128B.128 [R241+0x8100], [R148.64], !P4 ;  /* 0x0810000094f17fae */ /* 0x0005e2000e101d4c */
[----:B------:R-:W-:Y:S02]  /*5630*/  IADD3 R146, P2, R135, R244, RZ ;  /* 0x000000f487927210 */ /* 0x000fe40007f5e0ff */
[C---:B----4-:R-:W-:Y:S01]  /*5640*/  IMAD.X R151, R144.reuse, 0x1, R247, P1 ;  /* 0x0000000190977824 */ /* 0x050fe200008e06f7 */
[----:B------:R3:W-:Y:S02]  /*5650*/  LDGSTS.E.BYPASS.LTC128B.128 [R241+0xc100], [R152.64], !P3 ;  /* 0x0c10000098f17fae */ /* 0x0007e4000d901d4c */
[----:B------:R-:W-:Y:S02]  /*5660*/  IMAD.X R147, R144, 0x1, R245, P2 ;  /* 0x0000000190937824 */ /* 0x000fe400010e06f5 */
[----:B------:R4:W-:Y:S04]  /*5670*/  LDGSTS.E.BYPASS.LTC128B.128 [R241+0x9100], [R150.64], !P4 ;  /* 0x0910000096f17fae */ /* 0x0009e8000e101d4c */
[----:B------:R3:W-:Y:S01]  /*5680*/  LDGSTS.E.BYPASS.LTC128B.128 [R241+0xd100], [R146.64], !P3 ;  /* 0x0d10000092f17fae */ /* 0x0007e2000d901d4c */
[-C--:B-----5:R-:W-:Y:S05]  /*5690*/  IADD3 R144, P2, R132, R246.reuse, RZ ;  /* 0x000000f684907210 */ /* 0x0a0fea0007f5e0ff */
[--C-:B-1----:R-:W-:Y:S01]  /*56a0*/  IMAD.X R145, R3, 0x1, R247.reuse, P2 ;  /* 0x0000000103917824 */ /* 0x102fe200010e06f7 */
[C---:B--2---:R-:W-:Y:S05]  /*56b0*/  IADD3 R148, P1, R133.reuse, R246, RZ ;  /* 0x000000f685947210 */ /* 0x044fea0007f3e0ff */
[----:B------:R-:W-:Y:S01]  /*56c0*/  IMAD.X R149, R134, 0x1, R247, P1 ;  /* 0x0000000186957824 */ /* 0x000fe200008e06f7 */
[-C--:B------:R-:W-:Y:S02]  /*56d0*/  IADD3 R132, P1, R132, R244.reuse, RZ ;  /* 0x000000f484847210 */ /* 0x080fe40007f3e0ff */
[----:B----4-:R-:W-:Y:S02]  /*56e0*/  IADD3 R150, P5, R133, R244, RZ ;  /* 0x000000f485967210 */ /* 0x010fe40007fbe0ff */
[----:B------:R3:W-:Y:S01]  /*56f0*/  LDGSTS.E.BYPASS.LTC128B.128 [R241+0xa100], [R148.64], !P4 ;  /* 0x0a10000094f17fae */ /* 0x0007e2000e101d4c */
[----:B------:R-:W-:Y:S01]  /*5700*/  IMAD.X R133, R3, 0x1, R245, P1 ;  /* 0x0000000103857824 */ /* 0x000fe200008e06f5 */
[----:B------:R-:W-:Y:S05]  /*5710*/  IADD3.X R151, R134, R245, RZ, P5, !PT ;  /* 0x000000f586977210 */ /* 0x000fea0002ffe4ff */
[----:B------:R3:W-:Y:S04]  /*5720*/  LDGSTS.E.BYPASS.LTC128B.128 [R241+0xe100], [R150.64], !P3 ;  /* 0x0e10000096f17fae */ /* 0x0007e8000d901d4c */
[----:B------:R3:W-:Y:S04]  /*5730*/  LDGSTS.E.BYPASS.LTC128B.128 [R241+0xb100], [R144.64], !P4 ;  /* 0x0b10000090f17fae */ /* 0x0007e8000e101d4c */
[----:B------:R3:W-:Y:S01]  /*5740*/  LDGSTS.E.BYPASS.LTC128B.128 [R241+0xf100], [R132.64], !P3 ;  /* 0x0f10000084f17fae */ /* 0x0007e2000d901d4c */
[----:B------:R-:W-:-:S05]  /*5750*/  BRA `(.L_x_7) ;  /* 0x00000f8000007947 */ /* 0x000fca0003800000 */
.L_x_6:
[----:B------:R-:W-:Y:S04]  /*5760*/  DEPBAR.LE SB0, 0x0 ;  /* 0x000080000000791a */ /* 0x000fe80000000000 */
[----:B------:R-:W-:Y:S01]  /*5770*/  BAR.SYNC.DEFER_BLOCKING 0x0 ;  /* 0x0000000000007b1d */ /* 0x000fe20000010000 */
[C---:B------:R-:W-:Y:S01]  /*5780*/  IMAD.WIDE.U32 R144, R240.reuse, c[0x0][0x208], RZ ;  /* 0x00008200f0907a25 */ /* 0x040fe200078e00ff */
[----:B------:R-:W-:Y:S01]  /*5790*/  SHF.R.S32.HI R3, RZ, 0x1f, R240 ;  /* 0x0000001fff037819 */ /* 0x000fe200000114f0 */
[----:B------:R-:W-:Y:S04]  /*57a0*/  UISETP.GT.AND UP0, UPT, UR6, UR8, UPT ;  /* 0x000000080600728c */ /* 0x000fe8000bf04270 */
[----:B------:R-:W-:Y:S04]  /*57b0*/  IMAD R3, R3, c[0x0][0x208], RZ ;  /* 0x0000820003037a24 */ /* 0x000fe800078e02ff */
[----:B------:R-:W-:Y:S04]  /*57c0*/  IMAD R3, R240, c[0x0][0x20c], R3 ;  /* 0x00008300f0037a24 */ /* 0x000fe800078e0203 */
[----:B------:R-:W-:Y:S01]  /*57d0*/  IMAD.IADD R145, R145, 0x1, R3 ;  /* 0x0000000191917824 */ /* 0x000fe200078e0203 */
[----:B------:R-:W-:Y:S03]  /*57e0*/  SHF.R.S32.HI R3, RZ, 0x1f, R239 ;  /* 0x0000001fff037819 */ /* 0x000fe600000114ef */
[----:B------:R-:W-:Y:S04]  /*57f0*/  IMAD.WIDE.U32 R144, R239, c[0x0][0x218], R144 ;  /* 0x00008600ef907a25 */ /* 0x000fe800078e0090 */
[----:B------:R-:W-:Y:S01]  /*5800*/  IMAD R3, R3, c[0x0][0x218], RZ ;  /* 0x0000860003037a24 */ /* 0x000fe200078e02ff */
[----:B------:R-:W1:Y:S01]  /*5810*/  LDSM.16.M88.4 R8, [R238+0x8100] ;  /* 0x00810000ee08783b */ /* 0x000e620000000200 */
[----:B------:R-:W-:Y:S02]  /*5820*/  IADD3 R164, P1, R144, UR22, RZ ;  /* 0x0000001690a47c10 */ /* 0x000fe4000ff3e0ff */
[----:B------:R-:W-:Y:S02]  /*5830*/  IMAD R3, R239, c[0x0][0x21c], R3 ;  /* 0x00008700ef037a24 */ /* 0x000fe400078e0203 */
[----:B------:R-:W2:Y:S03]  /*5840*/  LDSM.16.M88.4 R16, [R238+0x8900] ;  /* 0x00890000ee10783b */ /* 0x000ea60000000200 */
[----:B------:R-:W-:Y:S02]  /*5850*/  IADD3.X R3, R145, UR4, R3, P1, !PT ;  /* 0x0000000491037c10 */ /* 0x000fe40008ffe403 */
[----:B------:R-:W3:Y:S01]  /*5860*/  LDSM.16.M88.4 R24, [R238+0x9100] ;  /* 0x00910000ee18783b */ /* 0x000ee20000000200 */
[C---:B------:R-:W-:Y:S04]  /*5870*/  LEA R160, P1, R164.reuse, c[0x0][0x1f8], 0x1 ;  /* 0x00007e00a4a07a11 */ /* 0x040fe800078208ff */
[----:B------:R-:W4:Y:S01]  /*5880*/  LDSM.16.M88.4 R32, [R238+0x9900] ;  /* 0x00990000ee20783b */ /* 0x000f220000000200 */
[----:B------:R-:W-:Y:S04]  /*5890*/  LEA.HI.X R164, R164, c[0x0][0x1fc], R3, 0x1, P1 ;  /* 0x00007f00a4a47a11 */ /* 0x000fe800008f0c03 */
[----:B------:R-:W-:Y:S05]  /*58a0*/  LDSM.16.M88.4 R40, [R238+0xa100] ;  /* 0x00a10000ee28783b */ /* 0x000fea0000000200 */
[----:B------:R-:W-:Y:S05]  /*58b0*/  LDSM.16.M88.4 R48, [R238+0xa900] ;  /* 0x00a90000ee30783b */ /* 0x000fea0000000200 */
[----:B------:R-:W-:Y:S05]  /*58c0*/  LDSM.16.M88.4 R56, [R238+0xb100] ;  /* 0x00b10000ee38783b */ /* 0x000fea0000000200 */
[----:B------:R-:W-:Y:S01]  /*58d0*/  LDSM.16.M88.4 R64, [R238+0xb900] ;  /* 0x00b90000ee40783b */ /* 0x000fe20000000200 */
[C---:B-1----:R-:W-:Y:S04]  /*58e0*/  HMMA.16816.F32 R4, R136.reuse, R8, RZ ;  /* 0x000000088804723c */ /* 0x042fe800000018ff */
[----:B------:R-:W-:Y:S05]  /*58f0*/  LDSM.16.M88.4 R132, [R237] ;  /* 0x00000000ed84783b */ /* 0x000fea0000000200 */
[----:B------:R-:W-:Y:S01]  /*5900*/  LDSM.16.M88.4 R144, [R231] ;  /* 0x00000000e790783b */ /* 0x000fe20000000200 */
[C---:B------:R-:W-:Y:S04]  /*5910*/  HMMA.16816.F32 R8, R136.reuse, R10, RZ ;  /* 0x0000000a8808723c */ /* 0x040fe800000018ff */
[----:B------:R-:W-:Y:S04]  /*5920*/  LDSM.16.M88.4 R148, [R229] ;  /* 0x00000000e594783b */ /* 0x000fe80000000200 */
[C---:B--2---:R-:W-:Y:S01]  /*5930*/  HMMA.16816.F32 R12, R136.reuse, R16, RZ ;  /* 0x00000010880c723c */ /* 0x044fe200000018ff */
[----:B------:R-:W-:Y:S05]  /*5940*/  LDSM.16.M88.4 R152, [R228] ;  /* 0x00000000e498783b */ /* 0x000fea0000000200 */
[----:B------:R-:W-:Y:S02]  /*5950*/  LDSM.16.M88.4 R156, [R227] ;  /* 0x00000000e39c783b */ /* 0x000fe40000000200 */
[C---:B------:R-:W-:Y:S03]  /*5960*/  HMMA.16816.F32 R16, R136.reuse, R18, RZ ;  /* 0x000000128810723c */ /* 0x040fe600000018ff */
[----:B------:R-:W1:Y:S05]  /*5970*/  SHFL.IDX PT, R165, R160, RZ, 0x181f ;  /* 0x00181fffa0a57589 */ /* 0x000e6a00000e0000 */
[C---:B---3--:R-:W-:Y:S01]  /*5980*/  HMMA.16816.F32 R20, R136.reuse, R24, RZ ;  /* 0x000000188814723c */ /* 0x048fe200000018ff */
[----:B------:R-:W2:Y:S05]  /*5990*/  SHFL.IDX PT, R180, R164, RZ, 0x181f ;  /* 0x00181fffa4b47589 */ /* 0x000eaa00000e0000 */
[----:B------:R-:W3:Y:S02]  /*59a0*/  SHFL.IDX PT, R3, R160, 0x1, 0x181f ;  /* 0x00381f00a0037f89 */ /* 0x000ee400000e0000 */
[C---:B------:R-:W-:Y:S03]  /*59b0*/  HMMA.16816.F32 R24, R136.reuse, R26, RZ ;  /* 0x0000001a8818723c */ /* 0x040fe600000018ff */
[----:B------:R-:W5:Y:S05]  /*59c0*/  SHFL.IDX PT, R183, R164, 0x1, 0x181f ;  /* 0x00381f00a4b77f89 */ /* 0x000f6a00000e0000 */
[C---:B----4-:R-:W-:Y:S01]  /*59d0*/  HMMA.16816.F32 R28, R136.reuse, R32, RZ ;  /* 0x00000020881c723c */ /* 0x050fe200000018ff */
[----:B------:R-:W-:Y:S03]  /*59e0*/  SHFL.IDX PT, R188, R160, 0x2, 0x181f ;  /* 0x00581f00a0bc7f89 */ /* 0x000fe600000e0000 */
[C---:B-1----:R-:W-:Y:S02]  /*59f0*/  IADD3 R192, P5, R165.reuse, R246, RZ ;  /* 0x000000f6a5c07210 */ /* 0x042fe40007fbe0ff */
[----:B------:R-:W-:Y:S01]  /*5a00*/  IADD3 R194, P2, R165, R244, RZ ;  /* 0x000000f4a5c27210 */ /* 0x000fe20007f5e0ff */
[----:B------:R-:W1:Y:S01]  /*5a10*/  SHFL.IDX PT, R189, R160, 0x3, 0x181f ;  /* 0x00781f00a0bd7f89 */ /* 0x000e6200000e0000 */
[C---:B------:R-:W-:Y:S01]  /*5a20*/  HMMA.16816.F32 R32, R136.reuse, R34, RZ ;  /* 0x000000228820723c */ /* 0x040fe200000018ff */
[C---:B--2---:R-:W-:Y:S03]  /*5a30*/  IMAD.X R193, R180.reuse, 0x1, R247, P5 ;  /* 0x00000001b4c17824 */ /* 0x044fe600028e06f7 */
[----:B------:R-:W-:Y:S01]  /*5a40*/  LDSM.16.M88.4 R160, [R226] ;  /* 0x00000000e2a0783b */ /* 0x000fe20000000200 */
[----:B------:R-:W-:Y:S01]  /*5a50*/  IMAD.X R195, R180, 0x1, R245, P2 ;  /* 0x00000001b4c37824 */ /* 0x000fe200010e06f5 */
[C---:B---3--:R-:W-:Y:S02]  /*5a60*/  IADD3 R200, P1, R3.reuse, R246, RZ ;  /* 0x000000f603c87210 */ /* 0x048fe40007f3e0ff */
[C---:B------:R-:W-:Y:S01]  /*5a70*/  HMMA.16816.F32 R36, R136.reuse, R40, RZ ;  /* 0x000000288824723c */ /* 0x040fe200000018ff */
[----:B------:R-:W2:Y:S03]  /*5a80*/  SHFL.IDX PT, R181, R164, 0x2, 0x181f ;  /* 0x00581f00a4b57f89 */ /* 0x000ea600000e0000 */
[----:B------:R-:W-:Y:S01]  /*5a90*/  IADD3 R190, P2, R3, R244, RZ ;  /* 0x000000f403be7210 */ /* 0x000fe20007f5e0ff */
[C---:B-----5:R-:W-:Y:S01]  /*5aa0*/  IMAD.X R201, R183.reuse, 0x1, R247, P1 ;  /* 0x00000001b7c97824 */ /* 0x060fe200008e06f7 */
[----:B------:R-:W-:Y:S02]  /*5ab0*/  SHFL.IDX PT, R182, R164, 0x3, 0x181f ;  /* 0x00781f00a4b67f89 */ /* 0x000fe400000e0000 */
[C---:B------:R-:W-:Y:S01]  /*5ac0*/  HMMA.16816.F32 R40, R136.reuse, R42, RZ ;  /* 0x0000002a8828723c */ /* 0x040fe200000018ff */
[----:B------:R-:W-:Y:S02]  /*5ad0*/  IMAD.X R191, R183, 0x1, R245, P2 ;  /* 0x00000001b7bf7824 */ /* 0x000fe400010e06f5 */
[----:B------:R-:W-:Y:S01]  /*5ae0*/  LDSM.16.M88.4 R164, [R225] ;  /* 0x00000000e1a4783b */ /* 0x000fe20000000200 */
[-C--:B-1----:R-:W-:Y:S04]  /*5af0*/  IADD3 R180, P2, R189, R246.reuse, RZ ;  /* 0x000000f6bdb47210 */ /* 0x082fe80007f5e0ff */
[C---:B------:R-:W-:Y:S08]  /*5b00*/  HMMA.16816.F32 R44, R136.reuse, R48, RZ ;  /* 0x00000030882c723c */ /* 0x040ff000000018ff */
[C---:B------:R-:W-:Y:S08]  /*5b10*/  HMMA.16816.F32 R48, R136.reuse, R50, RZ ;  /* 0x000000328830723c */ /* 0x040ff000000018ff */
[C---:B------:R-:W-:Y:S08]  /*5b20*/  HMMA.16816.F32 R52, R136.reuse, R56, RZ ;  /* 0x000000388834723c */ /* 0x040ff000000018ff */
[C---:B------:R-:W-:Y:S08]  /*5b30*/  HMMA.16816.F32 R56, R136.reuse, R58, RZ ;  /* 0x0000003a8838723c */ /* 0x040ff000000018ff */
[C---:B------:R-:W-:Y:S08]  /*5b40*/  HMMA.16816.F32 R60, R136.reuse, R64, RZ ;  /* 0x00000040883c723c */ /* 0x040ff000000018ff */
[----:B------:R-:W-:Y:S08]  /*5b50*/  HMMA.16816.F32 R64, R136, R66, RZ ;  /* 0x000000428840723c */ /* 0x000ff000000018ff */
[C---:B------:R-:W-:Y:S08]  /*5b60*/  HMMA.16816.F32 R4, R140.reuse, R132, R4 ;  /* 0x000000848c04723c */ /* 0x040ff00000001804 */
[C---:B------:R-:W-:Y:S01]  /*5b70*/  HMMA.16816.F32 R8, R140.reuse, R134, R8 ;  /* 0x000000868c08723c */ /* 0x040fe20000001808 */
[----:B------:R-:W1:Y:S05]  /*5b80*/  LDSM.16.M88.4 R132, [R230] ;  /* 0x00000000e684783b */ /* 0x000e6a0000000200 */
[----:B------:R-:W-:Y:S01]  /*5b90*/  @!PT LDS RZ, [RZ] ;  /* 0x00000000fffff984 */ /* 0x000fe20000000800 */
[----:B------:R-:W-:Y:S01]  /*5ba0*/  @!PT LDS RZ, [RZ] ;  /* 0x00000000fffff984 */ /* 0x000fe20000000800 */
[----:B------:R-:W-:Y:S01]  /*5bb0*/  @!PT LDS RZ, [RZ] ;  /* 0x00000000fffff984 */ /* 0x000fe20000000800 */
[----:B------:R3:W-:Y:S02]  /*5bc0*/  LDGSTS.E.BYPASS.LTC128B.128 [R243], [R192.64], !P4 ;  /* 0x00000000c0f37fae */ /* 0x0007e4000e101d4c */
[C---:B------:R-:W-:Y:S03]  /*5bd0*/  HMMA.16816.F32 R12, R140.reuse, R144, R12 ;  /* 0x000000908c0c723c */ /* 0x040fe6000000180c */
[----:B------:R3:W-:Y:S04]  /*5be0*/  LDGSTS.E.BYPASS.LTC128B.128 [R241+0x4100], [R194.64], !P3 ;  /* 0x04100000c2f17fae */ /* 0x0007e8000d901d4c */
[C---:B------:R-:W-:Y:S01]  /*5bf0*/  IADD3 R144, P1, R188.reuse, R246, RZ ;  /* 0x000000f6bc907210 */ /* 0x040fe20007f3e0ff */
[C---:B------:R-:W-:Y:S01]  /*5c00*/  HMMA.16816.F32 R16, R140.reuse, R146, R16 ;  /* 0x000000928c10723c */ /* 0x040fe20000001810 */
[----:B------:R4:W-:Y:S03]  /*5c10*/  LDGSTS.E.BYPASS.LTC128B.128 [R241+0x1100], [R200.64], !P4 ;  /* 0x01100000c8f17fae */ /* 0x0009e6000e101d4c */
[----:B--2---:R-:W-:Y:S01]  /*5c20*/  IMAD.X R145, R181, 0x1, R247, P1 ;  /* 0x00000001b5917824 */ /* 0x004fe200008e06f7 */
[-C--:B------:R-:W-:Y:S01]  /*5c30*/  IADD3 R188, P5, R188, R244.reuse, RZ ;  /* 0x000000f4bcbc7210 */ /* 0x080fe20007fbe0ff */
[----:B------:R2:W-:Y:S05]  /*5c40*/  LDGSTS.E.BYPASS.LTC128B.128 [R241+0x5100], [R190.64], !P3 ;  /* 0x05100000bef17fae */ /* 0x0005ea000d901d4c */
[----:B------:R5:W-:Y:S01]  /*5c50*/  LDGSTS.E.BYPASS.LTC128B.128 [R241+0x2100], [R144.64], !P4 ;  /* 0x0210000090f17fae */ /* 0x000be2000e101d4c */
[C---:B-1----:R-:W-:Y:S08]  /*5c60*/  HMMA.16816.F32 R20, R140.reuse, R132, R20 ;  /* 0x000000848c14723c */ /* 0x042ff00000001814 */
[C---:B------:R-:W-:Y:S04]  /*5c70*/  HMMA.16816.F32 R24, R140.reuse, R134, R24 ;  /* 0x000000868c18723c */ /* 0x040fe80000001818 */
[----:B--2---:R-:W-:Y:S01]  /*5c80*/  IADD3 R190, P1, R189, R244, RZ ;  /* 0x000000f4bdbe7210 */ /* 0x004fe20007f3e0ff */
[----:B------:R-:W-:Y:S02]  /*5c90*/  IMAD.X R189, R181, 0x1, R245, P5 ;  /* 0x00000001b5bd7824 */ /* 0x000fe400028e06f5 */
[C---:B------:R-:W-:Y:S01]  /*5ca0*/  IMAD.X R181, R182.reuse, 0x1, R247, P2 ;  /* 0x00000001b6b57824 */ /* 0x040fe200010e06f7 */
[C---:B------:R-:W-:Y:S02]  /*5cb0*/  HMMA.16816.F32 R28, R140.reuse, R148, R28 ;  /* 0x000000948c1c723c */ /* 0x040fe4000000181c */
[----:B------:R1:W-:Y:S02]  /*5cc0*/  LDGSTS.E.BYPASS.LTC128B.128 [R241+0x6100], [R188.64], !P3 ;  /* 0x06100000bcf17fae */ /* 0x0003e4000d901d4c */
[----:B------:R-:W-:Y:S01]  /*5cd0*/  IMAD.X R191, R182, 0x1, R245, P1 ;  /* 0x00000001b6bf7824 */ /* 0x000fe200008e06f5 */
[----:B------:R-:W-:Y:S02]  /*5ce0*/  PLOP3.LUT P1, PT, PT, PT, UP0, 0x80, 0x0 ;  /* 0x000000000000781c */ /* 0x000fe40003f2f008 */
[----:B------:R2:W-:Y:S01]  /*5cf0*/  LDGSTS.E.BYPASS.LTC128B.128 [R243+0x3000], [R180.64], !P4 ;  /* 0x03000000b4f37fae */ /* 0x0005e2000e101d4c */
[C---:B------:R-:W-:Y:S04]  /*5d00*/  HMMA.16816.F32 R32, R140.reuse, R150, R32 ;  /* 0x000000968c20723c */ /* 0x040fe80000001820 */
[----:B------:R1:W-:Y:S04]  /*5d10*/  LDGSTS.E.BYPASS.LTC128B.128 [R243+0x7000], [R190.64], !P3 ;  /* 0x07000000bef37fae */ /* 0x0003e8000d901d4c */
[C---:B------:R-:W-:Y:S01]  /*5d20*/  HMMA.16816.F32 R36, R140.reuse, R152, R36 ;  /* 0x000000988c24723c */ /* 0x040fe20000001824 */
[----:B-----5:R-:W5:Y:S05]  /*5d30*/  LDSM.16.M88.4 R144, [R235+0x8100] ;  /* 0x00810000eb90783b */ /* 0x020f6a0000000200 */
[----:B------:R-:W0:Y:S02]  /*5d40*/  LDGDEPBAR ;  /* 0x00000000000079af */ /* 0x000e240000000000 */
[C---:B------:R-:W-:Y:S03]  /*5d50*/  HMMA.16816.F32 R40, R140.reuse, R154, R40 ;  /* 0x0000009a8c28723c */ /* 0x040fe60000001828 */
[----:B------:R-:W4:Y:S05]  /*5d60*/  LDSM.16.M88.4 R132, [R235+0x8900] ;  /* 0x00890000eb84783b */ /* 0x000f2a0000000200 */
[C---:B------:R-:W-:Y:S01]  /*5d70*/  HMMA.16816.F32 R44, R140.reuse, R156, R44 ;  /* 0x0000009c8c2c723c */ /* 0x040fe2000000182c */
[----:B------:R-:W5:Y:S05]  /*5d80*/  LDSM.16.M88.4 R148, [R235+0x9100] ;  /* 0x00910000eb94783b */ /* 0x000f6a0000000200 */
[----:B------:R-:W5:Y:S02]  /*5d90*/  LDSM.16.M88.4 R152, [R235+0x9900] ;  /* 0x00990000eb98783b */ /* 0x000f640000000200 */
[C---:B------:R-:W-:Y:S03]  /*5da0*/  HMMA.16816.F32 R48, R140.reuse, R158, R48 ;  /* 0x0000009e8c30723c */ /* 0x040fe60000001830 */
[----:B------:R-:W5:Y:S05]  /*5db0*/  LDSM.16.M88.4 R156, [R235+0xa100] ;  /* 0x00a10000eb9c783b */ /* 0x000f6a0000000200 */
[C---:B------:R-:W-:Y:S01]  /*5dc0*/  HMMA.16816.F32 R52, R140.reuse, R160, R52 ;  /* 0x000000a08c34723c */ /* 0x040fe20000001834 */
[----:B--2---:R-:W-:Y:S05]  /*5dd0*/  LDSM.16.M88.4 R180, [R238+0xe100] ;  /* 0x00e10000eeb4783b */ /* 0x004fea0000000200 */
[----:B-1----:R-:W-:Y:S02]  /*5de0*/  LDSM.16.M88.4 R188, [R217] ;  /* 0x00000000d9bc783b */ /* 0x002fe40000000200 */
[C---:B------:R-:W-:Y:S03]  /*5df0*/  HMMA.16816.F32 R56, R140.reuse, R162, R56 ;  /* 0x000000a28c38723c */ /* 0x040fe60000001838 */
[----:B------:R-:W-:Y:S05]  /*5e00*/  LDSM.16.M88.4 R160, [R235+0xb100] ;  /* 0x00b10000eba0783b */ /* 0x000fea0000000200 */
[C---:B------:R-:W-:Y:S01]  /*5e10*/  HMMA.16816.F32 R60, R140.reuse, R164, R60 ;  /* 0x000000a48c3c723c */ /* 0x040fe2000000183c */
[----:B---3--:R-:W-:Y:S05]  /*5e20*/  LDSM.16.M88.4 R192, [R216] ;  /* 0x00000000d8c0783b */ /* 0x008fea0000000200 */
[----:B----4-:R-:W-:Y:S02]  /*5e30*/  LDSM.16.M88.4 R200, [R235+0xc100] ;  /* 0x00c10000ebc8783b */ /* 0x010fe40000000200 */
[----:B------:R-:W-:Y:S03]  /*5e40*/  HMMA.16816.F32 R64, R140, R166, R64 ;  /* 0x000000a68c40723c */ /* 0x000fe60000001840 */
[----:B------:R-:W-:Y:S05]  /*5e50*/  LDSM.16.M88.4 R164, [R224+0x800] ;  /* 0x00080000e0a4783b */ /* 0x000fea0000000200 */
[C---:B-----5:R-:W-:Y:S01]  /*5e60*/  HMMA.16816.F32 R4, R168.reuse, R144, R4 ;  /* 0x00000090a804723c */ /* 0x060fe20000001804 */
[----:B------:R-:W-:Y:S05]  /*5e70*/  LDSM.16.M88.4 R208, [R224+0x6800] ;  /* 0x00680000e0d0783b */ /* 0x000fea0000000200 */
[----:B------:R-:W-:Y:S02]  /*5e80*/  LDSM.16.M88.4 R212, [R224+0x7000] ;  /* 0x00700000e0d4783b */ /* 0x000fe40000000200 */
[C---:B------:R-:W-:Y:S03]  /*5e90*/  HMMA.16816.F32 R8, R168.reuse, R146, R8 ;  /* 0x00000092a808723c */ /* 0x040fe60000001808 */
[----:B------:R-:W1:Y:S05]  /*5ea0*/  LDSM.16.M88.4 R144, [R235+0xa900] ;  /* 0x00a90000eb90783b */ /* 0x000e6a0000000200 */
[C---:B------:R-:W-:Y:S08]  /*5eb0*/  HMMA.16816.F32 R12, R168.reuse, R132, R12 ;  /* 0x00000084a80c723c */ /* 0x040ff0000000180c */
[C---:B------:R-:W-:Y:S01]  /*5ec0*/  HMMA.16816.F32 R16, R168.reuse, R134, R16 ;  /* 0x00000086a810723c */ /* 0x040fe20000001810 */
[----:B------:R-:W2:Y:S07]  /*5ed0*/  LDSM.16.M88.4 R132, [R235+0xb900] ;  /* 0x00b90000eb84783b */ /* 0x000eae0000000200 */
[C---:B------:R-:W-:Y:S08]  /*5ee0*/  HMMA.16816.F32 R20, R168.reuse, R148, R20 ;  /* 0x00000094a814723c */ /* 0x040ff00000001814 */
[C---:B------:R-:W-:Y:S01]  /*5ef0*/  HMMA.16816.F32 R24, R168.reuse, R150, R24 ;  /* 0x00000096a818723c */ /* 0x040fe20000001818 */
[----:B------:R-:W3:Y:S07]  /*5f00*/  LDSM.16.M88.4 R148, [R224] ;  /* 0x00000000e094783b */ /* 0x000eee0000000200 */
[C---:B------:R-:W-:Y:S08]  /*5f10*/  HMMA.16816.F32 R28, R168.reuse, R152, R28 ;  /* 0x00000098a81c723c */ /* 0x040ff0000000181c */
[C---:B------:R-:W-:Y:S01]  /*5f20*/  HMMA.16816.F32 R32, R168.reuse, R154, R32 ;  /* 0x0000009aa820723c */ /* 0x040fe20000001820 */
[----:B------:R-:W4:Y:S07]  /*5f30*/  LDSM.16.M88.4 R152, [R224+0x1000] ;  /* 0x00100000e098783b */ /* 0x000f2e0000000200 */
[C---:B------:R-:W-:Y:S08]  /*5f40*/  HMMA.16816.F32 R36, R168.reuse, R156, R36 ;  /* 0x0000009ca824723c */ /* 0x040ff00000001824 */
[C---:B------:R-:W-:Y:S01]  /*5f50*/  HMMA.16816.F32 R40, R168.reuse, R158, R40 ;  /* 0x0000009ea828723c */ /* 0x040fe20000001828 */
[----:B------:R-:W-:Y:S07]  /*5f60*/  LDSM.16.M88.4 R156, [R224+0x3000] ;  /* 0x00300000e09c783b */ /* 0x000fee0000000200 */
[C---:B-1----:R-:W-:Y:S08]  /*5f70*/  HMMA.16816.F32 R44, R168.reuse, R144, R44 ;  /* 0x00000090a82c723c */ /* 0x042ff0000000182c */
[C---:B------:R-:W-:Y:S01]  /*5f80*/  HMMA.16816.F32 R48, R168.reuse, R146, R48 ;  /* 0x00000092a830723c */ /* 0x040fe20000001830 */
[----:B------:R-:W-:Y:S07]  /*5f90*/  LDSM.16.M88.4 R144, [R224+0x2000] ;  /* 0x00200000e090783b */ /* 0x000fee0000000200 */
[C---:B------:R-:W-:Y:S08]  /*5fa0*/  HMMA.16816.F32 R52, R168.reuse, R160, R52 ;  /* 0x000000a0a834723c */ /* 0x040ff00000001834 */
[C---:B------:R-:W-:Y:S01]  /*5fb0*/  HMMA.16816.F32 R56, R168.reuse, R162, R56 ;  /* 0x000000a2a838723c */ /* 0x040fe20000001838 */
[----:B------:R-:W-:Y:S07]  /*5fc0*/  LDSM.16.M88.4 R160, [R224+0x3800] ;  /* 0x00380000e0a0783b */ /* 0x000fee0000000200 */
[C---:B--2---:R-:W-:Y:S08]  /*5fd0*/  HMMA.16816.F32 R60, R168.reuse, R132, R60 ;  /* 0x00000084a83c723c */ /* 0x044ff0000000183c */
[----:B------:R-:W-:Y:S01]  /*5fe0*/  HMMA.16816.F32 R64, R168, R134, R64 ;  /* 0x00000086a840723c */ /* 0x000fe20000001840 */
[----:B------:R-:W1:Y:S07]  /*5ff0*/  LDSM.16.M88.4 R132, [R224+0x1800] ;  /* 0x00180000e084783b */ /* 0x000e6e0000000200 */
[C---:B---3--:R-:W-:Y:S08]  /*6000*/  HMMA.16816.F32 R4, R172.reuse, R148, R4 ;  /* 0x00000094ac04723c */ /* 0x048ff00000001804 */
[C---:B------:R-:W-:Y:S01]  /*6010*/  HMMA.16816.F32 R8, R172.reuse, R150, R8 ;  /* 0x00000096ac08723c */ /* 0x040fe20000001808 */
[----:B------:R-:W2:Y:S07]  /*6020*/  LDSM.16.M88.4 R148, [R224+0x2800] ;  /* 0x00280000e094783b */ /* 0x000eae0000000200 */
[C---:B------:R-:W-:Y:S08]  /*6030*/  HMMA.16816.F32 R12, R172.reuse, R164, R12 ;  /* 0x000000a4ac0c723c */ /* 0x040ff0000000180c */
[C---:B------:R-:W-:Y:S01]  /*6040*/  HMMA.16816.F32 R16, R172.reuse, R166, R16 ;  /* 0x000000a6ac10723c */ /* 0x040fe20000001810 */
[----:B------:R-:W3:Y:S07]  /*6050*/  LDSM.16.M88.4 R164, [R238+0xc100] ;  /* 0x00c10000eea4783b */ /* 0x000eee0000000200 */
[C---:B----4-:R-:W-:Y:S08]  /*6060*/  HMMA.16816.F32 R20, R172.reuse, R152, R20 ;  /* 0x00000098ac14723c */ /* 0x050ff00000001814 */
[C---:B------:R-:W-:Y:S01]  /*6070*/  HMMA.16816.F32 R24, R172.reuse, R154, R24 ;  /* 0x0000009aac18723c */ /* 0x040fe20000001818 */
[----:B------:R-:W4:Y:S07]  /*6080*/  LDSM.16.M88.4 R152, [R238+0xc900] ;  /* 0x00c90000ee98783b */ /* 0x000f2e0000000200 */
[C---:B-1----:R-:W-:Y:S08]  /*6090*/  HMMA.16816.F32 R28, R172.reuse, R132, R28 ;  /* 0x00000084ac1c723c */ /* 0x042ff0000000181c */
[C---:B------:R-:W-:Y:S01]  /*60a0*/  HMMA.16816.F32 R32, R172.reuse, R134, R32 ;  /* 0x00000086ac20723c */ /* 0x040fe20000001820 */
[----:B------:R-:W1:Y:S07]  /*60b0*/  LDSM.16.M88.4 R132, [R238+0xd100] ;  /* 0x00d10000ee84783b */ /* 0x000e6e0000000200 */
[C---:B------:R-:W-:Y:S08]  /*60c0*/  HMMA.16816.F32 R36, R172.reuse, R144, R36 ;  /* 0x00000090ac24723c */ /* 0x040ff00000001824 */
[C---:B------:R-:W-:Y:S01]  /*60d0*/  HMMA.16816.F32 R40, R172.reuse, R146, R40 ;  /* 0x00000092ac28723c */ /* 0x040fe20000001828 */
[----:B------:R-:W5:Y:S07]  /*60e0*/  LDSM.16.M88.4 R144, [R238+0xd900] ;  /* 0x00d90000ee90783b */ /* 0x000f6e0000000200 */
[C---:B--2---:R-:W-:Y:S08]  /*60f0*/  HMMA.16816.F32 R44, R172.reuse, R148, R44 ;  /* 0x00000094ac2c723c */ /* 0x044ff0000000182c */
[C---:B------:R-:W-:Y:S01]  /*6100*/  HMMA.16816.F32 R48, R172.reuse, R150, R48 ;  /* 0x00000096ac30723c */ /* 0x040fe20000001830 */
[----:B------:R-:W2:Y:S07]  /*6110*/  LDSM.16.M88.4 R148, [R238+0xe900] ;  /* 0x00e90000ee94783b */ /* 0x000eae0000000200 */
[C---:B------:R-:W-:Y:S08]  /*6120*/  HMMA.16816.F32 R52, R172.reuse, R156, R52 ;  /* 0x0000009cac34723c */ /* 0x040ff00000001834 */
[C---:B------:R-:W-:Y:S01]  /*6130*/  HMMA.16816.F32 R56, R172.reuse, R158, R56 ;  /* 0x0000009eac38723c */ /* 0x040fe20000001838 */
[----:B------:R-:W-:Y:S07]  /*6140*/  LDSM.16.M88.4 R156, [R222] ;  /* 0x00000000de9c783b */ /* 0x000fee0000000200 */
[C---:B------:R-:W-:Y:S08]  /*6150*/  HMMA.16816.F32 R60, R172.reuse, R160, R60 ;  /* 0x000000a0ac3c723c */ /* 0x040ff0000000183c */
[----:B------:R-:W-:Y:S01]  /*6160*/  HMMA.16816.F32 R64, R172, R162, R64 ;  /* 0x000000a2ac40723c */ /* 0x000fe20000001840 */
[----:B------:R-:W-:Y:S07]  /*6170*/  LDSM.16.M88.4 R160, [R221] ;  /* 0x00000000dda0783b */ /* 0x000fee0000000200 */
[C---:B---3--:R-:W-:Y:S08]  /*6180*/  HMMA.16816.F32 R4, R176.reuse, R164, R4 ;  /* 0x000000a4b004723c */ /* 0x048ff00000001804 */
[C---:B------:R-:W-:Y:S01]  /*6190*/  HMMA.16816.F32 R8, R176.reuse, R166, R8 ;  /* 0x000000a6b008723c */ /* 0x040fe20000001808 */
[----:B------:R-:W-:Y:S07]  /*61a0*/  LDSM.16.M88.4 R164, [R220] ;  /* 0x00000000dca4783b */ /* 0x000fee0000000200 */
[C---:B----4-:R-:W-:Y:S08]  /*61b0*/  HMMA.16816.F32 R12, R176.reuse, R152, R12 ;  /* 0x00000098b00c723c */ /* 0x050ff0000000180c */
[C---:B------:R-:W-:Y:S01]  /*61c0*/  HMMA.16816.F32 R16, R176.reuse, R154, R16 ;  /* 0x0000009ab010723c */ /* 0x040fe20000001810 */
[----:B------:R-:W-:Y:S07]  /*61d0*/  LDSM.16.M88.4 R152, [R223] ;  /* 0x00000000df98783b */ /* 0x000fee0000000200 */
[C---:B-1----:R-:W-:Y:S08]  /*61e0*/  HMMA.16816.F32 R20, R176.reuse, R132, R20 ;  /* 0x00000084b014723c */ /* 0x042ff00000001814 */
[C---:B------:R-:W-:Y:S01]  /*61f0*/  HMMA.16816.F32 R24, R176.reuse, R134, R24 ;  /* 0x00000086b018723c */ /* 0x040fe20000001818 */
[----:B------:R-:W1:Y:S07]  /*6200*/  LDSM.16.M88.4 R132, [R238+0xf100] ;  /* 0x00f10000ee84783b */ /* 0x000e6e0000000200 */
[C---:B-----5:R-:W-:Y:S08]  /*6210*/  HMMA.16816.F32 R28, R176.reuse, R144, R28 ;  /* 0x00000090b01c723c */ /* 0x060ff0000000181c */
[C---:B------:R-:W-:Y:S01]  /*6220*/  HMMA.16816.F32 R32, R176.reuse, R146, R32 ;  /* 0x00000092b020723c */ /* 0x040fe20000001820 */
[----:B------:R-:W3:Y:S07]  /*6230*/  LDSM.16.M88.4 R144, [R238+0xf900] ;  /* 0x00f90000ee90783b */ /* 0x000eee0000000200 */
[C---:B------:R-:W-:Y:S08]  /*6240*/  HMMA.16816.F32 R36, R176.reuse, R180, R36 ;  /* 0x000000b4b024723c */ /* 0x040ff00000001824 */
[C---:B------:R-:W-:Y:S01]  /*6250*/  HMMA.16816.F32 R40, R176.reuse, R182, R40 ;  /* 0x000000b6b028723c */ /* 0x040fe20000001828 */
[----:B------:R-:W-:Y:S07]  /*6260*/  LDSM.16.M88.4 R180, [R218] ;  /* 0x00000000dab4783b */ /* 0x000fee0000000200 */
[C---:B--2---:R-:W-:Y:S08]  /*6270*/  HMMA.16816.F32 R44, R176.reuse, R148, R44 ;  /* 0x00000094b02c723c */ /* 0x044ff0000000182c */
[C---:B------:R-:W-:Y:S01]  /*6280*/  HMMA.16816.F32 R48, R176.reuse, R150, R48 ;  /* 0x00000096b030723c */ /* 0x040fe20000001830 */
[----:B------:R-:W2:Y:S07]  /*6290*/  LDSM.16.M88.4 R148, [R219] ;  /* 0x00000000db94783b */ /* 0x000eae0000000200 */
[C---:B-1----:R-:W-:Y:S08]  /*62a0*/  HMMA.16816.F32 R52, R176.reuse, R132, R52 ;  /* 0x00000084b034723c */ /* 0x042ff00000001834 */
[C---:B------:R-:W-:Y:S01]  /*62b0*/  HMMA.16816.F32 R56, R176.reuse, R134, R56 ;  /* 0x00000086b038723c */ /* 0x040fe20000001838 */
[----:B------:R-:W1:Y:S07]  /*62c0*/  LDSM.16.M88.4 R132, [R235+0xc900] ;  /* 0x00c90000eb84783b */ /* 0x000e6e0000000200 */
[C---:B---3--:R-:W-:Y:S08]  /*62d0*/  HMMA.16816.F32 R60, R176.reuse, R144, R60 ;  /* 0x00000090b03c723c */ /* 0x048ff0000000183c */
[----:B------:R-:W-:Y:S01]  /*62e0*/  HMMA.16816.F32 R64, R176, R146, R64 ;  /* 0x00000092b040723c */ /* 0x000fe20000001840 */
[----:B------:R-:W3:Y:S07]  /*62f0*/  LDSM.16.M88.4 R144, [R235+0xd100] ;  /* 0x00d10000eb90783b */ /* 0x000eee0000000200 */
[C---:B------:R-:W-:Y:S08]  /*6300*/  HMMA.16816.F32 R4, R184.reuse, R152, R4 ;  /* 0x00000098b804723c */ /* 0x040ff00000001804 */
[C---:B------:R-:W-:Y:S01]  /*6310*/  HMMA.16816.F32 R8, R184.reuse, R154, R8 ;  /* 0x0000009ab808723c */ /* 0x040fe20000001808 */
[----:B------:R-:W-:Y:S07]  /*6320*/  LDSM.16.M88.4 R152, [R235+0xe100] ;  /* 0x00e10000eb98783b */ /* 0x000fee0000000200 */
        /* <DEDUP_REMOVED lines=9> */
[C---:B--2---:R-:W-:Y:S08]  /*63c0*/  HMMA.16816.F32 R36, R184.reuse, R148, R36 ;  /* 0x00000094b824723c */ /* 0x044ff00000001824 */
[C---:B------:R-:W-:Y:S01]  /*63d0*/  HMMA.16816.F32 R40, R184.reuse, R150, R40 ;  /* 0x00000096b828723c */ /* 0x040fe20000001828 */
[----:B------:R-:W2:Y:S07]  /*63e0*/  LDSM.16.M88.4 R148, [R235+0xd900] ;  /* 0x00d90000eb94783b */ /* 0x000eae0000000200 */
[C---:B------:R-:W-:Y:S08]  /*63f0*/  HMMA.16816.F32 R44, R184.reuse, R180, R44 ;  /* 0x000000b4b82c723c */ /* 0x040ff0000000182c */
[C---:B------:R-:W-:Y:S01]  /*6400*/  HMMA.16816.F32 R48, R184.reuse, R182, R48 ;  /* 0x000000b6b830723c */ /* 0x040fe20000001830 */
[----:B------:R-:W4:Y:S07]  /*6410*/  LDSM.16.M88.4 R180, [R224+0x4000] ;  /* 0x00400000e0b4783b */ /* 0x000f2e0000000200 */
[C---:B------:R-:W-:Y:S08]  /*6420*/  HMMA.16816.F32 R52, R184.reuse, R188, R52 ;  /* 0x000000bcb834723c */ /* 0x040ff00000001834 */
[C---:B------:R-:W-:Y:S01]  /*6430*/  HMMA.16816.F32 R56, R184.reuse, R190, R56 ;  /* 0x000000beb838723c */ /* 0x040fe20000001838 */
[----:B------:R-:W-:Y:S07]  /*6440*/  LDSM.16.M88.4 R188, [R224+0x5000] ;  /* 0x00500000e0bc783b */ /* 0x000fee0000000200 */
[C---:B------:R-:W-:Y:S08]  /*6450*/  HMMA.16816.F32 R60, R184.reuse, R192, R60 ;  /* 0x000000c0b83c723c */ /* 0x040ff0000000183c */
[----:B------:R-:W-:Y:S01]  /*6460*/  HMMA.16816.F32 R64, R184, R194, R64 ;  /* 0x000000c2b840723c */ /* 0x000fe20000001840 */
[----:B------:R-:W-:Y:S07]  /*6470*/  LDSM.16.M88.4 R192, [R224+0x5800] ;  /* 0x00580000e0c0783b */ /* 0x000fee0000000200 */
[C---:B------:R-:W-:Y:S08]  /*6480*/  HMMA.16816.F32 R4, R196.reuse, R200, R4 ;  /* 0x000000c8c404723c */ /* 0x040ff00000001804 */
[C---:B------:R-:W-:Y:S01]  /*6490*/  HMMA.16816.F32 R8, R196.reuse, R202, R8 ;  /* 0x000000cac408723c */ /* 0x040fe20000001808 */
[----:B------:R-:W-:Y:S07]  /*64a0*/  LDSM.16.M88.4 R200, [R224+0x6000] ;  /* 0x00600000e0c8783b */ /* 0x000fee0000000200 */
[C---:B-1----:R-:W-:Y:S08]  /*64b0*/  HMMA.16816.F32 R12, R196.reuse, R132, R12 ;  /* 0x00000084c40c723c */ /* 0x042ff0000000180c */
[C---:B------:R-:W-:Y:S01]  /*64c0*/  HMMA.16816.F32 R16, R196.reuse, R134, R16 ;  /* 0x00000086c410723c */ /* 0x040fe20000001810 */
[----:B------:R-:W1:Y:S07]  /*64d0*/  LDSM.16.M88.4 R132, [R224+0x4800] ;  /* 0x00480000e084783b */ /* 0x000e6e0000000200 */
[C---:B---3--:R-:W-:Y:S08]  /*64e0*/  HMMA.16816.F32 R20, R196.reuse, R144, R20 ;  /* 0x00000090c414723c */ /* 0x048ff00000001814 */
[C---:B------:R-:W-:Y:S01]  /*64f0*/  HMMA.16816.F32 R24, R196.reuse, R146, R24 ;  /* 0x00000092c418723c */ /* 0x040fe20000001818 */
[----:B------:R-:W3:Y:S01]  /*6500*/  LDSM.16.M88.4 R144, [R224+0x7800] ;  /* 0x00780000e090783b */ /* 0x000ee20000000200 */
[----:B------:R-:W-:Y:S04]  /*6510*/  DEPBAR.LE SB0, 0x0 ;  /* 0x000080000000791a */ /* 0x000fe80000000000 */
[----:B------:R-:W-:Y:S02]  /*6520*/  BAR.SYNC.DEFER_BLOCKING 0x0 ;  /* 0x0000000000007b1d */ /* 0x000fe40000010000 */
[C---:B--2---:R-:W-:Y:S08]  /*6530*/  HMMA.16816.F32 R28, R196.reuse, R148, R28 ;  /* 0x00000094c41c723c */ /* 0x044ff0000000181c */
        /* <DEDUP_REMOVED lines=8> */
[----:B------:R-:W-:Y:S08]  /*65c0*/  HMMA.16816.F32 R64, R196, R166, R64 ;  /* 0x000000a6c440723c */ /* 0x000ff00000001840 */
[C---:B----4-:R-:W-:Y:S08]  /*65d0*/  HMMA.16816.F32 R4, R204.reuse, R180, R4 ;  /* 0x000000b4cc04723c */ /* 0x050ff00000001804 */
[C---:B------:R-:W-:Y:S08]  /*65e0*/  HMMA.16816.F32 R8, R204.reuse, R182, R8 ;  /* 0x000000b6cc08723c */ /* 0x040ff00000001808 */
[C---:B-1----:R-:W-:Y:S08]  /*65f0*/  HMMA.16816.F32 R12, R204.reuse, R132, R12 ;  /* 0x00000084cc0c723c */ /* 0x042ff0000000180c */
        /* <DEDUP_REMOVED lines=11> */
[C---:B---3--:R-:W-:Y:S08]  /*66b0*/  HMMA.16816.F32 R60, R204.reuse, R144, R60 ;  /* 0x00000090cc3c723c */ /* 0x048ff0000000183c */
[----:B------:R-:W-:Y:S01]  /*66c0*/  HMMA.16816.F32 R64, R204, R146, R64 ;  /* 0x00000092cc40723c */ /* 0x000fe20000001840 */
[----:B------:R-:W-:-:S07]  /*66d0*/  @P1 BRA `(.L_x_8) ;  /* 0xffffecc000001947 */ /* 0x000fce000383ffff */
.L_x_7:
[----:B------:R-:W-:Y:S01]  /*66e0*/  FMNMX.FTZ R134, R4, R2, !PT ;  /* 0x0000000204867209 */ /* 0x000fe20007810000 */
[----:B---3--:R-:W-:Y:S01]  /*66f0*/  LDSM.16.MT88.4 R144, [R236+0x100] ;  /* 0x00010000ec90783b */ /* 0x008fe20000004200 */
[----:B------:R-:W-:Y:S01]  /*6700*/  FMNMX.FTZ R3, R6, R0, !PT ;  /* 0x0000000006037209 */ /* 0x000fe20007810000 */
[----:B------:R-:W-:Y:S01]  /*6710*/  UISETP.GT.AND UP0, UPT, UR6, UR8, UPT ;  /* 0x000000080600728c */ /* 0x000fe2000bf04270 */
[----:B------:R-:W-:Y:S01]  /*6720*/  FMNMX.FTZ R134, R5, R134, !PT ;  /* 0x0000008605867209 */ /* 0x000fe20007810000 */
[----:B------:R-:W-:Y:S01]  /*6730*/  UIADD3 UR6, UR6, -0x1, URZ ;  /* 0xffffffff06067890 */ /* 0x000fe2000fffe03f */
[----:B------:R-:W-:Y:S02]  /*6740*/  FMNMX.FTZ R3, R7, R3, !PT ;  /* 0x0000000307037209 */ /* 0x000fe40007810000 */
[----:B------:R-:W-:Y:S01]  /*6750*/  FMNMX.FTZ R134, R8, R134, !PT ;  /* 0x0000008608867209 */ /* 0x000fe20007810000 */
[----:B------:R-:W-:Y:S01]  /*6760*/  LDSM.16.MT88.4 R148, [R234+0x100] ;  /* 0x00010000ea94783b */ /* 0x000fe20000004200 */
[----:B------:R-:W-:Y:S02]  /*6770*/  FMNMX.FTZ R3, R10, R3, !PT ;  /* 0x000000030a037209 */ /* 0x000fe40007810000 */
[----:B------:R-:W-:Y:S02]  /*6780*/  FMNMX.FTZ R134, R9, R134, !PT ;  /* 0x0000008609867209 */ /* 0x000fe40007810000 */
[----:B------:R-:W-:Y:S02]  /*6790*/  FMNMX.FTZ R3, R11, R3, !PT ;  /* 0x000000030b037209 */ /* 0x000fe40007810000 */
[----:B------:R-:W-:Y:S01]  /*67a0*/  FMNMX.FTZ R134, R12, R134, !PT ;  /* 0x000000860c867209 */ /* 0x000fe20007810000 */
[----:B------:R-:W-:Y:S01]  /*67b0*/  LDSM.16.MT88.4 R152, [R233+0x100] ;  /* 0x00010000e998783b */ /* 0x000fe20000004200 */
[----:B------:R-:W-:Y:S02]  /*67c0*/  FMNMX.FTZ R3, R14, R3, !PT ;  /* 0x000000030e037209 */ /* 0x000fe40007810000 */
[----:B------:R-:W-:Y:S02]  /*67d0*/  FMNMX.FTZ R134, R13, R134, !PT ;  /* 0x000000860d867209 */ /* 0x000fe40007810000 */
[----:B------:R-:W-:Y:S02]  /*67e0*/  FMNMX.FTZ R3, R15, R3, !PT ;  /* 0x000000030f037209 */ /* 0x000fe40007810000 */
[----:B------:R-:W-:Y:S01]  /*67f0*/  FMNMX.FTZ R134, R16, R134, !PT ;  /* 0x0000008610867209 */ /* 0x000fe20007810000 */
[----:B------:R-:W0:Y:S01]  /*6800*/  LDGDEPBAR ;  /* 0x00000000000079af */ /* 0x000e220000000000 */
[----:B------:R-:W-:Y:S02]  /*6810*/  FMNMX.FTZ R3, R18, R3, !PT ;  /* 0x0000000312037209 */ /* 0x000fe40007810000 */
        /* <DEDUP_REMOVED lines=50> */
[----:B------:R-:W-:Y:S01]  /*6b40*/  PLOP3.LUT P1, PT, PT, PT, UP0, 0x80, 0x0 ;  /* 0x000000000000781c */ /* 0x000fe20003f2f008 */
[----:B------:R-:W-:Y:S08]  /*6b50*/  SHFL.BFLY PT, R132, R134, 0x2, 0x1f ;  /* 0x0c401f0086847f89 */ /* 0x000ff000000e0000 */
[----:B------:R-:W1:Y:S02]  /*6b60*/  SHFL.BFLY PT, R133, R3, 0x2, 0x1f ;  /* 0x0c401f0003857f89 */ /* 0x000e6400000e0000 */
[----:B-1----:R-:W-:Y:S02]  /*6b70*/  FMNMX.FTZ R133, R3, R133, !PT ;  /* 0x0000008503857209 */ /* 0x002fe40007810000 */
[----:B------:R-:W-:Y:S04]  /*6b80*/  FMNMX.FTZ R134, R134, R132, !PT ;  /* 0x0000008486867209 */ /* 0x000fe80007810000 */
[----:B------:R-:W1:Y:S08]  /*6b90*/  SHFL.BFLY PT, R3, R133, 0x1, 0x1f ;  /* 0x0c201f0085037f89 */ /* 0x000e7000000e0000 */
[----:B------:R-:W2:Y:S01]  /*6ba0*/  SHFL.BFLY PT, R132, R134, 0x1, 0x1f ;  /* 0x0c201f0086847f89 */ /* 0x000ea200000e0000 */
[----:B-1----:R-:W-:Y:S05]  /*6bb0*/  FMNMX.FTZ R3, R3, R133, !PT ;  /* 0x0000008503037209 */ /* 0x002fea0007810000 */
[C---:B------:R-:W-:Y:S02]  /*6bc0*/  FMUL.FTZ R161, R3.reuse, c[0x0][0x2d0] ;  /* 0x0000b40003a17a20 */ /* 0x040fe40000410000 */
[----:B------:R-:W-:Y:S01]  /*6bd0*/  FADD.FTZ R0, -R3, R0 ;  /* 0x0000000003007221 */ /* 0x000fe20000010100 */
[----:B--2---:R-:W-:Y:S01]  /*6be0*/  FMNMX.FTZ R132, R134, R132, !PT ;  /* 0x0000008486847209 */ /* 0x004fe20007810000 */
[--C-:B------:R-:W-:Y:S02]  /*6bf0*/  FFMA.FTZ R159, R10, c[0x0][0x2d0], -R161.reuse ;  /* 0x0000b4000a9f7a23 */ /* 0x100fe400000108a1 */
[--C-:B------:R-:W-:Y:S02]  /*6c00*/  FFMA.FTZ R160, R11, c[0x0][0x2d0], -R161.reuse ;  /* 0x0000b4000ba07a23 */ /* 0x100fe400000108a1 */
[C---:B------:R-:W-:Y:S02]  /*6c10*/  FMUL.FTZ R162, R132.reuse, c[0x0][0x2d0] ;  /* 0x0000b40084a27a20 */ /* 0x040fe40000410000 */
[----:B------:R-:W-:Y:S01]  /*6c20*/  FADD.FTZ R2, -R132, R2 ;  /* 0x0000000284027221 */ /* 0x000fe20000010100 */
[----:B------:R-:W-:Y:S01]  /*6c30*/  MUFU.EX2 R159, R159 ;  /* 0x0000009f009f7308 */ /* 0x000fe20000000800 */
[--C-:B------:R-:W-:Y:S02]  /*6c40*/  FFMA.FTZ R134, R8, c[0x0][0x2d0], -R162.reuse ;  /* 0x0000b40008867a23 */ /* 0x100fe400000108a2 */
[--C-:B------:R-:W-:Y:S02]  /*6c50*/  FFMA.FTZ R135, R9, c[0x0][0x2d0], -R162.reuse ;  /* 0x0000b40009877a23 */ /* 0x100fe400000108a2 */
[----:B------:R-:W-:Y:S02]  /*6c60*/  FMUL.FTZ R2, R2, c[0x0][0x2d0] ;  /* 0x0000b40002027a20 */ /* 0x000fe40000410000 */
[----:B------:R-:W-:Y:S02]  /*6c70*/  FMUL.FTZ R0, R0, c[0x0][0x2d0] ;  /* 0x0000b40000007a20 */ /* 0x000fe40000410000 */
[--C-:B------:R-:W-:Y:S01]  /*6c80*/  FFMA.FTZ R157, R4, c[0x0][0x2d0], -R162.reuse ;  /* 0x0000b400049d7a23 */ /* 0x100fe200000108a2 */
[----:B------:R-:W-:Y:S01]  /*6c90*/  MUFU.EX2 R134, R134 ;  /* 0x0000008600867308 */ /* 0x000fe20000000800 */
[--C-:B------:R-:W-:Y:S02]  /*6ca0*/  FFMA.FTZ R133, R5, c[0x0][0x2d0], -R162.reuse ;  /* 0x0000b40005857a23 */ /* 0x100fe400000108a2 */
[--C-:B------:R-:W-:Y:S02]  /*6cb0*/  FFMA.FTZ R156, R6, c[0x0][0x2d0], -R161.reuse ;  /* 0x0000b400069c7a23 */ /* 0x100fe400000108a1 */
[--C-:B------:R-:W-:Y:S02]  /*6cc0*/  FFMA.FTZ R158, R7, c[0x0][0x2d0], -R161.reuse ;  /* 0x0000b400079e7a23 */ /* 0x100fe400000108a1 */
[--C-:B------:R-:W-:Y:S02]  /*6cd0*/  FFMA.FTZ R180, R20, c[0x0][0x2d0], -R162.reuse ;  /* 0x0000b40014b47a23 */ /* 0x100fe400000108a2 */
[--C-:B------:R-:W-:Y:S01]  /*6ce0*/  FFMA.FTZ R167, R21, c[0x0][0x2d0], -R162.reuse ;  /* 0x0000b40015a77a23 */ /* 0x100fe200000108a2 */
[----:B------:R-:W1:Y:S01]  /*6cf0*/  MUFU.EX2 R2, R2 ;  /* 0x0000000200027308 */ /* 0x000e620000000800 */
[--C-:B------:R-:W-:Y:S02]  /*6d00*/  FFMA.FTZ R181, R22, c[0x0][0x2d0], -R161.reuse ;  /* 0x0000b40016b57a23 */ /* 0x100fe400000108a1 */
[--C-:B------:R-:W-:Y:S02]  /*6d10*/  FFMA.FTZ R182, R23, c[0x0][0x2d0], -R161.reuse ;  /* 0x0000b40017b67a23 */ /* 0x100fe400000108a1 */
[----:B------:R-:W-:Y:S01]  /*6d20*/  LDSM.16.MT88.4 R20, [R234+0x4900] ;  /* 0x00490000ea14783b */ /* 0x000fe20000004200 */
[--C-:B------:R-:W-:Y:S02]  /*6d30*/  FFMA.FTZ R183, R32, c[0x0][0x2d0], -R162.reuse ;  /* 0x0000b40020b77a23 */ /* 0x100fe400000108a2 */
[--C-:B------:R-:W-:Y:S02]  /*6d40*/  FFMA.FTZ R188, R33, c[0x0][0x2d0], -R162.reuse ;  /* 0x0000b40021bc7a23 */ /* 0x100fe400000108a2 */
[----:B------:R-:W2:Y:S01]  /*6d50*/  MUFU.EX2 R0, R0 ;  /* 0x0000000000007308 */ /* 0x000ea20000000800 */
[--C-:B------:R-:W-:Y:S02]  /*6d60*/  FFMA.FTZ R189, R34, c[0x0][0x2d0], -R161.reuse ;  /* 0x0000b40022bd7a23 */ /* 0x100fe400000108a1 */
[--C-:B------:R-:W-:Y:S02]  /*6d70*/  FFMA.FTZ R190, R35, c[0x0][0x2d0], -R161.reuse ;  /* 0x0000b40023be7a23 */ /* 0x100fe400000108a1 */
[----:B------:R-:W-:Y:S01]  /*6d80*/  LDSM.16.MT88.4 R32, [R234+0x1900] ;  /* 0x00190000ea20783b */ /* 0x000fe20000004200 */
[--C-:B------:R-:W-:Y:S02]  /*6d90*/  FFMA.FTZ R192, R36, c[0x0][0x2d0], -R162.reuse ;  /* 0x0000b40024c07a23 */ /* 0x100fe400000108a2 */
[--C-:B------:R-:W-:Y:S02]  /*6da0*/  FFMA.FTZ R191, R37, c[0x0][0x2d0], -R162.reuse ;  /* 0x0000b40025bf7a23 */ /* 0x100fe400000108a2 */
[----:B------:R-:W-:Y:S01]  /*6db0*/  MUFU.EX2 R157, R157 ;  /* 0x0000009d009d7308 */ /* 0x000fe20000000800 */
[--C-:B------:R-:W-:Y:S02]  /*6dc0*/  FFMA.FTZ R193, R38, c[0x0][0x2d0], -R161.reuse ;  /* 0x0000b40026c17a23 */ /* 0x100fe400000108a1 */
[--C-:B------:R-:W-:Y:S02]  /*6dd0*/  FFMA.FTZ R194, R39, c[0x0][0x2d0], -R161.reuse ;  /* 0x0000b40027c27a23 */ /* 0x100fe400000108a1 */
[C---:B-1----:R-:W-:Y:S01]  /*6de0*/  FMUL.FTZ R4, R2.reuse, R128 ;  /* 0x0000008002047220 */ /* 0x042fe20000410000 */
[----:B------:R-:W-:Y:S01]  /*6df0*/  LDSM.16.MT88.4 R36, [R234+0x5900] ;  /* 0x00590000ea24783b */ /* 0x000fe20000004200 */
[C---:B------:R-:W-:Y:S02]  /*6e00*/  FMUL.FTZ R5, R2.reuse, R129 ;  /* 0x0000008102057220 */ /* 0x040fe40000410000 */
[C---:B------:R-:W-:Y:S01]  /*6e10*/  FMUL.FTZ R8, R2.reuse, R124 ;  /* 0x0000007c02087220 */ /* 0x040fe20000410000 */
[----:B------:R-:W1:Y:S01]  /*6e20*/  MUFU.EX2 R133, R133 ;  /* 0x0000008500857308 */ /* 0x000e620000000800 */
[C---:B------:R-:W-:Y:S02]  /*6e30*/  FMUL.FTZ R9, R2.reuse, R125 ;  /* 0x0000007d02097220 */ /* 0x040fe40000410000 */
[----:B------:R-:W-:Y:S02]  /*6e40*/  FMUL.FTZ R68, R2, R68 ;  /* 0x0000004402447220 */ /* 0x000fe40000410000 */
[C---:B--2---:R-:W-:Y:S02]  /*6e50*/  FMUL.FTZ R6, R0.reuse, R130 ;  /* 0x0000008200067220 */ /* 0x044fe40000410000 */
[C---:B------:R-:W-:Y:S02]  /*6e60*/  FMUL.FTZ R7, R0.reuse, R131 ;  /* 0x0000008300077220 */ /* 0x040fe40000410000 */
[C---:B------:R-:W-:Y:S01]  /*6e70*/  FMUL.FTZ R10, R0.reuse, R126 ;  /* 0x0000007e000a7220 */ /* 0x040fe20000410000 */
[----:B------:R-:W2:Y:S01]  /*6e80*/  MUFU.EX2 R135, R135 ;  /* 0x0000008700877308 */ /* 0x000ea20000000800 */
[----:B------:R-:W-:Y:S02]  /*6e90*/  FMUL.FTZ R11, R0, R127 ;  /* 0x0000007f000b7220 */ /* 0x000fe40000410000 */
[----:B------:R-:W3:Y:S01]  /*6ea0*/  LDSM.16.MT88.4 R124, [R232+0x100] ;  /* 0x00010000e87c783b */ /* 0x000ee20000004200 */
[----:B------:R-:W-:Y:S02]  /*6eb0*/  FMUL.FTZ R69, R2, R69 ;  /* 0x0000004502457220 */ /* 0x000fe40000410000 */
[C---:B------:R-:W-:Y:S02]  /*6ec0*/  FMUL.FTZ R70, R0.reuse, R70 ;  /* 0x0000004600467220 */ /* 0x040fe40000410000 */
[----:B------:R-:W-:Y:S02]  /*6ed0*/  FMUL.FTZ R71, R0, R71 ;  /* 0x0000004700477220 */ /* 0x000fe40000410000 */
[----:B------:R-:W-:Y:S01]  /*6ee0*/  MUFU.EX2 R156, R156 ;  /* 0x0000009c009c7308 */ /* 0x000fe20000000800 */
[C---:B------:R-:W-:Y:S02]  /*6ef0*/  FMUL.FTZ R72, R2.reuse, R72 ;  /* 0x0000004802487220 */ /* 0x040fe40000410000 */
[----:B------:R-:W-:Y:S01]  /*6f00*/  FMUL.FTZ R73, R2, R73 ;  /* 0x0000004902497220 */ /* 0x000fe20000410000 */
[----:B-1----:R-:W-:Y:S01]  /*6f10*/  F2FP.PACK_AB R128, R133, R157 ;  /* 0x0000009d8580723e */ /* 0x002fe200000000ff */
[C---:B------:R-:W-:Y:S02]  /*6f20*/  FMUL.FTZ R74, R0.reuse, R74 ;  /* 0x0000004a004a7220 */ /* 0x040fe40000410000 */
[----:B------:R-:W-:Y:S02]  /*6f30*/  FMUL.FTZ R75, R0, R75 ;  /* 0x0000004b004b7220 */ /* 0x000fe40000410000 */
[C---:B------:R-:W-:Y:S01]  /*6f40*/  FMUL.FTZ R76, R2.reuse, R76 ;  /* 0x0000004c024c7220 */ /* 0x040fe20000410000 */
[----:B------:R-:W1:Y:S01]  /*6f50*/  MUFU.EX2 R158, R158 ;  /* 0x0000009e009e7308 */ /* 0x000e620000000800 */
[----:B------:R-:W-:Y:S02]  /*6f60*/  FMUL.FTZ R77, R2, R77 ;  /* 0x0000004d024d7220 */ /* 0x000fe40000410000 */
[C---:B------:R-:W-:Y:S01]  /*6f70*/  FMUL.FTZ R78, R0.reuse, R78 ;  /* 0x0000004e004e7220 */ /* 0x040fe20000410000 */
[----:B--2---:R-:W-:Y:S01]  /*6f80*/  F2FP.PACK_AB R130, R135, R134 ;  /* 0x000000868782723e */ /* 0x004fe200000000ff */
[----:B------:R-:W-:Y:S02]  /*6f90*/  FMUL.FTZ R79, R0, R79 ;  /* 0x0000004f004f7220 */ /* 0x000fe40000410000 */
[C---:B------:R-:W-:Y:S02]  /*6fa0*/  FMUL.FTZ R80, R2.reuse, R80 ;  /* 0x0000005002507220 */ /* 0x040fe40000410000 */
[----:B------:R-:W-:Y:S01]  /*6fb0*/  FMUL.FTZ R81, R2, R81 ;  /* 0x0000005102517220 */ /* 0x000fe20000410000 */
[----:B------:R-:W2:Y:S01]  /*6fc0*/  MUFU.EX2 R160, R160 ;  /* 0x000000a000a07308 */ /* 0x000ea20000000800 */
[C---:B------:R-:W-:Y:S02]  /*6fd0*/  FMUL.FTZ R82, R0.reuse, R82 ;  /* 0x0000005200527220 */ /* 0x040fe40000410000 */
[----:B------:R-:W-:Y:S02]  /*6fe0*/  FMUL.FTZ R83, R0, R83 ;  /* 0x0000005300537220 */ /* 0x000fe40000410000 */
[C---:B------:R-:W-:Y:S02]  /*6ff0*/  FMUL.FTZ R84, R2.reuse, R84 ;  /* 0x0000005402547220 */ /* 0x040fe40000410000 */
[----:B------:R-:W-:Y:S02]  /*7000*/  FMUL.FTZ R85, R2, R85 ;  /* 0x0000005502557220 */ /* 0x000fe40000410000 */
[C---:B------:R-:W-:Y:S01]  /*7010*/  FMUL.FTZ R86, R0.reuse, R86 ;  /* 0x0000005600567220 */ /* 0x040fe20000410000 */
[----:B------:R-:W-:Y:S01]  /*7020*/  MUFU.EX2 R180, R180 ;  /* 0x000000b400b47308 */ /* 0x000fe20000000800 */
[----:B------:R-:W-:Y:S02]  /*7030*/  FMUL.FTZ R87, R0, R87 ;  /* 0x0000005700577220 */ /* 0x000fe40000410000 */
[--C-:B------:R-:W-:Y:S01]  /*7040*/  FFMA.FTZ R195, R40, c[0x0][0x2d0], -R162.reuse ;  /* 0x0000b40028c37a23 */ /* 0x100fe200000108a2 */
[----:B-1----:R-:W-:Y:S01]  /*7050*/  F2FP.PACK_AB R129, R158, R156 ;  /* 0x0000009c9e81723e */ /* 0x002fe200000000ff */
[--C-:B------:R-:W-:Y:S02]  /*7060*/  FFMA.FTZ R200, R41, c[0x0][0x2d0], -R162.reuse ;  /* 0x0000b40029c87a23 */ /* 0x100fe400000108a2 */
[--C-:B------:R-:W-:Y:S02]  /*7070*/  FFMA.FTZ R201, R42, c[0x0][0x2d0], -R161.reuse ;  /* 0x0000b4002ac97a23 */ /* 0x100fe400000108a1 */
[--C-:B------:R-:W-:Y:S01]  /*7080*/  FFMA.FTZ R202, R43, c[0x0][0x2d0], -R161.reuse ;  /* 0x0000b4002bca7a23 */ /* 0x100fe200000108a1 */
[----:B------:R-:W-:Y:S01]  /*7090*/  MUFU.EX2 R167, R167 ;  /* 0x000000a700a77308 */ /* 0x000fe20000000800 */
[----:B------:R-:W-:Y:S01]  /*70a0*/  LDSM.16.MT88.4 R40, [R232+0x6100] ;  /* 0x00610000e828783b */ /* 0x000fe20000004200 */
[--C-:B------:R-:W-:Y:S01]  /*70b0*/  FFMA.FTZ R203, R48, c[0x0][0x2d0], -R162.reuse ;  /* 0x0000b40030cb7a23 */ /* 0x100fe200000108a2 */
[----:B--2---:R-:W-:Y:S01]  /*70c0*/  F2FP.PACK_AB R131, R160, R159 ;  /* 0x0000009fa083723e */ /* 0x004fe200000000ff */
[--C-:B------:R-:W-:Y:S02]  /*70d0*/  FFMA.FTZ R208, R49, c[0x0][0x2d0], -R162.reuse ;  /* 0x0000b40031d07a23 */ /* 0x100fe400000108a2 */
[--C-:B------:R-:W-:Y:S02]  /*70e0*/  FFMA.FTZ R209, R50, c[0x0][0x2d0], -R161.reuse ;  /* 0x0000b40032d17a23 */ /* 0x100fe400000108a1 */
[--C-:B------:R-:W-:Y:S02]  /*70f0*/  FFMA.FTZ R210, R51, c[0x0][0x2d0], -R161.reuse ;  /* 0x0000b40033d27a23 */ /* 0x100fe400000108a1 */
[----:B------:R-:W-:Y:S01]  /*7100*/  MUFU.EX2 R181, R181 ;  /* 0x000000b500b57308 */ /* 0x000fe20000000800 */
[C---:B------:R-:W-:Y:S01]  /*7110*/  HMMA.16816.F32 R4, R128.reuse, R144, R4 ;  /* 0x000000908004723c */ /* 0x040fe20000001804 */
[----:B------:R-:W-:Y:S04]  /*7120*/  LDSM.16.MT88.4 R48, [R232+0x7100] ;  /* 0x00710000e830783b */ /* 0x000fe80000004200 */
[C---:B------:R-:W-:Y:S02]  /*7130*/  FMUL.FTZ R88, R2.reuse, R88 ;  /* 0x0000005802587220 */ /* 0x040fe40000410000 */
[----:B------:R-:W-:Y:S01]  /*7140*/  FMUL.FTZ R89, R2, R89 ;  /* 0x0000005902597220 */ /* 0x000fe20000410000 */
[C---:B------:R-:W-:Y:S01]  /*7150*/  HMMA.16816.F32 R8, R128.reuse, R146, R8 ;  /* 0x000000928008723c */ /* 0x040fe20000001808 */
[----:B------:R-:W1:Y:S01]  /*7160*/  LDSM.16.MT88.4 R144, [R236+0x4100] ;  /* 0x00410000ec90783b */ /* 0x000e620000004200 */
[----:B------:R-:W-:Y:S02]  /*7170*/  MUFU.EX2 R182, R182 ;  /* 0x000000b600b67308 */ /* 0x000fe40000000800 */
[C---:B------:R-:W-:Y:S02]  /*7180*/  FMUL.FTZ R90, R0.reuse, R90 ;  /* 0x0000005a005a7220 */ /* 0x040fe40000410000 */
[----:B------:R-:W-:Y:S02]  /*7190*/  FMUL.FTZ R91, R0, R91 ;  /* 0x0000005b005b7220 */ /* 0x000fe40000410000 */
[C---:B------:R-:W-:Y:S04]  /*71a0*/  HMMA.16816.F32 R68, R128.reuse, R148, R68 ;  /* 0x000000948044723c */ /* 0x040fe80000001844 */
[C---:B------:R-:W-:Y:S01]  /*71b0*/  FMUL.FTZ R92, R2.reuse, R92 ;  /* 0x0000005c025c7220 */ /* 0x040fe20000410000 */
[----:B------:R-:W-:Y:S01]  /*71c0*/  MUFU.EX2 R183, R183 ;  /* 0x000000b700b77308 */ /* 0x000fe20000000800 */
[----:B------:R-:W-:Y:S02]  /*71d0*/  FMUL.FTZ R93, R2, R93 ;  /* 0x0000005d025d7220 */ /* 0x000fe40000410000 */
[C---:B------:R-:W-:Y:S01]  /*71e0*/  HMMA.16816.F32 R72, R128.reuse, R150, R72 ;  /* 0x000000968048723c */ /* 0x040fe20000001848 */
[----:B------:R-:W2:Y:S03]  /*71f0*/  LDSM.16.MT88.4 R148, [R234+0x4100] ;  /* 0x00410000ea94783b */ /* 0x000ea60000004200 */
[C---:B------:R-:W-:Y:S02]  /*7200*/  FMUL.FTZ R94, R0.reuse, R94 ;  /* 0x0000005e005e7220 */ /* 0x040fe40000410000 */
[----:B------:R-:W-:Y:S01]  /*7210*/  FMUL.FTZ R95, R0, R95 ;  /* 0x0000005f005f7220 */ /* 0x000fe20000410000 */
[----:B------:R-:W-:Y:S01]  /*7220*/  MUFU.EX2 R188, R188 ;  /* 0x000000bc00bc7308 */ /* 0x000fe20000000800 */
[C---:B------:R-:W-:Y:S04]  /*7230*/  HMMA.16816.F32 R76, R128.reuse, R152, R76 ;  /* 0x00000098804c723c */ /* 0x040fe8000000184c */
[C---:B------:R-:W-:Y:S02]  /*7240*/  FMUL.FTZ R96, R2.reuse, R96 ;  /* 0x0000006002607220 */ /* 0x040fe40000410000 */
[----:B------:R-:W-:Y:S02]  /*7250*/  FMUL.FTZ R97, R2, R97 ;  /* 0x0000006102617220 */ /* 0x000fe40000410000 */
[C---:B------:R-:W-:Y:S01]  /*7260*/  HMMA.16816.F32 R80, R128.reuse, R154, R80 ;  /* 0x0000009a8050723c */ /* 0x040fe20000001850 */
[----:B------:R-:W-:Y:S03]  /*7270*/  MUFU.EX2 R189, R189 ;  /* 0x000000bd00bd7308 */ /* 0x000fe60000000800 */
[C---:B------:R-:W-:Y:S02]  /*7280*/  FMUL.FTZ R98, R0.reuse, R98 ;  /* 0x0000006200627220 */ /* 0x040fe40000410000 */
[----:B------:R-:W-:Y:S02]  /*7290*/  FMUL.FTZ R99, R0, R99 ;  /* 0x0000006300637220 */ /* 0x000fe40000410000 */
[C---:B---3--:R-:W-:Y:S03]  /*72a0*/  HMMA.16816.F32 R84, R128.reuse, R124, R84 ;  /* 0x0000007c8054723c */ /* 0x048fe60000001854 */
[----:B------:R-:W-:Y:S01]  /*72b0*/  MUFU.EX2 R190, R190 ;  /* 0x000000be00be7308 */ /* 0x000fe20000000800 */
[--C-:B------:R-:W-:Y:S02]  /*72c0*/  FFMA.FTZ R152, R12, c[0x0][0x2d0], -R162.reuse ;  /* 0x0000b4000c987a23 */ /* 0x100fe400000108a2 */
[C---:B------:R-:W-:Y:S02]  /*72d0*/  FMUL.FTZ R12, R2.reuse, R120 ;  /* 0x00000078020c7220 */ /* 0x040fe40000410000 */
[C---:B------:R-:W-:Y:S01]  /*72e0*/  HMMA.16816.F32 R88, R128.reuse, R126, R88 ;  /* 0x0000007e8058723c */ /* 0x040fe20000001858 */
[----:B------:R-:W3:Y:S03]  /*72f0*/  LDSM.16.MT88.4 R124, [R233+0x4100] ;  /* 0x00410000e97c783b */ /* 0x000ee60000004200 */
[--C-:B------:R-:W-:Y:S01]  /*7300*/  FFMA.FTZ R153, R13, c[0x0][0x2d0], -R162.reuse ;  /* 0x0000b4000d997a23 */ /* 0x100fe200000108a2 */
[----:B------:R-:W-:Y:S01]  /*7310*/  MUFU.EX2 R152, R152 ;  /* 0x0000009800987308 */ /* 0x000fe20000000800 */
[----:B------:R-:W-:Y:S02]  /*7320*/  FMUL.FTZ R13, R2, R121 ;  /* 0x00000079020d7220 */ /* 0x000fe40000410000 */
[C---:B-1----:R-:W-:Y:S04]  /*7330*/  HMMA.16816.F32 R92, R128.reuse, R144, R92 ;  /* 0x00000090805c723c */ /* 0x042fe8000000185c */
[--C-:B------:R-:W-:Y:S02]  /*7340*/  FFMA.FTZ R154, R14, c[0x0][0x2d0], -R161.reuse ;  /* 0x0000b4000e9a7a23 */ /* 0x100fe400000108a1 */
[C---:B------:R-:W-:Y:S01]  /*7350*/  FMUL.FTZ R14, R0.reuse, R122 ;  /* 0x0000007a000e7220 */ /* 0x040fe20000410000 */
[----:B------:R-:W1:Y:S01]  /*7360*/  MUFU.EX2 R153, R153 ;  /* 0x0000009900997308 */ /* 0x000e620000000800 */
[C---:B------:R-:W-:Y:S01]  /*7370*/  HMMA.16816.F32 R96, R128.reuse, R146, R96 ;  /* 0x000000928060723c */ /* 0x040fe20000001860 */
[----:B------:R-:W-:Y:S03]  /*7380*/  LDSM.16.MT88.4 R144, [R236+0x900] ;  /* 0x00090000ec90783b */ /* 0x000fe60000004200 */
[--C-:B------:R-:W-:Y:S02]  /*7390*/  FFMA.FTZ R155, R15, c[0x0][0x2d0], -R161.reuse ;  /* 0x0000b4000f9b7a23 */ /* 0x100fe400000108a1 */
[----:B------:R-:W-:Y:S02]  /*73a0*/  FMUL.FTZ R15, R0, R123 ;  /* 0x0000007b000f7220 */ /* 0x000fe40000410000 */
[C---:B------:R-:W-:Y:S01]  /*73b0*/  FMUL.FTZ R100, R2.reuse, R100 ;  /* 0x0000006402647220 */ /* 0x040fe20000410000 */
[----:B------:R-:W4:Y:S01]  /*73c0*/  LDSM.16.MT88.4 R120, [R232+0x4100] ;  /* 0x00410000e878783b */ /* 0x000f220000004200 */
[----:B------:R-:W-:Y:S02]  /*73d0*/  MUFU.EX2 R154, R154 ;  /* 0x0000009a009a7308 */ /* 0x000fe40000000800 */
[----:B------:R-:W-:Y:S01]  /*73e0*/  FMUL.FTZ R101, R2, R101 ;  /* 0x0000006502657220 */ /* 0x000fe20000410000 */
[C---:B--2---:R-:W-:Y:S03]  /*73f0*/  HMMA.16816.F32 R12, R128.reuse, R148, R12 ;  /* 0x00000094800c723c */ /* 0x044fe6000000180c */
[C---:B------:R-:W-:Y:S02]  /*7400*/  FMUL.FTZ R102, R0.reuse, R102 ;  /* 0x0000006600667220 */ /* 0x040fe40000410000 */
[----:B------:R-:W-:Y:S02]  /*7410*/  FMUL.FTZ R103, R0, R103 ;  /* 0x0000006700677220 */ /* 0x000fe40000410000 */
[C---:B------:R-:W-:Y:S01]  /*7420*/  FMUL.FTZ R104, R2.reuse, R104 ;  /* 0x0000006802687220 */ /* 0x040fe20000410000 */
[----:B------:R-:W2:Y:S01]  /*7430*/  MUFU.EX2 R155, R155 ;  /* 0x0000009b009b7308 */ /* 0x000ea20000000800 */
[----:B------:R-:W-:Y:S03]  /*7440*/  FMUL.FTZ R105, R2, R105 ;  /* 0x0000006902697220 */ /* 0x000fe60000410000 */
[C---:B------:R-:W-:Y:S01]  /*7450*/  HMMA.16816.F32 R100, R128.reuse, R150, R100 ;  /* 0x000000968064723c */ /* 0x040fe20000001864 */
[----:B------:R-:W-:Y:S02]  /*7460*/  LDSM.16.MT88.4 R148, [R233+0x900] ;  /* 0x00090000e994783b */ /* 0x000fe40000004200 */
[C---:B------:R-:W-:Y:S02]  /*7470*/  FMUL.FTZ R106, R0.reuse, R106 ;  /* 0x0000006a006a7220 */ /* 0x040fe40000410000 */
[----:B------:R-:W-:Y:S01]  /*7480*/  FMUL.FTZ R107, R0, R107 ;  /* 0x0000006b006b7220 */ /* 0x000fe20000410000 */
[----:B------:R-:W-:Y:S01]  /*7490*/  MUFU.EX2 R192, R192 ;  /* 0x000000c000c07308 */ /* 0x000fe20000000800 */
[--C-:B------:R-:W-:Y:S02]  /*74a0*/  FFMA.FTZ R163, R16, c[0x0][0x2d0], -R162.reuse ;  /* 0x0000b40010a37a23 */ /* 0x100fe400000108a2 */
[--C-:B------:R-:W-:Y:S03]  /*74b0*/  FFMA.FTZ R164, R17, c[0x0][0x2d0], -R162.reuse ;  /* 0x0000b40011a47a23 */ /* 0x100fe600000108a2 */
[C---:B---3--:R-:W-:Y:S03]  /*74c0*/  HMMA.16816.F32 R104, R128.reuse, R124, R104 ;  /* 0x0000007c8068723c */ /* 0x048fe60000001868 */
[--C-:B------:R-:W-:Y:S01]  /*74d0*/  FFMA.FTZ R165, R18, c[0x0][0x2d0], -R161.reuse ;  /* 0x0000b40012a57a23 */ /* 0x100fe200000108a1 */
[----:B------:R-:W-:Y:S01]  /*74e0*/  MUFU.EX2 R163, R163 ;  /* 0x000000a300a37308 */ /* 0x000fe20000000800 */
[--C-:B------:R-:W-:Y:S02]  /*74f0*/  FFMA.FTZ R166, R19, c[0x0][0x2d0], -R161.reuse ;  /* 0x0000b40013a67a23 */ /* 0x100fe400000108a1 */
[C---:B------:R-:W-:Y:S02]  /*7500*/  FMUL.FTZ R108, R2.reuse, R108 ;  /* 0x0000006c026c7220 */ /* 0x040fe40000410000 */
[----:B------:R-:W-:Y:S03]  /*7510*/  FMUL.FTZ R109, R2, R109 ;  /* 0x0000006d026d7220 */ /* 0x000fe60000410000 */
[C---:B------:R-:W-:Y:S02]  /*7520*/  FMUL.FTZ R110, R0.reuse, R110 ;  /* 0x0000006e006e7220 */ /* 0x040fe40000410000 */
[----:B------:R-:W3:Y:S01]  /*7530*/  MUFU.EX2 R164, R164 ;  /* 0x000000a400a47308 */ /* 0x000ee20000000800 */
[----:B------:R-:W-:Y:S02]  /*7540*/  FMUL.FTZ R111, R0, R111 ;  /* 0x0000006f006f7220 */ /* 0x000fe40000410000 */
[C---:B------:R-:W-:Y:S01]  /*7550*/  FMUL.FTZ R16, R2.reuse, R116 ;  /* 0x0000007402107220 */ /* 0x040fe20000410000 */
[----:B-1----:R-:W-:Y:S01]  /*7560*/  F2FP.PACK_AB R116, R153, R152 ;  /* 0x000000989974723e */ /* 0x002fe200000000ff */
[----:B------:R-:W-:Y:S01]  /*7570*/  FMUL.FTZ R17, R2, R117 ;  /* 0x0000007502117220 */ /* 0x000fe20000410000 */
[----:B--2---:R-:W-:Y:S01]  /*7580*/  F2FP.PACK_AB R117, R155, R154 ;  /* 0x0000009a9b75723e */ /* 0x004fe200000000ff */
[C---:B------:R-:W-:Y:S01]  /*7590*/  FMUL.FTZ R18, R0.reuse, R118 ;  /* 0x0000007600127220 */ /* 0x040fe20000410000 */
[C---:B------:R-:W-:Y:S01]  /*75a0*/  HMMA.16816.F32 R108, R128.reuse, R126, R108 ;  /* 0x0000007e806c723c */ /* 0x040fe2000000186c */
[----:B------:R-:W1:Y:S01]  /*75b0*/  LDSM.16.MT88.4 R124, [R234+0x900] ;  /* 0x00090000ea7c783b */ /* 0x000e620000004200 */
[----:B------:R-:W-:Y:S01]  /*75c0*/  MUFU.EX2 R165, R165 ;  /* 0x000000a500a57308 */ /* 0x000fe20000000800 */
[----:B------:R-:W-:Y:S02]  /*75d0*/  FMUL.FTZ R19, R0, R119 ;  /* 0x0000007700137220 */ /* 0x000fe40000410000 */
[C---:B------:R-:W-:Y:S02]  /*75e0*/  FMUL.FTZ R112, R2.reuse, R112 ;  /* 0x0000007002707220 */ /* 0x040fe40000410000 */
[----:B------:R-:W-:Y:S02]  /*75f0*/  FMUL.FTZ R113, R2, R113 ;  /* 0x0000007102717220 */ /* 0x000fe40000410000 */
[C---:B------:R-:W-:Y:S01]  /*7600*/  FMUL.FTZ R114, R0.reuse, R114 ;  /* 0x0000007200727220 */ /* 0x040fe20000410000 */
[C---:B----4-:R-:W-:Y:S02]  /*7610*/  HMMA.16816.F32 R16, R128.reuse, R120, R16 ;  /* 0x000000788010723c */ /* 0x050fe40000001810 */
[----:B------:R-:W2:Y:S01]  /*7620*/  MUFU.EX2 R166, R166 ;  /* 0x000000a600a67308 */ /* 0x000ea20000000800 */
[----:B------:R-:W-:Y:S02]  /*7630*/  FMUL.FTZ R115, R0, R115 ;  /* 0x0000007300737220 */ /* 0x000fe40000410000 */
[--C-:B------:R-:W-:Y:S01]  /*7640*/  FFMA.FTZ R52, R52, c[0x0][0x2d0], -R162.reuse ;  /* 0x0000b40034347a23 */ /* 0x100fe200000108a2 */
[----:B---3--:R-:W-:Y:S01]  /*7650*/  F2FP.PACK_AB R118, R164, R163 ;  /* 0x000000a3a476723e */ /* 0x008fe200000000ff */
[--C-:B------:R-:W-:Y:S02]  /*7660*/  FFMA.FTZ R53, R53, c[0x0][0x2d0], -R162.reuse ;  /* 0x0000b40035357a23 */ /* 0x100fe400000108a2 */
[--C-:B------:R-:W-:Y:S01]  /*7670*/  FFMA.FTZ R54, R54, c[0x0][0x2d0], -R161.reuse ;  /* 0x0000b40036367a23 */ /* 0x100fe200000108a1 */
[----:B------:R-:W-:Y:S01]  /*7680*/  HMMA.16816.F32 R112, R128, R122, R112 ;  /* 0x0000007a8070723c */ /* 0x000fe20000001870 */
[----:B------:R-:W3:Y:S01]  /*7690*/  LDSM.16.MT88.4 R120, [R232+0x900] ;  /* 0x00090000e878783b */ /* 0x000ee20000004200 */
[----:B------:R-:W-:Y:S01]  /*76a0*/  MUFU.EX2 R191, R191 ;  /* 0x000000bf00bf7308 */ /* 0x000fe20000000800 */
[--C-:B------:R-:W-:Y:S02]  /*76b0*/  FFMA.FTZ R55, R55, c[0x0][0x2d0], -R161.reuse ;  /* 0x0000b40037377a23 */ /* 0x100fe400000108a1 */
[--C-:B------:R-:W-:Y:S02]  /*76c0*/  FFMA.FTZ R56, R56, c[0x0][0x2d0], -R162.reuse ;  /* 0x0000b40038387a23 */ /* 0x100fe400000108a2 */
[--C-:B------:R-:W-:Y:S02]  /*76d0*/  FFMA.FTZ R57, R57, c[0x0][0x2d0], -R162.reuse ;  /* 0x0000b40039397a23 */ /* 0x100fe400000108a2 */
[----:B------:R-:W4:Y:S03]  /*76e0*/  LDSM.16.MT88.4 R128, [R236+0x4900] ;  /* 0x00490000ec80783b */ /* 0x000f260000004200 */
[----:B------:R-:W-:Y:S01]  /*76f0*/  MUFU.EX2 R193, R193 ;  /* 0x000000c100c17308 */ /* 0x000fe20000000800 */
[--C-:B------:R-:W-:Y:S02]  /*7700*/  FFMA.FTZ R58, R58, c[0x0][0x2d0], -R161.reuse ;  /* 0x0000b4003a3a7a23 */ /* 0x100fe400000108a1 */
[--C-:B------:R-:W-:Y:S01]  /*7710*/  FFMA.FTZ R59, R59, c[0x0][0x2d0], -R161.reuse ;  /* 0x0000b4003b3b7a23 */ /* 0x100fe200000108a1 */
[----:B--2---:R-:W-:Y:S01]  /*7720*/  F2FP.PACK_AB R119, R166, R165 ;  /* 0x000000a5a677723e */ /* 0x004fe200000000ff */
[--C-:B------:R-:W-:Y:S02]  /*7730*/  FFMA.FTZ R60, R60, c[0x0][0x2d0], -R162.reuse ;  /* 0x0000b4003c3c7a23 */ /* 0x100fe400000108a2 */
[--C-:B------:R-:W-:Y:S02]  /*7740*/  FFMA.FTZ R61, R61, c[0x0][0x2d0], -R162.reuse ;  /* 0x0000b4003d3d7a23 */ /* 0x100fe400000108a2 */
[--C-:B------:R-:W-:Y:S01]  /*7750*/  FFMA.FTZ R62, R62, c[0x0][0x2d0], -R161.reuse ;  /* 0x0000b4003e3e7a23 */ /* 0x100fe200000108a1 */
[----:B------:R-:W-:Y:S01]  /*7760*/  MUFU.EX2 R194, R194 ;  /* 0x000000c200c27308 */ /* 0x000fe20000000800 */
[C---:B------:R-:W-:Y:S05]  /*7770*/  HMMA.16816.F32 R4, R116.reuse, R144, R4 ;  /* 0x000000907404723c */ /* 0x040fea0000001804 */
[----:B------:R-:W-:Y:S02]  /*7780*/  FFMA.FTZ R63, R63, c[0x0][0x2d0], -R161 ;  /* 0x0000b4003f3f7a23 */ /* 0x000fe400000108a1 */
[----:B------:R-:W-:Y:S01]  /*7790*/  FFMA.FTZ R64, R64, c[0x0][0x2d0], -R162 ;  /* 0x0000b40040407a23 */ /* 0x000fe200000108a2 */
[C---:B------:R-:W-:Y:S01]  /*77a0*/  HMMA.16816.F32 R8, R116.reuse, R146, R8 ;  /* 0x000000927408723c */ /* 0x040fe20000001808 */
[----:B------:R-:W-:Y:S01]  /*77b0*/  LDSM.16.MT88.4 R144, [R232+0x4900] ;  /* 0x00490000e890783b */ /* 0x000fe20000004200 */
[----:B------:R-:W-:Y:S02]  /*77c0*/  MUFU.EX2 R195, R195 ;  /* 0x000000c300c37308 */ /* 0x000fe40000000800 */
[----:B------:R-:W-:Y:S01]  /*77d0*/  FFMA.FTZ R157, R2, R249, R157 ;  /* 0x000000f9029d7223 */ /* 0x000fe2000001009d */
[----:B------:R-:W-:Y:S01]  /*77e0*/  MOV R2, R132 ;  /* 0x0000008400027202 */ /* 0x000fe20000000f00 */
[----:B------:R-:W-:Y:S01]  /*77f0*/  FFMA.FTZ R156, R0, R248, R156 ;  /* 0x000000f8009c7223 */ /* 0x000fe2000001009c */
[----:B------:R-:W-:Y:S01]  /*7800*/  MOV R0, R3 ;  /* 0x0000000300007202 */ /* 0x000fe20000000f00 */
[C---:B-1----:R-:W-:Y:S04]  /*7810*/  HMMA.16816.F32 R68, R116.reuse, R124, R68 ;  /* 0x0000007c7444723c */ /* 0x042fe80000001844 */
[----:B------:R-:W-:Y:S01]  /*7820*/  MUFU.EX2 R200, R200 ;  /* 0x000000c800c87308 */ /* 0x000fe20000000800 */
[----:B------:R-:W-:Y:S02]  /*7830*/  FADD.FTZ R157, R133, R157 ;  /* 0x0000009d859d7221 */ /* 0x000fe40000010000 */
[----:B------:R-:W-:Y:S01]  /*7840*/  FADD.FTZ R156, R158, R156 ;  /* 0x0000009c9e9c7221 */ /* 0x000fe20000010000 */
[C---:B------:R-:W-:Y:S01]  /*7850*/  HMMA.16816.F32 R72, R116.reuse, R126, R72 ;  /* 0x0000007e7448723c */ /* 0x040fe20000001848 */
[----:B------:R-:W1:Y:S03]  /*7860*/  LDSM.16.MT88.4 R124, [R233+0x4900] ;  /* 0x00490000e97c783b */ /* 0x000e660000004200 */
[----:B------:R-:W-:Y:S02]  /*7870*/  FADD.FTZ R134, R134, R157 ;  /* 0x0000009d86867221 */ /* 0x000fe40000010000 */
[----:B------:R-:W-:Y:S01]  /*7880*/  MUFU.EX2 R201, R201 ;  /* 0x000000c900c97308 */ /* 0x000fe20000000800 */
[----:B------:R-:W-:Y:S01]  /*7890*/  FADD.FTZ R156, R159, R156 ;  /* 0x0000009c9f9c7221 */ /* 0x000fe20000010000 */
[C---:B------:R-:W-:Y:S04]  /*78a0*/  HMMA.16816.F32 R76, R116.reuse, R148, R76 ;  /* 0x00000094744c723c */ /* 0x040fe8000000184c */
[----:B------:R-:W-:Y:S02]  /*78b0*/  FADD.FTZ R134, R135, R134 ;  /* 0x0000008687867221 */ /* 0x000fe40000010000 */
[----:B------:R-:W-:Y:S02]  /*78c0*/  FADD.FTZ R160, R160, R156 ;  /* 0x0000009ca0a07221 */ /* 0x000fe40000010000 */
[C---:B------:R-:W-:Y:S01]  /*78d0*/  HMMA.16816.F32 R80, R116.reuse, R150, R80 ;  /* 0x000000967450723c */ /* 0x040fe20000001850 */
[----:B------:R-:W-:Y:S03]  /*78e0*/  MUFU.EX2 R202, R202 ;  /* 0x000000ca00ca7308 */ /* 0x000fe60000000800 */
[--C-:B------:R-:W-:Y:S02]  /*78f0*/  FFMA.FTZ R148, R24, c[0x0][0x2d0], -R162.reuse ;  /* 0x0000b40018947a23 */ /* 0x100fe400000108a2 */
[----:B------:R-:W-:Y:S02]  /*7900*/  FFMA.FTZ R149, R25, c[0x0][0x2d0], -R162 ;  /* 0x0000b40019957a23 */ /* 0x000fe400000108a2 */
[C---:B---3--:R-:W-:Y:S03]  /*7910*/  HMMA.16816.F32 R84, R116.reuse, R120, R84 ;  /* 0x000000787454723c */ /* 0x048fe60000001854 */
[----:B------:R-:W-:Y:S01]  /*7920*/  MUFU.EX2 R148, R148 ;  /* 0x0000009400947308 */ /* 0x000fe20000000800 */
[--C-:B------:R-:W-:Y:S02]  /*7930*/  FFMA.FTZ R150, R26, c[0x0][0x2d0], -R161.reuse ;  /* 0x0000b4001a967a23 */ /* 0x100fe400000108a1 */
[----:B------:R-:W-:Y:S02]  /*7940*/  FFMA.FTZ R151, R27, c[0x0][0x2d0], -R161 ;  /* 0x0000b4001b977a23 */ /* 0x000fe400000108a1 */
[C---:B------:R-:W-:Y:S01]  /*7950*/  HMMA.16816.F32 R88, R116.reuse, R122, R88 ;  /* 0x0000007a7458723c */ /* 0x040fe20000001858 */
[----:B------:R-:W2:Y:S03]  /*7960*/  LDSM.16.MT88.4 R120, [R236+0x1100] ;  /* 0x00110000ec78783b */ /* 0x000ea60000004200 */
[----:B------:R-:W-:Y:S01]  /*7970*/  FADD.FTZ R152, R152, R134 ;  /* 0x0000008698987221 */ /* 0x000fe20000010000 */
[----:B------:R-:W3:Y:S01]  /*7980*/  MUFU.EX2 R149, R149 ;  /* 0x0000009500957308 */ /* 0x000ee20000000800 */
[----:B------:R-:W-:Y:S02]  /*7990*/  FADD.FTZ R160, R154, R160 ;  /* 0x000000a09aa07221 */ /* 0x000fe40000010000 */
[C---:B----4-:R-:W-:Y:S01]  /*79a0*/  HMMA.16816.F32 R92, R116.reuse, R128, R92 ;  /* 0x00000080745c723c */ /* 0x050fe2000000185c */
[----:B------:R-:W4:Y:S03]  /*79b0*/  LDSM.16.MT88.4 R24, [R234+0x1100] ;  /* 0x00110000ea18783b */ /* 0x000f260000004200 */
[----:B------:R-:W-:Y:S02]  /*79c0*/  FADD.FTZ R152, R153, R152 ;  /* 0x0000009899987221 */ /* 0x000fe40000010000 */
[----:B------:R-:W-:Y:S01]  /*79d0*/  FADD.FTZ R155, R155, R160 ;  /* 0x000000a09b9b7221 */ /* 0x000fe20000010000 */
[----:B------:R-:W-:Y:S01]  /*79e0*/  MUFU.EX2 R150, R150 ;  /* 0x0000009600967308 */ /* 0x000fe20000000800 */
[C---:B------:R-:W-:Y:S01]  /*79f0*/  HMMA.16816.F32 R96, R116.reuse, R130, R96 ;  /* 0x000000827460723c */ /* 0x040fe20000001860 */
[----:B------:R-:W-:Y:S03]  /*7a00*/  LDSM.16.MT88.4 R128, [R232+0x5100] ;  /* 0x00510000e880783b */ /* 0x000fe60000004200 */
[----:B------:R-:W-:Y:S02]  /*7a10*/  FADD.FTZ R163, R163, R152 ;  /* 0x00000098a3a37221 */ /* 0x000fe40000010000 */
[----:B------:R-:W-:Y:S02]  /*7a20*/  FADD.FTZ R155, R165, R155 ;  /* 0x0000009ba59b7221 */ /* 0x000fe40000010000 */
[C---:B------:R-:W-:Y:S01]  /*7a30*/  HMMA.16816.F32 R12, R116.reuse, R20, R12 ;  /* 0x00000014740c723c */ /* 0x040fe2000000180c */
[----:B------:R-:W5:Y:S03]  /*7a40*/  MUFU.EX2 R151, R151 ;  /* 0x0000009700977308 */ /* 0x000f660000000800 */
[----:B------:R-:W-:Y:S02]  /*7a50*/  FADD.FTZ R163, R164, R163 ;  /* 0x000000a3a4a37221 */ /* 0x000fe40000010000 */
[----:B------:R-:W-:Y:S01]  /*7a60*/  FADD.FTZ R166, R166, R155 ;  /* 0x0000009ba6a67221 */ /* 0x000fe20000010000 */
[----:B------:R-:W-:Y:S01]  /*7a70*/  F2FP.PACK_AB R20, R167, R180 ;  /* 0x000000b4a714723e */ /* 0x000fe200000000ff */
[C---:B------:R-:W-:Y:S03]  /*7a80*/  HMMA.16816.F32 R100, R116.reuse, R22, R100 ;  /* 0x000000167464723c */ /* 0x040fe60000001864 */
[----:B------:R-:W-:Y:S01]  /*7a90*/  MUFU.EX2 R203, R203 ;  /* 0x000000cb00cb7308 */ /* 0x000fe20000000800 */
[----:B------:R-:W-:Y:S01]  /*7aa0*/  F2FP.PACK_AB R21, R182, R181 ;  /* 0x000000b5b615723e */ /* 0x000fe200000000ff */
[----:B------:R-:W-:Y:S02]  /*7ab0*/  FADD.FTZ R180, R180, R163 ;  /* 0x000000a3b4b47221 */ /* 0x000fe40000010000 */
[----:B---3--:R-:W-:Y:S01]  /*7ac0*/  F2FP.PACK_AB R22, R149, R148 ;  /* 0x000000949516723e */ /* 0x008fe200000000ff */
[C---:B-1----:R-:W-:Y:S04]  /*7ad0*/  HMMA.16816.F32 R104, R116.reuse, R124, R104 ;  /* 0x0000007c7468723c */ /* 0x042fe80000001868 */
[----:B------:R-:W-:Y:S01]  /*7ae0*/  FADD.FTZ R166, R181, R166 ;  /* 0x000000a6b5a67221 */ /* 0x000fe20000010000 */
[----:B------:R-:W-:Y:S01]  /*7af0*/  MUFU.EX2 R208, R208 ;  /* 0x000000d000d07308 */ /* 0x000fe20000000800 */
[----:B------:R-:W-:Y:S02]  /*7b00*/  FADD.FTZ R180, R167, R180 ;  /* 0x000000b4a7b47221 */ /* 0x000fe40000010000 */
[C---:B------:R-:W-:Y:S01]  /*7b10*/  HMMA.16816.F32 R108, R116.reuse, R126, R108 ;  /* 0x0000007e746c723c */ /* 0x040fe2000000186c */
[----:B------:R-:W-:Y:S03]  /*7b20*/  LDSM.16.MT88.4 R124, [R232+0x1100] ;  /* 0x00110000e87c783b */ /* 0x000fe60000004200 */
[----:B-----5:R-:W-:Y:S01]  /*7b30*/  F2FP.PACK_AB R23, R151, R150 ;  /* 0x000000969717723e */ /* 0x020fe200000000ff */
[----:B------:R-:W-:Y:S02]  /*7b40*/  FADD.FTZ R182, R182, R166 ;  /* 0x000000a6b6b67221 */ /* 0x000fe40000010000 */
[----:B------:R-:W-:Y:S01]  /*7b50*/  MUFU.EX2 R209, R209 ;  /* 0x000000d100d17308 */ /* 0x000fe20000000800 */
[C---:B------:R-:W-:Y:S04]  /*7b60*/  HMMA.16816.F32 R16, R116.reuse, R144, R16 ;  /* 0x000000907410723c */ /* 0x040fe80000001810 */
[----:B------:R-:W-:Y:S02]  /*7b70*/  FADD.FTZ R148, R148, R180 ;  /* 0x000000b494947221 */ /* 0x000fe40000010000 */
[----:B------:R-:W-:Y:S02]  /*7b80*/  FADD.FTZ R182, R150, R182 ;  /* 0x000000b696b67221 */ /* 0x000fe40000010000 */
[----:B------:R-:W-:Y:S01]  /*7b90*/  HMMA.16816.F32 R112, R116, R146, R112 ;  /* 0x000000927470723c */ /* 0x000fe20000001870 */
[----:B------:R-:W1:Y:S01]  /*7ba0*/  LDSM.16.MT88.4 R116, [R233+0x1100] ;  /* 0x00110000e974783b */ /* 0x000e620000004200 */
[----:B------:R-:W-:Y:S02]  /*7bb0*/  MUFU.EX2 R210, R210 ;  /* 0x000000d200d27308 */ /* 0x000fe40000000800 */
[--C-:B------:R-:W-:Y:S02]  /*7bc0*/  FFMA.FTZ R145, R28, c[0x0][0x2d0], -R162.reuse ;  /* 0x0000b4001c917a23 */ /* 0x100fe400000108a2 */
[----:B------:R-:W-:Y:S02]  /*7bd0*/  FFMA.FTZ R144, R29, c[0x0][0x2d0], -R162 ;  /* 0x0000b4001d907a23 */ /* 0x000fe400000108a2 */
[C---:B--2---:R-:W-:Y:S04]  /*7be0*/  HMMA.16816.F32 R4, R20.reuse, R120, R4 ;  /* 0x000000781404723c */ /* 0x044fe80000001804 */
[----:B------:R-:W-:Y:S01]  /*7bf0*/  MUFU.EX2 R145, R145 ;  /* 0x0000009100917308 */ /* 0x000fe20000000800 */
[--C-:B------:R-:W-:Y:S02]  /*7c00*/  FFMA.FTZ R146, R30, c[0x0][0x2d0], -R161.reuse ;  /* 0x0000b4001e927a23 */ /* 0x100fe400000108a1 */
[----:B------:R-:W-:Y:S01]  /*7c10*/  FFMA.FTZ R147, R31, c[0x0][0x2d0], -R161 ;  /* 0x0000b4001f937a23 */ /* 0x000fe200000108a1 */
[C---:B------:R-:W-:Y:S01]  /*7c20*/  HMMA.16816.F32 R8, R20.reuse, R122, R8 ;  /* 0x0000007a1408723c */ /* 0x040fe20000001808 */
[----:B------:R-:W2:Y:S03]  /*7c30*/  LDSM.16.MT88.4 R120, [R236+0x5100] ;  /* 0x00510000ec78783b */ /* 0x000ea60000004200 */
[----:B------:R-:W-:Y:S02]  /*7c40*/  FADD.FTZ R148, R149, R148 ;  /* 0x0000009495947221 */ /* 0x000fe40000010000 */
[----:B------:R-:W-:Y:S01]  /*7c50*/  MUFU.EX2 R144, R144 ;  /* 0x0000009000907308 */ /* 0x000fe20000000800 */
[----:B------:R-:W-:Y:S01]  /*7c60*/  FADD.FTZ R151, R151, R182 ;  /* 0x000000b697977221 */ /* 0x000fe20000010000 */
[C---:B----4-:R-:W-:Y:S01]  /*7c70*/  HMMA.16816.F32 R68, R20.reuse, R24, R68 ;  /* 0x000000181444723c */ /* 0x050fe20000001844 */
[----:B------:R-:W-:Y:S07]  /*7c80*/  LDSM.16.MT88.4 R28, [R233+0x5100] ;  /* 0x00510000e91c783b */ /* 0x000fee0000004200 */
[C---:B------:R-:W-:Y:S01]  /*7c90*/  HMMA.16816.F32 R72, R20.reuse, R26, R72 ;  /* 0x0000001a1448723c */ /* 0x040fe20000001848 */
[----:B------:R-:W3:Y:S01]  /*7ca0*/  LDSM.16.MT88.4 R24, [R234+0x5100] ;  /* 0x00510000ea18783b */ /* 0x000ee20000004200 */
[----:B------:R-:W4:Y:S06]  /*7cb0*/  MUFU.EX2 R146, R146 ;  /* 0x0000009200927308 */ /* 0x000f2c0000000800 */
[C---:B-1----:R-:W-:Y:S04]  /*7cc0*/  HMMA.16816.F32 R76, R20.reuse, R116, R76 ;  /* 0x00000074144c723c */ /* 0x042fe8000000184c */
[----:B------:R-:W1:Y:S04]  /*7cd0*/  MUFU.EX2 R147, R147 ;  /* 0x0000009300937308 */ /* 0x000e680000000800 */
[C---:B------:R-:W-:Y:S01]  /*7ce0*/  HMMA.16816.F32 R80, R20.reuse, R118, R80 ;  /* 0x000000761450723c */ /* 0x040fe20000001850 */
[----:B------:R-:W5:Y:S05]  /*7cf0*/  LDSM.16.MT88.4 R116, [R236+0x1900] ;  /* 0x00190000ec74783b */ /* 0x000f6a0000004200 */
[----:B------:R-:W-:Y:S02]  /*7d00*/  MUFU.EX2 R52, R52 ;  /* 0x0000003400347308 */ /* 0x000fe40000000800 */
[C---:B------:R-:W-:Y:S04]  /*7d10*/  HMMA.16816.F32 R84, R20.reuse, R124, R84 ;  /* 0x0000007c1454723c */ /* 0x040fe80000001854 */
[----:B----4-:R-:W-:Y:S04]  /*7d20*/  FADD.FTZ R151, R146, R151 ;  /* 0x0000009792977221 */ /* 0x010fe80000010000 */
[----:B------:R-:W-:Y:S01]  /*7d30*/  MUFU.EX2 R53, R53 ;  /* 0x0000003500357308 */ /* 0x000fe20000000800 */
[C---:B------:R-:W-:Y:S01]  /*7d40*/  HMMA.16816.F32 R88, R20.reuse, R126, R88 ;  /* 0x0000007e1458723c */ /* 0x040fe20000001858 */
[----:B------:R-:W-:Y:S07]  /*7d50*/  LDSM.16.MT88.4 R124, [R236+0x3900] ;  /* 0x00390000ec7c783b */ /* 0x000fee0000004200 */
[C---:B--2---:R-:W-:Y:S01]  /*7d60*/  HMMA.16816.F32 R92, R20.reuse, R120, R92 ;  /* 0x00000078145c723c */ /* 0x044fe2000000185c */
[----:B------:R-:W-:Y:S07]  /*7d70*/  MUFU.EX2 R54, R54 ;  /* 0x0000003600367308 */ /* 0x000fee0000000800 */
[C---:B------:R-:W-:Y:S01]  /*7d80*/  HMMA.16816.F32 R96, R20.reuse, R122, R96 ;  /* 0x0000007a1460723c */ /* 0x040fe20000001860 */
[----:B------:R-:W-:Y:S02]  /*7d90*/  LDSM.16.MT88.4 R120, [R232+0x5900] ;  /* 0x00590000e878783b */ /* 0x000fe40000004200 */
[----:B------:R-:W-:Y:S05]  /*7da0*/  MUFU.EX2 R55, R55 ;  /* 0x0000003700377308 */ /* 0x000fea0000000800 */
[C---:B---3--:R-:W-:Y:S05]  /*7db0*/  HMMA.16816.F32 R12, R20.reuse, R24, R12 ;  /* 0x00000018140c723c */ /* 0x048fea000000180c */
[----:B------:R-:W-:Y:S03]  /*7dc0*/  MUFU.EX2 R56, R56 ;  /* 0x0000003800387308 */ /* 0x000fe60000000800 */
[C---:B------:R-:W-:Y:S01]  /*7dd0*/  HMMA.16816.F32 R100, R20.reuse, R26, R100 ;  /* 0x0000001a1464723c */ /* 0x040fe20000001864 */
[----:B------:R-:W2:Y:S06]  /*7de0*/  LDSM.16.MT88.4 R24, [R233+0x1900] ;  /* 0x00190000e918783b */ /* 0x000eac0000004200 */
[----:B------:R-:W-:Y:S01]  /*7df0*/  MUFU.EX2 R57, R57 ;  /* 0x0000003900397308 */ /* 0x000fe20000000800 */
[C---:B------:R-:W-:Y:S08]  /*7e00*/  HMMA.16816.F32 R104, R20.reuse, R28, R104 ;  /* 0x0000001c1468723c */ /* 0x040ff00000001868 */
[C---:B------:R-:W-:Y:S01]  /*7e10*/  HMMA.16816.F32 R108, R20.reuse, R30, R108 ;  /* 0x0000001e146c723c */ /* 0x040fe2000000186c */
[----:B------:R-:W3:Y:S01]  /*7e20*/  LDSM.16.MT88.4 R28, [R232+0x1900] ;  /* 0x00190000e81c783b */ /* 0x000ee20000004200 */
[----:B------:R-:W-:Y:S06]  /*7e30*/  MUFU.EX2 R58, R58 ;  /* 0x0000003a003a7308 */ /* 0x000fec0000000800 */
[C---:B------:R-:W-:Y:S04]  /*7e40*/  HMMA.16816.F32 R16, R20.reuse, R128, R16 ;  /* 0x000000801410723c */ /* 0x040fe80000001810 */
[----:B------:R-:W-:Y:S04]  /*7e50*/  MUFU.EX2 R59, R59 ;  /* 0x0000003b003b7308 */ /* 0x000fe80000000800 */
[----:B------:R-:W-:Y:S06]  /*7e60*/  HMMA.16816.F32 R112, R20, R130, R112 ;  /* 0x000000821470723c */ /* 0x000fec0000001870 */
[----:B------:R-:W-:Y:S01]  /*7e70*/  MUFU.EX2 R60, R60 ;  /* 0x0000003c003c7308 */ /* 0x000fe20000000800 */
[----:B------:R-:W-:Y:S01]  /*7e80*/  F2FP.PACK_AB R20, R144, R145 ;  /* 0x000000919014723e */ /* 0x000fe200000000ff */
[----:B------:R-:W-:Y:S01]  /*7e90*/  FADD.FTZ R145, R145, R148 ;  /* 0x0000009491917221 */ /* 0x000fe20000010000 */
[C---:B-1----:R-:W-:Y:S03]  /*7ea0*/  F2FP.PACK_AB R21, R147.reuse, R146 ;  /* 0x000000929315723e */ /* 0x042fe600000000ff */
[----:B------:R-:W-:Y:S01]  /*7eb0*/  F2FP.PACK_AB R22, R188, R183 ;  /* 0x000000b7bc16723e */ /* 0x000fe200000000ff */
[----:B------:R-:W-:Y:S01]  /*7ec0*/  FADD.FTZ R145, R144, R145 ;  /* 0x0000009190917221 */ /* 0x000fe20000010000 */
[----:B------:R-:W-:Y:S01]  /*7ed0*/  F2FP.PACK_AB R23, R190, R189 ;  /* 0x000000bdbe17723e */ /* 0x000fe200000000ff */
[----:B------:R-:W-:Y:S01]  /*7ee0*/  FADD.FTZ R147, R147, R151 ;  /* 0x0000009793937221 */ /* 0x000fe20000010000 */
[----:B------:R-:W-:Y:S01]  /*7ef0*/  MUFU.EX2 R61, R61 ;  /* 0x0000003d003d7308 */ /* 0x000fe20000000800 */
[----:B------:R-:W-:Y:S02]  /*7f00*/  FADD.FTZ R183, R183, R145 ;  /* 0x00000091b7b77221 */ /* 0x000fe40000010000 */
[----:B------:R-:W-:Y:S02]  /*7f10*/  FADD.FTZ R147, R189, R147 ;  /* 0x00000093bd937221 */ /* 0x000fe40000010000 */
[C---:B-----5:R-:W-:Y:S03]  /*7f20*/  HMMA.16816.F32 R4, R20.reuse, R116, R4 ;  /* 0x000000741404723c */ /* 0x060fe60000001804 */
[----:B------:R-:W-:Y:S02]  /*7f30*/  FADD.FTZ R183, R188, R183 ;  /* 0x000000b7bcb77221 */ /* 0x000fe40000010000 */
[----:B------:R-:W-:Y:S01]  /*7f40*/  MUFU.EX2 R62, R62 ;  /* 0x0000003e003e7308 */ /* 0x000fe20000000800 */
[----:B------:R-:W-:Y:S02]  /*7f50*/  FADD.FTZ R190, R190, R147 ;  /* 0x00000093bebe7221 */ /* 0x000fe40000010000 */
[C---:B------:R-:W-:Y:S01]  /*7f60*/  HMMA.16816.F32 R8, R20.reuse, R118, R8 ;  /* 0x000000761408723c */ /* 0x040fe20000001808 */
[----:B------:R-:W-:Y:S03]  /*7f70*/  LDSM.16.MT88.4 R116, [R233+0x5900] ;  /* 0x00590000e974783b */ /* 0x000fe60000004200 */
[----:B------:R-:W-:Y:S03]  /*7f80*/  FADD.FTZ R190, R193, R190 ;  /* 0x000000bec1be7221 */ /* 0x000fe60000010000 */
[----:B------:R-:W-:Y:S01]  /*7f90*/  MUFU.EX2 R63, R63 ;  /* 0x0000003f003f7308 */ /* 0x000fe20000000800 */
[C---:B------:R-:W-:Y:S08]  /*7fa0*/  HMMA.16816.F32 R68, R20.reuse, R32, R68 ;  /* 0x000000201444723c */ /* 0x040ff00000001844 */
[C---:B------:R-:W-:Y:S01]  /*7fb0*/  HMMA.16816.F32 R72, R20.reuse, R34, R72 ;  /* 0x000000221448723c */ /* 0x040fe20000001848 */
[----:B------:R-:W1:Y:S01]  /*7fc0*/  LDSM.16.MT88.4 R32, [R236+0x5900] ;  /* 0x00590000ec20783b */ /* 0x000e620000004200 */
[----:B------:R-:W-:Y:S06]  /*7fd0*/  MUFU.EX2 R64, R64 ;  /* 0x0000004000407308 */ /* 0x000fec0000000800 */
[C---:B--2---:R-:W-:Y:S08]  /*7fe0*/  HMMA.16816.F32 R76, R20.reuse, R24, R76 ;  /* 0x00000018144c723c */ /* 0x044ff0000000184c */
[C---:B------:R-:W-:Y:S01]  /*7ff0*/  HMMA.16816.F32 R80, R20.reuse, R26, R80 ;  /* 0x0000001a1450723c */ /* 0x040fe20000001850 */
[----:B------:R-:W2:Y:S07]  /*8000*/  LDSM.16.MT88.4 R24, [R236+0x2100] ;  /* 0x00210000ec18783b */ /* 0x000eae0000004200 */
[C---:B---3--:R-:W-:Y:S08]  /*8010*/  HMMA.16816.F32 R84, R20.reuse, R28, R84 ;  /* 0x0000001c1454723c */ /* 0x048ff00000001854 */
[C---:B------:R-:W-:Y:S01]  /*8020*/  HMMA.16816.F32 R88, R20.reuse, R30, R88 ;  /* 0x0000001e1458723c */ /* 0x040fe20000001858 */
[----:B------:R-:W3:Y:S07]  /*8030*/  LDSM.16.MT88.4 R28, [R234+0x2100] ;  /* 0x00210000ea1c783b */ /* 0x000eee0000004200 */
[C---:B-1----:R-:W-:Y:S08]  /*8040*/  HMMA.16816.F32 R92, R20.reuse, R32, R92 ;  /* 0x00000020145c723c */ /* 0x042ff0000000185c */
[C---:B------:R-:W-:Y:S01]  /*8050*/  HMMA.16816.F32 R96, R20.reuse, R34, R96 ;  /* 0x000000221460723c */ /* 0x040fe20000001860 */
[----:B------:R-:W1:Y:S07]  /*8060*/  LDSM.16.MT88.4 R32, [R233+0x2100] ;  /* 0x00210000e920783b */ /* 0x000e6e0000004200 */
[C---:B------:R-:W-:Y:S08]  /*8070*/  HMMA.16816.F32 R12, R20.reuse, R36, R12 ;  /* 0x00000024140c723c */ /* 0x040ff0000000180c */
[C---:B------:R-:W-:Y:S01]  /*8080*/  HMMA.16816.F32 R100, R20.reuse, R38, R100 ;  /* 0x000000261464723c */ /* 0x040fe20000001864 */
[----:B------:R-:W4:Y:S07]  /*8090*/  LDSM.16.MT88.4 R36, [R232+0x2100] ;  /* 0x00210000e824783b */ /* 0x000f2e0000004200 */
[C---:B------:R-:W-:Y:S07]  /*80a0*/  HMMA.16816.F32 R104, R20.reuse, R116, R104 ;  /* 0x000000741468723c */ /* 0x040fee0000001868 */
[--C-:B------:R-:W-:Y:S01]  /*80b0*/  FFMA.FTZ R116, R44, c[0x0][0x2d0], -R162.reuse ;  /* 0x0000b4002c747a23 */ /* 0x100fe200000108a2 */
[C---:B------:R-:W-:Y:S04]  /*80c0*/  HMMA.16816.F32 R108, R20.reuse, R118, R108 ;  /* 0x00000076146c723c */ /* 0x040fe8000000186c */
[--C-:B------:R-:W-:Y:S01]  /*80d0*/  FFMA.FTZ R117, R45, c[0x0][0x2d0], -R162.reuse ;  /* 0x0000b4002d757a23 */ /* 0x100fe200000108a2 */
[----:B------:R-:W-:Y:S01]  /*80e0*/  MUFU.EX2 R116, R116 ;  /* 0x0000007400747308 */ /* 0x000fe20000000800 */
[----:B------:R-:W-:Y:S02]  /*80f0*/  FFMA.FTZ R162, R65, c[0x0][0x2d0], -R162 ;  /* 0x0000b40041a27a23 */ /* 0x000fe400000108a2 */
[C---:B------:R-:W-:Y:S04]  /*8100*/  HMMA.16816.F32 R16, R20.reuse, R120, R16 ;  /* 0x000000781410723c */ /* 0x040fe80000001810 */
[--C-:B------:R-:W-:Y:S02]  /*8110*/  FFMA.FTZ R118, R46, c[0x0][0x2d0], -R161.reuse ;  /* 0x0000b4002e767a23 */ /* 0x100fe400000108a1 */
[--C-:B------:R-:W-:Y:S01]  /*8120*/  FFMA.FTZ R119, R47, c[0x0][0x2d0], -R161.reuse ;  /* 0x0000b4002f777a23 */ /* 0x100fe200000108a1 */
[----:B------:R-:W-:Y:S01]  /*8130*/  MUFU.EX2 R117, R117 ;  /* 0x0000007500757308 */ /* 0x000fe20000000800 */
[----:B------:R-:W-:Y:S01]  /*8140*/  HMMA.16816.F32 R112, R20, R122, R112 ;  /* 0x0000007a1470723c */ /* 0x000fe20000001870 */
[----:B------:R-:W-:Y:S03]  /*8150*/  LDSM.16.MT88.4 R44, [R234+0x2900] ;  /* 0x00290000ea2c783b */ /* 0x000fe60000004200 */
[--C-:B------:R-:W-:Y:S02]  /*8160*/  FFMA.FTZ R65, R66, c[0x0][0x2d0], -R161.reuse ;  /* 0x0000b40042417a23 */ /* 0x100fe400000108a1 */
[----:B------:R-:W-:Y:S01]  /*8170*/  FFMA.FTZ R161, R67, c[0x0][0x2d0], -R161 ;  /* 0x0000b40043a17a23 */ /* 0x000fe200000108a1 */
[C---:B------:R-:W-:Y:S01]  /*8180*/  F2FP.PACK_AB R20, R191.reuse, R192 ;  /* 0x000000c0bf14723e */ /* 0x040fe200000000ff */
[----:B------:R-:W-:Y:S01]  /*8190*/  FADD.FTZ R192, R192, R183 ;  /* 0x000000b7c0c07221 */ /* 0x000fe20000010000 */
[----:B------:R-:W-:Y:S01]  /*81a0*/  F2FP.PACK_AB R21, R194, R193 ;  /* 0x000000c1c215723e */ /* 0x000fe200000000ff */
[----:B------:R-:W5:Y:S02]  /*81b0*/  MUFU.EX2 R118, R118 ;  /* 0x0000007600767308 */ /* 0x000f640000000800 */
[----:B------:R-:W-:Y:S01]  /*81c0*/  F2FP.PACK_AB R22, R200, R195 ;  /* 0x000000c3c816723e */ /* 0x000fe200000000ff */
[----:B------:R-:W-:Y:S01]  /*81d0*/  FADD.FTZ R192, R191, R192 ;  /* 0x000000c0bfc07221 */ /* 0x000fe20000010000 */
[----:B------:R-:W-:Y:S01]  /*81e0*/  F2FP.PACK_AB R23, R202, R201 ;  /* 0x000000c9ca17723e */ /* 0x000fe200000000ff */
[----:B------:R-:W-:Y:S02]  /*81f0*/  FADD.FTZ R194, R194, R190 ;  /* 0x000000bec2c27221 */ /* 0x000fe40000010000 */
[----:B------:R-:W-:Y:S02]  /*8200*/  FADD.FTZ R195, R195, R192 ;  /* 0x000000c0c3c37221 */ /* 0x000fe40000010000 */
[----:B------:R-:W-:Y:S01]  /*8210*/  FADD.FTZ R194, R201, R194 ;  /* 0x000000c2c9c27221 */ /* 0x000fe20000010000 */
[----:B------:R-:W1:Y:S01]  /*8220*/  MUFU.EX2 R119, R119 ;  /* 0x0000007700777308 */ /* 0x000e620000000800 */
[C---:B--2---:R-:W-:Y:S03]  /*8230*/  HMMA.16816.F32 R4, R20.reuse, R24, R4 ;  /* 0x000000181404723c */ /* 0x044fe60000001804 */
[----:B------:R-:W-:Y:S02]  /*8240*/  FADD.FTZ R195, R200, R195 ;  /* 0x000000c3c8c37221 */ /* 0x000fe40000010000 */
[----:B------:R-:W-:Y:S03]  /*8250*/  FADD.FTZ R202, R202, R194 ;  /* 0x000000c2caca7221 */ /* 0x000fe60000010000 */
[C---:B------:R-:W-:Y:S01]  /*8260*/  HMMA.16816.F32 R8, R20.reuse, R26, R8 ;  /* 0x0000001a1408723c */ /* 0x040fe20000001808 */
[----:B------:R-:W2:Y:S01]  /*8270*/  LDSM.16.MT88.4 R24, [R236+0x6100] ;  /* 0x00610000ec18783b */ /* 0x000ea20000004200 */
[----:B------:R-:W-:Y:S02]  /*8280*/  MUFU.EX2 R162, R162 ;  /* 0x000000a200a27308 */ /* 0x000fe40000000800 */
[----:B-----5:R-:W-:Y:S04]  /*8290*/  FADD.FTZ R202, R118, R202 ;  /* 0x000000ca76ca7221 */ /* 0x020fe80000010000 */
[C---:B---3--:R-:W-:Y:S04]  /*82a0*/  HMMA.16816.F32 R68, R20.reuse, R28, R68 ;  /* 0x0000001c1444723c */ /* 0x048fe80000001844 */
[----:B------:R-:W3:Y:S04]  /*82b0*/  MUFU.EX2 R65, R65 ;  /* 0x0000004100417308 */ /* 0x000ee80000000800 */
[C---:B------:R-:W-:Y:S01]  /*82c0*/  HMMA.16816.F32 R72, R20.reuse, R30, R72 ;  /* 0x0000001e1448723c */ /* 0x040fe20000001848 */
[----:B------:R-:W5:Y:S05]  /*82d0*/  LDSM.16.MT88.4 R28, [R234+0x6100] ;  /* 0x00610000ea1c783b */ /* 0x000f6a0000004200 */
[----:B------:R-:W2:Y:S02]  /*82e0*/  MUFU.EX2 R161, R161 ;  /* 0x000000a100a17308 */ /* 0x000ea40000000800 */
[C---:B-1----:R-:W-:Y:S08]  /*82f0*/  HMMA.16816.F32 R76, R20.reuse, R32, R76 ;  /* 0x00000020144c723c */ /* 0x042ff0000000184c */
[C---:B------:R-:W-:Y:S01]  /*8300*/  HMMA.16816.F32 R80, R20.reuse, R34, R80 ;  /* 0x000000221450723c */ /* 0x040fe20000001850 */
[----:B------:R-:W1:Y:S07]  /*8310*/  LDSM.16.MT88.4 R32, [R233+0x6100] ;  /* 0x00610000e920783b */ /* 0x000e6e0000004200 */
[C---:B----4-:R-:W-:Y:S08]  /*8320*/  HMMA.16816.F32 R84, R20.reuse, R36, R84 ;  /* 0x000000241454723c */ /* 0x050ff00000001854 */
[C---:B------:R-:W-:Y:S01]  /*8330*/  HMMA.16816.F32 R88, R20.reuse, R38, R88 ;  /* 0x000000261458723c */ /* 0x040fe20000001858 */
[----:B------:R-:W4:Y:S07]  /*8340*/  LDSM.16.MT88.4 R36, [R236+0x2900] ;  /* 0x00290000ec24783b */ /* 0x000f2e0000004200 */
[C---:B--2---:R-:W-:Y:S08]  /*8350*/  HMMA.16816.F32 R92, R20.reuse, R24, R92 ;  /* 0x00000018145c723c */ /* 0x044ff0000000185c */
[C---:B------:R-:W-:Y:S01]  /*8360*/  HMMA.16816.F32 R96, R20.reuse, R26, R96 ;  /* 0x0000001a1460723c */ /* 0x040fe20000001860 */
[----:B------:R-:W2:Y:S07]  /*8370*/  LDSM.16.MT88.4 R24, [R233+0x2900] ;  /* 0x00290000e918783b */ /* 0x000eae0000004200 */
[C---:B-----5:R-:W-:Y:S08]  /*8380*/  HMMA.16816.F32 R12, R20.reuse, R28, R12 ;  /* 0x0000001c140c723c */ /* 0x060ff0000000180c */
[C---:B------:R-:W-:Y:S01]  /*8390*/  HMMA.16816.F32 R100, R20.reuse, R30, R100 ;  /* 0x0000001e1464723c */ /* 0x040fe20000001864 */
[----:B------:R-:W5:Y:S07]  /*83a0*/  LDSM.16.MT88.4 R28, [R232+0x2900] ;  /* 0x00290000e81c783b */ /* 0x000f6e0000004200 */
[C---:B-1----:R-:W-:Y:S08]  /*83b0*/  HMMA.16816.F32 R104, R20.reuse, R32, R104 ;  /* 0x000000201468723c */ /* 0x042ff00000001868 */
[C---:B------:R-:W-:Y:S01]  /*83c0*/  HMMA.16816.F32 R108, R20.reuse, R34, R108 ;  /* 0x00000022146c723c */ /* 0x040fe2000000186c */
[----:B------:R-:W1:Y:S07]  /*83d0*/  LDSM.16.MT88.4 R32, [R236+0x6900] ;  /* 0x00690000ec20783b */ /* 0x000e6e0000004200 */
[C---:B------:R-:W-:Y:S08]  /*83e0*/  HMMA.16816.F32 R16, R20.reuse, R40, R16 ;  /* 0x000000281410723c */ /* 0x040ff00000001810 */
[----:B------:R-:W-:Y:S01]  /*83f0*/  HMMA.16816.F32 R112, R20, R42, R112 ;  /* 0x0000002a1470723c */ /* 0x000fe20000001870 */
[----:B------:R-:W-:Y:S06]  /*8400*/  LDSM.16.MT88.4 R40, [R234+0x7100] ;  /* 0x00710000ea28783b */ /* 0x000fec0000004200 */
[----:B------:R-:W-:Y:S01]  /*8410*/  F2FP.PACK_AB R20, R117, R116 ;  /* 0x000000747514723e */ /* 0x000fe200000000ff */
[----:B------:R-:W-:Y:S01]  /*8420*/  FADD.FTZ R116, R116, R195 ;  /* 0x000000c374747221 */ /* 0x000fe20000010000 */
[----:B------:R-:W-:Y:S03]  /*8430*/  F2FP.PACK_AB R21, R119, R118 ;  /* 0x000000767715723e */ /* 0x000fe600000000ff */
[----:B------:R-:W-:Y:S01]  /*8440*/  F2FP.PACK_AB R22, R208, R203 ;  /* 0x000000cbd016723e */ /* 0x000fe200000000ff */
[----:B------:R-:W-:Y:S01]  /*8450*/  FADD.FTZ R116, R117, R116 ;  /* 0x0000007475747221 */ /* 0x000fe20000010000 */
[----:B------:R-:W-:Y:S01]  /*8460*/  F2FP.PACK_AB R23, R210, R209 ;  /* 0x000000d1d217723e */ /* 0x000fe200000000ff */
[----:B------:R-:W-:Y:S02]  /*8470*/  FADD.FTZ R119, R119, R202 ;  /* 0x000000ca77777221 */ /* 0x000fe40000010000 */
[----:B------:R-:W-:Y:S02]  /*8480*/  FADD.FTZ R203, R203, R116 ;  /* 0x00000074cbcb7221 */ /* 0x000fe40000010000 */
[----:B------:R-:W-:Y:S02]  /*8490*/  FADD.FTZ R119, R209, R119 ;  /* 0x00000077d1777221 */ /* 0x000fe40000010000 */
[C---:B----4-:R-:W-:Y:S03]  /*84a0*/  HMMA.16816.F32 R4, R20.reuse, R36, R4 ;  /* 0x000000241404723c */ /* 0x050fe60000001804 */
[----:B------:R-:W-:Y:S02]  /*84b0*/  FADD.FTZ R203, R208, R203 ;  /* 0x000000cbd0cb7221 */ /* 0x000fe40000010000 */
[----:B------:R-:W-:Y:S03]  /*84c0*/  FADD.FTZ R210, R210, R119 ;  /* 0x00000077d2d27221 */ /* 0x000fe60000010000 */
[C---:B------:R-:W-:Y:S01]  /*84d0*/  HMMA.16816.F32 R8, R20.reuse, R38, R8 ;  /* 0x000000261408723c */ /* 0x040fe20000001808 */
[----:B------:R-:W4:Y:S03]  /*84e0*/  LDSM.16.MT88.4 R36, [R234+0x6900] ;  /* 0x00690000ea24783b */ /* 0x000f260000004200 */
[----:B------:R-:W-:Y:S04]  /*84f0*/  FADD.FTZ R210, R54, R210 ;  /* 0x000000d236d27221 */ /* 0x000fe80000010000 */
[C---:B------:R-:W-:Y:S08]  /*8500*/  HMMA.16816.F32 R68, R20.reuse, R44, R68 ;  /* 0x0000002c1444723c */ /* 0x040ff00000001844 */
[C---:B------:R-:W-:Y:S01]  /*8510*/  HMMA.16816.F32 R72, R20.reuse, R46, R72 ;  /* 0x0000002e1448723c */ /* 0x040fe20000001848 */
[----:B------:R-:W-:Y:S07]  /*8520*/  LDSM.16.MT88.4 R44, [R233+0x7100] ;  /* 0x00710000e92c783b */ /* 0x000fee0000004200 */
        /* <DEDUP_REMOVED lines=9> */
[C---:B----4-:R-:W-:Y:S08]  /*85c0*/  HMMA.16816.F32 R12, R20.reuse, R36, R12 ;  /* 0x00000024140c723c */ /* 0x050ff0000000180c */
[C---:B------:R-:W-:Y:S01]  /*85d0*/  HMMA.16816.F32 R100, R20.reuse, R38, R100 ;  /* 0x000000261464723c */ /* 0x040fe20000001864 */
[----:B------:R-:W-:Y:S07]  /*85e0*/  LDSM.16.MT88.4 R36, [R232+0x3100] ;  /* 0x00310000e824783b */ /* 0x000fee0000004200 */
[C---:B--2---:R-:W-:Y:S08]  /*85f0*/  HMMA.16816.F32 R104, R20.reuse, R24, R104 ;  /* 0x000000181468723c */ /* 0x044ff00000001868 */
[C---:B------:R-:W-:Y:S01]  /*8600*/  HMMA.16816.F32 R108, R20.reuse, R26, R108 ;  /* 0x0000001a146c723c */ /* 0x040fe2000000186c */
[----:B------:R-:W2:Y:S07]  /*8610*/  LDSM.16.MT88.4 R24, [R234+0x3100] ;  /* 0x00310000ea18783b */ /* 0x000eae0000004200 */
[C---:B-----5:R-:W-:Y:S08]  /*8620*/  HMMA.16816.F32 R16, R20.reuse, R28, R16 ;  /* 0x0000001c1410723c */ /* 0x060ff00000001810 */
[----:B------:R-:W-:Y:S01]  /*8630*/  HMMA.16816.F32 R112, R20, R30, R112 ;  /* 0x0000001e1470723c */ /* 0x000fe20000001870 */
[----:B------:R-:W4:Y:S06]  /*8640*/  LDSM.16.MT88.4 R28, [R233+0x3100] ;  /* 0x00310000e91c783b */ /* 0x000f2c0000004200 */
        /* <DEDUP_REMOVED lines=9> */
[C---:B-1----:R-:W-:Y:S03]  /*86e0*/  HMMA.16816.F32 R4, R20.reuse, R32, R4 ;  /* 0x000000201404723c */ /* 0x042fe60000001804 */
[----:B------:R-:W-:Y:S02]  /*86f0*/  FADD.FTZ R56, R57, R56 ;  /* 0x0000003839387221 */ /* 0x000fe40000010000 */
[----:B------:R-:W-:Y:S03]  /*8700*/  FADD.FTZ R59, R59, R55 ;  /* 0x000000373b3b7221 */ /* 0x000fe60000010000 */
[C---:B------:R-:W-:Y:S01]  /*8710*/  HMMA.16816.F32 R8, R20.reuse, R34, R8 ;  /* 0x000000221408723c */ /* 0x040fe20000001808 */
[----:B------:R-:W1:Y:S03]  /*8720*/  LDSM.16.MT88.4 R32, [R236+0x7100] ;  /* 0x00710000ec20783b */ /* 0x000e660000004200 */
[----:B------:R-:W-:Y:S04]  /*8730*/  FADD.FTZ R59, R62, R59 ;  /* 0x0000003b3e3b7221 */ /* 0x000fe80000010000 */
[C---:B--2---:R-:W-:Y:S04]  /*8740*/  HMMA.16816.F32 R68, R20.reuse, R24, R68 ;  /* 0x000000181444723c */ /* 0x044fe80000001844 */
[----:B------:R-:W-:Y:S04]  /*8750*/  FADD.FTZ R59, R63, R59 ;  /* 0x0000003b3f3b7221 */ /* 0x000fe80000010000 */
[C---:B------:R-:W-:Y:S01]  /*8760*/  HMMA.16816.F32 R72, R20.reuse, R26, R72 ;  /* 0x0000001a1448723c */ /* 0x040fe20000001848 */
[----:B------:R-:W2:Y:S03]  /*8770*/  LDSM.16.MT88.4 R24, [R234+0x3900] ;  /* 0x00390000ea18783b */ /* 0x000ea60000004200 */
[----:B---3--:R-:W-:Y:S04]  /*8780*/  FADD.FTZ R59, R65, R59 ;  /* 0x0000003b413b7221 */ /* 0x008fe80000010000 */
[C---:B----4-:R-:W-:Y:S04]  /*8790*/  HMMA.16816.F32 R76, R20.reuse, R28, R76 ;  /* 0x0000001c144c723c */ /* 0x050fe8000000184c */
[----:B------:R-:W-:Y:S04]  /*87a0*/  FADD.FTZ R248, R161, R59 ;  /* 0x0000003ba1f87221 */ /* 0x000fe80000010000 */
[C---:B------:R-:W-:Y:S01]  /*87b0*/  HMMA.16816.F32 R80, R20.reuse, R30, R80 ;  /* 0x0000001e1450723c */ /* 0x040fe20000001850 */
[----:B------:R-:W3:Y:S07]  /*87c0*/  LDSM.16.MT88.4 R28, [R233+0x3900] ;  /* 0x00390000e91c783b */ /* 0x000eee0000004200 */
[C---:B------:R-:W-:Y:S08]  /*87d0*/  HMMA.16816.F32 R84, R20.reuse, R36, R84 ;  /* 0x000000241454723c */ /* 0x040ff00000001854 */
        /* <DEDUP_REMOVED lines=8> */
[----:B------:R-:W-:Y:S07]  /*8860*/  HMMA.16816.F32 R112, R20, R50, R112 ;  /* 0x000000321470723c */ /* 0x000fee0000001870 */
[----:B------:R-:W-:Y:S01]  /*8870*/  F2FP.PACK_AB R20, R61, R60 ;  /* 0x0000003c3d14723e */ /* 0x000fe200000000ff */
[----:B------:R-:W-:Y:S01]  /*8880*/  FADD.FTZ R60, R60, R56 ;  /* 0x000000383c3c7221 */ /* 0x000fe20000010000 */
[----:B------:R-:W-:Y:S03]  /*8890*/  F2FP.PACK_AB R21, R63, R62 ;  /* 0x0000003e3f15723e */ /* 0x000fe600000000ff */
[----:B------:R-:W-:Y:S01]  /*88a0*/  F2FP.PACK_AB R22, R162, R64 ;  /* 0x00000040a216723e */ /* 0x000fe200000000ff */
[----:B------:R-:W-:Y:S01]  /*88b0*/  FADD.FTZ R60, R61, R60 ;  /* 0x0000003c3d3c7221 */ /* 0x000fe20000010000 */
[----:B------:R-:W-:Y:S03]  /*88c0*/  F2FP.PACK_AB R23, R161, R65 ;  /* 0x00000041a117723e */ /* 0x000fe600000000ff */
[----:B------:R-:W-:Y:S04]  /*88d0*/  FADD.FTZ R60, R64, R60 ;  /* 0x0000003c403c7221 */ /* 0x000fe80000010000 */
[C---:B------:R-:W-:Y:S01]  /*88e0*/  HMMA.16816.F32 R128, R20.reuse, R124, R4 ;  /* 0x0000007c1480723c */ /* 0x040fe20000001804 */
[----:B------:R-:W1:Y:S02]  /*88f0*/  LDSM.16.MT88.4 R4, [R232+0x3900] ;  /* 0x00390000e804783b */ /* 0x000e640000004200 */
[----:B------:R-:W-:Y:S05]  /*8900*/  FADD.FTZ R249, R162, R60 ;  /* 0x0000003ca2f97221 */ /* 0x000fea0000010000 */
[C---:B------:R-:W-:Y:S01]  /*8910*/  HMMA.16816.F32 R124, R20.reuse, R126, R8 ;  /* 0x0000007e147c723c */ /* 0x040fe20000001808 */
[----:B------:R-:W4:Y:S07]  /*8920*/  LDSM.16.MT88.4 R8, [R236+0x7900] ;  /* 0x00790000ec08783b */ /* 0x000f2e0000004200 */
[C---:B--2---:R-:W-:Y:S08]  /*8930*/  HMMA.16816.F32 R68, R20.reuse, R24, R68 ;  /* 0x000000181444723c */ /* 0x044ff00000001844 */
[C---:B------:R-:W-:Y:S01]  /*8940*/  HMMA.16816.F32 R72, R20.reuse, R26, R72 ;  /* 0x0000001a1448723c */ /* 0x040fe20000001848 */
[----:B------:R-:W2:Y:S07]  /*8950*/  LDSM.16.MT88.4 R24, [R234+0x7900] ;  /* 0x00790000ea18783b */ /* 0x000eae0000004200 */
[C---:B---3--:R-:W-:Y:S08]  /*8960*/  HMMA.16816.F32 R76, R20.reuse, R28, R76 ;  /* 0x0000001c144c723c */ /* 0x048ff0000000184c */
[C---:B------:R-:W-:Y:S08]  /*8970*/  HMMA.16816.F32 R80, R20.reuse, R30, R80 ;  /* 0x0000001e1450723c */ /* 0x040ff00000001850 */
[C---:B-1----:R-:W-:Y:S08]  /*8980*/  HMMA.16816.F32 R84, R20.reuse, R4, R84 ;  /* 0x000000041454723c */ /* 0x042ff00000001854 */
[C---:B------:R-:W-:Y:S01]  /*8990*/  HMMA.16816.F32 R88, R20.reuse, R6, R88 ;  /* 0x000000061458723c */ /* 0x040fe20000001858 */
[----:B------:R-:W1:Y:S07]  /*89a0*/  LDSM.16.MT88.4 R4, [R233+0x7900] ;  /* 0x00790000e904783b */ /* 0x000e6e0000004200 */
[C---:B----4-:R-:W-:Y:S08]  /*89b0*/  HMMA.16816.F32 R92, R20.reuse, R8, R92 ;  /* 0x00000008145c723c */ /* 0x050ff0000000185c */
[C---:B------:R-:W-:Y:S01]  /*89c0*/  HMMA.16816.F32 R96, R20.reuse, R10, R96 ;  /* 0x0000000a1460723c */ /* 0x040fe20000001860 */
[----:B------:R-:W3:Y:S07]  /*89d0*/  LDSM.16.MT88.4 R8, [R232+0x7900] ;  /* 0x00790000e808783b */ /* 0x000eee0000004200 */
[C---:B--2---:R-:W-:Y:S08]  /*89e0*/  HMMA.16816.F32 R120, R20.reuse, R24, R12 ;  /* 0x000000181478723c */ /* 0x044ff0000000180c */
[C---:B------:R-:W-:Y:S08]  /*89f0*/  HMMA.16816.F32 R100, R20.reuse, R26, R100 ;  /* 0x0000001a1464723c */ /* 0x040ff00000001864 */
[C---:B-1----:R-:W-:Y:S08]  /*8a00*/  HMMA.16816.F32 R104, R20.reuse, R4, R104 ;  /* 0x000000041468723c */ /* 0x042ff00000001868 */
[C---:B------:R-:W-:Y:S08]  /*8a10*/  HMMA.16816.F32 R108, R20.reuse, R6, R108 ;  /* 0x00000006146c723c */ /* 0x040ff0000000186c */
[C---:B---3--:R-:W-:Y:S08]  /*8a20*/  HMMA.16816.F32 R116, R20.reuse, R8, R16 ;  /* 0x000000081474723c */ /* 0x048ff00000001810 */
[----:B------:R-:W-:Y:S01]  /*8a30*/  HMMA.16816.F32 R112, R20, R10, R112 ;  /* 0x0000000a1470723c */ /* 0x000fe20000001870 */
[----:B------:R-:W-:-:S07]  /*8a40*/  @P1 BRA `(.L_x_6) ;  /* 0xffffcd1000001947 */ /* 0x000fce000383ffff */
.L_x_5:
[----:B------:R-:W1:Y:S01]  /*8a50*/  SHFL.BFLY PT, R4, R249, 0x2, 0x1f ;  /* 0x0c401f00f9047f89 */ /* 0x000e6200000e0000 */
[----:B------:R-:W-:-:S02]  /*8a60*/  MOV R5, RZ ;  /* 0x000000ff00057202 */ /* 0x000fc40000000f00 */
[----:B------:R-:W-:Y:S01]  /*8a70*/  MOV R6, 0xff800000 ;  /* 0xff80000000067802 */ /* 0x000fe20000000f00 */
[----:B------:R-:W2:Y:S01]  /*8a80*/  SHFL.BFLY PT, R2, R248, 0x2, 0x1f ;  /* 0x0c401f00f8027f89 */ /* 0x000ea200000e0000 */
[----:B------:R-:W-:Y:S01]  /*8a90*/  PLOP3.LUT P2, PT, PT, PT, PT, 0x8, 0x0 ;  /* 0x000000000000781c */ /* 0x000fe20003f4e170 */
[----:B-1----:R-:W-:Y:S02]  /*8aa0*/  FADD.FTZ R4, R4, R249 ;  /* 0x000000f904047221 */ /* 0x002fe40000010000 */
[----:B--2---:R-:W-:-:S03]  /*8ab0*/  FADD.FTZ R248, R2, R248 ;  /* 0x000000f802f87221 */ /* 0x004fc60000010000 */
[----:B------:R-:W1:Y:S04]  /*8ac0*/  SHFL.BFLY PT, R0, R4, 0x1, 0x1f ;  /* 0x0c201f0004007f89 */ /* 0x000e6800000e0000 */
[----:B------:R-:W2:Y:S01]  /*8ad0*/  SHFL.BFLY PT, R2, R248, 0x1, 0x1f ;  /* 0x0c201f00f8027f89 */ /* 0x000ea200000e0000 */
[----:B-1----:R-:W-:Y:S01]  /*8ae0*/  FADD.FTZ R4, R4, R0 ;  /* 0x0000000004047221 */ /* 0x002fe20000010000 */
[----:B------:R-:W-:Y:S01]  /*8af0*/  MOV R0, RZ ;  /* 0x000000ff00007202 */ /* 0x000fe20000000f00 */
[----:B--2---:R-:W-:-:S03]  /*8b00*/  FADD.FTZ R2, R2, R248 ;  /* 0x000000f802027221 */ /* 0x004fc60000010000 */
[----:B------:R-:W-:Y:S02]  /*8b10*/  FSETP.NE.FTZ.AND P1, PT, R4, RZ, PT ;  /* 0x000000ff0400720b */ /* 0x000fe40003f35000 */
[----:B------:R-:W-:-:S11]  /*8b20*/  FSETP.NE.FTZ.AND P0, PT, R2, RZ, PT ;  /* 0x000000ff0200720b */ /* 0x000fd60003f15000 */
[----:B------:R-:W1:Y:S01]  /*8b30*/  @P1 MUFU.RCP R5, R4 ;  /* 0x0000000400051308 */ /* 0x000e620000001000 */
[----:B------:R-:W-:Y:S02]  /*8b40*/  @P1 MOV R7, 0x3f317218 ;  /* 0x3f31721800071802 */ /* 0x000fe40000000f00 */
[----:B------:R-:W-:-:S03]  /*8b50*/  @P0 MOV R9, 0x3f317218 ;  /* 0x3f31721800090802 */ /* 0x000fc60000000f00 */
[----:B------:R-:W-:Y:S02]  /*8b60*/  @P1 FMUL.FTZ R7, R7, c[0x0][0x2d0] ;  /* 0x0000b40007071a20 */ /* 0x000fe40000410000 */
[----:B------:R-:W2:Y:S01]  /*8b70*/  @P1 MUFU.LG2 R4, R4 ;  /* 0x0000000400041308 */ /* 0x000ea20000000c00 */
[----:B-1----:R-:W-:-:S07]  /*8b80*/  FMUL.FTZ R128, R5, R128 ;  /* 0x0000008005807220 */ /* 0x002fce0000410000 */
[----:B------:R-:W1:Y:S01]  /*8b90*/  @P0 MUFU.RCP R0, R2 ;  /* 0x0000000200000308 */ /* 0x000e620000001000 */
[C---:B------:R-:W-:Y:S02]  /*8ba0*/  FMUL.FTZ R129, R5.reuse, R129 ;  /* 0x0000008105817220 */ /* 0x040fe40000410000 */
[C---:B------:R-:W-:Y:S02]  /*8bb0*/  FMUL.FTZ R124, R5.reuse, R124 ;  /* 0x0000007c057c7220 */ /* 0x040fe40000410000 */
[C---:B------:R-:W-:Y:S02]  /*8bc0*/  FMUL.FTZ R125, R5.reuse, R125 ;  /* 0x0000007d057d7220 */ /* 0x040fe40000410000 */
[C---:B------:R-:W-:Y:S02]  /*8bd0*/  FMUL.FTZ R68, R5.reuse, R68 ;  /* 0x0000004405447220 */ /* 0x040fe40000410000 */
[C---:B------:R-:W-:Y:S02]  /*8be0*/  FMUL.FTZ R69, R5.reuse, R69 ;  /* 0x0000004505457220 */ /* 0x040fe40000410000 */
[----:B------:R-:W-:-:S02]  /*8bf0*/  FMUL.FTZ R72, R5, R72 ;  /* 0x0000004805487220 */ /* 0x000fc40000410000 */
        /* <DEDUP_REMOVED lines=24> */
[----:B------:R-:W-:Y:S02]  /*8d80*/  FMUL.FTZ R113, R5, R113 ;  /* 0x0000007105717220 */ /* 0x000fe40000410000 */
[----:B------:R3:W4:Y:S01]  /*8d90*/  @P0 MUFU.LG2 R5, R2 ;  /* 0x0000000200050308 */ /* 0x0007220000000c00 */
[----:B--2---:R-:W-:Y:S02]  /*8da0*/  @P1 FMUL.FTZ R4, R4, 0.69314718246459960938 ;  /* 0x3f31721804041820 */ /* 0x004fe40000410000 */
[C---:B-1----:R-:W-:Y:S02]  /*8db0*/  FMUL.FTZ R130, R0.reuse, R130 ;  /* 0x0000008200827220 */ /* 0x042fe40000410000 */
[C---:B------:R-:W-:Y:S02]  /*8dc0*/  FMUL.FTZ R131, R0.reuse, R131 ;  /* 0x0000008300837220 */ /* 0x040fe40000410000 */
[C---:B------:R-:W-:Y:S02]  /*8dd0*/  FMUL.FTZ R126, R0.reuse, R126 ;  /* 0x0000007e007e7220 */ /* 0x040fe40000410000 */
[----:B------:R-:W-:-:S02]  /*8de0*/  FMUL.FTZ R127, R0, R127 ;  /* 0x0000007f007f7220 */ /* 0x000fc40000410000 */
[C---:B------:R-:W-:Y:S02]  /*8df0*/  FMUL.FTZ R70, R0.reuse, R70 ;  /* 0x0000004600467220 */ /* 0x040fe40000410000 */
[C---:B------:R-:W-:Y:S02]  /*8e00*/  FMUL.FTZ R71, R0.reuse, R71 ;  /* 0x0000004700477220 */ /* 0x040fe40000410000 */
[C---:B------:R-:W-:Y:S01]  /*8e10*/  FMUL.FTZ R74, R0.reuse, R74 ;  /* 0x0000004a004a7220 */ /* 0x040fe20000410000 */
[----:B---3--:R-:W-:Y:S01]  /*8e20*/  MOV R2, 0xff800000 ;  /* 0xff80000000027802 */ /* 0x008fe20000000f00 */
[----:B----4-:R-:W-:Y:S02]  /*8e30*/  @P0 FMUL.FTZ R8, R5, 0.69314718246459960938 ;  /* 0x3f31721805080820 */ /* 0x010fe40000410000 */
[----:B------:R-:W-:Y:S02]  /*8e40*/  @P0 FMUL.FTZ R5, R9, c[0x0][0x2d0] ;  /* 0x0000b40009050a20 */ /* 0x000fe40000410000 */
        /* <DEDUP_REMOVED lines=25> */
[----:B------:R-:W-:Y:S02]  /*8fe0*/  @P1 FFMA.FTZ R2, R7, R132, R4 ;  /* 0x0000008407021223 */ /* 0x000fe40000010004 */
[----:B------:R-:W-:Y:S02]  /*8ff0*/  @P0 FFMA.FTZ R6, R5, R3, R8 ;  /* 0x0000000305060223 */ /* 0x000fe40000010008 */
.L_x_3:
[----:B------:R-:W-:Y:S05]  /*9000*/  @P2 BRA `(.L_x_9) ;  /* 0x0000135000002947 */ /* 0x000fea0003800000 */
[----:B------:R-:W1:Y:S01]  /*9010*/  S2R R0, SR_CTAID.Y ;  /* 0x0000000000007919 */ /* 0x000e620000002600 */
[----:B------:R-:W-:Y:S01]  /*9020*/  IMAD R5, RZ, RZ, -UR10 ;  /* 0x8000000aff057e24 */ /* 0x000fe2000f8e02ff */
[----:B------:R-:W-:Y:S01]  /*9030*/  USHF.R.S32.HI UR6, URZ, 0x1f, UR10 ;  /* 0x0000001f3f067899 */ /* 0x000fe2000801140a */
[----:B------:R-:W-:Y:S01]  /*9040*/  IMAD.MOV.U32 R9, RZ, RZ, c[0x0][0x4e8] ;  /* 0x00013a00ff097624 */ /* 0x000fe200078e00ff */
[----:B------:R-:W2:Y:S01]  /*9050*/  S2R R11, SR_TID.X ;  /* 0x00000000000b7919 */ /* 0x000ea20000002100 */
[----:B------:R-:W-:Y:S01]  /*9060*/  ULDC.64 UR4, c[0x0][0x4d0] ;  /* 0x0001340000047ab9 */ /* 0x000fe20000000a00 */
[----:B------:R-:W-:Y:S01]  /*9070*/  BSSY B0, `(.L_x_10) ;  /* 0x00000cc000007945 */ /* 0x000fe20003800000 */
[----:B------:R-:W-:Y:S01]  /*9080*/  UIMAD UR7, UR6, UR4, URZ ;  /* 0x00000004060772a4 */ /* 0x000fe2000f8e023f */
[----:B------:R-:W3:Y:S01]  /*9090*/  S2R R8, SR_CTAID.Z ;  /* 0x0000000000087919 */ /* 0x000ee20000002700 */
[----:B------:R-:W-:-:S03]  /*90a0*/  UIMAD.WIDE.U32 UR8, UR10, UR4, URZ ;  /* 0x000000040a0872a5 */ /* 0x000fc6000f8e003f */
[----:B------:R-:W-:Y:S01]  /*90b0*/  BAR.SYNC.DEFER_BLOCKING 0x1, 0x100 ;  /* 0x0044000000007b1d */ /* 0x000fe20000010000 */
[----:B------:R-:W-:Y:S01]  /*90c0*/  UIMAD UR7, UR10, UR5, UR7 ;  /* 0x000000050a0772a4 */ /* 0x000fe2000f8e0207 */
[C---:B------:R-:W-:Y:S01]  /*90d0*/  ISETP.NE.AND P1, PT, R9.reuse, 0x1, PT ;  /* 0x000000010900780c */ /* 0x040fe20003f25270 */
[----:B------:R-:W-:Y:S01]  /*90e0*/  IMAD.U32 R16, RZ, RZ, UR8 ;  /* 0x00000008ff107e24 */ /* 0x000fe2000f8e00ff */
[----:B------:R-:W-:Y:S01]  /*90f0*/  MOV R17, UR9 ;  /* 0x0000000900117c02 */ /* 0x000fe20008000f00 */
[----:B------:R-:W-:Y:S01]  /*9100*/  UIADD3 UR7, UR9, UR7, URZ ;  /* 0x0000000709077290 */ /* 0x000fe2000fffe03f */
[----:B------:R-:W-:Y:S01]  /*9110*/  IMAD R9, R9, c[0x0][0x388], RZ ;  /* 0x0000e20009097a24 */ /* 0x000fe200078e02ff */
[----:B------:R-:W-:Y:S02]  /*9120*/  ULDC.64 UR4, c[0x0][0x438] ;  /* 0x00010e0000047ab9 */ /* 0x000fe40000000a00 */
[----:B------:R-:W-:Y:S02]  /*9130*/  UIMAD.WIDE.U32 UR14, UR10, UR4, URZ ;  /* 0x000000040a0e72a5 */ /* 0x000fe4000f8e003f */
[----:B------:R-:W-:Y:S01]  /*9140*/  UIMAD UR4, UR6, UR4, URZ ;  /* 0x00000004060472a4 */ /* 0x000fe2000f8e023f */
[----:B-1----:R-:W-:-:S02]  /*9150*/  IMAD R5, R5, c[0x0][0x550], R0 ;  /* 0x0001540005057a24 */ /* 0x002fc400078e0200 */
[----:B------:R-:W-:Y:S01]  /*9160*/  IMAD.U32 R17, RZ, RZ, UR7 ;  /* 0x00000007ff117e24 */ /* 0x000fe2000f8e00ff */
[----:B------:R-:W-:Y:S01]  /*9170*/  UIMAD UR4, UR10, UR5, UR4 ;  /* 0x000000050a0472a4 */ /* 0x000fe2000f8e0204 */
[----:B--2---:R-:W-:Y:S01]  /*9180*/  SHF.R.S32.HI R0, RZ, 0x1f, R11 ;  /* 0x0000001fff007819 */ /* 0x004fe2000001140b */
[----:B------:R-:W-:Y:S01]  /*9190*/  IMAD.U32 R15, RZ, RZ, UR15 ;  /* 0x0000000fff0f7e24 */ /* 0x000fe2000f8e00ff */
[----:B------:R-:W-:Y:S01]  /*91a0*/  MOV R14, UR14 ;  /* 0x0000000e000e7c02 */ /* 0x000fe20008000f00 */
[----:B------:R-:W-:Y:S01]  /*91b0*/  UIADD3 UR4, UR15, UR4, URZ ;  /* 0x000000040f047290 */ /* 0x000fe2000fffe03f */
[-C--:B------:R-:W-:Y:S01]  /*91c0*/  LEA.HI R13, R0, R11.reuse, RZ, 0x5 ;  /* 0x0000000b000d7211 */ /* 0x080fe200078f28ff */
[----:B---3--:R-:W-:Y:S01]  /*91d0*/  IMAD.WIDE.U32 R16, R8, c[0x0][0x4d8], R16 ;  /* 0x0001360008107a25 */ /* 0x008fe200078e0010 */
[----:B------:R-:W-:Y:S02]  /*91e0*/  LEA.HI R0, R0, R11, RZ, 0x2 ;  /* 0x0000000b00007211 */ /* 0x000fe400078f10ff */
[----:B------:R-:W-:Y:S01]  /*91f0*/  LOP3.LUT R4, R13, 0xffffffe0, RZ, 0xc0, !PT ;  /* 0xffffffe00d047812 */ /* 0x000fe200078ec0ff */
[----:B------:R-:W-:Y:S01]  /*9200*/  IMAD.U32 R15, RZ, RZ, UR4 ;  /* 0x00000004ff0f7e24 */ /* 0x000fe2000f8e00ff */
[----:B------:R-:W-:-:S02]  /*9210*/  LOP3.LUT R0, R0, 0xfffffffc, RZ, 0xc0, !PT ;  /* 0xfffffffc00007812 */ /* 0x000fc400078ec0ff */
[--C-:B------:R-:W-:Y:S01]  /*9220*/  SHF.R.S32.HI R7, RZ, 0x5, R13.reuse ;  /* 0x00000005ff077819 */ /* 0x100fe2000001140d */
[----:B------:R-:W-:Y:S01]  /*9230*/  IMAD.IADD R4, R11, 0x1, -R4 ;  /* 0x000000010b047824 */ /* 0x000fe200078e0a04 */
[----:B------:R-:W-:Y:S01]  /*9240*/  SHF.R.S32.HI R13, RZ, 0x1f, R13 ;  /* 0x0000001fff0d7819 */ /* 0x000fe2000001140d */
[----:B------:R-:W-:Y:S01]  /*9250*/  IMAD.WIDE.U32 R14, R8, c[0x0][0x440], R14 ;  /* 0x00011000080e7a25 */ /* 0x000fe200078e000e */
[----:B------:R-:W-:Y:S02]  /*9260*/  IADD3 R11, -R0, R11, RZ ;  /* 0x0000000b000b7210 */ /* 0x000fe40007ffe1ff */
[----:B------:R-:W1:Y:S01]  /*9270*/  S2R R0, SR_CTAID.X ;  /* 0x0000000000007919 */ /* 0x000e620000002500 */
[----:B------:R-:W-:Y:S02]  /*9280*/  LEA.HI R13, R13, R7, RZ, 0x3 ;  /* 0x000000070d0d7211 */ /* 0x000fe400078f18ff */
[----:B------:R-:W-:Y:S02]  /*9290*/  SHF.R.S32.HI R3, RZ, 0x1f, R4 ;  /* 0x0000001fff037819 */ /* 0x000fe40000011404 */
[----:B------:R-:W-:-:S02]  /*92a0*/  LOP3.LUT R13, R13, 0xffffff8, RZ, 0xc0, !PT ;  /* 0x0ffffff80d0d7812 */ /* 0x000fc400078ec0ff */
[----:B------:R-:W-:Y:S02]  /*92b0*/  LEA.HI R10, R11, R11, RZ, 0x1 ;  /* 0x0000000b0b0a7211 */ /* 0x000fe400078f08ff */
[----:B------:R-:W-:Y:S01]  /*92c0*/  LEA.HI R3, R3, R4, RZ, 0x2 ;  /* 0x0000000403037211 */ /* 0x000fe200078f10ff */
[----:B------:R-:W-:Y:S01]  /*92d0*/  IMAD.IADD R13, R7, 0x1, -R13 ;  /* 0x00000001070d7824 */ /* 0x000fe200078e0a0d */
[----:B------:R-:W-:Y:S02]  /*92e0*/  LOP3.LUT R10, R10, 0x1ffffffe, RZ, 0xc0, !PT ;  /* 0x1ffffffe0a0a7812 */ /* 0x000fe400078ec0ff */
[----:B------:R-:W-:Y:S02]  /*92f0*/  SHF.R.S32.HI R12, RZ, 0x2, R3 ;  /* 0x00000002ff0c7819 */ /* 0x000fe40000011403 */
[----:B------:R-:W-:Y:S02]  /*9300*/  SHF.R.S32.HI R7, RZ, 0x1f, R8 ;  /* 0x0000001fff077819 */ /* 0x000fe40000011408 */
[----:B------:R-:W-:Y:S01]  /*9310*/  IADD3 R10, R11, -R10, RZ ;  /* 0x8000000a0b0a7210 */ /* 0x000fe20007ffe0ff */
[----:B------:R-:W-:Y:S01]  /*9320*/  IMAD R12, R13, 0x10, R12 ;  /* 0x000000100d0c7824 */ /* 0x000fe200078e020c */
[----:B------:R-:W-:Y:S01]  /*9330*/  LOP3.LUT R3, R3, 0x7ffffffc, RZ, 0xc0, !PT ;  /* 0x7ffffffc03037812 */ /* 0x000fe200078ec0ff */
[----:B------:R-:W-:-:S02]  /*9340*/  IMAD R11, R7, c[0x0][0x4d8], RZ ;  /* 0x00013600070b7a24 */ /* 0x000fc400078e02ff */
[----:B------:R-:W-:Y:S02]  /*9350*/  IMAD R10, R10, 0x8, R12 ;  /* 0x000000080a0a7824 */ /* 0x000fe400078e020c */
[----:B------:R-:W-:Y:S02]  /*9360*/  IMAD R7, R7, c[0x0][0x440], RZ ;  /* 0x0001100007077a24 */ /* 0x000fe400078e02ff */
[----:B------:R-:W-:Y:S01]  /*9370*/  IMAD R11, R8, c[0x0][0x4dc], R11 ;  /* 0x00013700080b7a24 */ /* 0x000fe200078e020b */
[----:B-1----:R-:W-:Y:S01]  /*9380*/  LEA R10, R0, R10, 0x7 ;  /* 0x0000000a000a7211 */ /* 0x002fe200078e38ff */
[----:B------:R-:W-:Y:S01]  /*9390*/  IMAD R7, R8, c[0x0][0x444], R7 ;  /* 0x0001110008077a24 */ /* 0x000fe200078e0207 */
[----:B------:R-:W-:Y:S01]  /*93a0*/  SHF.R.S32.HI R8, RZ, 0x1f, R5 ;  /* 0x0000001fff087819 */ /* 0x000fe20000011405 */
[----:B------:R-:W-:Y:S01]  /*93b0*/  IMAD.IADD R17, R17, 0x1, R11 ;  /* 0x0000000111117824 */ /* 0x000fe200078e020b */
[----:B------:R-:W-:Y:S01]  /*93c0*/  MOV R11, R10 ;  /* 0x0000000a000b7202 */ /* 0x000fe20000000f00 */
[----:B------:R-:W-:Y:S01]  /*93d0*/  IMAD.IADD R15, R15, 0x1, R7 ;  /* 0x000000010f0f7824 */ /* 0x000fe200078e0207 */
[----:B------:R-:W-:Y:S01]  /*93e0*/  LEA R0, R0, R12, 0x7 ;  /* 0x0000000c00007211 */ /* 0x000fe200078e38ff */
[----:B------:R-:W-:-:S04]  /*93f0*/  @P1 IMAD.HI.U32 R7, R10, c[0x0][0x4ec], RZ ;  /* 0x00013b000a071a27 */ /* 0x000fc800078e00ff */
[C---:B------:R-:W-:Y:S01]  /*9400*/  IMAD R13, R8.reuse, c[0x0][0x4e0], RZ ;  /* 0x00013800080d7a24 */ /* 0x040fe200078e02ff */
[----:B------:R-:W-:Y:S01]  /*9410*/  @P1 SHF.R.U32.HI R11, RZ, c[0x0][0x4f0], R7 ;  /* 0x00013c00ff0b1a19 */ /* 0x000fe20000011607 */
[----:B------:R-:W-:Y:S02]  /*9420*/  IMAD R8, R8, c[0x0][0x448], RZ ;  /* 0x0001120008087a24 */ /* 0x000fe400078e02ff */
[C---:B------:R-:W-:Y:S02]  /*9430*/  IMAD R13, R5.reuse, c[0x0][0x4e4], R13 ;  /* 0x00013900050d7a24 */ /* 0x040fe400078e020d */
[----:B------:R-:W-:Y:S02]  /*9440*/  IMAD.MOV R7, RZ, RZ, -R11 ;  /* 0x000000ffff077224 */ /* 0x000fe400078e0a0b */
[C---:B------:R-:W-:Y:S02]  /*9450*/  IMAD R8, R5.reuse, c[0x0][0x44c], R8 ;  /* 0x0001130005087a24 */ /* 0x040fe400078e0208 */
[----:B------:R-:W-:-:S04]  /*9460*/  IMAD.WIDE.U32 R14, R5, c[0x0][0x448], R14 ;  /* 0x00011200050e7a25 */ /* 0x000fc800078e000e */
[----:B------:R-:W-:Y:S01]  /*9470*/  IMAD.WIDE.U32 R18, R5, c[0x0][0x4e0], R16 ;  /* 0x0001380005127a25 */ /* 0x000fe200078e0010 */
[----:B------:R-:W-:-:S03]  /*9480*/  MOV R16, R10 ;  /* 0x0000000a00107202 */ /* 0x000fc60000000f00 */
[----:B------:R-:W-:Y:S01]  /*9490*/  @P1 IMAD.HI.U32 R5, R10, c[0x0][0x4ec], RZ ;  /* 0x00013b000a051a27 */ /* 0x000fe200078e00ff */
[----:B------:R-:W-:-:S03]  /*94a0*/  IADD3 R18, P0, R11, R18, RZ ;  /* 0x000000120b127210 */ /* 0x000fc60007f1e0ff */
[----:B------:R-:W-:Y:S01]  /*94b0*/  IMAD R7, R7, c[0x0][0x4e8], R10 ;  /* 0x00013a0007077a24 */ /* 0x000fe200078e020a */
[----:B------:R-:W-:Y:S01]  /*94c0*/  @P1 SHF.R.U32.HI R16, RZ, c[0x0][0x4f0], R5 ;  /* 0x00013c00ff101a19 */ /* 0x000fe20000011605 */
[----:B------:R-:W-:Y:S01]  /*94d0*/  IMAD.IADD R15, R15, 0x1, R8 ;  /* 0x000000010f0f7824 */ /* 0x000fe200078e0208 */
[----:B------:R-:W-:Y:S01]  /*94e0*/  SHF.R.S32.HI R8, RZ, 0x1f, R11 ;  /* 0x0000001fff087819 */ /* 0x000fe2000001140b */
[----:B------:R-:W-:Y:S01]  /*94f0*/  IMAD.IADD R3, R4, 0x1, -R3 ;  /* 0x0000000104037824 */ /* 0x000fe200078e0a03 */
[----:B------:R-:W-:Y:S01]  /*9500*/  SHF.R.S32.HI R5, RZ, 0x1f, R7 ;  /* 0x0000001fff057819 */ /* 0x000fe20000011407 */
[----:B------:R-:W-:Y:S01]  /*9510*/  IMAD.WIDE.U32 R14, R16, c[0x0][0x430], R14 ;  /* 0x00010c00100e7a25 */ /* 0x000fe200078e000e */
[----:B------:R-:W-:Y:S02]  /*9520*/  IADD3.X R19, R8, R19, R13, P0, !PT ;  /* 0x0000001308137210 */ /* 0x000fe400007fe40d */
[----:B------:R-:W-:Y:S01]  /*9530*/  SHF.R.S32.HI R11, RZ, 0x1f, R16 ;  /* 0x0000001fff0b7819 */ /* 0x000fe20000011410 */
[----:B------:R-:W-:Y:S01]  /*9540*/  IMAD R5, R5, c[0x0][0x4c8], RZ ;  /* 0x0001320005057a24 */ /* 0x000fe200078e02ff */
[----:B------:R-:W-:Y:S01]  /*9550*/  IADD3 R8, -R16, RZ, RZ ;  /* 0x000000ff10087210 */ /* 0x000fe20007ffe1ff */
[----:B------:R-:W-:Y:S01]  /*9560*/  IMAD.WIDE.U32 R18, R7, c[0x0][0x4c8], R18 ;  /* 0x0001320007127a25 */ /* 0x000fe200078e0012 */
[----:B------:R-:W-:-:S03]  /*9570*/  LOP3.LUT P1, RZ, R4, 0x3, RZ, 0xc0, !PT ;  /* 0x0000000304ff7812 */ /* 0x000fc6000782c0ff */
[----:B------:R-:W-:Y:S01]  /*9580*/  IMAD R5, R7, c[0x0][0x4cc], R5 ;  /* 0x0001330007057a24 */ /* 0x000fe200078e0205 */
[----:B------:R-:W-:Y:S01]  /*9590*/  LEA R7, P0, R18, c[0x0][0x4a8], 0x2 ;  /* 0x00012a0012077a11 */ /* 0x000fe200078010ff */
[----:B------:R-:W-:Y:S01]  /*95a0*/  IMAD R11, R11, c[0x0][0x430], RZ ;  /* 0x00010c000b0b7a24 */ /* 0x000fe200078e02ff */
[----:B------:R-:W-:Y:S01]  /*95b0*/  ISETP.GE.OR P2, PT, R0, R9, P1 ;  /* 0x000000090000720c */ /* 0x000fe20000f46670 */
[----:B------:R-:W-:Y:S02]  /*95c0*/  IMAD.IADD R5, R19, 0x1, R5 ;  /* 0x0000000113057824 */ /* 0x000fe400078e0205 */
[----:B------:R-:W-:Y:S01]  /*95d0*/  IMAD R11, R16, c[0x0][0x434], R11 ;  /* 0x00010d00100b7a24 */ /* 0x000fe200078e020b */
[----:B------:R-:W-:Y:S01]  /*95e0*/  SHFL.IDX PT, R12, R7, RZ, 0x1c1f ;  /* 0x001c1fff070c7589 */ /* 0x000fe200000e0000 */
[----:B------:R-:W-:Y:S01]  /*95f0*/  IMAD R8, R8, c[0x0][0x4e8], R10 ;  /* 0x00013a0008087a24 */ /* 0x000fe200078e020a */
[----:B------:R-:W-:Y:S01]  /*9600*/  LEA.HI.X R5, R18, c[0x0][0x4ac], R5, 0x2, P0 ;  /* 0x00012b0012057a11 */ /* 0x000fe200000f1405 */
[----:B------:R-:W-:Y:S01]  /*9610*/  IMAD.IADD R15, R15, 0x1, R11 ;  /* 0x000000010f0f7824 */ /* 0x000fe200078e020b */
[----:B------:R1:W-:Y:S02]  /*9620*/  SHFL.IDX PT, R16, R7, 0x1, 0x1c1f ;  /* 0x003c1f0007107f89 */ /* 0x0003e400000e0000 */
[----:B------:R-:W-:Y:S01]  /*9630*/  SHF.R.S32.HI R10, RZ, 0x1f, R8 ;  /* 0x0000001fff0a7819 */ /* 0x000fe20000011408 */
[----:B------:R-:W-:Y:S01]  /*9640*/  IMAD.WIDE.U32 R14, R8, c[0x0][0x428], R14 ;  /* 0x00010a00080e7a25 */ /* 0x000fe200078e000e */
[----:B------:R-:W2:Y:S03]  /*9650*/  SHFL.IDX PT, R13, R5, RZ, 0x1c1f ;  /* 0x001c1fff050d7589 */ /* 0x000ea600000e0000 */
[----:B------:R-:W-:Y:S01]  /*9660*/  IMAD R10, R10, c[0x0][0x428], RZ ;  /* 0x00010a000a0a7a24 */ /* 0x000fe200078e02ff */
[----:B------:R3:W4:Y:S03]  /*9670*/  SHFL.IDX PT, R17, R5, 0x1, 0x1c1f ;  /* 0x003c1f0005117f89 */ /* 0x00072600000e0000 */
[----:B------:R-:W-:-:S05]  /*9680*/  IMAD R10, R8, c[0x0][0x42c], R10 ;  /* 0x00010b00080a7a24 */ /* 0x000fca00078e020a */
[----:B------:R-:W-:Y:S02]  /*9690*/  IADD3 R10, R15, R10, RZ ;  /* 0x0000000a0f0a7210 */ /* 0x000fe40007ffe0ff */
[----:B-1----:R-:W-:-:S04]  /*96a0*/  LEA R7, P0, R14, c[0x0][0x400], 0x2 ;  /* 0x000100000e077a11 */ /* 0x002fc800078010ff */
[----:B------:R-:W-:Y:S01]  /*96b0*/  LEA.HI.X R10, R14, c[0x0][0x404], R10, 0x2, P0 ;  /* 0x000101000e0a7a11 */ /* 0x000fe200000f140a */
[----:B--2---:R1:W-:Y:S01]  /*96c0*/  @!P2 ST.E [R12.64], R2 ;  /* 0x000000020c00a985 */ /* 0x0043e2000c10190c */
[----:B---3--:R-:W-:-:S03]  /*96d0*/  IADD3 R5, R0, 0x8, RZ ;  /* 0x0000000800057810 */ /* 0x008fc60007ffe0ff */
[----:B------:R1:W2:Y:S01]  /*96e0*/  SHFL.IDX PT, R14, R7, RZ, 0x1c1f ;  /* 0x001c1fff070e7589 */ /* 0x0002a200000e0000 */
[----:B------:R-:W-:-:S03]  /*96f0*/  ISETP.GE.OR P1, PT, R5, R9, P1 ;  /* 0x000000090500720c */ /* 0x000fc60000f26670 */
[----:B------:R1:W3:Y:S01]  /*9700*/  SHFL.IDX PT, R15, R10, RZ, 0x1c1f ;  /* 0x001c1fff0a0f7589 */ /* 0x0002e200000e0000 */
[----:B------:R-:W-:Y:S02]  /*9710*/  ISETP.GE.AND P0, PT, R5, R9, PT ;  /* 0x000000090500720c */ /* 0x000fe40003f06270 */
[----:B------:R-:W-:-:S07]  /*9720*/  SHF.L.U32 R5, R3, 0x1, RZ ;  /* 0x0000000103057819 */ /* 0x000fce00000006ff */
[----:B----4-:R1:W-:Y:S01]  /*9730*/  @!P1 ST.E [R16.64], R6 ;  /* 0x0000000610009985 */ /* 0x0103e2000c10190c */
[----:B------:R-:W-:-:S13]  /*9740*/  ISETP.GE.AND P1, PT, R0, R9, PT ;  /* 0x000000090000720c */ /* 0x000fda0003f26270 */
[----:B------:R-:W-:Y:S05]  /*9750*/  @P1 BRA `(.L_x_11) ;  /* 0x000005d000001947 */ /* 0x000fea0003800000 */
[C---:B--23--:R-:W-:Y:S02]  /*9760*/  IADD3 R4, R5.reuse, 0x8, RZ ;  /* 0x0000000805047810 */ /* 0x04cfe40007ffe0ff */
[C---:B------:R-:W-:Y:S02]  /*9770*/  IADD3 R3, R5.reuse, 0x10, RZ ;  /* 0x0000001005037810 */ /* 0x040fe40007ffe0ff */
[----:B------:R-:W-:Y:S02]  /*9780*/  ISETP.GE.AND P3, PT, R4, c[0x0][0x3c8], PT ;  /* 0x0000f20004007a0c */ /* 0x000fe40003f66270 */
[----:B-1----:R-:W-:Y:S02]  /*9790*/  IADD3 R2, R5, 0x18, RZ ;  /* 0x0000001805027810 */ /* 0x002fe40007ffe0ff */
[----:B------:R-:W-:Y:S02]  /*97a0*/  ISETP.GE.AND P2, PT, R3, c[0x0][0x3c8], PT ;  /* 0x0000f20003007a0c */ /* 0x000fe40003f46270 */
[----:B------:R-:W-:-:S02]  /*97b0*/  ISETP.GE.AND P4, PT, R5, c[0x0][0x3c8], PT ;  /* 0x0000f20005007a0c */ /* 0x000fc40003f86270 */
[----:B------:R-:W-:Y:S02]  /*97c0*/  ISETP.GE.AND P1, PT, R2, c[0x0][0x3c8], PT ;  /* 0x0000f20002007a0c */ /* 0x000fe40003f26270 */
[C---:B------:R-:W-:Y:S02]  /*97d0*/  IADD3 R0, R5.reuse, 0x20, RZ ;  /* 0x0000002005007810 */ /* 0x040fe40007ffe0ff */
[----:B------:R-:W-:Y:S02]  /*97e0*/  IADD3 R6, R5, 0x28, RZ ;  /* 0x0000002805067810 */ /* 0x000fe40007ffe0ff */
[----:B------:R-:W-:Y:S02]  /*97f0*/  @!P3 LEA.HI R4, R4, R4, RZ, 0x1 ;  /* 0x000000040404b211 */ /* 0x000fe400078f08ff */
[----:B------:R-:W-:Y:S02]  /*9800*/  ISETP.GE.AND P6, PT, R0, c[0x0][0x3c8], PT ;  /* 0x0000f20000007a0c */ /* 0x000fe40003fc6270 */
[----:B------:R-:W-:Y:S01]  /*9810*/  @!P2 LEA.HI R3, R3, R3, RZ, 0x1 ;  /* 0x000000030303a211 */ /* 0x000fe200078f08ff */
[----:B------:R-:W-:Y:S01]  /*9820*/  @!P4 IMAD.WIDE R8, R5, 0x4, R14 ;  /* 0x000000040508c825 */ /* 0x000fe200078e020e */
[----:B------:R-:W-:-:S02]  /*9830*/  @!P3 LOP3.LUT R4, R4, 0xfffffffe, RZ, 0xc0, !PT ;  /* 0xfffffffe0404b812 */ /* 0x000fc400078ec0ff */
[----:B------:R-:W-:Y:S02]  /*9840*/  @!P1 LEA.HI R2, R2, R2, RZ, 0x1 ;  /* 0x0000000202029211 */ /* 0x000fe400078f08ff */
[----:B------:R-:W-:Y:S01]  /*9850*/  @!P2 LOP3.LUT R3, R3, 0xfffffffe, RZ, 0xc0, !PT ;  /* 0xfffffffe0303a812 */ /* 0x000fe200078ec0ff */
[--C-:B------:R-:W-:Y:S01]  /*9860*/  @!P3 IMAD.WIDE R12, R4, 0x4, R14.reuse ;  /* 0x00000004040cb825 */ /* 0x100fe200078e020e */
[----:B------:R1:W-:Y:S01]  /*9870*/  @!P4 ST.E.64 [R8.64], R128 ;  /* 0x000000800800c985 */ /* 0x0003e2000c101b0c */
[----:B------:R-:W-:Y:S02]  /*9880*/  IADD3 R4, R5, 0x30, RZ ;  /* 0x0000003005047810 */ /* 0x000fe40007ffe0ff */
[----:B------:R-:W-:Y:S01]  /*9890*/  @!P2 IMAD.WIDE R16, R3, 0x4, R14 ;  /* 0x000000040310a825 */ /* 0x000fe200078e020e */
[----:B------:R2:W-:Y:S01]  /*98a0*/  @!P3 ST.E.64 [R12.64], R124 ;  /* 0x0000007c0c00b985 */ /* 0x0005e2000c101b0c */
[----:B------:R-:W-:Y:S02]  /*98b0*/  IADD3 R3, R5, 0x38, RZ ;  /* 0x0000003805037810 */ /* 0x000fe40007ffe0ff */
[----:B------:R-:W-:Y:S01]  /*98c0*/  ISETP.GE.AND P5, PT, R6, c[0x0][0x3c8], PT ;  /* 0x0000f20006007a0c */ /* 0x000fe20003fa6270 */
[----:B------:R3:W-:Y:S01]  /*98d0*/  @!P2 ST.E.64 [R16.64], R68 ;  /* 0x000000441000a985 */ /* 0x0007e2000c101b0c */
[----:B------:R-:W-:-:S02]  /*98e0*/  ISETP.GE.AND P4, PT, R4, c[0x0][0x3c8], PT ;  /* 0x0000f20004007a0c */ /* 0x000fc40003f86270 */
[----:B------:R-:W-:Y:S02]  /*98f0*/  ISETP.GE.AND P3, PT, R3, c[0x0][0x3c8], PT ;  /* 0x0000f20003007a0c */ /* 0x000fe40003f66270 */
[----:B------:R-:W-:-:S04]  /*9900*/  @!P6 LEA.HI R0, R0, R0, RZ, 0x1 ;  /* 0x000000000000e211 */ /* 0x000fc800078f08ff */
[----:B------:R-:W-:-:S03]  /*9910*/  @!P6 LOP3.LUT R0, R0, 0xfffffffe, RZ, 0xc0, !PT ;  /* 0xfffffffe0000e812 */ /* 0x000fc600078ec0ff */
[----:B------:R-:W-:Y:S02]  /*9920*/  @!P5 LEA.HI R6, R6, R6, RZ, 0x1 ;  /* 0x000000060606d211 */ /* 0x000fe400078f08ff */
[----:B------:R-:W-:Y:S02]  /*9930*/  @!P4 LEA.HI R4, R4, R4, RZ, 0x1 ;  /* 0x000000040404c211 */ /* 0x000fe400078f08ff */
[----:B------:R-:W-:Y:S02]  /*9940*/  @!P3 LEA.HI R3, R3, R3, RZ, 0x1 ;  /* 0x000000030303b211 */ /* 0x000fe400078f08ff */
[----:B------:R-:W-:Y:S02]  /*9950*/  @!P5 LOP3.LUT R6, R6, 0xfffffffe, RZ, 0xc0, !PT ;  /* 0xfffffffe0606d812 */ /* 0x000fe400078ec0ff */
[----:B------:R-:W-:Y:S02]  /*9960*/  @!P4 LOP3.LUT R4, R4, 0xfffffffe, RZ, 0xc0, !PT ;  /* 0xfffffffe0404c812 */ /* 0x000fe400078ec0ff */
[----:B-1----:R-:W-:-:S02]  /*9970*/  @!P1 LOP3.LUT R9, R2, 0xfffffffe, RZ, 0xc0, !PT ;  /* 0xfffffffe02099812 */ /* 0x002fc400078ec0ff */
[C---:B------:R-:W-:Y:S02]  /*9980*/  IADD3 R8, R5.reuse, 0x40, RZ ;  /* 0x0000004005087810 */ /* 0x040fe40007ffe0ff */
[----:B------:R-:W-:Y:S01]  /*9990*/  IADD3 R2, R5, 0x48, RZ ;  /* 0x0000004805027810 */ /* 0x000fe20007ffe0ff */
[--C-:B--2---:R-:W-:Y:S01]  /*99a0*/  @!P1 IMAD.WIDE R12, R9, 0x4, R14.reuse ;  /* 0x00000004090c9825 */ /* 0x104fe200078e020e */
[----:B------:R-:W-:Y:S02]  /*99b0*/  ISETP.GE.AND P2, PT, R8, c[0x0][0x3c8], PT ;  /* 0x0000f20008007a0c */ /* 0x000fe40003f46270 */
[----:B------:R-:W-:Y:S01]  /*99c0*/  @!P3 LOP3.LUT R3, R3, 0xfffffffe, RZ, 0xc0, !PT ;  /* 0xfffffffe0303b812 */ /* 0x000fe200078ec0ff */
[--C-:B---3--:R-:W-:Y:S01]  /*99d0*/  @!P4 IMAD.WIDE R16, R4, 0x4, R14.reuse ;  /* 0x000000040410c825 */ /* 0x108fe200078e020e */
[----:B------:R1:W-:Y:S01]  /*99e0*/  @!P1 ST.E.64 [R12.64], R72 ;  /* 0x000000480c009985 */ /* 0x0003e2000c101b0c */
[----:B------:R-:W-:Y:S02]  /*99f0*/  ISETP.GE.AND P1, PT, R2, c[0x0][0x3c8], PT ;  /* 0x0000f20002007a0c */ /* 0x000fe40003f26270 */
[----:B------:R-:W-:Y:S01]  /*9a00*/  @!P3 IMAD.WIDE R18, R3, 0x4, R14 ;  /* 0x000000040312b825 */ /* 0x000fe200078e020e */
[----:B------:R-:W-:-:S05]  /*9a10*/  IADD3 R4, R5, 0x58, RZ ;  /* 0x0000005805047810 */ /* 0x000fca0007ffe0ff */
[----:B------:R-:W-:-:S04]  /*9a20*/  @!P2 LEA.HI R8, R8, R8, RZ, 0x1 ;  /* 0x000000080808a211 */ /* 0x000fc800078f08ff */
[----:B------:R-:W-:Y:S02]  /*9a30*/  @!P2 LOP3.LUT R8, R8, 0xfffffffe, RZ, 0xc0, !PT ;  /* 0xfffffffe0808a812 */ /* 0x000fe400078ec0ff */
[----:B------:R-:W-:-:S03]  /*9a40*/  @!P1 LEA.HI R2, R2, R2, RZ, 0x1 ;  /* 0x0000000202029211 */ /* 0x000fc600078f08ff */
[----:B------:R-:W-:Y:S01]  /*9a50*/  @!P2 IMAD.WIDE R8, R8, 0x4, R14 ;  /* 0x000000040808a825 */ /* 0x000fe200078e020e */
[----:B------:R-:W-:-:S05]  /*9a60*/  @!P1 LOP3.LUT R2, R2, 0xfffffffe, RZ, 0xc0, !PT ;  /* 0xfffffffe02029812 */ /* 0x000fca00078ec0ff */
[----:B------:R-:W-:-:S04]  /*9a70*/  @!P1 IMAD.WIDE R2, R2, 0x4, R14 ;  /* 0x0000000402029825 */ /* 0x000fc800078e020e */
[----:B-1----:R-:W-:Y:S01]  /*9a80*/  @!P6 IMAD.WIDE R12, R0, 0x4, R14 ;  /* 0x00000004000ce825 */ /* 0x002fe200078e020e */
[----:B------:R-:W-:-:S04]  /*9a90*/  IADD3 R0, R5, 0x50, RZ ;  /* 0x0000005005007810 */ /* 0x000fc80007ffe0ff */
[----:B------:R1:W-:Y:S01]  /*9aa0*/  @!P6 ST.E.64 [R12.64], R76 ;  /* 0x0000004c0c00e985 */ /* 0x0003e2000c101b0c */
[----:B------:R-:W-:-:S13]  /*9ab0*/  ISETP.GE.AND P6, PT, R0, c[0x0][0x3c8], PT ;  /* 0x0000f20000007a0c */ /* 0x000fda0003fc6270 */
[----:B------:R-:W-:-:S04]  /*9ac0*/  @!P6 LEA.HI R0, R0, R0, RZ, 0x1 ;  /* 0x000000000000e211 */ /* 0x000fc800078f08ff */
[----:B------:R-:W-:Y:S01]  /*9ad0*/  @!P6 LOP3.LUT R0, R0, 0xfffffffe, RZ, 0xc0, !PT ;  /* 0xfffffffe0000e812 */ /* 0x000fe200078ec0ff */
[----:B-1----:R-:W-:Y:S01]  /*9ae0*/  @!P5 IMAD.WIDE R12, R6, 0x4, R14 ;  /* 0x00000004060cd825 */ /* 0x002fe200078e020e */
[----:B------:R-:W-:-:S04]  /*9af0*/  IADD3 R6, R5, 0x68, RZ ;  /* 0x0000006805067810 */ /* 0x000fc80007ffe0ff */
[----:B------:R1:W-:Y:S01]  /*9b00*/  @!P5 ST.E.64 [R12.64], R80 ;  /* 0x000000500c00d985 */ /* 0x0003e2000c101b0c */
[----:B------:R-:W-:-:S03]  /*9b10*/  ISETP.GE.AND P5, PT, R4, c[0x0][0x3c8], PT ;  /* 0x0000f20004007a0c */ /* 0x000fc60003fa6270 */
[----:B------:R2:W-:Y:S04]  /*9b20*/  @!P4 ST.E.64 [R16.64], R84 ;  /* 0x000000541000c985 */ /* 0x0005e8000c101b0c */
[----:B------:R3:W-:Y:S01]  /*9b30*/  @!P3 ST.E.64 [R18.64], R88 ;  /* 0x000000581200b985 */ /* 0x0007e2000c101b0c */
[----:B------:R-:W-:-:S03]  /*9b40*/  ISETP.GE.AND P3, PT, R6, c[0x0][0x3c8], PT ;  /* 0x0000f20006007a0c */ /* 0x000fc60003f66270 */
[----:B------:R4:W-:Y:S02]  /*9b50*/  @!P2 ST.E.64 [R8.64], R92 ;  /* 0x0000005c0800a985 */ /* 0x0009e4000c101b0c */
[----:B------:R-:W-:Y:S02]  /*9b60*/  @!P5 LEA.HI R4, R4, R4, RZ, 0x1 ;  /* 0x000000040404d211 */ /* 0x000fe400078f08ff */
[----:B------:R5:W-:Y:S02]  /*9b70*/  @!P1 ST.E.64 [R2.64], R96 ;  /* 0x0000006002009985 */ /* 0x000be4000c101b0c */
[----:B------:R-:W-:-:S04]  /*9b80*/  @!P5 LOP3.LUT R4, R4, 0xfffffffe, RZ, 0xc0, !PT ;  /* 0xfffffffe0404d812 */ /* 0x000fc800078ec0ff */
[----:B------:R-:W-:-:S04]  /*9b90*/  @!P3 LEA.HI R6, R6, R6, RZ, 0x1 ;  /* 0x000000060606b211 */ /* 0x000fc800078f08ff */
[----:B------:R-:W-:Y:S01]  /*9ba0*/  @!P3 LOP3.LUT R6, R6, 0xfffffffe, RZ, 0xc0, !PT ;  /* 0xfffffffe0606b812 */ /* 0x000fe200078ec0ff */
[----:B-1----:R-:W-:-:S04]  /*9bb0*/  @!P6 IMAD.WIDE R12, R0, 0x4, R14 ;  /* 0x00000004000ce825 */ /* 0x002fc800078e020e */
[--C-:B--2---:R-:W-:Y:S01]  /*9bc0*/  @!P5 IMAD.WIDE R16, R4, 0x4, R14.reuse ;  /* 0x000000040410d825 */ /* 0x104fe200078e020e */
[----:B------:R1:W-:Y:S03]  /*9bd0*/  @!P6 ST.E.64 [R12.64], R120 ;  /* 0x000000780c00e985 */ /* 0x0003e6000c101b0c */
[----:B---3--:R-:W-:Y:S01]  /*9be0*/  @!P3 IMAD.WIDE R18, R6, 0x4, R14 ;  /* 0x000000040612b825 */ /* 0x008fe200078e020e */
[----:B------:R1:W-:Y:S01]  /*9bf0*/  @!P5 ST.E.64 [R16.64], R100 ;  /* 0x000000641000d985 */ /* 0x0003e2000c101b0c */
[C---:B----4-:R-:W-:Y:S02]  /*9c00*/  IADD3 R8, R5.reuse, 0x60, RZ ;  /* 0x0000006005087810 */ /* 0x050fe40007ffe0ff */
[C---:B-----5:R-:W-:Y:S02]  /*9c10*/  IADD3 R3, R5.reuse, 0x70, RZ ;  /* 0x0000007005037810 */ /* 0x060fe40007ffe0ff */
[----:B------:R-:W-:-:S02]  /*9c20*/  IADD3 R2, R5, 0x78, RZ ;  /* 0x0000007805027810 */ /* 0x000fc40007ffe0ff */
[----:B------:R-:W-:Y:S02]  /*9c30*/  ISETP.GE.AND P4, PT, R8, c[0x0][0x3c8], PT ;  /* 0x0000f20008007a0c */ /* 0x000fe40003f86270 */
[----:B------:R-:W-:Y:S02]  /*9c40*/  ISETP.GE.AND P2, PT, R3, c[0x0][0x3c8], PT ;  /* 0x0000f20003007a0c */ /* 0x000fe40003f46270 */
[----:B------:R-:W-:-:S09]  /*9c50*/  ISETP.GE.AND P1, PT, R2, c[0x0][0x3c8], PT ;  /* 0x0000f20002007a0c */ /* 0x000fd20003f26270 */
[----:B------:R-:W-:Y:S02]  /*9c60*/  @!P4 LEA.HI R8, R8, R8, RZ, 0x1 ;  /* 0x000000080808c211 */ /* 0x000fe400078f08ff */
[----:B------:R-:W-:Y:S02]  /*9c70*/  @!P2 LEA.HI R3, R3, R3, RZ, 0x1 ;  /* 0x000000030303a211 */ /* 0x000fe400078f08ff */
[----:B------:R-:W-:Y:S02]  /*9c80*/  @!P1 LEA.HI R2, R2, R2, RZ, 0x1 ;  /* 0x0000000202029211 */ /* 0x000fe400078f08ff */
[----:B------:R-:W-:Y:S02]  /*9c90*/  @!P4 LOP3.LUT R8, R8, 0xfffffffe, RZ, 0xc0, !PT ;  /* 0xfffffffe0808c812 */ /* 0x000fe400078ec0ff */
[----:B------:R-:W-:Y:S02]  /*9ca0*/  @!P2 LOP3.LUT R3, R3, 0xfffffffe, RZ, 0xc0, !PT ;  /* 0xfffffffe0303a812 */ /* 0x000fe400078ec0ff */
[----:B------:R-:W-:Y:S01]  /*9cb0*/  @!P1 LOP3.LUT R2, R2, 0xfffffffe, RZ, 0xc0, !PT ;  /* 0xfffffffe02029812 */ /* 0x000fe200078ec0ff */
[----:B------:R-:W-:-:S04]  /*9cc0*/  @!P4 IMAD.WIDE R8, R8, 0x4, R14 ;  /* 0x000000040808c825 */ /* 0x000fc800078e020e */
[--C-:B------:R-:W-:Y:S01]  /*9cd0*/  @!P2 IMAD.WIDE R20, R3, 0x4, R14.reuse ;  /* 0x000000040314a825 */ /* 0x100fe200078e020e */
[----:B------:R1:W-:Y:S03]  /*9ce0*/  @!P4 ST.E.64 [R8.64], R104 ;  /* 0x000000680800c985 */ /* 0x0003e6000c101b0c */
[----:B------:R-:W-:Y:S01]  /*9cf0*/  @!P1 IMAD.WIDE R2, R2, 0x4, R14 ;  /* 0x0000000402029825 */ /* 0x000fe200078e020e */
[----:B------:R1:W-:Y:S04]  /*9d00*/  @!P3 ST.E.64 [R18.64], R108 ;  /* 0x0000006c1200b985 */ /* 0x0003e8000c101b0c */
[----:B------:R1:W-:Y:S04]  /*9d10*/  @!P2 ST.E.64 [R20.64], R116 ;  /* 0x000000741400a985 */ /* 0x0003e8000c101b0c */
[----:B------:R1:W-:Y:S02]  /*9d20*/  @!P1 ST.E.64 [R2.64], R112 ;  /* 0x0000007002009985 */ /* 0x0003e4000c101b0c */
.L_x_11:
[----:B--23--:R-:W-:Y:S05]  /*9d30*/  BSYNC B0 ;  /* 0x0000000000007941 */ /* 0x00cfea0003800000 */
.L_x_10:
[----:B------:R2:W3:Y:S04]  /*9d40*/  SHFL.IDX PT, R11, R10, 0x1, 0x1c1f ;  /* 0x003c1f000a0b7f89 */ /* 0x0004e800000e0000 */
[----:B-1----:R2:W1:Y:S01]  /*9d50*/  SHFL.IDX PT, R10, R7, 0x1, 0x1c1f ;  /* 0x003c1f00070a7f89 */ /* 0x00246200000e0000 */
[----:B------:R-:W-:Y:S05]  /*9d60*/  @P0 EXIT ;  /* 0x000000000000094d */ /* 0x000fea0003800000 */
[C---:B------:R-:W-:Y:S02]  /*9d70*/  ISETP.GE.AND P0, PT, R5.reuse, c[0x0][0x3c8], PT ;  /* 0x0000f20005007a0c */ /* 0x040fe40003f06270 */
[----:B------:R-:W-:-:S02]  /*9d80*/  IADD3 R2, R5, 0x8, RZ ;  /* 0x0000000805027810 */ /* 0x000fc40007ffe0ff */
[C---:B------:R-:W-:Y:S02]  /*9d90*/  IADD3 R0, R5.reuse, 0x10, RZ ;  /* 0x0000001005007810 */ /* 0x040fe40007ffe0ff */
[----:B------:R-:W-:Y:S02]  /*9da0*/  ISETP.GE.AND P6, PT, R2, c[0x0][0x3c8], PT ;  /* 0x0000f20002007a0c */ /* 0x000fe40003fc6270 */
[C---:B------:R-:W-:Y:S02]  /*9db0*/  IADD3 R8, R5.reuse, 0x18, RZ ;  /* 0x0000001805087810 */ /* 0x040fe40007ffe0ff */
[----:B------:R-:W-:Y:S02]  /*9dc0*/  ISETP.GE.AND P5, PT, R0, c[0x0][0x3c8], PT ;  /* 0x0000f20000007a0c */ /* 0x000fe40003fa6270 */
[----:B------:R-:W-:Y:S01]  /*9dd0*/  ISETP.GE.AND P4, PT, R8, c[0x0][0x3c8], PT ;  /* 0x0000f20008007a0c */ /* 0x000fe20003f86270 */
[C---:B-123--:R-:W-:Y:S01]  /*9de0*/  @!P0 IMAD.WIDE R6, R5.reuse, 0x4, R10 ;  /* 0x0000000405068825 */ /* 0x04efe200078e020a */
[----:B------:R-:W-:-:S02]  /*9df0*/  IADD3 R4, R5, 0x30, RZ ;  /* 0x0000003005047810 */ /* 0x000fc40007ffe0ff */
[----:B------:R-:W-:Y:S02]  /*9e00*/  IADD3 R3, R5, 0x38, RZ ;  /* 0x0000003805037810 */ /* 0x000fe40007ffe0ff */
[----:B------:R1:W-:Y:S01]  /*9e10*/  @!P0 ST.E.64 [R6.64], R130 ;  /* 0x0000008206008985 */ /* 0x0003e2000c101b0c */
[----:B------:R-:W-:Y:S02]  /*9e20*/  @!P6 LEA.HI R2, R2, R2, RZ, 0x1 ;  /* 0x000000020202e211 */ /* 0x000fe400078f08ff */
[----:B------:R-:W-:Y:S02]  /*9e30*/  ISETP.GE.AND P1, PT, R4, c[0x0][0x3c8], PT ;  /* 0x0000f20004007a0c */ /* 0x000fe40003f26270 */
[----:B------:R-:W-:Y:S02]  /*9e40*/  ISETP.GE.AND P0, PT, R3, c[0x0][0x3c8], PT ;  /* 0x0000f20003007a0c */ /* 0x000fe40003f06270 */
[----:B------:R-:W-:Y:S02]  /*9e50*/  @!P5 LEA.HI R0, R0, R0, RZ, 0x1 ;  /* 0x000000000000d211 */ /* 0x000fe400078f08ff */
[----:B------:R-:W-:-:S02]  /*9e60*/  @!P6 LOP3.LUT R2, R2, 0xfffffffe, RZ, 0xc0, !PT ;  /* 0xfffffffe0202e812 */ /* 0x000fc400078ec0ff */
[----:B------:R-:W-:Y:S02]  /*9e70*/  @!P4 LEA.HI R8, R8, R8, RZ, 0x1 ;  /* 0x000000080808c211 */ /* 0x000fe400078f08ff */
[----:B------:R-:W-:Y:S01]  /*9e80*/  @!P5 LOP3.LUT R0, R0, 0xfffffffe, RZ, 0xc0, !PT ;  /* 0xfffffffe0000d812 */ /* 0x000fe200078ec0ff */
[--C-:B------:R-:W-:Y:S01]  /*9e90*/  @!P6 IMAD.WIDE R12, R2, 0x4, R10.reuse ;  /* 0x00000004020ce825 */ /* 0x100fe200078e020a */
[----:B------:R-:W-:Y:S02]  /*9ea0*/  @!P4 LOP3.LUT R8, R8, 0xfffffffe, RZ, 0xc0, !PT ;  /* 0xfffffffe0808c812 */ /* 0x000fe400078ec0ff */
[----:B------:R-:W-:Y:S01]  /*9eb0*/  @!P1 LEA.HI R4, R4, R4, RZ, 0x1 ;  /* 0x0000000404049211 */ /* 0x000fe200078f08ff */
[--C-:B------:R-:W-:Y:S01]  /*9ec0*/  @!P5 IMAD.WIDE R14, R0, 0x4, R10.reuse ;  /* 0x00000004000ed825 */ /* 0x100fe200078e020a */
[----:B------:R-:W-:Y:S01]  /*9ed0*/  @!P6 ST.E.64 [R12.64], R126 ;  /* 0x0000007e0c00e985 */ /* 0x000fe2000c101b0c */
[----:B------:R-:W-:Y:S02]  /*9ee0*/  @!P0 LEA.HI R3, R3, R3, RZ, 0x1 ;  /* 0x0000000303038211 */ /* 0x000fe400078f08ff */
[----:B------:R-:W-:Y:S01]  /*9ef0*/  @!P4 IMAD.WIDE R8, R8, 0x4, R10 ;  /* 0x000000040808c825 */ /* 0x000fe200078e020a */
[----:B------:R-:W-:Y:S01]  /*9f00*/  IADD3 R2, R5, 0x40, RZ ;  /* 0x0000004005027810 */ /* 0x000fe20007ffe0ff */
[----:B------:R2:W-:Y:S01]  /*9f10*/  @!P5 ST.E.64 [R14.64], R70 ;  /* 0x000000460e00d985 */ /* 0x0005e2000c101b0c */
[----:B------:R-:W-:-:S02]  /*9f20*/  @!P1 LOP3.LUT R4, R4, 0xfffffffe, RZ, 0xc0, !PT ;  /* 0xfffffffe04049812 */ /* 0x000fc400078ec0ff */
[C---:B------:R-:W-:Y:S01]  /*9f30*/  IADD3 R0, R5.reuse, 0x48, RZ ;  /* 0x0000004805007810 */ /* 0x040fe20007ffe0ff */
[----:B------:R3:W-:Y:S01]  /*9f40*/  @!P4 ST.E.64 [R8.64], R74 ;  /* 0x0000004a0800c985 */ /* 0x0007e2000c101b0c */
[C---:B-1----:R-:W-:Y:S02]  /*9f50*/  IADD3 R7, R5.reuse, 0x20, RZ ;  /* 0x0000002005077810 */ /* 0x042fe40007ffe0ff */
[----:B------:R-:W-:Y:S02]  /*9f60*/  IADD3 R6, R5, 0x28, RZ ;  /* 0x0000002805067810 */ /* 0x000fe40007ffe0ff */
[----:B------:R-:W-:Y:S02]  /*9f70*/  ISETP.GE.AND P3, PT, R7, c[0x0][0x3c8], PT ;  /* 0x0000f20007007a0c */ /* 0x000fe40003f66270 */
[----:B------:R-:W-:Y:S02]  /*9f80*/  ISETP.GE.AND P2, PT, R6, c[0x0][0x3c8], PT ;  /* 0x0000f20006007a0c */ /* 0x000fe40003f46270 */
[----:B------:R-:W-:-:S02]  /*9f90*/  @!P0 LOP3.LUT R3, R3, 0xfffffffe, RZ, 0xc0, !PT ;  /* 0xfffffffe03038812 */ /* 0x000fc400078ec0ff */
[----:B------:R-:W-:Y:S02]  /*9fa0*/  ISETP.GE.AND P6, PT, R2, c[0x0][0x3c8], PT ;  /* 0x0000f20002007a0c */ /* 0x000fe40003fc6270 */
[----:B------:R-:W-:Y:S01]  /*9fb0*/  ISETP.GE.AND P5, PT, R0, c[0x0][0x3c8], PT ;  /* 0x0000f20000007a0c */ /* 0x000fe20003fa6270 */
[----:B------:R-:W-:Y:S01]  /*9fc0*/  @!P0 IMAD.WIDE R16, R3, 0x4, R10 ;  /* 0x0000000403108825 */ /* 0x000fe200078e020a */
[----:B------:R-:W-:-:S03]  /*9fd0*/  IADD3 R3, R5, 0x70, RZ ;  /* 0x0000007005037810 */ /* 0x000fc60007ffe0ff */
[----:B------:R-:W-:Y:S02]  /*9fe0*/  @!P3 LEA.HI R7, R7, R7, RZ, 0x1 ;  /* 0x000000070707b211 */ /* 0x000fe400078f08ff */
[----:B------:R-:W-:Y:S02]  /*9ff0*/  @!P2 LEA.HI R6, R6, R6, RZ, 0x1 ;  /* 0x000000060606a211 */ /* 0x000fe400078f08ff */
[----:B------:R-:W-:Y:S02]  /*a000*/  @!P3 LOP3.LUT R7, R7, 0xfffffffe, RZ, 0xc0, !PT ;  /* 0xfffffffe0707b812 */ /* 0x000fe400078ec0ff */
[----:B------:R-:W-:Y:S01]  /*a010*/  @!P2 LOP3.LUT R6, R6, 0xfffffffe, RZ, 0xc0, !PT ;  /* 0xfffffffe0606a812 */ /* 0x000fe200078ec0ff */
[--C-:B--2---:R-:W-:Y:S01]  /*a020*/  @!P1 IMAD.WIDE R14, R4, 0x4, R10.reuse ;  /* 0x00000004040e9825 */ /* 0x104fe200078e020a */
[----:B------:R-:W-:Y:S02]  /*a030*/  IADD3 R4, R5, 0x68, RZ ;  /* 0x0000006805047810 */ /* 0x000fe40007ffe0ff */
[----:B------:R-:W-:Y:S01]  /*a040*/  @!P6 LEA.HI R2, R2, R2, RZ, 0x1 ;  /* 0x000000020202e211 */ /* 0x000fe200078f08ff */
[----:B------:R-:W-:Y:S01]  /*a050*/  @!P3 IMAD.WIDE R12, R7, 0x4, R10 ;  /* 0x00000004070cb825 */ /* 0x000fe200078e020a */
[----:B---3--:R-:W-:-:S02]  /*a060*/  IADD3 R8, R5, 0x50, RZ ;  /* 0x0000005005087810 */ /* 0x008fc40007ffe0ff */
[----:B------:R-:W-:Y:S01]  /*a070*/  @!P5 LEA.HI R0, R0, R0, RZ, 0x1 ;  /* 0x000000000000d211 */ /* 0x000fe200078f08ff */
[----:B------:R-:W-:Y:S01]  /*a080*/  @!P2 IMAD.WIDE R6, R6, 0x4, R10 ;  /* 0x000000040606a825 */ /* 0x000fe200078e020a */
[----:B------:R1:W-:Y:S01]  /*a090*/  @!P3 ST.E.64 [R12.64], R78 ;  /* 0x0000004e0c00b985 */ /* 0x0003e2000c101b0c */
[----:B------:R-:W-:Y:S02]  /*a0a0*/  ISETP.GE.AND P4, PT, R8, c[0x0][0x3c8], PT ;  /* 0x0000f20008007a0c */ /* 0x000fe40003f86270 */
[----:B------:R-:W-:Y:S01]  /*a0b0*/  @!P6 LOP3.LUT R2, R2, 0xfffffffe, RZ, 0xc0, !PT ;  /* 0xfffffffe0202e812 */ /* 0x000fe200078ec0ff */
[----:B------:R2:W-:Y:S01]  /*a0c0*/  @!P2 ST.E.64 [R6.64], R82 ;  /* 0x000000520600a985 */ /* 0x0005e2000c101b0c */
[----:B------:R-:W-:-:S03]  /*a0d0*/  @!P5 LOP3.LUT R0, R0, 0xfffffffe, RZ, 0xc0, !PT ;  /* 0xfffffffe0000d812 */ /* 0x000fc600078ec0ff */
[----:B------:R3:W-:Y:S01]  /*a0e0*/  @!P1 ST.E.64 [R14.64], R86 ;  /* 0x000000560e009985 */ /* 0x0007e2000c101b0c */
[----:B------:R-:W-:-:S03]  /*a0f0*/  ISETP.GE.AND P1, PT, R4, c[0x0][0x3c8], PT ;  /* 0x0000f20004007a0c */ /* 0x000fc60003f26270 */
[----:B------:R-:W-:Y:S01]  /*a100*/  @!P0 ST.E.64 [R16.64], R90 ;  /* 0x0000005a10008985 */ /* 0x000fe2000c101b0c */
[----:B------:R-:W-:Y:S02]  /*a110*/  ISETP.GE.AND P0, PT, R3, c[0x0][0x3c8], PT ;  /* 0x0000f20003007a0c */ /* 0x000fe40003f06270 */
[----:B------:R-:W-:-:S04]  /*a120*/  @!P4 LEA.HI R8, R8, R8, RZ, 0x1 ;  /* 0x000000080808c211 */ /* 0x000fc800078f08ff */
[----:B------:R-:W-:-:S03]  /*a130*/  @!P4 LOP3.LUT R8, R8, 0xfffffffe, RZ, 0xc0, !PT ;  /* 0xfffffffe0808c812 */ /* 0x000fc600078ec0ff */
[----:B------:R-:W-:Y:S02]  /*a140*/  @!P1 LEA.HI R4, R4, R4, RZ, 0x1 ;  /* 0x0000000404049211 */ /* 0x000fe400078f08ff */
[--C-:B------:R-:W-:Y:S02]  /*a150*/  @!P4 IMAD.WIDE R8, R8, 0x4, R10.reuse ;  /* 0x000000040808c825 */ /* 0x100fe400078e020a */
[----:B------:R-:W-:Y:S02]  /*a160*/  @!P0 LEA.HI R3, R3, R3, RZ, 0x1 ;  /* 0x0000000303038211 */ /* 0x000fe400078f08ff */
[----:B------:R-:W-:Y:S01]  /*a170*/  @!P1 LOP3.LUT R4, R4, 0xfffffffe, RZ, 0xc0, !PT ;  /* 0xfffffffe04049812 */ /* 0x000fe200078ec0ff */
[----:B-1----:R-:W-:Y:S01]  /*a180*/  @!P6 IMAD.WIDE R12, R2, 0x4, R10 ;  /* 0x00000004020ce825 */ /* 0x002fe200078e020a */
[----:B------:R-:W-:Y:S02]  /*a190*/  @!P0 LOP3.LUT R3, R3, 0xfffffffe, RZ, 0xc0, !PT ;  /* 0xfffffffe03038812 */ /* 0x000fe400078ec0ff */
[----:B--2---:R-:W-:-:S02]  /*a1a0*/  IADD3 R7, R5, 0x58, RZ ;  /* 0x0000005805077810 */ /* 0x004fc40007ffe0ff */
[----:B------:R1:W-:Y:S01]  /*a1b0*/  @!P6 ST.E.64 [R12.64], R94 ;  /* 0x0000005e0c00e985 */ /* 0x0003e2000c101b0c */
[----:B------:R-:W-:Y:S01]  /*a1c0*/  IADD3 R6, R5, 0x60, RZ ;  /* 0x0000006005067810 */ /* 0x000fe20007ffe0ff */
[--C-:B------:R-:W-:Y:S01]  /*a1d0*/  @!P0 IMAD.WIDE R2, R3, 0x4, R10.reuse ;  /* 0x0000000403028825 */ /* 0x100fe200078e020a */
[----:B------:R-:W-:Y:S02]  /*a1e0*/  ISETP.GE.AND P3, PT, R7, c[0x0][0x3c8], PT ;  /* 0x0000f20007007a0c */ /* 0x000fe40003f66270 */
[----:B------:R-:W-:Y:S01]  /*a1f0*/  ISETP.GE.AND P2, PT, R6, c[0x0][0x3c8], PT ;  /* 0x0000f20006007a0c */ /* 0x000fe20003f46270 */
[----:B---3--:R-:W-:Y:S01]  /*a200*/  @!P5 IMAD.WIDE R14, R0, 0x4, R10 ;  /* 0x00000004000ed825 */ /* 0x008fe200078e020a */
[----:B------:R-:W-:-:S04]  /*a210*/  IADD3 R0, R5, 0x78, RZ ;  /* 0x0000007805007810 */ /* 0x000fc80007ffe0ff */
[----:B------:R2:W-:Y:S04]  /*a220*/  @!P5 ST.E.64 [R14.64], R98 ;  /* 0x000000620e00d985 */ /* 0x0005e8000c101b0c */
[----:B------:R3:W-:Y:S01]  /*a230*/  @!P4 ST.E.64 [R8.64], R122 ;  /* 0x0000007a0800c985 */ /* 0x0007e2000c101b0c */
[----:B------:R-:W-:Y:S02]  /*a240*/  @!P3 LEA.HI R7, R7, R7, RZ, 0x1 ;  /* 0x000000070707b211 */ /* 0x000fe400078f08ff */
[----:B------:R-:W-:Y:S02]  /*a250*/  @!P2 LEA.HI R6, R6, R6, RZ, 0x1 ;  /* 0x000000060606a211 */ /* 0x000fe400078f08ff */
[----:B------:R-:W-:Y:S02]  /*a260*/  @!P3 LOP3.LUT R7, R7, 0xfffffffe, RZ, 0xc0, !PT ;  /* 0xfffffffe0707b812 */ /* 0x000fe400078ec0ff */
[----:B------:R-:W-:-:S03]  /*a270*/  @!P2 LOP3.LUT R6, R6, 0xfffffffe, RZ, 0xc0, !PT ;  /* 0xfffffffe0606a812 */ /* 0x000fc600078ec0ff */
[----:B-1----:R-:W-:-:S04]  /*a280*/  @!P3 IMAD.WIDE R12, R7, 0x4, R10 ;  /* 0x00000004070cb825 */ /* 0x002fc800078e020a */
[--C-:B------:R-:W-:Y:S01]  /*a290*/  @!P2 IMAD.WIDE R6, R6, 0x4, R10.reuse ;  /* 0x000000040606a825 */ /* 0x100fe200078e020a */
[----:B------:R3:W-:Y:S04]  /*a2a0*/  @!P3 ST.E.64 [R12.64], R102 ;  /* 0x000000660c00b985 */ /* 0x0007e8000c101b0c */
[----:B------:R3:W-:Y:S01]  /*a2b0*/  @!P2 ST.E.64 [R6.64], R106 ;  /* 0x0000006a0600a985 */ /* 0x0007e2000c101b0c */
[----:B--2---:R-:W-:-:S05]  /*a2c0*/  @!P1 IMAD.WIDE R14, R4, 0x4, R10 ;  /* 0x00000004040e9825 */ /* 0x004fca00078e020a */
[----:B------:R3:W-:Y:S04]  /*a2d0*/  @!P1 ST.E.64 [R14.64], R110 ;  /* 0x0000006e0e009985 */ /* 0x0007e8000c101b0c */
[----:B------:R3:W-:Y:S01]  /*a2e0*/  @!P0 ST.E.64 [R2.64], R118 ;  /* 0x0000007602008985 */ /* 0x0007e2000c101b0c */
[----:B------:R-:W-:-:S13]  /*a2f0*/  ISETP.GE.AND P0, PT, R0, c[0x0][0x3c8], PT ;  /* 0x0000f20000007a0c */ /* 0x000fda0003f06270 */
[----:B------:R-:W-:Y:S05]  /*a300*/  @P0 EXIT ;  /* 0x000000000000094d */ /* 0x000fea0003800000 */
[----:B------:R-:W-:-:S04]  /*a310*/  LEA.HI R0, R0, R0, RZ, 0x1 ;  /* 0x0000000000007211 */ /* 0x000fc800078f08ff */
[----:B------:R-:W-:-:S05]  /*a320*/  LOP3.LUT R0, R0, 0xfffffffe, RZ, 0xc0, !PT ;  /* 0xfffffffe00007812 */ /* 0x000fca00078ec0ff */
[----:B------:R-:W-:-:S05]  /*a330*/  IMAD.WIDE R10, R0, 0x4, R10 ;  /* 0x00000004000a7825 */ /* 0x000fca00078e020a */
[----:B------:R-:W-:Y:S01]  /*a340*/  ST.E.64 [R10.64], R114 ;  /* 0x000000720a007985 */ /* 0x000fe2000c101b0c */
[----:B------:R-:W-:Y:S05]  /*a350*/  EXIT ;  /* 0x000000000000794d */ /* 0x000fea0003800000 */
.L_x_9:
[----:B------:R-:W1:Y:S02]  /*a360*/  S2R R3, SR_TID.X ;  /* 0x0000000000037919 */ /* 0x000e640000002100 */
[----:B-1----:R-:W-:-:S13]  /*a370*/  ISETP.GT.AND P0, PT, R3, 0x7f, PT ;  /* 0x0000007f0300780c */ /* 0x002fda0003f04270 */
[----:B------:R-:W-:Y:S05]  /*a380*/  @P0 EXIT ;  /* 0x000000000000094d */ /* 0x000fea0003800000 */
[----:B------:R-:W1:Y:S01]  /*a390*/  S2R R7, SR_CTAID.X ;  /* 0x0000000000077919 */ /* 0x000e620000002500 */
[----:B------:R-:W-:-:S05]  /*a3a0*/  MOV R0, c[0x0][0x4e8] ;  /* 0x00013a0000007a02 */ /* 0x000fca0000000f00 */
[----:B------:R-:W-:Y:S01]  /*a3b0*/  IMAD R2, R0, c[0x0][0x388], RZ ;  /* 0x0000e20000027a24 */ /* 0x000fe200078e02ff */
[----:B-1----:R-:W-:-:S04]  /*a3c0*/  LEA R7, R7, R3, 0x7 ;  /* 0x0000000307077211 */ /* 0x002fc800078e38ff */
[----:B------:R-:W-:-:S13]  /*a3d0*/  ISETP.GE.AND P0, PT, R7, R2, PT ;  /* 0x000000020700720c */ /* 0x000fda0003f06270 */
[----:B------:R-:W-:Y:S05]  /*a3e0*/  @P0 EXIT ;  /* 0x000000000000094d */ /* 0x000fea0003800000 */
[----:B------:R-:W1:Y:S01]  /*a3f0*/  S2R R4, SR_CTAID.Z ;  /* 0x0000000000047919 */ /* 0x000e620000002700 */
[----:B------:R-:W-:Y:S01]  /*a400*/  USHF.R.S32.HI UR6, URZ, 0x1f, UR10 ;  /* 0x0000001f3f067899 */ /* 0x000fe2000801140a */
[----:B------:R-:W-:Y:S01]  /*a410*/  ISETP.NE.AND P0, PT, R0, 0x1, PT ;  /* 0x000000010000780c */ /* 0x000fe20003f05270 */
[----:B------:R-:W-:Y:S01]  /*a420*/  ULDC.64 UR4, c[0x0][0x4d0] ;  /* 0x0001340000047ab9 */ /* 0x000fe20000000a00 */
[----:B------:R-:W2:Y:S01]  /*a430*/  S2R R3, SR_CTAID.Y ;  /* 0x0000000000037919 */ /* 0x000ea20000002600 */
[----:B------:R-:W-:Y:S01]  /*a440*/  UIMAD UR6, UR6, UR4, URZ ;  /* 0x00000004060672a4 */ /* 0x000fe2000f8e023f */
[----:B------:R-:W-:Y:S01]  /*a450*/  IADD3 R2, RZ, -UR10, RZ ;  /* 0x8000000aff027c10 */ /* 0x000fe2000fffe0ff */
[----:B------:R-:W-:Y:S01]  /*a460*/  UIMAD.WIDE.U32 UR8, UR10, UR4, URZ ;  /* 0x000000040a0872a5 */ /* 0x000fe2000f8e003f */
[----:B------:R-:W-:Y:S01]  /*a470*/  MOV R6, R7 ;  /* 0x0000000700067202 */ /* 0x000fe20000000f00 */
[----:B------:R-:W-:-:S04]  /*a480*/  UIMAD UR4, UR10, UR5, UR6 ;  /* 0x000000050a0472a4 */ /* 0x000fc8000f8e0206 */
[----:B------:R-:W-:Y:S01]  /*a490*/  UIADD3 UR4, UR9, UR4, URZ ;  /* 0x0000000409047290 */ /* 0x000fe2000fffe03f */
[----:B------:R-:W-:Y:S01]  /*a4a0*/  MOV R9, UR9 ;  /* 0x0000000900097c02 */ /* 0x000fe20008000f00 */
[----:B------:R-:W-:-:S04]  /*a4b0*/  @P0 IMAD.HI.U32 R5, R7, c[0x0][0x4ec], RZ ;  /* 0x00013b0007050a27 */ /* 0x000fc800078e00ff */
[----:B------:R-:W-:Y:S01]  /*a4c0*/  IMAD.U32 R8, RZ, RZ, UR8 ;  /* 0x00000008ff087e24 */ /* 0x000fe2000f8e00ff */
[----:B------:R-:W-:Y:S01]  /*a4d0*/  @P0 SHF.R.U32.HI R6, RZ, c[0x0][0x4f0], R5 ;  /* 0x00013c00ff060a19 */ /* 0x000fe20000011605 */
[----:B------:R-:W-:Y:S01]  /*a4e0*/  IMAD.U32 R9, RZ, RZ, UR4 ;  /* 0x00000004ff097e24 */ /* 0x000fe2000f8e00ff */
[----:B-1----:R-:W-:-:S03]  /*a4f0*/  SHF.R.S32.HI R0, RZ, 0x1f, R4 ;  /* 0x0000001fff007819 */ /* 0x002fc60000011404 */
[----:B------:R-:W-:-:S04]  /*a500*/  IMAD.WIDE.U32 R8, R4, c[0x0][0x4d8], R8 ;  /* 0x0001360004087a25 */ /* 0x000fc800078e0008 */
[----:B------:R-:W-:Y:S02]  /*a510*/  IMAD R0, R0, c[0x0][0x4d8], RZ ;  /* 0x0001360000007a24 */ /* 0x000fe400078e02ff */
[----:B--2---:R-:W-:Y:S02]  /*a520*/  IMAD R2, R2, c[0x0][0x550], R3 ;  /* 0x0001540002027a24 */ /* 0x004fe400078e0203 */
[----:B------:R-:W-:Y:S01]  /*a530*/  IMAD R0, R4, c[0x0][0x4dc], R0 ;  /* 0x0001370004007a24 */ /* 0x000fe200078e0200 */
[----:B------:R-:W-:Y:S02]  /*a540*/  IADD3 R4, -R6, RZ, RZ ;  /* 0x000000ff06047210 */ /* 0x000fe40007ffe1ff */
[----:B------:R-:W-:Y:S01]  /*a550*/  SHF.R.S32.HI R3, RZ, 0x1f, R2 ;  /* 0x0000001fff037819 */ /* 0x000fe20000011402 */
[----:B------:R-:W-:Y:S01]  /*a560*/  IMAD.IADD R9, R0, 0x1, R9 ;  /* 0x0000000100097824 */ /* 0x000fe200078e0209 */
[----:B------:R-:W-:Y:S01]  /*a570*/  SHF.R.S32.HI R0, RZ, 0x1f, R6 ;  /* 0x0000001fff007819 */ /* 0x000fe20000011406 */
[----:B------:R-:W-:-:S02]  /*a580*/  IMAD R4, R4, c[0x0][0x4e8], R7 ;  /* 0x00013a0004047a24 */ /* 0x000fc400078e0207 */
[----:B------:R-:W-:Y:S02]  /*a590*/  IMAD R3, R3, c[0x0][0x4e0], RZ ;  /* 0x0001380003037a24 */ /* 0x000fe400078e02ff */
[----:B------:R-:W-:-:S04]  /*a5a0*/  IMAD.WIDE.U32 R8, R2, c[0x0][0x4e0], R8 ;  /* 0x0001380002087a25 */ /* 0x000fc800078e0008 */
[----:B------:R-:W-:Y:S01]  /*a5b0*/  IMAD R3, R2, c[0x0][0x4e4], R3 ;  /* 0x0001390002037a24 */ /* 0x000fe200078e0203 */
[----:B------:R-:W-:Y:S02]  /*a5c0*/  SHF.R.S32.HI R2, RZ, 0x1f, R4 ;  /* 0x0000001fff027819 */ /* 0x000fe40000011404 */
[----:B------:R-:W-:-:S03]  /*a5d0*/  IADD3 R6, P0, R6, R8, RZ ;  /* 0x0000000806067210 */ /* 0x000fc60007f1e0ff */
[----:B------:R-:W-:Y:S01]  /*a5e0*/  IMAD R2, R2, c[0x0][0x4c8], RZ ;  /* 0x0001320002027a24 */ /* 0x000fe200078e02ff */
[----:B------:R-:W-:Y:S02]  /*a5f0*/  IADD3.X R7, R0, R9, R3, P0, !PT ;  /* 0x0000000900077210 */ /* 0x000fe400007fe403 */
[----:B------:R-:W-:Y:S01]  /*a600*/  MOV R0, 0xff800000 ;  /* 0xff80000000007802 */ /* 0x000fe20000000f00 */
[C---:B------:R-:W-:Y:S02]  /*a610*/  IMAD R2, R4.reuse, c[0x0][0x4cc], R2 ;  /* 0x0001330004027a24 */ /* 0x040fe400078e0202 */
[----:B------:R-:W-:-:S05]  /*a620*/  IMAD.WIDE.U32 R6, R4, c[0x0][0x4c8], R6 ;  /* 0x0001320004067a25 */ /* 0x000fca00078e0006 */
[----:B------:R-:W-:Y:S02]  /*a630*/  IADD3 R2, R7, R2, RZ ;  /* 0x0000000207027210 */ /* 0x000fe40007ffe0ff */
[----:B------:R-:W-:-:S04]  /*a640*/  LEA R4, P0, R6, c[0x0][0x4a8], 0x2 ;  /* 0x00012a0006047a11 */ /* 0x000fc800078010ff */
[----:B------:R-:W-:-:S05]  /*a650*/  LEA.HI.X R5, R6, c[0x0][0x4ac], R2, 0x2, P0 ;  /* 0x00012b0006057a11 */ /* 0x000fca00000f1402 */
[----:B------:R-:W-:Y:S01]  /*a660*/  STG.E [R4.64], R0 ;  /* 0x0000000004007986 */ /* 0x000fe2000c10190c */
[----:B------:R-:W-:Y:S05]  /*a670*/  EXIT ;  /* 0x000000000000794d */ /* 0x000fea0003800000 */
.L_x_12:
[----:B------:R-:W-:-:S00]  /*a680*/  BRA `(.L_x_12) ;  /* 0xfffffff000007947 */ /* 0x000fc0000383ffff */
[----:B------:R-:W-:-:S00]  /*a690*/  NOP ;  /* 0x0000000000007918 */ /* 0x000fc00000000000 */
        /* <DEDUP_REMOVED lines=14> */
.L_x_1784:


//--------------------- .text._ZN7cutlass13device_kernelIN5flash19enable_sm80_to_sm89INS1_16FlashAttnFwdSm80INS1_25CollectiveMainloopFwdSm80ILi8ELi1ELb1EN4cute5tupleIJNS5_1CILi128EEENS7_ILi96EEES8_EEELi128ENS_6half_tEfNS_4arch4Sm80ELb0ELb1ELb0ELb0ELb1ELb0ELb1ELb1EEENS1_21CollectiveEpilogueFwdINS6_IJS8_S8_S9_EEENS6_IJNS7_ILi1EEESH_SH_EEESB_SD_Li256ELb0ELb1ELb1ELb0EEENS1_19SingleTileSchedulerILb0ELb1ELb1ELi128EEEEEEEEEvNT_6ParamsE --------------------------
	.section	.text._ZN7cutlass13device_kernelIN5flash19enable_sm80_to_sm89INS1_16FlashAttnFwdSm80INS1_25CollectiveMainloopFwdSm80ILi8ELi1ELb1EN4cute5tupleIJNS5_1CILi128EEENS7_ILi96EEES8_EEELi128ENS_6half_tEfNS_4arch4Sm80ELb0ELb1ELb0ELb0ELb1ELb0ELb1ELb1EEENS1_21CollectiveEpilogueFwdINS6_IJS8_S8_S9_EEENS6_IJNS7_ILi1EEESH_SH_EEESB_SD_Li256ELb0ELb1ELb1ELb0EEENS1_19SingleTileSchedulerILb0ELb1ELb1ELi128EEEEEEEEEvNT_6ParamsE,"ax",@progbits
	.sectioninfo	@"SHI_REGISTERS=254"
	.align	128
.text._ZN7cutlass13device_kernelIN5flash19enable_sm80_to_sm89INS1_16FlashAttnFwdSm80INS1_25CollectiveMainloopFwdSm80ILi8ELi1ELb1EN4cute5tupleIJNS5_1CILi128EEENS7_ILi96EEES8_EEELi128ENS_6half_tEfNS_4arch4Sm80ELb0ELb1ELb0ELb0ELb1ELb0ELb1ELb1EEENS1_21CollectiveEpilogueFwdINS6_IJS8_S8_S9_EEENS6_IJNS7_ILi1EEESH_SH_EEESB_SD_Li256ELb0ELb1ELb1ELb0EEENS1_19SingleTileSchedulerILb0ELb1ELb1ELi128EEEEEEEEEvNT_6ParamsE:
        .type           _ZN7cutlass13device_kernelIN5flash19enable_sm80_to_sm89INS1_16FlashAttnFwdSm80INS1_25CollectiveMainloopFwdSm80ILi8ELi1ELb1EN4cute5tupleIJNS5_1CILi128EEENS7_ILi96EEES8_EEELi128ENS_6half_tEfNS_4arch4Sm80ELb0ELb1ELb0ELb0ELb1ELb0ELb1ELb1EEENS1_21CollectiveEpilogueFwdINS6_IJS8_S8_S9_EEENS6_IJNS7_ILi1EEESH_SH_EEESB_SD_Li256ELb0ELb1ELb1ELb0EEENS1_19SingleTileSchedulerILb0ELb1ELb1ELi128EEEEEEEEEvNT_6ParamsE,@function
        .size           _ZN7cutlass13device_kernelIN5flash19enable_sm80_to_sm89INS1_16FlashAttnFwdSm80INS1_25CollectiveMainloopFwdSm80ILi8ELi1ELb1EN4cute5tupleIJNS5_1CILi128EEENS7_ILi96EEES8_EEELi128ENS_6half_tEfNS_4arch4Sm80ELb0ELb1ELb0ELb0ELb1ELb0ELb1ELb1EEENS1_21CollectiveEpilogueFwdINS6_IJS8_S8_S9_EEENS6_IJNS7_ILi1EEESH_SH_EEESB_SD_Li256ELb0ELb1ELb1ELb0EEENS1_19SingleTileSchedulerILb0ELb1ELb1ELi128EEEEEEEEEvNT_6ParamsE,(.L_x_1785 - _ZN7cutlass13device_kernelIN5flash19enable_sm80_to_sm89INS1_16FlashAttnFwdSm80INS1_25CollectiveMainloopFwdSm80ILi8ELi1ELb1EN4cute5tupleIJNS5_1CILi128EEENS7_ILi96EEES8_EEELi128ENS_6half_tEfNS_4arch4Sm80ELb0ELb1ELb0ELb0ELb1ELb0ELb1ELb1EEENS1_21CollectiveEpilogueFwdINS6_IJS8_S8_S9_EEENS6_IJNS7_ILi1EEESH_SH_EEESB_SD_Li256ELb0ELb1ELb1ELb0EEENS1_19SingleTileSchedulerILb0ELb1ELb1ELi128EEEEEEEEEvNT_6ParamsE)
        .other          _ZN7cutlass13device_kernelIN5flash19enable_sm80_to_sm89INS1_16FlashAttnFwdSm80INS1_25CollectiveMainloopFwdSm80ILi8ELi1ELb1EN4cute5tupleIJNS5_1CILi128EEENS7_ILi96EEES8_EEELi128ENS_6half_tEfNS_4arch4Sm80ELb0ELb1ELb0ELb0ELb1ELb0ELb1ELb1EEENS1_21CollectiveEpilogueFwdINS6_IJS8_S8_S9_EEENS6_IJNS7_ILi1EEESH_SH_EEESB_SD_Li256ELb0ELb1ELb1ELb0EEENS1_19SingleTileSchedulerILb0ELb1ELb1ELi128EEEEEEEEEvNT_6ParamsE,@"STO_CUDA_ENTRY STV_DEFAULT"
_ZN7cutlass13device_kernelIN5flash19enable_sm80_to_sm89INS1_16FlashAttnFwdSm80INS1_25CollectiveMainloopFwdSm80ILi8ELi1ELb1EN4cute5tupleIJNS5_1CILi128EEENS7_ILi96EEES8_EEELi128ENS_6half_tEfNS_4arch4Sm80ELb0ELb1ELb0ELb0ELb1ELb0ELb1ELb1EEENS1_21CollectiveEpilogueFwdINS6_IJS8_S8_S9_EEENS6_IJNS7_ILi1EEESH_SH_EEESB_SD_Li256ELb0ELb1ELb1ELb0EEENS1_19SingleTileSchedulerILb0ELb1ELb1ELi128EEEEEEEEEvNT_6ParamsE:
        /* <DEDUP_REMOVED lines=17> */
.L_x_13:
[----:B------:R-:W-:Y:S02]  /*0110*/  ULDC.64 UR4, c[0x0][0x550] ;  /* 0x0001540000047ab9 */ /* 0x000fe40000000a00 */
[----:B------:R-:W-:Y:S02]  /*0120*/  UISETP.NE.AND UP0, UPT, UR4, 0x1, UPT ;  /* 0x000000010400788c */ /* 0x000fe4000bf05270 */
[----:B------:R-:W-:-:S02]  /*0130*/  UIMAD.WIDE.U32 UR12, UR6, UR5, URZ ;  /* 0x00000005060c72a5 */ /* 0x000fc4000f8e003f */
[----:B------:R-:W-:Y:S02]  /*0140*/  ULDC UR4, c[0x0][0x558] ;  /* 0x0001560000047ab9 */ /* 0x000fe40000000800 */
[----:B------:R-:W-:-:S05]  /*0150*/  UMOV UR9, UR6 ;  /* 0x0000000600097c82 */ /* 0x000fca0008000000 */
[----:B------:R-:W-:-:S03]  /*0160*/  @UP0 USHF.R.U32.HI UR9, URZ, UR4, UR13 ;  /* 0x000000043f090299 */ /* 0x000fc6000801160d */
.L_x_14:
[----:B------:R-:W-:Y:S01]  /*0170*/  ISETP.LE.AND P0, PT, RZ, UR10, PT ;  /* 0x0000000aff007c0c */ /* 0x000fe2000bf03270 */
[----:B------:R-:W-:Y:S02]  /*0180*/  UIADD3 UR4, -UR9, URZ, URZ ;  /* 0x0000003f09047290 */ /* 0x000fe4000fffe13f */
[----:B------:R-:W-:Y:S02]  /*0190*/  ULDC UR7, c[0x0][0x550] ;  /* 0x0001540000077ab9 */ /* 0x000fe40000000800 */
[----:B------:R-:W-:-:S08]  /*01a0*/  UIMAD UR7, UR4, UR7, UR6 ;  /* 0x00000007040772a4 */ /* 0x000fd0000f8e0206 */
[----:B------:R-:W-:Y:S05]  /*01b0*/  @!P0 EXIT ;  /* 0x000000000000894d */ /* 0x000fea0003800000 */
[----:B------:R-:W1:Y:S01]  /*01c0*/  S2UR UR19, SR_CTAID.X ;  /* 0x00000000001379c3 */ /* 0x000e620000002500 */
[----:B------:R-:W-:Y:S01]  /*01d0*/  ULDC.64 UR4, c[0x0][0x370] ;  /* 0x0000dc0000047ab9 */ /* 0x000fe20000000a00 */
[----:B------:R-:W-:Y:S01]  /*01e0*/  IMAD.MOV.U32 R220, RZ, RZ, RZ ;  /* 0x000000ffffdc7224 */ /* 0x000fe200078e00ff */
[----:B------:R-:W-:Y:S02]  /*01f0*/  UISETP.NE.U32.AND UP0, UPT, URZ, UR4, UPT ;  /* 0x000000043f00728c */ /* 0x000fe4000bf05070 */
[----:B------:R-:W-:Y:S02]  /*0200*/  ULDC.64 UR12, c[0x0][0x370] ;  /* 0x0000dc00000c7ab9 */ /* 0x000fe40000000a00 */
[----:B------:R-:W-:Y:S02]  /*0210*/  UISETP.NE.AND.EX UP0, UPT, URZ, UR5, UPT, UP0 ;  /* 0x000000053f00728c */ /* 0x000fe4000bf05300 */
[----:B------:R-:W-:Y:S02]  /*0220*/  ULDC UR6, c[0x0][0x2c4] ;  /* 0x0000b10000067ab9 */ /* 0x000fe40000000800 */
[----:B------:R-:W-:-:S02]  /*0230*/  UISETP.NE.AND UP2, UPT, UR6, 0x1, UPT ;  /* 0x000000010600788c */ /* 0x000fc4000bf45270 */
[----:B------:R-:W-:Y:S01]  /*0240*/  PLOP3.LUT P0, PT, PT, PT, UP0, 0x80, 0x0 ;  /* 0x000000000000781c */ /* 0x000fe20003f0f008 */
[----:B------:R-:W-:-:S04]  /*0250*/  ULDC.64 UR14, c[0x0][0x118] ;  /* 0x00004600000e7ab9 */ /* 0x000fc80000000a00 */
[----:B------:R-:W-:Y:S02]  /*0260*/  @UP0 UMOV UR4, 0x4 ;  /* 0x0000000400040882 */ /* 0x000fe40000000000 */
[----:B------:R-:W-:Y:S02]  /*0270*/  @UP0 UIMAD.WIDE UR4, UR10, UR4, UR12 ;  /* 0x000000040a0402a5 */ /* 0x000fe4000f8e020c */
[----:B-1----:R-:W-:-:S04]  /*0280*/  USHF.L.U32 UR19, UR19, 0x7, URZ ;  /* 0x0000000713137899 */ /* 0x002fc8000800063f */
[----:B------:R-:W-:Y:S01]  /*0290*/  MOV R2, UR4 ;  /* 0x0000000400027c02 */ /* 0x000fe20008000f00 */
[----:B------:R-:W-:Y:S01]  /*02a0*/  IMAD.U32 R3, RZ, RZ, UR5 ;  /* 0x00000005ff037e24 */ /* 0x000fe2000f8e00ff */
[----:B------:R-:W-:Y:S02]  /*02b0*/  @UP2 UIADD3 UR12, UR19, 0x7f, URZ ;  /* 0x0000007f130c2890 */ /* 0x000fe4000fffe03f */
[----:B------:R-:W-:Y:S02]  /*02c0*/  ULDC.64 UR4, c[0x0][0x2c8] ;  /* 0x0000b20000047ab9 */ /* 0x000fe40000000a00 */
[----:B------:R-:W-:Y:S01]  /*02d0*/  UIMAD.WIDE.U32 UR12, UR12, UR4, URZ ;  /* 0x000000040c0c72a5 */ /* 0x000fe2000f8e003f */
[----:B------:R1:W5:Y:S01]  /*02e0*/  @P0 LDG.E R220, [R2.64] ;  /* 0x0000000e02dc0981 */ /* 0x000362000c1e1900 */
[----:B------:R-:W-:Y:S02]  /*02f0*/  ULDC UR8, c[0x0][0x2ac] ;  /* 0x0000ab0000087ab9 */ /* 0x000fe40000000800 */
[----:B------:R-:W-:-:S02]  /*0300*/  ULDC UR4, c[0x0][0x1d0] ;  /* 0x0000740000047ab9 */ /* 0x000fc40000000800 */
[----:B------:R-:W-:Y:S02]  /*0310*/  UIADD3 UR11, UR19, 0x7f, URZ ;  /* 0x0000007f130b7890 */ /* 0x000fe4000fffe03f */
[----:B------:R-:W-:Y:S02]  /*0320*/  @UP2 USHF.R.U32.HI UR11, URZ, UR5, UR13 ;  /* 0x000000053f0b2299 */ /* 0x000fe4000801160d */
[----:B------:R-:W-:Y:S02]  /*0330*/  UIMAD UR8, UR8, UR4, URZ ;  /* 0x00000004080872a4 */ /* 0x000fe4000f8e023f */
[----:B------:R-:W-:Y:S02]  /*0340*/  UMOV UR12, 0x1 ;  /* 0x00000001000c7882 */ /* 0x000fe40000000000 */
[----:B------:R-:W-:Y:S02]  /*0350*/  ULDC.64 UR4, c[0x0][0x328] ;  /* 0x0000ca0000047ab9 */ /* 0x000fe40000000a00 */
[----:B------:R-:W-:-:S02]  /*0360*/  UISETP.LE.AND UP1, UPT, UR12, UR5, UPT ;  /* 0x000000050c00728c */ /* 0x000fc4000bf23270 */
[----:B------:R-:W-:Y:S02]  /*0370*/  ULDC UR13, c[0x0][0x168] ;  /* 0x00005a00000d7ab9 */ /* 0x000fe40000000800 */
[----:B------:R-:W-:Y:S02]  /*0380*/  UIADD3 UR13, UR8, -UR13, UR12 ;  /* 0x8000000d080d7290 */ /* 0x000fe4000fffe00c */
[----:B------:R-:W-:Y:S02]  /*0390*/  PLOP3.LUT P0, PT, PT, PT, UP1, 0x40, 0x0 ;  /* 0x000000000000781c */ /* 0x000fe40003f0e818 */
[----:B------:R-:W-:-:S04]  /*03a0*/  UIADD3 UR5, UR13, UR11, URZ ;  /* 0x0000000b0d057290 */ /* 0x000fc8000fffe03f */
[----:B------:R-:W-:-:S07]  /*03b0*/  UIADD3 UR11, UR5, UR4, URZ ;  /* 0x00000004050b7290 */ /* 0x000fce000fffe03f */
[----:B------:R-:W-:Y:S05]  /*03c0*/  @P0 BRA `(.L_x_15) ;  /* 0x0000014000000947 */ /* 0x000fea0003800000 */
[----:B-1----:R-:W-:Y:S01]  /*03d0*/  ISETP.LT.AND P0, PT, RZ, UR5, PT ;  /* 0x00000005ff007c0c */ /* 0x002fe2000bf01270 */
[----:B------:R-:W-:-:S12]  /*03e0*/  UIADD3 UR13, UR5, -0x1, URZ ;  /* 0xffffffff050d7890 */ /* 0x000fd8000fffe03f */
[----:B------:R-:W-:Y:S05]  /*03f0*/  @P0 BRA `(.L_x_16) ;  /* 0x0000008000000947 */ /* 0x000fea0003800000 */
[----:B------:R-:W-:Y:S02]  /*0400*/  ULDC UR4, c[0x0][0x32c] ;  /* 0x0000cb0000047ab9 */ /* 0x000fe40000000800 */
[----:B------:R-:W-:Y:S02]  /*0410*/  UISETP.NE.AND UP0, UPT, UR12, UR4, UPT ;  /* 0x000000040c00728c */ /* 0x000fe4000bf05270 */
[----:B------:R-:W-:-:S03]  /*0420*/  UIADD3 UR13, -UR5, URZ, URZ ;  /* 0x0000003f050d7290 */ /* 0x000fc6000fffe13f */
[----:B------:R-:W-:Y:S02]  /*0430*/  ULDC.64 UR4, c[0x0][0x330] ;  /* 0x0000cc0000047ab9 */ /* 0x000fe40000000a00 */
[----:B------:R-:W-:-:S04]  /*0440*/  UIMAD.WIDE.U32 UR16, UR13, UR4, URZ ;  /* 0x000000040d1072a5 */ /* 0x000fc8000f8e003f */
[----:B------:R-:W-:-:S04]  /*0450*/  @UP0 USHF.R.U32.HI UR13, URZ, UR5, UR17 ;  /* 0x000000053f0d0299 */ /* 0x000fc80008011611 */
[----:B------:R-:W-:Y:S01]  /*0460*/  ULOP3.LUT UR13, URZ, UR13, URZ, 0x33, !UPT ;  /* 0x0000000d3f0d7292 */ /* 0x000fe2000f8e333f */
[----:B------:R-:W-:Y:S05]  /*0470*/  BRA `(.L_x_17) ;  /* 0x0000005000007947 */ /* 0x000fea0003800000 */
.L_x_16:
[----:B------:R-:W-:Y:S02]  /*0480*/  ULDC UR4, c[0x0][0x32c] ;  /* 0x0000cb0000047ab9 */ /* 0x000fe40000000800 */
[----:B------:R-:W-:-:S03]  /*0490*/  UISETP.NE.AND UP0, UPT, UR12, UR4, UPT ;  /* 0x000000040c00728c */ /* 0x000fc6000bf05270 */
[----:B------:R-:W-:Y:S02]  /*04a0*/  ULDC.64 UR4, c[0x0][0x330] ;  /* 0x0000cc0000047ab9 */ /* 0x000fe40000000a00 */
[----:B------:R-:W-:-:S06]  /*04b0*/  UIMAD.WIDE.U32 UR16, UR13, UR4, URZ ;  /* 0x000000040d1072a5 */ /* 0x000fcc000f8e003f */
[----:B------:R-:W-:Y:S02]  /*04c0*/  @UP0 USHF.R.U32.HI UR13, URZ, UR5, UR17 ;  /* 0x000000053f0d0299 */ /* 0x000fe40008011611 */
.L_x_17:
[----:B------:R-:W-:Y:S02]  /*04d0*/  ULDC UR4, c[0x0][0x32c] ;  /* 0x0000cb0000047ab9 */ /* 0x000fe40000000800 */
[----:B------:R-:W-:-:S04]  /*04e0*/  UIMAD UR4, UR13, UR4, UR4 ;  /* 0x000000040d0472a4 */ /* 0x000fc8000f8e0204 */
[----:B------:R-:W-:-:S04]  /*04f0*/  UISETP.LT.AND UP0, UPT, UR11, UR4, UPT ;  /* 0x000000040b00728c */ /* 0x000fc8000bf01270 */
[----:B------:R-:W-:Y:S02]  /*0500*/  USEL UR11, UR11, UR4, UP0 ;  /* 0x000000040b0b7287 */ /* 0x000fe40008000000 */
.L_x_15:
[----:B-1----:R-:W-:Y:S01]  /*0510*/  UIADD3 UR12, UR8, 0x5f, URZ ;  /* 0x0000005f080c7890 */ /* 0x002fe2000fffe03f */
[----:B------:R-:W-:Y:S01]  /*0520*/  PLOP3.LUT P0, PT, PT, PT, UP1, 0x40, 0x0 ;  /* 0x000000000000781c */ /* 0x000fe20003f0e818 */
[----:B------:R-:W-:Y:S02]  /*0530*/  UIADD3 UR20, UR11, 0x5f, URZ ;  /* 0x0000005f0b147890 */ /* 0x000fe4000fffe03f */
[----:B------:R-:W-:Y:S02]  /*0540*/  ULDC.64 UR4, c[0x0][0x2c8] ;  /* 0x0000b20000047ab9 */ /* 0x000fe40000000a00 */
[----:B------:R-:W-:Y:S02]  /*0550*/  UIMAD.WIDE.U32 UR16, UR19, UR4, URZ ;  /* 0x00000004131072a5 */ /* 0x000fe4000f8e003f */
[----:B------:R-:W-:Y:S02]  /*0560*/  UIMAD.WIDE UR12, UR12, 0x2aaaaaab, URZ ;  /* 0x2aaaaaab0c0c78a5 */ /* 0x000fe4000f8e023f */
[----:B------:R-:W-:-:S02]  /*0570*/  UIMAD.WIDE UR20, UR20, 0x2aaaaaab, URZ ;  /* 0x2aaaaaab141478a5 */ /* 0x000fc4000f8e023f */
[----:B------:R-:W-:Y:S02]  /*0580*/  UMOV UR4, UR19 ;  /* 0x0000001300047c82 */ /* 0x000fe40008000000 */
[----:B------:R-:W-:Y:S02]  /*0590*/  @UP2 USHF.R.U32.HI UR4, URZ, UR5, UR17 ;  /* 0x000000053f042299 */ /* 0x000fe40008011611 */
[----:B------:R-:W-:Y:S02]  /*05a0*/  ULDC UR18, c[0x0][0x168] ;  /* 0x00005a0000127ab9 */ /* 0x000fe40000000800 */
[----:B------:R-:W-:Y:S02]  /*05b0*/  UMOV UR17, UR13 ;  /* 0x0000000d00117c82 */ /* 0x000fe40008000000 */
[----:B------:R-:W-:Y:S02]  /*05c0*/  UMOV UR13, UR21 ;  /* 0x00000015000d7c82 */ /* 0x000fe40008000000 */
[----:B------:R-:W-:-:S02]  /*05d0*/  UIADD3 UR18, UR8, -UR18, URZ ;  /* 0x8000001208127290 */ /* 0x000fc4000fffe03f */
[----:B------:R-:W-:Y:S02]  /*05e0*/  USHF.R.U32.HI UR12, URZ, 0x1f, UR17 ;  /* 0x0000001f3f0c7899 */ /* 0x000fe40008011611 */
[----:B------:R-:W-:Y:S02]  /*05f0*/  USHF.R.U32.HI UR11, URZ, 0x1f, UR13 ;  /* 0x0000001f3f0b7899 */ /* 0x000fe4000801160d */
[----:B------:R-:W-:Y:S02]  /*0600*/  UIADD3 UR4, UR18, UR4, URZ ;  /* 0x0000000412047290 */ /* 0x000fe4000fffe03f */
[----:B------:R-:W-:Y:S02]  /*0610*/  ULDC UR5, c[0x0][0x324] ;  /* 0x0000c90000057ab9 */ /* 0x000fe40000000800 */
[----:B------:R-:W-:Y:S02]  /*0620*/  ULEA.HI.SX32 UR12, UR17, UR12, 0x1c ;  /* 0x0000000c110c7291 */ /* 0x000fe4000f8fe23f */
[----:B------:R-:W-:-:S02]  /*0630*/  ULEA.HI.SX32 UR11, UR13, UR11, 0x1c ;  /* 0x0000000b0d0b7291 */ /* 0x000fc4000f8fe23f */
[----:B------:R-:W-:Y:S02]  /*0640*/  UIADD3 UR5, UR4, -UR5, URZ ;  /* 0x8000000504057290 */ /* 0x000fe4000fffe03f */
[----:B------:R-:W-:-:S04]  /*0650*/  UISETP.LT.AND UP0, UPT, UR12, UR11, UPT ;  /* 0x0000000b0c00728c */ /* 0x000fc8000bf01270 */
[----:B------:R-:W-:Y:S01]  /*0660*/  USEL UR11, UR12, UR11, UP0 ;  /* 0x0000000b0c0b7287 */ /* 0x000fe20008000000 */
[----:B------:R-:W-:Y:S01]  /*0670*/  MOV R2, UR5 ;  /* 0x0000000500027c02 */ /* 0x000fe20008000f00 */
[----:B------:R-:W-:Y:S05]  /*0680*/  @P0 BRA `(.L_x_18) ;  /* 0x0000010000000947 */ /* 0x000fea0003800000 */
[----:B------:R-:W-:-:S04]  /*0690*/  MOV R3, UR4 ;  /* 0x0000000400037c02 */ /* 0x000fc80008000f00 */
[----:B------:R-:W-:-:S13]  /*06a0*/  ISETP.GT.AND P0, PT, R3, -0x1, PT ;  /* 0xffffffff0300780c */ /* 0x000fda0003f04270 */
[----:B------:R-:W-:Y:S05]  /*06b0*/  @P0 BRA `(.L_x_19) ;  /* 0x0000007000000947 */ /* 0x000fea0003800000 */
[----:B------:R-:W-:Y:S01]  /*06c0*/  IMAD.MOV.U32 R0, RZ, RZ, c[0x0][0x32c] ;  /* 0x0000cb00ff007624 */ /* 0x000fe200078e00ff */
[----:B------:R-:W-:-:S04]  /*06d0*/  LOP3.LUT R3, RZ, R3, RZ, 0x33, !PT ;  /* 0x00000003ff037212 */ /* 0x000fc800078e33ff */
[----:B------:R-:W-:-:S13]  /*06e0*/  ISETP.NE.AND P0, PT, R0, 0x1, PT ;  /* 0x000000010000780c */ /* 0x000fda0003f05270 */
[----:B------:R-:W-:-:S05]  /*06f0*/  @P0 IMAD.HI.U32 R0, R3, c[0x0][0x330], RZ ;  /* 0x0000cc0003000a27 */ /* 0x000fca00078e00ff */
[----:B------:R-:W-:-:S04]  /*0700*/  @P0 SHF.R.U32.HI R3, RZ, c[0x0][0x334], R0 ;  /* 0x0000cd00ff030a19 */ /* 0x000fc80000011600 */
[----:B------:R-:W-:Y:S01]  /*0710*/  LOP3.LUT R3, RZ, R3, RZ, 0x33, !PT ;  /* 0x00000003ff037212 */ /* 0x000fe200078e33ff */
[----:B------:R-:W-:Y:S05]  /*0720*/  BRA `(.L_x_20) ;  /* 0x0000004000007947 */ /* 0x000fea0003800000 */
.L_x_19:
[----:B------:R-:W-:-:S04]  /*0730*/  MOV R0, c[0x0][0x32c] ;  /* 0x0000cb0000007a02 */ /* 0x000fc80000000f00 */
[----:B------:R-:W-:-:S13]  /*0740*/  ISETP.NE.AND P0, PT, R0, 0x1, PT ;  /* 0x000000010000780c */ /* 0x000fda0003f05270 */
[----:B------:R-:W-:-:S05]  /*0750*/  @P0 IMAD.HI.U32 R0, R3, c[0x0][0x330], RZ ;  /* 0x0000cc0003000a27 */ /* 0x000fca00078e00ff */
[----:B------:R-:W-:-:S05]  /*0760*/  @P0 SHF.R.U32.HI R3, RZ, c[0x0][0x334], R0 ;  /* 0x0000cd00ff030a19 */ /* 0x000fca0000011600 */
.L_x_20:
[----:B------:R-:W-:-:S05]  /*0770*/  IMAD R3, R3, c[0x0][0x32c], RZ ;  /* 0x0000cb0003037a24 */ /* 0x000fca00078e02ff */
[----:B------:R-:W-:-:S05]  /*0780*/  IMNMX R2, R2, R3, !PT ;  /* 0x0000000302027217 */ /* 0x000fca0007800200 */
.L_x_18:
[----:B------:R-:W-:Y:S01]  /*0790*/  IMAD.HI R3, R2, 0x2aaaaaab, RZ ;  /* 0x2aaaaaab02037827 */ /* 0x000fe200078e02ff */
[----:B------:R-:W-:Y:S02]  /*07a0*/  USHF.R.U32.HI UR5, URZ, 0x10, UR7 ;  /* 0x000000103f057899 */ /* 0x000fe40008011607 */
[----:B------:R-:W-:Y:S01]  /*07b0*/  ULDC UR4, c[0x0][0x338] ;  /* 0x0000ce0000047ab9 */ /* 0x000fe20000000800 */
[----:B------:R-:W-:Y:S01]  /*07c0*/  IMAD.MOV.U32 R14, RZ, RZ, RZ ;  /* 0x000000ffff0e7224 */ /* 0x000fe200078e00ff */
[----:B------:R-:W-:Y:S01]  /*07d0*/  SHF.R.U32.HI R0, RZ, 0x1f, R3 ;  /* 0x0000001fff007819 */ /* 0x000fe20000011603 */
[----:B------:R-:W-:-:S03]  /*07e0*/  UISETP.NE.AND UP0, UPT, UR5, URZ, UPT ;  /* 0x0000003f0500728c */ /* 0x000fc6000bf05270 */
[----:B------:R-:W-:Y:S01]  /*07f0*/  LEA.HI.SX32 R0, R3, R0, 0x1c ;  /* 0x0000000003007211 */ /* 0x000fe200078fe2ff */
[----:B------:R-:W-:-:S03]  /*0800*/  USEL UR4, UR5, UR4, UP0 ;  /* 0x0000000405047287 */ /* 0x000fc60008000000 */
[----:B------:R-:W-:-:S04]  /*0810*/  IMNMX R215, RZ, R0, !PT ;  /* 0x00000000ffd77217 */ /* 0x000fc80007800200 */
[----:B------:R-:W-:-:S13]  /*0820*/  ISETP.LT.AND P0, PT, R215, UR11, PT ;  /* 0x0000000bd7007c0c */ /* 0x000fda000bf01270 */
[----:B------:R-:W-:Y:S05]  /*0830*/  @!P0 BRA `(.L_x_21) ;  /* 0x000001c000008947 */ /* 0x000fea0003800000 */
[----:B------:R-:W-:Y:S01]  /*0840*/  IMAD.U32 R0, RZ, RZ, UR4 ;  /* 0x00000004ff007e24 */ /* 0x000fe2000f8e00ff */
[----:B------:R-:W-:-:S04]  /*0850*/  UIADD3 UR5, UR4, -0x1, UR11 ;  /* 0xffffffff04057890 */ /* 0x000fc8000fffe00b */
[-C--:B------:R-:W-:Y:S02]  /*0860*/  IABS R4, R0.reuse ;  /* 0x0000000000047213 */ /* 0x080fe40000000000 */
[----:B------:R-:W-:Y:S02]  /*0870*/  IADD3 R5, -R215, UR5, RZ ;  /* 0x00000005d7057c10 */ /* 0x000fe4000fffe1ff */
[----:B------:R-:W1:Y:S01]  /*0880*/  I2F.RP R8, R4 ;  /* 0x0000000400087306 */ /* 0x000e620000209400 */
[----:B------:R-:W-:Y:S02]  /*0890*/  IABS R0, R0 ;  /* 0x0000000000007213 */ /* 0x000fe40000000000 */
[----:B------:R-:W-:Y:S02]  /*08a0*/  IABS R2, R5 ;  /* 0x0000000500027213 */ /* 0x000fe40000000000 */
[----:B------:R-:W-:Y:S01]  /*08b0*/  LOP3.LUT R5, R5, UR4, RZ, 0x3c, !PT ;  /* 0x0000000405057c12 */ /* 0x000fe2000f8e3cff */
[----:B------:R-:W-:-:S03]  /*08c0*/  IMAD.MOV R0, RZ, RZ, -R0 ;  /* 0x000000ffff007224 */ /* 0x000fc600078e0a00 */
[----:B------:R-:W-:Y:S01]  /*08d0*/  ISETP.GE.AND P0, PT, R5, RZ, PT ;  /* 0x000000ff0500720c */ /* 0x000fe20003f06270 */
[----:B-1----:R-:W1:Y:S02]  /*08e0*/  MUFU.RCP R6, R8 ;  /* 0x0000000800067308 */ /* 0x002e640000001000 */
[----:B-1----:R-:W-:-:S06]  /*08f0*/  IADD3 R6, R6, 0xffffffe, RZ ;  /* 0x0ffffffe06067810 */ /* 0x002fcc0007ffe0ff */
[----:B------:R-:W1:Y:S02]  /*0900*/  F2I.FTZ.U32.TRUNC.NTZ R7, R6 ;  /* 0x0000000600077305 */ /* 0x000e64000021f000 */
[----:B-1----:R-:W-:Y:S02]  /*0910*/  IMAD.MOV R3, RZ, RZ, -R7 ;  /* 0x000000ffff037224 */ /* 0x002fe400078e0a07 */
[----:B------:R-:W-:Y:S02]  /*0920*/  IMAD.MOV.U32 R6, RZ, RZ, RZ ;  /* 0x000000ffff067224 */ /* 0x000fe400078e00ff */
[----:B------:R-:W-:-:S04]  /*0930*/  IMAD R3, R3, R4, RZ ;  /* 0x0000000403037224 */ /* 0x000fc800078e02ff */
[----:B------:R-:W-:-:S06]  /*0940*/  IMAD.HI.U32 R3, R7, R3, R6 ;  /* 0x0000000307037227 */ /* 0x000fcc00078e0006 */
[----:B------:R-:W-:-:S04]  /*0950*/  IMAD.HI.U32 R3, R3, R2, RZ ;  /* 0x0000000203037227 */ /* 0x000fc800078e00ff */
[----:B------:R-:W-:-:S05]  /*0960*/  IMAD R7, R3, R0, R2 ;  /* 0x0000000003077224 */ /* 0x000fca00078e0202 */
[----:B------:R-:W-:-:S13]  /*0970*/  ISETP.GT.U32.AND P1, PT, R4, R7, PT ;  /* 0x000000070400720c */ /* 0x000fda0003f24070 */
[----:B------:R-:W-:Y:S01]  /*0980*/  @!P1 IMAD.IADD R7, R7, 0x1, -R4 ;  /* 0x0000000107079824 */ /* 0x000fe200078e0a04 */
[----:B------:R-:W-:Y:S02]  /*0990*/  @!P1 IADD3 R3, R3, 0x1, RZ ;  /* 0x0000000103039810 */ /* 0x000fe40007ffe0ff */
[----:B------:R-:W-:Y:S02]  /*09a0*/  ISETP.NE.AND P1, PT, RZ, UR4, PT ;  /* 0x00000004ff007c0c */ /* 0x000fe4000bf25270 */
[----:B------:R-:W-:-:S13]  /*09b0*/  ISETP.GE.U32.AND P2, PT, R7, R4, PT ;  /* 0x000000040700720c */ /* 0x000fda0003f46070 */
[----:B------:R-:W-:-:S05]  /*09c0*/  @P2 IADD3 R3, R3, 0x1, RZ ;  /* 0x0000000103032810 */ /* 0x000fca0007ffe0ff */
[----:B------:R-:W-:Y:S01]  /*09d0*/  @!P0 IMAD.MOV R3, RZ, RZ, -R3 ;  /* 0x000000ffff038224 */ /* 0x000fe200078e0a03 */
[----:B------:R-:W-:-:S05]  /*09e0*/  @!P1 LOP3.LUT R3, RZ, UR4, RZ, 0x33, !PT ;  /* 0x00000004ff039c12 */ /* 0x000fca000f8e33ff */
[----:B------:R-:W-:Y:S02]  /*09f0*/  IMAD.MOV.U32 R14, RZ, RZ, R3 ;  /* 0x000000ffff0e7224 */ /* 0x000fe400078e0003 */
.L_x_21:
[----:B------:R-:W-:Y:S01]  /*0a00*/  ULOP3.LUT UR7, UR7, 0xffff, URZ, 0xc0, !UPT ;  /* 0x0000ffff07077892 */ /* 0x000fe2000f8ec03f */
[----:B------:R-:W-:Y:S01]  /*0a10*/  PLOP3.LUT P2, PT, PT, PT, PT, 0x80, 0x0 ;  /* 0x000000000000781c */ /* 0x000fe20003f4f070 */
[----:B------:R-:W-:Y:S01]  /*0a20*/  IMAD.MOV.U32 R7, RZ, RZ, RZ ;  /* 0x000000ffff077224 */ /* 0x000fe200078e00ff */
[----:B------:R-:W-:Y:S01]  /*0a30*/  MOV R5, RZ ;  /* 0x000000ff00057202 */ /* 0x000fe20000000f00 */
[----:B------:R-:W-:Y:S01]  /*0a40*/  CS2R R66, SRZ ;  /* 0x0000000000427805 */ /* 0x000fe2000001ff00 */
[----:B------:R-:W-:Y:S01]  /*0a50*/  CS2R R64, SRZ ;  /* 0x0000000000407805 */ /* 0x000fe2000001ff00 */
[----:B------:R-:W-:Y:S01]  /*0a60*/  IMAD R215, R14, UR7, R215 ;  /* 0x000000070ed77c24 */ /* 0x000fe2000f8e02d7 */
[----:B------:R-:W-:Y:S01]  /*0a70*/  CS2R R62, SRZ ;  /* 0x00000000003e7805 */ /* 0x000fe2000001ff00 */
[----:B------:R-:W-:Y:S01]  /*0a80*/  CS2R R60, SRZ ;  /* 0x00000000003c7805 */ /* 0x000fe2000001ff00 */
[----:B------:R-:W-:Y:S01]  /*0a90*/  CS2R R58, SRZ ;  /* 0x00000000003a7805 */ /* 0x000fe2000001ff00 */
[----:B------:R-:W-:Y:S01]  /*0aa0*/  IMAD.IADD R14, R215, 0x1, R14 ;  /* 0x00000001d70e7824 */ /* 0x000fe200078e020e */
[----:B------:R-:W-:Y:S01]  /*0ab0*/  CS2R R56, SRZ ;  /* 0x0000000000387805 */ /* 0x000fe2000001ff00 */
[----:B------:R-:W-:Y:S01]  /*0ac0*/  CS2R R54, SRZ ;  /* 0x0000000000367805 */ /* 0x000fe2000001ff00 */
[----:B------:R-:W-:Y:S01]  /*0ad0*/  CS2R R52, SRZ ;  /* 0x0000000000347805 */ /* 0x000fe2000001ff00 */
[----:B------:R-:W-:Y:S01]  /*0ae0*/  CS2R R106, SRZ ;  /* 0x00000000006a7805 */ /* 0x000fe2000001ff00 */
[----:B------:R-:W-:Y:S01]  /*0af0*/  IMNMX R14, R14, UR11, PT ;  /* 0x0000000b0e0e7c17 */ /* 0x000fe2000b800200 */
[----:B------:R-:W-:Y:S01]  /*0b00*/  CS2R R104, SRZ ;  /* 0x0000000000687805 */ /* 0x000fe2000001ff00 */
[----:B------:R-:W-:Y:S01]  /*0b10*/  CS2R R110, SRZ ;  /* 0x00000000006e7805 */ /* 0x000fe2000001ff00 */
[----:B------:R-:W-:Y:S01]  /*0b20*/  CS2R R108, SRZ ;  /* 0x00000000006c7805 */ /* 0x000fe2000001ff00 */
[----:B------:R-:W-:Y:S01]  /*0b30*/  ISETP.GT.AND P0, PT, R14, R215, PT ;  /* 0x000000d70e00720c */ /* 0x000fe20003f04270 */
        /* <DEDUP_REMOVED lines=31> */
[----:B------:R-:W-:Y:S01]  /*0d30*/  IMAD.MOV.U32 R13, RZ, RZ, 0x60 ;  /* 0x00000060ff0d7424 */ /* 0x000fe200078e00ff */
[----:B------:R-:W-:Y:S02]  /*0d40*/  ULDC.64 UR4, c[0x0][0x2b0] ;  /* 0x0000ac0000047ab9 */ /* 0x000fe40000000a00 */
[----:B------:R-:W-:Y:S01]  /*0d50*/  LEA.HI R4, R103, R100, RZ, 0x3 ;  /* 0x0000006467047211 */ /* 0x000fe200078f18ff */
[----:B------:R-:W2:Y:S01]  /*0d60*/  @P0 LDG.E R2, [R2.64] ;  /* 0x0000000e02020981 */ /* 0x000ea2000c1e1900 */
[----:B------:R-:W-:Y:S02]  /*0d70*/  IMAD.MOV.U32 R0, RZ, RZ, c[0x0][0x2b8] ;  /* 0x0000ae00ff007624 */ /* 0x000fe400078e00ff */
[----:B------:R-:W-:Y:S01]  /*0d80*/  LOP3.LUT R39, R4, 0xfffffff8, RZ, 0xc0, !PT ;  /* 0xfffffff804277812 */ /* 0x000fe200078ec0ff */
[----:B------:R-:W-:Y:S01]  /*0d90*/  IMAD R12, R14, R13, -0x60 ;  /* 0xffffffa00e0c7424 */ /* 0x000fe200078e020d */
[----:B------:R-:W-:Y:S01]  /*0da0*/  SHF.R.S32.HI R4, RZ, 0x3, R4 ;  /* 0x00000003ff047819 */ /* 0x000fe20000011404 */
[----:B------:R-:W-:Y:S01]  /*0db0*/  IMAD.MOV.U32 R216, RZ, RZ, RZ ;  /* 0x000000ffffd87224 */ /* 0x000fe200078e00ff */
[----:B------:R-:W-:Y:S01]  /*0dc0*/  ISETP.NE.AND P3, PT, R0, 0x1, PT ;  /* 0x000000010000780c */ /* 0x000fe20003f65270 */
[----:B------:R-:W-:-:S04]  /*0dd0*/  IMAD.IADD R39, R100, 0x1, -R39 ;  /* 0x0000000164277824 */ /* 0x000fc800078e0a27 */
[----:B------:R-:W-:-:S04]  /*0de0*/  IMAD R219, R39, 0x20, R4 ;  /* 0x0000002027db7824 */ /* 0x000fc800078e0204 */
[----:B------:R-:W-:-:S05]  /*0df0*/  IMAD.IADD R217, R219, 0x1, R12 ;  /* 0x00000001dbd97824 */ /* 0x000fca00078e020c */
[C---:B------:R-:W-:Y:S01]  /*0e00*/  ISETP.GE.AND P2, PT, R217.reuse, UR8, PT ;  /* 0x00000008d9007c0c */ /* 0x040fe2000bf46270 */
[----:B-----5:R-:W-:-:S03]  /*0e10*/  IMAD.IADD R217, R217, 0x1, R220 ;  /* 0x00000001d9d97824 */ /* 0x020fc600078e02dc */
[----:B------:R-:W-:Y:S01]  /*0e20*/  ISETP.GT.OR P2, PT, R219, 0x5f, P2 ;  /* 0x0000005fdb00780c */ /* 0x000fe20001744670 */
[----:B------:R-:W-:-:S04]  /*0e30*/  @P3 IMAD.HI.U32 R0, R217, c[0x0][0x2bc], RZ ;  /* 0x0000af00d9003a27 */ /* 0x000fc800078e00ff */
[----:B------:R-:W-:Y:S01]  /*0e40*/  IMAD.MOV.U32 R6, RZ, RZ, R217 ;  /* 0x000000ffff067224 */ /* 0x000fe200078e00d9 */
[----:B------:R-:W-:Y:S01]  /*0e50*/  @P3 SHF.R.U32.HI R6, RZ, c[0x0][0x2c0], R0 ;  /* 0x0000b000ff063a19 */ /* 0x000fe20000011600 */
[----:B------:R-:W-:Y:S01]  /*0e60*/  BAR.SYNC.DEFER_BLOCKING 0x0 ;  /* 0x0000000000007b1d */ /* 0x000fe20000010000 */
[----:B------:R-:W-:Y:S02]  /*0e70*/  USHF.R.S32.HI UR16, URZ, 0x1f, UR9 ;  /* 0x0000001f3f107899 */ /* 0x000fe40008011409 */
[----:B------:R-:W-:-:S03]  /*0e80*/  USHF.R.S32.HI UR17, URZ, 0x1f, UR10 ;  /* 0x0000001f3f117899 */ /* 0x000fc6000801140a */
[----:B--2---:R1:W2:Y:S02]  /*0e90*/  @P0 R2UR UR11, R2 ;  /* 0x00000000020b03c2 */ /* 0x0042a400000e0000 */
[----:B--2---:R-:W-:Y:S02]  /*0ea0*/  @!UP0 UMOV UR11, UR10 ;  /* 0x0000000a000b8c82 */ /* 0x004fe40008000000 */
[----:B------:R-:W-:Y:S02]  /*0eb0*/  USHF.R.S32.HI UR7, URZ, 0x1f, UR11 ;  /* 0x0000001f3f077899 */ /* 0x000fe4000801140b */
[----:B------:R-:W-:Y:S02]  /*0ec0*/  UIMAD.WIDE.U32 UR12, UR11, UR4, URZ ;  /* 0x000000040b0c72a5 */ /* 0x000fe4000f8e003f */
[----:B------:R-:W-:-:S04]  /*0ed0*/  UIMAD UR7, UR7, UR4, URZ ;  /* 0x00000004070772a4 */ /* 0x000fc8000f8e023f */
[----:B------:R-:W-:Y:S01]  /*0ee0*/  UIMAD UR7, UR11, UR5, UR7 ;  /* 0x000000050b0772a4 */ /* 0x000fe2000f8e0207 */
[----:B------:R-:W-:Y:S02]  /*0ef0*/  @!P2 IADD3 R3, P1, R6, UR12, RZ ;  /* 0x0000000c0603ac10 */ /* 0x000fe4000ff3e0ff */
[----:B------:R-:W-:Y:S02]  /*0f00*/  ULDC.64 UR4, c[0x0][0x1b8] ;  /* 0x00006e0000047ab9 */ /* 0x000fe40000000a00 */
[----:B------:R-:W-:-:S06]  /*0f10*/  UIADD3 UR7, UR13, UR7, URZ ;  /* 0x000000070d077290 */ /* 0x000fcc000fffe03f */
[----:B------:R-:W-:Y:S02]  /*0f20*/  @!P2 LEA.HI.X.SX32 R0, R6, UR7, 0x1, P1 ;  /* 0x000000070600ac11 */ /* 0x000fe400088f0eff */
[----:B-1----:R-:W-:-:S04]  /*0f30*/  @!P2 LEA R2, P0, R3, c[0x0][0x2a0], 0x2 ;  /* 0x0000a8000302aa11 */ /* 0x002fc800078010ff */
[----:B------:R-:W-:-:S05]  /*0f40*/  @!P2 LEA.HI.X R3, R3, c[0x0][0x2a4], R0, 0x2, P0 ;  /* 0x0000a9000303aa11 */ /* 0x000fca00000f1400 */
[----:B------:R1:W2:Y:S01]  /*0f50*/  @!P2 LDG.E R216, [R2.64] ;  /* 0x0000000e02d8a981 */ /* 0x0002a2000c1e1900 */
[----:B------:R-:W-:Y:S01]  /*0f60*/  PLOP3.LUT P1, PT, PT, PT, UP2, 0x80, 0x0 ;  /* 0x000000000000781c */ /* 0x000fe20003f2f028 */
[----:B------:R-:W-:Y:S01]  /*0f70*/  UIMAD UR11, UR16, UR4, URZ ;  /* 0x00000004100b72a4 */ /* 0x000fe2000f8e023f */
[----:B------:R-:W-:Y:S01]  /*0f80*/  PLOP3.LUT P0, PT, PT, PT, UP2, 0x80, 0x0 ;  /* 0x000000000000781c */ /* 0x000fe20003f0f028 */
[----:B------:R-:W-:Y:S01]  /*0f90*/  UIMAD.WIDE.U32 UR20, UR9, UR4, URZ ;  /* 0x00000004091472a5 */ /* 0x000fe2000f8e003f */
[----:B------:R-:W-:Y:S01]  /*0fa0*/  IADD3 R0, R219, UR19, RZ ;  /* 0x00000013db007c10 */ /* 0x000fe2000fffe0ff */
[----:B------:R-:W-:Y:S01]  /*0fb0*/  UIMAD UR11, UR9, UR5, UR11 ;  /* 0x00000005090b72a4 */ /* 0x000fe2000f8e020b */
[----:B------:R-:W-:Y:S01]  /*0fc0*/  IMAD.SHL.U32 R231, R39, 0x8, RZ ;  /* 0x0000000827e77824 */ /* 0x000fe200078e00ff */
[-C--:B------:R-:W-:Y:S01]  /*0fd0*/  LEA.HI R218, R103, R100.reuse, RZ, 0x6 ;  /* 0x0000006467da7211 */ /* 0x080fe200078f30ff */
[----:B------:R-:W-:Y:S01]  /*0fe0*/  ULDC.64 UR4, c[0x0][0x1c0] ;  /* 0x0000700000047ab9 */ /* 0x000fe20000000a00 */
[----:B------:R-:W-:Y:S01]  /*0ff0*/  IMAD.MOV.U32 R5, RZ, RZ, R0 ;  /* 0x000000ffff057224 */ /* 0x000fe200078e0000 */
[----:B------:R-:W-:Y:S01]  /*1000*/  UIMAD UR17, UR17, UR4, URZ ;  /* 0x00000004111172a4 */ /* 0x000fe2000f8e023f */
[C---:B------:R-:W-:Y:S01]  /*1010*/  IADD3 R38, R231.reuse, 0x40, RZ ;  /* 0x00000040e7267810 */ /* 0x040fe20007ffe0ff */
[----:B------:R-:W-:Y:S01]  /*1020*/  UIADD3 UR21, UR21, UR11, URZ ;  /* 0x0000000b15157290 */ /* 0x000fe2000fffe03f */
[----:B------:R-:W-:Y:S01]  /*1030*/  IMAD.MOV R6, RZ, RZ, -R6 ;  /* 0x000000ffff067224 */ /* 0x000fe200078e0a06 */
[----:B------:R-:W-:Y:S01]  /*1040*/  UIMAD UR5, UR10, UR5, UR17 ;  /* 0x000000050a0572a4 */ /* 0x000fe2000f8e0211 */
[----:B------:R-:W-:Y:S01]  /*1050*/  IMAD.SHL.U32 R218, R218, 0x8, RZ ;  /* 0x00000008dada7824 */ /* 0x000fe200078e00ff */
[----:B------:R-:W-:Y:S01]  /*1060*/  UIMAD.WIDE.U32 UR10, UR10, UR4, UR20 ;  /* 0x000000040a0a72a5 */ /* 0x000fe2000f8e0014 */
[----:B------:R-:W-:Y:S01]  /*1070*/  ISETP.GE.AND P2, PT, R231, c[0x0][0x198], PT ;  /* 0x00006600e7007a0c */ /* 0x000fe20003f46270 */
[----:B------:R-:W-:Y:S01]  /*1080*/  IMAD R217, R6, c[0x0][0x2b8], R217 ;  /* 0x0000ae0006d97a24 */ /* 0x000fe200078e02d9 */
[----:B------:R-:W-:Y:S01]  /*1090*/  ULDC UR4, c[0x0][0x168] ;  /* 0x00005a0000047ab9 */ /* 0x000fe20000000800 */
[----:B------:R-:W-:Y:S01]  /*10a0*/  LEA.HI R214, R103, R100, RZ, 0x4 ;  /* 0x0000006467d67211 */ /* 0x000fe200078f20ff */
[----:B------:R-:W-:Y:S01]  /*10b0*/  UIADD3 UR5, UR11, UR5, URZ ;  /* 0x000000050b057290 */ /* 0x000fe2000fffe03f */
[----:B------:R-:W-:Y:S01]  /*10c0*/  IMAD.U32 R9, RZ, RZ, UR11 ;  /* 0x0000000bff097e24 */ /* 0x000fe2000f8e00ff */
[----:B------:R-:W-:Y:S01]  /*10d0*/  UIMAD UR6, UR6, UR4, URZ ;  /* 0x00000004060672a4 */ /* 0x000fe2000f8e023f */
[----:B-1----:R-:W-:Y:S01]  /*10e0*/  @P1 IMAD.HI.U32 R2, R0, c[0x0][0x2c8], RZ ;  /* 0x0000b20000021a27 */ /* 0x002fe200078e00ff */
[----:B------:R-:W-:-:S02]  /*10f0*/  SHF.R.S32.HI R24, RZ, 0x1f, R217 ;  /* 0x0000001fff187819 */ /* 0x000fc400000114d9 */
[----:B------:R-:W-:Y:S01]  /*1100*/  ISETP.GE.AND P4, PT, R38, c[0x0][0x198], PT ;  /* 0x0000660026007a0c */ /* 0x000fe20003f86270 */
[----:B------:R-:W-:Y:S01]  /*1110*/  IMAD.U32 R8, RZ, RZ, UR10 ;  /* 0x0000000aff087e24 */ /* 0x000fe2000f8e00ff */
[----:B------:R-:W-:Y:S01]  /*1120*/  @P0 SHF.R.U32.HI R5, RZ, c[0x0][0x2cc], R2 ;  /* 0x0000b300ff050a19 */ /* 0x000fe20000011602 */
[----:B------:R-:W-:Y:S01]  /*1130*/  IMAD.U32 R9, RZ, RZ, UR5 ;  /* 0x00000005ff097e24 */ /* 0x000fe2000f8e00ff */
[----:B------:R-:W-:Y:S01]  /*1140*/  ULDC.64 UR4, c[0x0][0x1e8] ;  /* 0x00007a0000047ab9 */ /* 0x000fe20000000a00 */
[----:B------:R-:W-:Y:S01]  /*1150*/  IMAD R6, R24, c[0x0][0x1e0], RZ ;  /* 0x0000780018067a24 */ /* 0x000fe200078e02ff */
[--C-:B------:R-:W-:Y:S01]  /*1160*/  SHF.R.S32.HI R2, RZ, 0x1f, R5.reuse ;  /* 0x0000001fff027819 */ /* 0x100fe20000011405 */
[----:B------:R-:W-:Y:S01]  /*1170*/  IMAD.MOV R3, RZ, RZ, -R5 ;  /* 0x000000ffff037224 */ /* 0x000fe200078e0a05 */
[----:B------:R-:W-:Y:S01]  /*1180*/  UIMAD.WIDE.U32 UR10, UR9, UR4, URZ ;  /* 0x00000004090a72a5 */ /* 0x000fe2000f8e003f */
[----:B------:R-:W-:Y:S01]  /*1190*/  IMAD.WIDE.U32 R8, R5, c[0x0][0x1b0], R8 ;  /* 0x00006c0005087a25 */ /* 0x000fe200078e0008 */
[----:B------:R-:W-:Y:S01]  /*11a0*/  UIMAD UR4, UR16, UR4, URZ ;  /* 0x00000004100472a4 */ /* 0x000fe2000f8e023f */
[----:B------:R-:W-:-:S02]  /*11b0*/  LEA.HI R102, R103, R100, RZ, 0x5 ;  /* 0x0000006467667211 */ /* 0x000fc400078f28ff */
[----:B------:R-:W-:Y:S01]  /*11c0*/  IMAD R3, R3, c[0x0][0x2c4], R0 ;  /* 0x0000b10003037a24 */ /* 0x000fe200078e0200 */
[----:B------:R-:W-:Y:S01]  /*11d0*/  UIMAD UR4, UR9, UR5, UR4 ;  /* 0x00000005090472a4 */ /* 0x000fe2000f8e0204 */
[----:B------:R-:W-:Y:S01]  /*11e0*/  IMAD R2, R2, c[0x0][0x1b0], RZ ;  /* 0x00006c0002027a24 */ /* 0x000fe200078e02ff */
[----:B------:R-:W-:Y:S01]  /*11f0*/  SHF.R.S32.HI R101, RZ, 0x5, R102 ;  /* 0x00000005ff657819 */ /* 0x000fe20000011466 */
[----:B------:R-:W-:Y:S01]  /*1200*/  IMAD R6, R217, c[0x0][0x1e4], R6 ;  /* 0x00007900d9067a24 */ /* 0x000fe200078e0206 */
[----:B------:R-:W-:Y:S01]  /*1210*/  SHF.R.S32.HI R0, RZ, 0x1f, R3 ;  /* 0x0000001fff007819 */ /* 0x000fe20000011403 */
[----:B------:R-:W-:Y:S02]  /*1220*/  IMAD R5, R5, c[0x0][0x1b4], R2 ;  /* 0x00006d0005057a24 */ /* 0x000fe400078e0202 */
[----:B------:R-:W-:Y:S02]  /*1230*/  IMAD R13, R14, -0x60, R13 ;  /* 0xffffffa00e0d7824 */ /* 0x000fe400078e020d */
[----:B------:R-:W-:Y:S01]  /*1240*/  IMAD.IADD R9, R9, 0x1, R5 ;  /* 0x0000000109097824 */ /* 0x000fe200078e0205 */
[----:B------:R-:W-:Y:S01]  /*1250*/  SHF.R.S32.HI R5, RZ, 0x1f, R38 ;  /* 0x0000001fff057819 */ /* 0x000fe20000011426 */
[----:B------:R-:W-:-:S02]  /*1260*/  IMAD R0, R0, c[0x0][0x1a8], RZ ;  /* 0x00006a0000007a24 */ /* 0x000fc400078e02ff */
[----:B------:R-:W-:Y:S01]  /*1270*/  IMAD.WIDE.U32 R8, R3, c[0x0][0x1a8], R8 ;  /* 0x00006a0003087a25 */ /* 0x000fe200078e0008 */
[----:B------:R-:W-:-:S03]  /*1280*/  LEA.HI R230, R5, R38, RZ, 0x3 ;  /* 0x0000002605e67211 */ /* 0x000fc600078f18ff */
[----:B------:R-:W-:Y:S01]  /*1290*/  IMAD R0, R3, c[0x0][0x1ac], R0 ;  /* 0x00006b0003007a24 */ /* 0x000fe200078e0200 */
[----:B------:R-:W-:Y:S01]  /*12a0*/  LEA R17, P0, R8, c[0x0][0x160], 0x1 ;  /* 0x0000580008117a11 */ /* 0x000fe200078008ff */
[----:B------:R-:W-:Y:S01]  /*12b0*/  IMAD.MOV.U32 R37, RZ, RZ, 0x20 ;  /* 0x00000020ff257424 */ /* 0x000fe200078e00ff */
[----:B------:R-:W-:Y:S01]  /*12c0*/  LOP3.LUT R230, R230, 0xfffffff8, RZ, 0xc0, !PT ;  /* 0xfffffff8e6e67812 */ /* 0x000fe200078ec0ff */
[----:B------:R-:W-:Y:S02]  /*12d0*/  IMAD.IADD R15, R9, 0x1, R0 ;  /* 0x00000001090f7824 */ /* 0x000fe400078e0200 */
[----:B------:R-:W-:Y:S01]  /*12e0*/  IMAD.SHL.U32 R0, R4, 0x40, RZ ;  /* 0x0000004004007824 */ /* 0x000fe200078e00ff */
[----:B------:R-:W-:Y:S01]  /*12f0*/  SHFL.IDX PT, R2, R17, RZ, 0x181f ;  /* 0x00181fff11027589 */ /* 0x000fe200000e0000 */
[----:B------:R-:W-:Y:S01]  /*1300*/  IMAD.WIDE R46, R230, 0x2, RZ ;  /* 0x00000002e62e7825 */ /* 0x000fe200078e02ff */
[----:B------:R-:W-:Y:S02]  /*1310*/  LEA.HI.X R15, R8, c[0x0][0x164], R15, 0x1, P0 ;  /* 0x00005900080f7a11 */ /* 0x000fe400000f0c0f */
[----:B------:R-:W-:Y:S01]  /*1320*/  LOP3.LUT R0, R0, 0x1c0, RZ, 0xc0, !PT ;  /* 0x000001c000007812 */ /* 0x000fe200078ec0ff */
[----:B------:R-:W-:Y:S01]  /*1330*/  SHFL.IDX PT, R20, R17, 0x1, 0x181f ;  /* 0x00381f0011147f89 */ /* 0x000fe200000e0000 */
[----:B------:R-:W-:-:S02]  /*1340*/  SHF.R.S32.HI R233, RZ, 0x1f, R230 ;  /* 0x0000001fffe97819 */ /* 0x000fc400000114e6 */
[----:B------:R-:W-:Y:S01]  /*1350*/  SHF.R.U32.HI R8, RZ, 0x3, R0 ;  /* 0x00000003ff087819 */ /* 0x000fe20000011600 */
[----:B------:R-:W1:Y:S01]  /*1360*/  SHFL.IDX PT, R3, R15, RZ, 0x181f ;  /* 0x00181fff0f037589 */ /* 0x000e6200000e0000 */
[----:B------:R-:W-:Y:S02]  /*1370*/  LOP3.LUT R7, R0, 0x38, R231, 0xf8, !PT ;  /* 0x0000003800077812 */ /* 0x000fe400078ef8e7 */
[----:B------:R-:W-:Y:S01]  /*1380*/  IADD3 R0, R4, UR19, RZ ;  /* 0x0000001304007c10 */ /* 0x000fe2000fffe0ff */
[----:B------:R-:W3:Y:S01]  /*1390*/  SHFL.IDX PT, R21, R15, 0x1, 0x181f ;  /* 0x00381f000f157f89 */ /* 0x000ee200000e0000 */
[----:B------:R-:W-:Y:S02]  /*13a0*/  LOP3.LUT R7, R7, R8, RZ, 0x3c, !PT ;  /* 0x0000000807077212 */ /* 0x000fe400078e3cff */
[----:B------:R-:W-:Y:S02]  /*13b0*/  ISETP.GE.AND P0, PT, R0, UR6, PT ;  /* 0x0000000600007c0c */ /* 0x000fe4000bf06270 */
[----:B------:R-:W-:-:S02]  /*13c0*/  LOP3.LUT R218, R7, 0xfffffe00, R218, 0xf8, !PT ;  /* 0xfffffe0007da7812 */ /* 0x000fc400078ef8da */
[C---:B------:R-:W-:Y:S02]  /*13d0*/  IADD3 R5, R0.reuse, 0x40, RZ ;  /* 0x0000004000057810 */ /* 0x040fe40007ffe0ff */
[----:B------:R-:W-:Y:S01]  /*13e0*/  IADD3 R7, R0, 0x20, RZ ;  /* 0x0000002000077810 */ /* 0x000fe20007ffe0ff */
[----:B------:R-:W-:Y:S01]  /*13f0*/  IMAD.SHL.U32 R218, R218, 0x2, RZ ;  /* 0x00000002dada7824 */ /* 0x000fe200078e00ff */
[----:B------:R-:W-:Y:S02]  /*1400*/  ISETP.GE.AND P5, PT, R5, UR6, PT ;  /* 0x0000000605007c0c */ /* 0x000fe4000bfa6270 */
[----:B------:R-:W-:Y:S02]  /*1410*/  LOP3.LUT R5, R214, 0xfffffff0, RZ, 0xc0, !PT ;  /* 0xfffffff0d6057812 */ /* 0x000fe400078ec0ff */
[----:B------:R-:W-:Y:S02]  /*1420*/  ISETP.GE.AND P6, PT, R7, UR6, PT ;  /* 0x0000000607007c0c */ /* 0x000fe4000bfc6270 */
[----:B------:R-:W-:Y:S01]  /*1430*/  IADD3 R0, R0, 0x60, RZ ;  /* 0x0000006000007810 */ /* 0x000fe20007ffe0ff */
[----:B------:R-:W-:Y:S01]  /*1440*/  IMAD.IADD R5, R100, 0x1, -R5 ;  /* 0x0000000164057824 */ /* 0x000fe200078e0a05 */
[----:B------:R-:W-:Y:S01]  /*1450*/  IADD3 R226, R218, 0x100, RZ ;  /* 0x00000100dae27810 */ /* 0x000fe20007ffe0ff */
[C-C-:B-1----:R-:W-:Y:S01]  /*1460*/  @!P0 IMAD.WIDE R8, R231.reuse, 0x2, R2.reuse ;  /* 0x00000002e7088825 */ /* 0x142fe200078e0202 */
[----:B------:R-:W-:Y:S01]  /*1470*/  ISETP.GE.AND P1, PT, R0, UR6, PT ;  /* 0x0000000600007c0c */ /* 0x000fe2000bf26270 */
[----:B------:R-:W-:Y:S01]  /*1480*/  UIADD3 UR6, UR11, UR4, URZ ;  /* 0x000000040b067290 */ /* 0x000fe2000fffe03f */
[----:B------:R-:W-:Y:S01]  /*1490*/  IADD3 R225, R218, 0x3100, RZ ;  /* 0x00003100dae17810 */ /* 0x000fe20007ffe0ff */
[----:B------:R-:W-:Y:S01]  /*14a0*/  @!P0 IMAD.WIDE R10, R230, 0x2, R2 ;  /* 0x00000002e60a8825 */ /* 0x000fe200078e0202 */
[----:B------:R-:W-:Y:S01]  /*14b0*/  SHF.R.S32.HI R3, RZ, 0x4, R214 ;  /* 0x00000004ff037819 */ /* 0x000fe200000114d6 */
[----:B------:R1:W-:Y:S01]  /*14c0*/  @!P0 LDGSTS.E.BYPASS.LTC128B.128 [R218+0x100], [R8.64], !P2 ;  /* 0x0010000008da8fae */ /* 0x0003e2000d101d4e */
[----:B------:R-:W-:Y:S01]  /*14d0*/  SHF.R.S32.HI R2, RZ, 0x1f, R5 ;  /* 0x0000001fff027819 */ /* 0x000fe20000011405 */
[--C-:B---3--:R-:W-:Y:S01]  /*14e0*/  @!P6 IMAD.WIDE R22, R231, 0x2, R20.reuse ;  /* 0x00000002e716e825 */ /* 0x108fe200078e0214 */
[----:B------:R-:W-:Y:S01]  /*14f0*/  LEA.HI R214, R214, R3, RZ, 0x1 ;  /* 0x00000003d6d67211 */ /* 0x000fe200078f08ff */
[----:B------:R3:W-:Y:S01]  /*1500*/  @!P0 LDGSTS.E.BYPASS.LTC128B.128 [R218+0x4100], [R10.64], !P4 ;  /* 0x041000000ada8fae */ /* 0x0007e2000e101d4e */
[----:B------:R-:W-:Y:S01]  /*1510*/  LEA.HI R2, R2, R5, RZ, 0x3 ;  /* 0x0000000502027211 */ /* 0x000fe200078f18ff */
[----:B------:R-:W-:Y:S01]  /*1520*/  @!P6 IMAD.WIDE R20, R230, 0x2, R20 ;  /* 0x00000002e614e825 */ /* 0x000fe200078e0214 */
[----:B------:R-:W-:Y:S01]  /*1530*/  LOP3.LUT R214, R214, 0xfffffffe, RZ, 0xc0, !PT ;  /* 0xfffffffed6d67812 */ /* 0x000fe200078ec0ff */
[----:B------:R4:W-:Y:S01]  /*1540*/  @!P6 LDGSTS.E.BYPASS.LTC128B.128 [R218+0x1100], [R22.64], !P2 ;  /* 0x0110000016daefae */ /* 0x0009e2000d101d4e */
[C---:B------:R-:W-:Y:S01]  /*1550*/  LOP3.LUT R0, R2.reuse, 0xfffffff8, RZ, 0xc0, !PT ;  /* 0xfffffff802007812 */ /* 0x040fe200078ec0ff */
[----:B------:R-:W-:Y:S01]  /*1560*/  IMAD.SHL.U32 R2, R2, 0x40, RZ ;  /* 0x0000004002027824 */ /* 0x000fe200078e00ff */
[----:B------:R-:W-:Y:S01]  /*1570*/  ULDC.64 UR4, c[0x0][0x210] ;  /* 0x0000840000047ab9 */ /* 0x000fe20000000a00 */
[----:B------:R-:W-:Y:S01]  /*1580*/  IMAD.IADD R214, R3, 0x1, -R214 ;  /* 0x0000000103d67824 */ /* 0x000fe200078e0ad6 */
[----:B------:R4:W-:Y:S01]  /*1590*/  @!P6 LDGSTS.E.BYPASS.LTC128B.128 [R218+0x5100], [R20.64], !P4 ;  /* 0x0510000014daefae */ /* 0x0009e2000e101d4e */
[----:B------:R-:W-:Y:S01]  /*15a0*/  IMAD.IADD R0, R5, 0x1, -R0 ;  /* 0x0000000105007824 */ /* 0x000fe200078e0a00 */
[----:B------:R-:W-:Y:S01]  /*15b0*/  UIMAD UR16, UR16, UR4, URZ ;  /* 0x00000004101072a4 */ /* 0x000fe2000f8e023f */
[C---:B------:R-:W-:Y:S01]  /*15c0*/  IADD3 R224, R218.reuse, 0x1100, RZ ;  /* 0x00001100dae07810 */ /* 0x040fe20007ffe0ff */
[----:B------:R-:W-:Y:S01]  /*15d0*/  UIMAD.WIDE.U32 UR20, UR9, UR4, URZ ;  /* 0x00000004091472a5 */ /* 0x000fe2000f8e003f */
[----:B------:R-:W-:Y:S01]  /*15e0*/  IADD3 R223, R218, 0x4100, RZ ;  /* 0x00004100dadf7810 */ /* 0x000fe20007ffe0ff */
[----:B------:R-:W-:-:S04]  /*15f0*/  UIMAD UR16, UR9, UR5, UR16 ;  /* 0x00000005091072a4 */ /* 0x000fc8000f8e0210 */
[----:B------:R-:W-:Y:S01]  /*1600*/  UIADD3 UR16, UR21, UR16, URZ ;  /* 0x0000001015107290 */ /* 0x000fe2000fffe03f */
[----:B-1----:R-:W-:-:S04]  /*1610*/  IMAD.WIDE.U32 R8, R217, c[0x0][0x1e0], RZ ;  /* 0x00007800d9087a25 */ /* 0x002fc800078e00ff */
[----:B------:R-:W-:Y:S01]  /*1620*/  IMAD.IADD R7, R9, 0x1, R6 ;  /* 0x0000000109077824 */ /* 0x000fe200078e0206 */
[----:B---3--:R-:W-:Y:S01]  /*1630*/  SHFL.IDX PT, R10, R17, 0x2, 0x181f ;  /* 0x00581f00110a7f89 */ /* 0x008fe200000e0000 */
[----:B------:R-:W-:-:S03]  /*1640*/  IMAD.MOV.U32 R6, RZ, RZ, R8 ;  /* 0x000000ffff067224 */ /* 0x000fc600078e0008 */
[----:B------:R-:W1:Y:S04]  /*1650*/  SHFL.IDX PT, R11, R15, 0x2, 0x181f ;  /* 0x00581f000f0b7f89 */ /* 0x000e6800000e0000 */
[----:B------:R-:W-:Y:S04]  /*1660*/  SHFL.IDX PT, R8, R17, 0x3, 0x181f ;  /* 0x00781f0011087f89 */ /* 0x000fe800000e0000 */
[----:B------:R3:W3:Y:S01]  /*1670*/  SHFL.IDX PT, R9, R15, 0x3, 0x181f ;  /* 0x00781f000f097f89 */ /* 0x0006e200000e0000 */
[----:B-1----:R-:W-:-:S04]  /*1680*/  @!P5 IMAD.WIDE R18, R231, 0x2, R10 ;  /* 0x00000002e712d825 */ /* 0x002fc800078e020a */
[C---:B----4-:R-:W-:Y:S01]  /*1690*/  @!P5 IMAD.WIDE R20, R230.reuse, 0x2, R10 ;  /* 0x00000002e614d825 */ /* 0x050fe200078e020a */
[----:B------:R1:W-:Y:S01]  /*16a0*/  @!P5 LDGSTS.E.BYPASS.LTC128B.128 [R218+0x2100], [R18.64], !P2 ;  /* 0x0210000012dadfae */ /* 0x0003e2000d101d4e */
[----:B---3--:R-:W-:Y:S02]  /*16b0*/  IADD3 R15, R13, UR8, RZ ;  /* 0x000000080d0f7c10 */ /* 0x008fe4000fffe0ff */
[C---:B------:R-:W-:Y:S01]  /*16c0*/  @!P1 IMAD.WIDE R10, R231.reuse, 0x2, R8 ;  /* 0x00000002e70a9825 */ /* 0x040fe200078e0208 */
[----:B------:R3:W-:Y:S01]  /*16d0*/  @!P5 LDGSTS.E.BYPASS.LTC128B.128 [R218+0x6100], [R20.64], !P4 ;  /* 0x0610000014dadfae */ /* 0x0007e2000e101d4e */
[----:B------:R-:W-:Y:S02]  /*16e0*/  ISETP.GE.AND P5, PT, R231, c[0x0][0x1d4], PT ;  /* 0x00007500e7007a0c */ /* 0x000fe40003fa6270 */
[----:B------:R-:W-:Y:S01]  /*16f0*/  IMAD.IADD R36, R15, 0x1, -R4 ;  /* 0x000000010f247824 */ /* 0x000fe200078e0a04 */
[----:B------:R4:W-:Y:S01]  /*1700*/  @!P1 LDGSTS.E.BYPASS.LTC128B.128 [R218+0x3100], [R10.64], !P2 ;  /* 0x031000000ada9fae */ /* 0x0009e2000d101d4e */
[----:B------:R-:W-:-:S03]  /*1710*/  @!P1 IMAD.WIDE R26, R230, 0x2, R8 ;  /* 0x00000002e61a9825 */ /* 0x000fc600078e0208 */
[----:B------:R-:W-:Y:S01]  /*1720*/  ISETP.GE.AND P2, PT, R36, 0x21, PT ;  /* 0x000000212400780c */ /* 0x000fe20003f46270 */
[----:B------:R-:W-:Y:S01]  /*1730*/  IMAD.SHL.U32 R8, R214, 0x8, RZ ;  /* 0x00000008d6087824 */ /* 0x000fe200078e00ff */
[----:B------:R1:W-:Y:S01]  /*1740*/  @!P1 LDGSTS.E.BYPASS.LTC128B.128 [R218+0x7100], [R26.64], !P4 ;  /* 0x071000001ada9fae */ /* 0x0003e2000e101d4e */
[----:B------:R-:W-:Y:S01]  /*1750*/  ISETP.GT.AND P1, PT, R36, 0x40, PT ;  /* 0x000000402400780c */ /* 0x000fe20003f24270 */
[----:B------:R-:W-:Y:S01]  /*1760*/  IMAD.SHL.U32 R4, R4, 0x8, RZ ;  /* 0x0000000804047824 */ /* 0x000fe200078e00ff */
[----:B------:R-:W-:Y:S01]  /*1770*/  ISETP.GE.AND P4, PT, R38, c[0x0][0x1d4], PT ;  /* 0x0000750026007a0c */ /* 0x000fe20003f86270 */
[----:B------:R-:W0:Y:S03]  /*1780*/  LDGDEPBAR ;  /* 0x00000000000079af */ /* 0x000e260000000000 */
[----:B------:R-:W-:Y:S02]  /*1790*/  SEL R232, RZ, 0x10, P4 ;  /* 0x00000010ffe87807 */ /* 0x000fe40002000000 */
[----:B--2---:R-:W-:Y:S01]  /*17a0*/  SHF.R.S32.HI R40, RZ, 0x1f, R216 ;  /* 0x0000001fff287819 */ /* 0x004fe200000114d8 */
[----:B------:R-:W-:-:S04]  /*17b0*/  IMAD.WIDE.U32 R6, R216, c[0x0][0x1f0], R6 ;  /* 0x00007c00d8067a25 */ /* 0x000fc800078e0006 */
[----:B------:R-:W-:Y:S01]  /*17c0*/  IMAD R3, R40, c[0x0][0x1f0], RZ ;  /* 0x00007c0028037a24 */ /* 0x000fe200078e02ff */
[----:B------:R-:W-:Y:S01]  /*17d0*/  IADD3 R16, P0, R6, UR10, RZ ;  /* 0x0000000a06107c10 */ /* 0x000fe2000ff1e0ff */
[----:B------:R-:W-:Y:S02]  /*17e0*/  IMAD.U32 R6, RZ, RZ, UR9 ;  /* 0x00000009ff067e24 */ /* 0x000fe4000f8e00ff */
[----:B------:R-:W-:-:S05]  /*17f0*/  IMAD R3, R216, c[0x0][0x1f4], R3 ;  /* 0x00007d00d8037a24 */ /* 0x000fca00078e0203 */
[----:B------:R-:W-:Y:S01]  /*1800*/  IADD3.X R3, R7, UR6, R3, P0, !PT ;  /* 0x0000000607037c10 */ /* 0x000fe200087fe403 */
[----:B------:R-:W-:Y:S01]  /*1810*/  IMAD R7, R217, c[0x0][0x1e0], RZ ;  /* 0x00007800d9077a24 */ /* 0x000fe200078e02ff */
[----:B------:R-:W-:-:S03]  /*1820*/  LEA R5, P0, R16, c[0x0][0x1c8], 0x1 ;  /* 0x0000720010057a11 */ /* 0x000fc600078008ff */
[----:B------:R-:W-:Y:S01]  /*1830*/  IMAD R7, R216, c[0x0][0x1f0], R7 ;  /* 0x00007c00d8077a24 */ /* 0x000fe200078e0207 */
[----:B------:R-:W-:Y:S01]  /*1840*/  LEA.HI.X R3, R16, c[0x0][0x1cc], R3, 0x1, P0 ;  /* 0x0000730010037a11 */ /* 0x000fe200000f0c03 */
[----:B------:R-:W-:Y:S01]  /*1850*/  SHFL.IDX PT, R22, R5, 0x1, 0x181f ;  /* 0x00381f0005167f89 */ /* 0x000fe200000e0000 */
[----:B------:R-:W-:Y:S01]  /*1860*/  ISETP.GE.AND P0, PT, R36, 0x1, PT ;  /* 0x000000012400780c */ /* 0x000fe20003f06270 */
[----:B------:R-:W-:Y:S02]  /*1870*/  IMAD R6, R6, c[0x0][0x1e8], R7 ;  /* 0x00007a0006067a24 */ /* 0x000fe400078e0207 */
[----:B------:R2:W-:Y:S01]  /*1880*/  SHFL.IDX PT, R16, R5, RZ, 0x181f ;  /* 0x00181fff05107589 */ /* 0x0005e200000e0000 */
[----:B------:R-:W-:Y:S02]  /*1890*/  IMAD.SHL.U32 R7, R0, 0x40, RZ ;  /* 0x0000004000077824 */ /* 0x000fe400078e00ff */
[----:B------:R-:W-:Y:S01]  /*18a0*/  LEA R6, R6, c[0x0][0x1c8], 0x1 ;  /* 0x0000720006067a11 */ /* 0x000fe200078e08ff */
[----:B------:R-:W3:Y:S04]  /*18b0*/  SHFL.IDX PT, R17, R3, RZ, 0x181f ;  /* 0x00181fff03117589 */ /* 0x000ee800000e0000 */
[----:B------:R-:W3:Y:S04]  /*18c0*/  SHFL.IDX PT, R23, R3, 0x1, 0x181f ;  /* 0x00381f0003177f89 */ /* 0x000ee800000e0000 */
[----:B-1----:R1:W-:Y:S04]  /*18d0*/  SHFL.IDX PT, R18, R6, 0x2, 0x181f ;  /* 0x00581f0006127f89 */ /* 0x0023e800000e0000 */
[----:B------:R4:W4:Y:S01]  /*18e0*/  SHFL.IDX PT, R19, R3, 0x2, 0x181f ;  /* 0x00581f0003137f89 */ /* 0x00092200000e0000 */
[----:B--2---:R-:W-:-:S04]  /*18f0*/  LOP3.LUT R5, R7, 0x1c0, RZ, 0xc0, !PT ;  /* 0x000001c007057812 */ /* 0x004fc800078ec0ff */
[----:B-1----:R-:W-:Y:S01]  /*1900*/  LOP3.LUT R6, R5, 0x8, R8, 0xf8, !PT ;  /* 0x0000000805067812 */ /* 0x002fe200078ef808 */
[----:B---3--:R-:W-:Y:S01]  /*1910*/  @P0 IMAD.WIDE R8, R231, 0x2, R16 ;  /* 0x00000002e7080825 */ /* 0x008fe200078e0210 */
[----:B----4-:R-:W-:-:S03]  /*1920*/  SHF.R.U32.HI R3, RZ, 0x3, R5 ;  /* 0x00000003ff037819 */ /* 0x010fc60000011605 */
[----:B------:R-:W-:Y:S01]  /*1930*/  @P0 IMAD.WIDE R16, R230, 0x2, R16 ;  /* 0x00000002e6100825 */ /* 0x000fe200078e0210 */
[----:B------:R1:W-:Y:S01]  /*1940*/  @P0 LDGSTS.E.BYPASS.LTC128B.128 [R218+0x8100], [R8.64], !P5 ;  /* 0x0810000008da0fae */ /* 0x0003e2000e901d4e */
[----:B------:R-:W-:Y:S02]  /*1950*/  LOP3.LUT R3, R6, R3, RZ, 0x3c, !PT ;  /* 0x0000000306037212 */ /* 0x000fe400078e3cff */
[----:B------:R-:W-:Y:S01]  /*1960*/  @P2 IMAD.WIDE R6, R231, 0x2, R22 ;  /* 0x00000002e7062825 */ /* 0x000fe200078e0216 */
[----:B------:R2:W-:Y:S01]  /*1970*/  @P0 LDGSTS.E.BYPASS.LTC128B.128 [R218+0xb100], [R16.64], !P4 ;  /* 0x0b10000010da0fae */ /* 0x0005e2000e101d4e */
[----:B------:R-:W-:Y:S02]  /*1980*/  LOP3.LUT R2, R3, 0xfffffe00, R2, 0xf8, !PT ;  /* 0xfffffe0003027812 */ /* 0x000fe400078ef802 */
[C---:B------:R-:W-:Y:S01]  /*1990*/  @P2 IMAD.WIDE R22, R230.reuse, 0x2, R22 ;  /* 0x00000002e6162825 */ /* 0x040fe200078e0216 */
[----:B------:R3:W-:Y:S03]  /*19a0*/  @P2 LDGSTS.E.BYPASS.LTC128B.128 [R218+0x9100], [R6.64], !P5 ;  /* 0x0910000006da2fae */ /* 0x0007e6000e901d4e */
[--C-:B------:R-:W-:Y:S01]  /*19b0*/  @P1 IMAD.WIDE R10, R231, 0x2, R18.reuse ;  /* 0x00000002e70a1825 */ /* 0x100fe200078e0212 */
[----:B------:R4:W-:Y:S03]  /*19c0*/  @P2 LDGSTS.E.BYPASS.LTC128B.128 [R218+0xc100], [R22.64], !P4 ;  /* 0x0c10000016da2fae */ /* 0x0009e6000e101d4e */
[----:B------:R-:W-:Y:S01]  /*19d0*/  @P1 IMAD.WIDE R18, R230, 0x2, R18 ;  /* 0x00000002e6121825 */ /* 0x000fe200078e0212 */
[----:B------:R1:W-:Y:S03]  /*19e0*/  @P1 LDGSTS.E.BYPASS.LTC128B.128 [R218+0xa100], [R10.64], !P5 ;  /* 0x0a1000000ada1fae */ /* 0x0003e6000e901d4e */
[----:B------:R-:W-:Y:S01]  /*19f0*/  IMAD.SHL.U32 R5, R39, 0x40, RZ ;  /* 0x0000004027057824 */ /* 0x000fe200078e00ff */
[----:B------:R2:W-:Y:S01]  /*1a00*/  @P1 LDGSTS.E.BYPASS.LTC128B.128 [R218+0xd100], [R18.64], !P4 ;  /* 0x0d10000012da1fae */ /* 0x0005e2000e101d4e */
[----:B------:R-:W-:-:S02]  /*1a10*/  R2P PR, R0, 0x6 ;  /* 0x0000000600007804 */ /* 0x000fc40000000000 */
[----:B------:R-:W-:Y:S01]  /*1a20*/  LOP3.LUT P0, RZ, R39, 0x2, RZ, 0xc0, !PT ;  /* 0x0000000227ff7812 */ /* 0x000fe2000780c0ff */
[----:B------:R-:W0:Y:S01]  /*1a30*/  LDGDEPBAR ;  /* 0x00000000000079af */ /* 0x000e220000000000 */
[----:B------:R-:W-:Y:S02]  /*1a40*/  LOP3.LUT R5, R5, 0x1c0, RZ, 0xc0, !PT ;  /* 0x000001c005057812 */ /* 0x000fe400078ec0ff */
[----:B------:R-:W-:Y:S02]  /*1a50*/  LOP3.LUT P6, RZ, R39, 0x4, RZ, 0xc0, !PT ;  /* 0x0000000427ff7812 */ /* 0x000fe400078cc0ff */
[----:B------:R-:W-:Y:S02]  /*1a60*/  LOP3.LUT R3, R5, 0x8, R4, 0xf8, !PT ;  /* 0x0000000805037812 */ /* 0x000fe400078ef804 */
[----:B------:R-:W-:Y:S01]  /*1a70*/  SHF.R.U32.HI R4, RZ, 0x3, R5 ;  /* 0x00000003ff047819 */ /* 0x000fe20000011605 */
[----:B------:R-:W-:Y:S02]  /*1a80*/  IMAD.MOV.U32 R5, RZ, RZ, 0x10 ;  /* 0x00000010ff057424 */ /* 0x000fe400078e00ff */
[----:B---3--:R-:W-:Y:S01]  /*1a90*/  IMAD R7, R101, 0x400, R2 ;  /* 0x0000040065077824 */ /* 0x008fe200078e0202 */
[----:B------:R-:W-:-:S02]  /*1aa0*/  LOP3.LUT R3, R3, R4, RZ, 0x3c, !PT ;  /* 0x0000000403037212 */ /* 0x000fc400078e3cff */
[----:B------:R-:W-:Y:S02]  /*1ab0*/  SEL R5, R5, 0xfffffff0, !P1 ;  /* 0xfffffff005057807 */ /* 0x000fe40004800000 */
[----:B------:R-:W-:Y:S01]  /*1ac0*/  LEA R4, R7, 0x100, 0x1 ;  /* 0x0000010007047811 */ /* 0x000fe200078e08ff */
[----:B------:R-:W-:Y:S01]  /*1ad0*/  IMAD R214, R214, 0x200, R3 ;  /* 0x00000200d6d67824 */ /* 0x000fe200078e0203 */
[----:B------:R-:W-:Y:S01]  /*1ae0*/  SEL R3, R37, 0xffffffe0, !P2 ;  /* 0xffffffe025037807 */ /* 0x000fe20005000000 */
[----:B------:R-:W-:Y:S02]  /*1af0*/  IMAD.SHL.U32 R7, R7, 0x2, RZ ;  /* 0x0000000207077824 */ /* 0x000fe400078e00ff */
[--C-:B------:R-:W-:Y:S02]  /*1b00*/  IMAD R6, R5, 0x2, R4.reuse ;  /* 0x0000000205067824 */ /* 0x100fe400078e0204 */
[----:B------:R-:W-:Y:S01]  /*1b10*/  IMAD R4, R3, 0x2, R4 ;  /* 0x0000000203047824 */ /* 0x000fe200078e0204 */
[----:B------:R-:W-:-:S04]  /*1b20*/  DEPBAR.LE SB0, 0x1 ;  /* 0x000080400000791a */ /* 0x000fc80000000000 */
[----:B------:R-:W-:Y:S01]  /*1b30*/  BAR.SYNC.DEFER_BLOCKING 0x0 ;  /* 0x0000000000007b1d */ /* 0x000fe20000010000 */
[----:B------:R-:W-:Y:S02]  /*1b40*/  IMAD R0, R3, 0x2, R6 ;  /* 0x0000000203007824 */ /* 0x000fe400078e0206 */
[----:B------:R-:W-:-:S05]  /*1b50*/  IMAD.SHL.U32 R214, R214, 0x2, RZ ;  /* 0x00000002d6d67824 */ /* 0x000fca00078e00ff */
[C---:B------:R-:W-:Y:S01]  /*1b60*/  IADD3 R213, R214.reuse, 0x8120, RZ ;  /* 0x00008120d6d57810 */ /* 0x040fe20007ffe0ff */
[----:B------:R-:W-:Y:S04]  /*1b70*/  LDSM.16.M88.4 R124, [R7+0x100] ;  /* 0x00010000077c783b */ /* 0x000fe80000000200 */
[----:B------:R3:W-:Y:S04]  /*1b80*/  LDSM.16.M88.4 R180, [R7+0x4100] ;  /* 0x0041000007b4783b */ /* 0x0007e80000000200 */
[----:B------:R-:W-:Y:S04]  /*1b90*/  LDSM.16.M88.4 R144, [R6] ;  /* 0x000000000690783b */ /* 0x000fe80000000200 */
[----:B------:R1:W-:Y:S04]  /*1ba0*/  LDSM.16.M88.4 R184, [R6+0x4000] ;  /* 0x0040000006b8783b */ /* 0x0003e80000000200 */
[----:B------:R-:W-:Y:S04]  /*1bb0*/  LDSM.16.M88.4 R172, [R4] ;  /* 0x0000000004ac783b */ /* 0x000fe80000000200 */
[----:B------:R-:W-:Y:S04]  /*1bc0*/  LDSM.16.M88.4 R188, [R4+0x4000] ;  /* 0x0040000004bc783b */ /* 0x000fe80000000200 */
[----:B------:R-:W-:Y:S01]  /*1bd0*/  LDSM.16.M88.4 R176, [R0] ;  /* 0x0000000000b0783b */ /* 0x000fe20000000200 */
[----:B---3--:R-:W-:-:S03]  /*1be0*/  IADD3 R7, R214, 0x8100, RZ ;  /* 0x00008100d6077810 */ /* 0x008fc60007ffe0ff */
[----:B------:R-:W-:Y:S01]  /*1bf0*/  LDSM.16.M88.4 R192, [R0+0x4000] ;  /* 0x0040000000c0783b */ /* 0x000fe20000000200 */
[----:B------:R-:W-:-:S03]  /*1c00*/  @P0 IADD3 R213, R7, -0x20, RZ ;  /* 0xffffffe007d50810 */ /* 0x000fc60007ffe0ff */
[----:B------:R-:W-:Y:S01]  /*1c10*/  BAR.SYNC.DEFER_BLOCKING 0x0 ;  /* 0x0000000000007b1d */ /* 0x000fe20000010000 */
[----:B-1----:R-:W-:Y:S01]  /*1c20*/  IMAD R6, R24, c[0x0][0x208], RZ ;  /* 0x0000820018067a24 */ /* 0x002fe200078e02ff */
[C---:B------:R-:W-:Y:S02]  /*1c30*/  IADD3 R207, R213.reuse, 0x800, RZ ;  /* 0x00000800d5cf7810 */ /* 0x040fe40007ffe0ff */
[----:B------:R-:W-:Y:S01]  /*1c40*/  IADD3 R206, R213, 0x1000, RZ ;  /* 0x00001000d5ce7810 */ /* 0x000fe20007ffe0ff */
[----:B------:R-:W-:Y:S01]  /*1c50*/  IMAD R6, R217, c[0x0][0x20c], R6 ;  /* 0x00008300d9067a24 */ /* 0x000fe200078e0206 */
[C---:B------:R-:W-:Y:S02]  /*1c60*/  IADD3 R205, R213.reuse, 0x1800, RZ ;  /* 0x00001800d5cd7810 */ /* 0x040fe40007ffe0ff */
[C---:B------:R-:W-:Y:S02]  /*1c70*/  IADD3 R204, R213.reuse, 0x2000, RZ ;  /* 0x00002000d5cc7810 */ /* 0x040fe40007ffe0ff */
[----:B------:R-:W-:-:S02]  /*1c80*/  IADD3 R203, R213, 0x2800, RZ ;  /* 0x00002800d5cb7810 */ /* 0x000fc40007ffe0ff */
[C---:B------:R-:W-:Y:S02]  /*1c90*/  IADD3 R201, R213.reuse, 0x3000, RZ ;  /* 0x00003000d5c97810 */ /* 0x040fe40007ffe0ff */
[C---:B------:R-:W-:Y:S02]  /*1ca0*/  IADD3 R200, R213.reuse, 0x3800, RZ ;  /* 0x00003800d5c87810 */ /* 0x040fe40007ffe0ff */
[C---:B------:R-:W-:Y:S02]  /*1cb0*/  IADD3 R199, R213.reuse, 0x4000, RZ ;  /* 0x00004000d5c77810 */ /* 0x040fe40007ffe0ff */
[C---:B------:R-:W-:Y:S02]  /*1cc0*/  IADD3 R198, R213.reuse, 0x4800, RZ ;  /* 0x00004800d5c67810 */ /* 0x040fe40007ffe0ff */
[----:B------:R-:W-:Y:S01]  /*1cd0*/  IADD3 R197, R213, 0x5000, RZ ;  /* 0x00005000d5c57810 */ /* 0x000fe20007ffe0ff */
[----:B------:R-:W-:-:S04]  /*1ce0*/  DEPBAR.LE SB0, 0x0 ;  /* 0x000080000000791a */ /* 0x000fc80000000000 */
[----:B------:R-:W-:Y:S01]  /*1cf0*/  BAR.SYNC.DEFER_BLOCKING 0x0 ;  /* 0x0000000000007b1d */ /* 0x000fe20000010000 */
[----:B------:R-:W-:-:S05]  /*1d00*/  IADD3 R196, R213, 0x5800, RZ ;  /* 0x00005800d5c47810 */ /* 0x000fca0007ffe0ff */
[----:B------:R-:W1:Y:S04]  /*1d10*/  LDSM.16.M88.4 R28, [R214+0x8100] ;  /* 0x00810000d61c783b */ /* 0x000e680000000200 */
[----:B------:R-:W-:Y:S04]  /*1d20*/  LDSM.16.M88.4 R32, [R213] ;  /* 0x00000000d520783b */ /* 0x000fe80000000200 */
[----:B----4-:R-:W3:Y:S04]  /*1d30*/  LDSM.16.M88.4 R20, [R214+0x8900] ;  /* 0x00890000d614783b */ /* 0x010ee80000000200 */
[----:B--2---:R-:W2:Y:S04]  /*1d40*/  LDSM.16.M88.4 R16, [R213+0x800] ;  /* 0x00080000d510783b */ /* 0x004ea80000000200 */
[----:B------:R-:W4:Y:S04]  /*1d50*/  LDSM.16.M88.4 R56, [R214+0x9100] ;  /* 0x00910000d638783b */ /* 0x000f280000000200 */
[----:B------:R-:W-:Y:S04]  /*1d60*/  LDSM.16.M88.4 R48, [R214+0x9900] ;  /* 0x00990000d630783b */ /* 0x000fe80000000200 */
[----:B------:R-:W-:Y:S04]  /*1d70*/  LDSM.16.M88.4 R60, [R213+0x1800] ;  /* 0x00180000d53c783b */ /* 0x000fe80000000200 */
[----:B------:R-:W-:Y:S04]  /*1d80*/  LDSM.16.M88.4 R72, [R213+0x2000] ;  /* 0x00200000d548783b */ /* 0x000fe80000000200 */
[----:B------:R-:W-:Y:S01]  /*1d90*/  LDSM.16.M88.4 R68, [R213+0x2800] ;  /* 0x00280000d544783b */ /* 0x000fe20000000200 */
[C---:B-1----:R-:W-:Y:S08]  /*1da0*/  HMMA.16816.F32 R8, R124.reuse, R28, RZ ;  /* 0x0000001c7c08723c */ /* 0x042ff000000018ff */
[C---:B------:R-:W-:Y:S08]  /*1db0*/  HMMA.16816.F32 R28, R124.reuse, R30, RZ ;  /* 0x0000001e7c1c723c */ /* 0x040ff000000018ff */
[----:B---3--:R-:W-:Y:S08]  /*1dc0*/  HMMA.16816.F32 R24, R124, R20, RZ ;  /* 0x000000147c18723c */ /* 0x008ff000000018ff */
[----:B------:R-:W-:Y:S07]  /*1dd0*/  HMMA.16816.F32 R8, R144, R32, R8 ;  /* 0x000000209008723c */ /* 0x000fee0000001808 */
[----:B------:R-:W-:Y:S01]  /*1de0*/  IMAD.WIDE.U32 R32, R217, c[0x0][0x208], RZ ;  /* 0x00008200d9207a25 */ /* 0x000fe200078e00ff */
[----:B------:R-:W-:Y:S03]  /*1df0*/  HMMA.16816.F32 R20, R124, R22, RZ ;  /* 0x000000167c14723c */ /* 0x000fe600000018ff */
[----:B------:R-:W-:-:S02]  /*1e00*/  IMAD.IADD R7, R33, 0x1, R6 ;  /* 0x0000000121077824 */ /* 0x000fc400078e0206 */
[----:B------:R-:W-:Y:S02]  /*1e10*/  IMAD.MOV.U32 R6, RZ, RZ, R32 ;  /* 0x000000ffff067224 */ /* 0x000fe400078e0020 */
[----:B------:R-:W-:Y:S01]  /*1e20*/  IMAD R33, R40, c[0x0][0x218], RZ ;  /* 0x0000860028217a24 */ /* 0x000fe200078e02ff */
[----:B------:R-:W-:Y:S01]  /*1e30*/  HMMA.16816.F32 R28, R144, R34, R28 ;  /* 0x00000022901c723c */ /* 0x000fe2000000181c */
[----:B------:R-:W-:-:S04]  /*1e40*/  IMAD.WIDE.U32 R6, R216, c[0x0][0x218], R6 ;  /* 0x00008600d8067a25 */ /* 0x000fc800078e0006 */
[----:B------:R-:W-:Y:S01]  /*1e50*/  IMAD R0, R216, c[0x0][0x21c], R33 ;  /* 0x00008700d8007a24 */ /* 0x000fe200078e0221 */
[----:B------:R-:W-:Y:S01]  /*1e60*/  IADD3 R4, P0, R6, UR20, RZ ;  /* 0x0000001406047c10 */ /* 0x000fe2000ff1e0ff */
[----:B------:R-:W-:Y:S01]  /*1e70*/  LDSM.16.M88.4 R32, [R213+0x1000] ;  /* 0x00100000d520783b */ /* 0x000fe20000000200 */
[----:B--2---:R-:W-:Y:S02]  /*1e80*/  HMMA.16816.F32 R24, R144, R16, R24 ;  /* 0x000000109018723c */ /* 0x004fe40000001818 */
[----:B------:R-:W-:Y:S02]  /*1e90*/  IADD3.X R7, R7, UR16, R0, P0, !PT ;  /* 0x0000001007077c10 */ /* 0x000fe400087fe400 */
[----:B------:R-:W-:-:S04]  /*1ea0*/  LEA R41, P0, R4, c[0x0][0x1f8], 0x1 ;  /* 0x00007e0004297a11 */ /* 0x000fc800078008ff */
[----:B------:R-:W-:Y:S01]  /*1eb0*/  LEA.HI.X R40, R4, c[0x0][0x1fc], R7, 0x1, P0 ;  /* 0x00007f0004287a11 */ /* 0x000fe200000f0c07 */
[----:B------:R-:W1:Y:S01]  /*1ec0*/  SHFL.IDX PT, R66, R41, RZ, 0x181f ;  /* 0x00181fff29427589 */ /* 0x000e6200000e0000 */
[----:B------:R-:W-:Y:S01]  /*1ed0*/  HMMA.16816.F32 R20, R144, R18, R20 ;  /* 0x000000129014723c */ /* 0x000fe20000001814 */
[----:B------:R-:W-:Y:S02]  /*1ee0*/  IMAD.WIDE R6, R231, 0x2, RZ ;  /* 0x00000002e7067825 */ /* 0x000fe400078e02ff */
[----:B------:R-:W2:Y:S04]  /*1ef0*/  SHFL.IDX PT, R84, R41, 0x1, 0x181f ;  /* 0x00381f0029547f89 */ /* 0x000ea800000e0000 */
[----:B------:R-:W3:Y:S01]  /*1f00*/  SHFL.IDX PT, R82, R41, 0x2, 0x181f ;  /* 0x00581f0029527f89 */ /* 0x000ee200000e0000 */
[C---:B----4-:R-:W-:Y:S03]  /*1f10*/  HMMA.16816.F32 R16, R124.reuse, R56, RZ ;  /* 0x000000387c10723c */ /* 0x050fe600000018ff */
[----:B------:R-:W4:Y:S04]  /*1f20*/  SHFL.IDX PT, R44, R40, RZ, 0x181f ;  /* 0x00181fff282c7589 */ /* 0x000f2800000e0000 */
[----:B------:R-:W4:Y:S01]  /*1f30*/  SHFL.IDX PT, R4, R40, 0x1, 0x181f ;  /* 0x00381f0028047f89 */ /* 0x000f2200000e0000 */
[----:B------:R-:W-:Y:S03]  /*1f40*/  HMMA.16816.F32 R56, R124, R58, RZ ;  /* 0x0000003a7c38723c */ /* 0x000fe600000018ff */
[----:B------:R-:W4:Y:S01]  /*1f50*/  SHFL.IDX PT, R0, R40, 0x2, 0x181f ;  /* 0x00581f0028007f89 */ /* 0x000f2200000e0000 */
[----:B-1----:R-:W-:-:S03]  /*1f60*/  IADD3 R64, P2, R66, R6, RZ ;  /* 0x0000000642407210 */ /* 0x002fc60007f5e0ff */
[----:B------:R-:W1:Y:S01]  /*1f70*/  LDSM.16.M88.4 R40, [R214+0xa100] ;  /* 0x00a10000d628783b */ /* 0x000e620000000200 */
[----:B------:R-:W-:Y:S01]  /*1f80*/  HMMA.16816.F32 R52, R124, R48, RZ ;  /* 0x000000307c34723c */ /* 0x000fe200000018ff */
[C---:B--2---:R-:W-:Y:S02]  /*1f90*/  IADD3 R80, P1, R6.reuse, R84, RZ ;  /* 0x0000005406507210 */ /* 0x044fe40007f3e0ff */
[----:B---3--:R-:W-:-:S05]  /*1fa0*/  IADD3 R6, P0, R6, R82, RZ ;  /* 0x0000005206067210 */ /* 0x008fca0007f1e0ff */
[----:B------:R-:W-:Y:S01]  /*1fb0*/  HMMA.16816.F32 R16, R144, R32, R16 ;  /* 0x000000209010723c */ /* 0x000fe20000001810 */
[----:B----4-:R-:W-:Y:S01]  /*1fc0*/  IMAD.X R65, R44, 0x1, R7, P2 ;  /* 0x000000012c417824 */ /* 0x010fe200010e0607 */
[----:B------:R-:W-:Y:S01]  /*1fd0*/  IADD3 R66, P2, R66, R46, RZ ;  /* 0x0000002e42427210 */ /* 0x000fe20007f5e0ff */
[----:B------:R-:W-:Y:S01]  /*1fe0*/  IMAD.X R81, R7, 0x1, R4, P1 ;  /* 0x0000000107517824 */ /* 0x000fe200008e0604 */
[----:B------:R-:W-:-:S03]  /*1ff0*/  IADD3 R84, P1, R46, R84, RZ ;  /* 0x000000542e547210 */ /* 0x000fc60007f3e0ff */
[----:B------:R-:W-:Y:S01]  /*2000*/  IMAD.X R67, R44, 0x1, R47, P2 ;  /* 0x000000012c437824 */ /* 0x000fe200010e062f */
[----:B------:R-:W-:Y:S01]  /*2010*/  ISETP.GE.AND P2, PT, R231, c[0x0][0x1d4], PT ;  /* 0x00007500e7007a0c */ /* 0x000fe20003f46270 */
[----:B------:R-:W-:Y:S01]  /*2020*/  IMAD.X R7, R7, 0x1, R0, P0 ;  /* 0x0000000107077824 */ /* 0x000fe200000e0600 */
[----:B------:R-:W-:Y:S01]  /*2030*/  IADD3 R82, P0, R46, R82, RZ ;  /* 0x000000522e527210 */ /* 0x000fe20007f1e0ff */
[C---:B------:R-:W-:Y:S01]  /*2040*/  IMAD.X R85, R47.reuse, 0x1, R4, P1 ;  /* 0x000000012f557824 */ /* 0x040fe200008e0604 */
[----:B------:R-:W-:Y:S01]  /*2050*/  ISETP.GE.AND P1, PT, R38, c[0x0][0x1d4], PT ;  /* 0x0000750026007a0c */ /* 0x000fe20003f26270 */
[----:B------:R-:W-:Y:S01]  /*2060*/  HMMA.16816.F32 R56, R144, R34, R56 ;  /* 0x000000229038723c */ /* 0x000fe20000001838 */
[----:B------:R-:W2:Y:S01]  /*2070*/  LDSM.16.M88.4 R32, [R214+0xa900] ;  /* 0x00a90000d620783b */ /* 0x000ea20000000200 */
[----:B------:R-:W-:Y:S01]  /*2080*/  IMAD.X R83, R47, 0x1, R0, P0 ;  /* 0x000000012f537824 */ /* 0x000fe200000e0600 */
[----:B------:R-:W-:Y:S02]  /*2090*/  ISETP.LT.OR P0, PT, R36, 0x1, P2 ;  /* 0x000000012400780c */ /* 0x000fe40001701670 */
[----:B------:R-:W-:-:S02]  /*20a0*/  SEL R0, R37, 0xffffffe0, !P6 ;  /* 0xffffffe025007807 */ /* 0x000fc40007000000 */
[----:B------:R-:W-:Y:S01]  /*20b0*/  ISETP.LT.OR P6, PT, R36, 0x1, P1 ;  /* 0x000000012400780c */ /* 0x000fe20000fc1670 */
[----:B------:R-:W-:Y:S02]  /*20c0*/  HMMA.16816.F32 R48, R124, R50, RZ ;  /* 0x000000327c30723c */ /* 0x000fe400000018ff */
[C---:B------:R-:W-:Y:S02]  /*20d0*/  IMAD R211, R0.reuse, 0x2, R214 ;  /* 0x0000000200d37824 */ /* 0x040fe400078e02d6 */
[----:B------:R-:W-:Y:S01]  /*20e0*/  IMAD R202, R0, 0x2, R213 ;  /* 0x0000000200ca7824 */ /* 0x000fe200078e02d5 */
[----:B------:R-:W-:-:S03]  /*20f0*/  IADD3 R0, R14, -0x1, RZ ;  /* 0xffffffff0e007810 */ /* 0x000fc60007ffe0ff */
[----:B------:R-:W-:Y:S01]  /*2100*/  @!PT LDS RZ, [RZ] ;  /* 0x00000000fffff984 */ /* 0x000fe20000000800 */
[----:B------:R-:W-:Y:S01]  /*2110*/  @!PT LDS RZ, [RZ] ;  /* 0x00000000fffff984 */ /* 0x000fe20000000800 */
[----:B------:R-:W-:Y:S01]  /*2120*/  @!PT LDS RZ, [RZ] ;  /* 0x00000000fffff984 */ /* 0x000fe20000000800 */
[----:B------:R3:W-:Y:S01]  /*2130*/  LDGSTS.E.BYPASS.LTC128B.128 [R218+0x100], [R64.64], !P0 ;  /* 0x0010000040da7fae */ /* 0x0007e2000c101d4e */
[C---:B------:R-:W-:Y:S01]  /*2140*/  ISETP.LT.OR P0, PT, R36.reuse, 0x21, P2 ;  /* 0x000000212400780c */ /* 0x040fe20001701670 */
[----:B------:R-:W-:Y:S01]  /*2150*/  HMMA.16816.F32 R52, R144, R60, R52 ;  /* 0x0000003c9034723c */ /* 0x000fe20000001834 */
[C---:B------:R-:W-:Y:S01]  /*2160*/  ISETP.LT.OR P2, PT, R36.reuse, 0x41, P2 ;  /* 0x000000412400780c */ /* 0x040fe20001741670 */
[----:B------:R3:W-:Y:S01]  /*2170*/  LDGSTS.E.BYPASS.LTC128B.128 [R218+0x3100], [R66.64], !P6 ;  /* 0x0310000042da7fae */ /* 0x0007e2000f101d4e */
[C---:B------:R-:W-:Y:S02]  /*2180*/  ISETP.LT.OR P6, PT, R36.reuse, 0x21, P1 ;  /* 0x000000212400780c */ /* 0x040fe40000fc1670 */
[----:B------:R-:W-:-:S03]  /*2190*/  ISETP.LT.OR P1, PT, R36, 0x41, P1 ;  /* 0x000000412400780c */ /* 0x000fc60000f21670 */
[----:B-1----:R-:W-:Y:S04]  /*21a0*/  HMMA.16816.F32 R44, R124, R40, RZ ;  /* 0x000000287c2c723c */ /* 0x002fe800000018ff */
[----:B------:R1:W-:Y:S01]  /*21b0*/  LDGSTS.E.BYPASS.LTC128B.128 [R218+0x1100], [R80.64], !P0 ;  /* 0x0110000050da7fae */ /* 0x0003e2000c101d4e */
[----:B------:R-:W-:-:S03]  /*21c0*/  ISETP.GT.AND P0, PT, R0, R215, PT ;  /* 0x000000d70000720c */ /* 0x000fc60003f04270 */
[----:B------:R4:W-:Y:S01]  /*21d0*/  LDGSTS.E.BYPASS.LTC128B.128 [R218+0x4100], [R84.64], !P6 ;  /* 0x0410000054da7fae */ /* 0x0009e2000f101d4e */
[----:B------:R-:W-:Y:S03]  /*21e0*/  HMMA.16816.F32 R48, R144, R62, R48 ;  /* 0x0000003e9030723c */ /* 0x000fe60000001830 */
[----:B------:R1:W-:Y:S04]  /*21f0*/  LDGSTS.E.BYPASS.LTC128B.128 [R218+0x2100], [R6.64], !P2 ;  /* 0x0210000006da7fae */ /* 0x0003e8000d101d4e */
[----:B------:R1:W-:Y:S01]  /*2200*/  LDGSTS.E.BYPASS.LTC128B.128 [R218+0x5100], [R82.64], !P1 ;  /* 0x0510000052da7fae */ /* 0x0003e2000c901d4e */
[----:B------:R-:W-:Y:S01]  /*2210*/  HMMA.16816.F32 R40, R124, R42, RZ ;  /* 0x0000002a7c28723c */ /* 0x000fe200000018ff */
[----:B------:R-:W-:-:S02]  /*2220*/  ISETP.GT.AND P1, PT, R219, 0x5f, PT ;  /* 0x0000005fdb00780c */ /* 0x000fc40003f24270 */
[----:B------:R-:W-:Y:S04]  /*2230*/  LDSM.16.M88.4 R60, [R211+0x9100] ;  /* 0x00910000d33c783b */ /* 0x000fe80000000200 */
[----:B---3--:R-:W3:Y:S01]  /*2240*/  LDSM.16.M88.4 R64, [R211+0x8100] ;  /* 0x00810000d340783b */ /* 0x008ee20000000200 */
[C---:B--2---:R-:W-:Y:S03]  /*2250*/  HMMA.16816.F32 R36, R124.reuse, R32, RZ ;  /* 0x000000207c24723c */ /* 0x044fe600000018ff */
[----:B------:R-:W2:Y:S04]  /*2260*/  LDSM.16.M88.4 R76, [R211+0x8900] ;  /* 0x00890000d34c783b */ /* 0x000ea80000000200 */
[----:B------:R-:W-:Y:S01]  /*2270*/  LDSM.16.M88.4 R92, [R214+0xd100] ;  /* 0x00d10000d65c783b */ /* 0x000fe20000000200 */
[----:B------:R-:W-:Y:S03]  /*2280*/  HMMA.16816.F32 R32, R124, R34, RZ ;  /* 0x000000227c20723c */ /* 0x000fe600000018ff */
[----:B------:R-:W-:Y:S04]  /*2290*/  LDSM.16.M88.4 R88, [R213+0x3000] ;  /* 0x00300000d558783b */ /* 0x000fe80000000200 */
[----:B----4-:R-:W-:Y:S01]  /*22a0*/  LDSM.16.M88.4 R84, [R213+0x3800] ;  /* 0x00380000d554783b */ /* 0x010fe20000000200 */
[C---:B------:R-:W-:Y:S03]  /*22b0*/  HMMA.16816.F32 R44, R144.reuse, R72, R44 ;  /* 0x00000048902c723c */ /* 0x040fe6000000182c */
[----:B-1----:R-:W-:Y:S04]  /*22c0*/  LDSM.16.M88.4 R80, [R213+0x4000] ;  /* 0x00400000d550783b */ /* 0x002fe80000000200 */
[----:B------:R-:W-:Y:S01]  /*22d0*/  LDSM.16.M88.4 R96, [R211+0xc100] ;  /* 0x00c10000d360783b */ /* 0x000fe20000000200 */
[C---:B------:R-:W-:Y:S03]  /*22e0*/  HMMA.16816.F32 R40, R144.reuse, R74, R40 ;  /* 0x0000004a9028723c */ /* 0x040fe60000001828 */
[----:B------:R-:W1:Y:S04]  /*22f0*/  LDSM.16.M88.4 R72, [R211+0x9900] ;  /* 0x00990000d348783b */ /* 0x000e680000000200 */
[----:B------:R-:W0:Y:S01]  /*2300*/  LDGDEPBAR ;  /* 0x00000000000079af */ /* 0x000e220000000000 */
[C---:B------:R-:W-:Y:S08]  /*2310*/  HMMA.16816.F32 R36, R144.reuse, R68, R36 ;  /* 0x000000449024723c */ /* 0x040ff00000001824 */
[----:B------:R-:W-:Y:S01]  /*2320*/  HMMA.16816.F32 R32, R144, R70, R32 ;  /* 0x000000469020723c */ /* 0x000fe20000001820 */
[----:B------:R-:W4:Y:S07]  /*2330*/  LDSM.16.M88.4 R68, [R211+0xa100] ;  /* 0x00a10000d344783b */ /* 0x000f2e0000000200 */
[C---:B---3--:R-:W-:Y:S08]  /*2340*/  HMMA.16816.F32 R8, R172.reuse, R64, R8 ;  /* 0x00000040ac08723c */ /* 0x048ff00000001808 */
[C---:B------:R-:W-:Y:S01]  /*2350*/  HMMA.16816.F32 R28, R172.reuse, R66, R28 ;  /* 0x00000042ac1c723c */ /* 0x040fe2000000181c */
[----:B------:R-:W3:Y:S07]  /*2360*/  LDSM.16.M88.4 R64, [R211+0xa900] ;  /* 0x00a90000d340783b */ /* 0x000eee0000000200 */
[C---:B------:R-:W-:Y:S08]  /*2370*/  HMMA.16816.F32 R16, R172.reuse, R60, R16 ;  /* 0x0000003cac10723c */ /* 0x040ff00000001810 */
[C---:B------:R-:W-:Y:S01]  /*2380*/  HMMA.16816.F32 R56, R172.reuse, R62, R56 ;  /* 0x0000003eac38723c */ /* 0x040fe20000001838 */
[----:B------:R-:W3:Y:S07]  /*2390*/  LDSM.16.M88.4 R60, [R202+0x800] ;  /* 0x00080000ca3c783b */ /* 0x000eee0000000200 */
[C---:B--2---:R-:W-:Y:S08]  /*23a0*/  HMMA.16816.F32 R24, R172.reuse, R76, R24 ;  /* 0x0000004cac18723c */ /* 0x044ff00000001818 */
[C---:B------:R-:W-:Y:S01]  /*23b0*/  HMMA.16816.F32 R20, R172.reuse, R78, R20 ;  /* 0x0000004eac14723c */ /* 0x040fe20000001814 */
[----:B------:R-:W2:Y:S07]  /*23c0*/  LDSM.16.M88.4 R76, [R202] ;  /* 0x00000000ca4c783b */ /* 0x000eae0000000200 */
[C---:B-1----:R-:W-:Y:S08]  /*23d0*/  HMMA.16816.F32 R52, R172.reuse, R72, R52 ;  /* 0x00000048ac34723c */ /* 0x042ff00000001834 */
[C---:B------:R-:W-:Y:S01]  /*23e0*/  HMMA.16816.F32 R48, R172.reuse, R74, R48 ;  /* 0x0000004aac30723c */ /* 0x040fe20000001830 */
[----:B------:R-:W1:Y:S07]  /*23f0*/  LDSM.16.M88.4 R72, [R202+0x1000] ;  /* 0x00100000ca48783b */ /* 0x000e6e0000000200 */
[C---:B----4-:R-:W-:Y:S08]  /*2400*/  HMMA.16816.F32 R44, R172.reuse, R68, R44 ;  /* 0x00000044ac2c723c */ /* 0x050ff0000000182c */
[C---:B------:R-:W-:Y:S01]  /*2410*/  HMMA.16816.F32 R40, R172.reuse, R70, R40 ;  /* 0x00000046ac28723c */ /* 0x040fe20000001828 */
[----:B------:R-:W4:Y:S07]  /*2420*/  LDSM.16.M88.4 R68, [R202+0x1800] ;  /* 0x00180000ca44783b */ /* 0x000f2e0000000200 */
[C---:B---3--:R-:W-:Y:S08]  /*2430*/  HMMA.16816.F32 R36, R172.reuse, R64, R36 ;  /* 0x00000040ac24723c */ /* 0x048ff00000001824 */
[----:B------:R-:W-:Y:S01]  /*2440*/  HMMA.16816.F32 R32, R172, R66, R32 ;  /* 0x00000042ac20723c */ /* 0x000fe20000001820 */
[----:B------:R-:W3:Y:S07]  /*2450*/  LDSM.16.M88.4 R64, [R202+0x2000] ;  /* 0x00200000ca40783b */ /* 0x000eee0000000200 */
[C---:B------:R-:W-:Y:S08]  /*2460*/  HMMA.16816.F32 R24, R176.reuse, R60, R24 ;  /* 0x0000003cb018723c */ /* 0x040ff00000001818 */
[C---:B------:R-:W-:Y:S01]  /*2470*/  HMMA.16816.F32 R20, R176.reuse, R62, R20 ;  /* 0x0000003eb014723c */ /* 0x040fe20000001814 */
[----:B------:R-:W3:Y:S07]  /*2480*/  LDSM.16.M88.4 R60, [R214+0xb100] ;  /* 0x00b10000d63c783b */ /* 0x000eee0000000200 */
[C---:B--2---:R-:W-:Y:S08]  /*2490*/  HMMA.16816.F32 R8, R176.reuse, R76, R8 ;  /* 0x0000004cb008723c */ /* 0x044ff00000001808 */
[C---:B------:R-:W-:Y:S01]  /*24a0*/  HMMA.16816.F32 R28, R176.reuse, R78, R28 ;  /* 0x0000004eb01c723c */ /* 0x040fe2000000181c */
[----:B------:R-:W2:Y:S07]  /*24b0*/  LDSM.16.M88.4 R76, [R202+0x2800] ;  /* 0x00280000ca4c783b */ /* 0x000eae0000000200 */
        /* <DEDUP_REMOVED lines=10> */
[----:B------:R-:W-:Y:S01]  /*2560*/  HMMA.16816.F32 R28, R180, R62, R28 ;  /* 0x0000003eb41c723c */ /* 0x000fe2000000181c */
[----:B------:R-:W3:Y:S07]  /*2570*/  LDSM.16.M88.4 R60, [R214+0xd900] ;  /* 0x00d90000d63c783b */ /* 0x000eee0000000200 */
[C---:B--2---:R-:W-:Y:S08]  /*2580*/  HMMA.16816.F32 R36, R176.reuse, R76, R36 ;  /* 0x0000004cb024723c */ /* 0x044ff00000001824 */
[----:B------:R-:W-:Y:S01]  /*2590*/  HMMA.16816.F32 R32, R176, R78, R32 ;  /* 0x0000004eb020723c */ /* 0x000fe20000001820 */
[----:B------:R-:W-:Y:S07]  /*25a0*/  LDSM.16.M88.4 R76, [R213+0x4800] ;  /* 0x00480000d54c783b */ /* 0x000fee0000000200 */
[C---:B-1----:R-:W-:Y:S08]  /*25b0*/  HMMA.16816.F32 R24, R180.reuse, R72, R24 ;  /* 0x00000048b418723c */ /* 0x042ff00000001818 */
[C---:B------:R-:W-:Y:S01]  /*25c0*/  HMMA.16816.F32 R20, R180.reuse, R74, R20 ;  /* 0x0000004ab414723c */ /* 0x040fe20000001814 */
[----:B------:R-:W1:Y:S07]  /*25d0*/  LDSM.16.M88.4 R72, [R213+0x5000] ;  /* 0x00500000d548783b */ /* 0x000e6e0000000200 */
[C---:B----4-:R-:W-:Y:S08]  /*25e0*/  HMMA.16816.F32 R16, R180.reuse, R68, R16 ;  /* 0x00000044b410723c */ /* 0x050ff00000001810 */
[C---:B------:R-:W-:Y:S01]  /*25f0*/  HMMA.16816.F32 R56, R180.reuse, R70, R56 ;  /* 0x00000046b438723c */ /* 0x040fe20000001838 */
[----:B------:R-:W2:Y:S07]  /*2600*/  LDSM.16.M88.4 R68, [R213+0x5800] ;  /* 0x00580000d544783b */ /* 0x000eae0000000200 */
[C---:B---3--:R-:W-:Y:S08]  /*2610*/  HMMA.16816.F32 R52, R180.reuse, R64, R52 ;  /* 0x00000040b434723c */ /* 0x048ff00000001834 */
[C---:B------:R-:W-:Y:S01]  /*2620*/  HMMA.16816.F32 R48, R180.reuse, R66, R48 ;  /* 0x00000042b430723c */ /* 0x040fe20000001830 */
[----:B------:R-:W3:Y:S07]  /*2630*/  LDSM.16.M88.4 R64, [R211+0xb100] ;  /* 0x00b10000d340783b */ /* 0x000eee0000000200 */
[C---:B------:R-:W-:Y:S08]  /*2640*/  HMMA.16816.F32 R36, R180.reuse, R60, R36 ;  /* 0x0000003cb424723c */ /* 0x040ff00000001824 */
[C---:B------:R-:W-:Y:S01]  /*2650*/  HMMA.16816.F32 R32, R180.reuse, R62, R32 ;  /* 0x0000003eb420723c */ /* 0x040fe20000001820 */
[----:B------:R-:W4:Y:S07]  /*2660*/  LDSM.16.M88.4 R60, [R211+0xb900] ;  /* 0x00b90000d33c783b */ /* 0x000f2e0000000200 */
[C---:B------:R-:W-:Y:S08]  /*2670*/  HMMA.16816.F32 R44, R180.reuse, R92, R44 ;  /* 0x0000005cb42c723c */ /* 0x040ff0000000182c */
[----:B------:R-:W-:Y:S01]  /*2680*/  HMMA.16816.F32 R40, R180, R94, R40 ;  /* 0x0000005eb428723c */ /* 0x000fe20000001828 */
[----:B------:R-:W-:Y:S07]  /*2690*/  LDSM.16.M88.4 R92, [R211+0xc900] ;  /* 0x00c90000d35c783b */ /* 0x000fee0000000200 */
[C---:B------:R-:W-:Y:S08]  /*26a0*/  HMMA.16816.F32 R8, R184.reuse, R88, R8 ;  /* 0x00000058b808723c */ /* 0x040ff00000001808 */
[C---:B------:R-:W-:Y:S01]  /*26b0*/  HMMA.16816.F32 R28, R184.reuse, R90, R28 ;  /* 0x0000005ab81c723c */ /* 0x040fe2000000181c */
[----:B------:R-:W2:Y:S07]  /*26c0*/  LDSM.16.M88.4 R88, [R211+0xd100] ;  /* 0x00d10000d358783b */ /* 0x000eae0000000200 */
[C---:B------:R-:W-:Y:S08]  /*26d0*/  HMMA.16816.F32 R24, R184.reuse, R84, R24 ;  /* 0x00000054b818723c */ /* 0x040ff00000001818 */
[C---:B------:R-:W-:Y:S01]  /*26e0*/  HMMA.16816.F32 R20, R184.reuse, R86, R20 ;  /* 0x00000056b814723c */ /* 0x040fe20000001814 */
[----:B------:R-:W2:Y:S07]  /*26f0*/  LDSM.16.M88.4 R84, [R211+0xd900] ;  /* 0x00d90000d354783b */ /* 0x000eae0000000200 */
[C---:B-1----:R-:W-:Y:S08]  /*2700*/  HMMA.16816.F32 R44, R184.reuse, R72, R44 ;  /* 0x00000048b82c723c */ /* 0x042ff0000000182c */
[C---:B------:R-:W-:Y:S08]  /*2710*/  HMMA.16816.F32 R16, R184.reuse, R80, R16 ;  /* 0x00000050b810723c */ /* 0x040ff00000001810 */
[C---:B------:R-:W-:Y:S01]  /*2720*/  HMMA.16816.F32 R56, R184.reuse, R82, R56 ;  /* 0x00000052b838723c */ /* 0x040fe20000001838 */
[----:B------:R-:W-:Y:S07]  /*2730*/  LDSM.16.M88.4 R80, [R202+0x3000] ;  /* 0x00300000ca50783b */ /* 0x000fee0000000200 */
[C---:B------:R-:W-:Y:S08]  /*2740*/  HMMA.16816.F32 R52, R184.reuse, R76, R52 ;  /* 0x0000004cb834723c */ /* 0x040ff00000001834 */
[C---:B------:R-:W-:Y:S01]  /*2750*/  HMMA.16816.F32 R48, R184.reuse, R78, R48 ;  /* 0x0000004eb830723c */ /* 0x040fe20000001830 */
[----:B------:R-:W-:Y:S07]  /*2760*/  LDSM.16.M88.4 R76, [R202+0x3800] ;  /* 0x00380000ca4c783b */ /* 0x000fee0000000200 */
[C---:B------:R-:W-:Y:S01]  /*2770*/  HMMA.16816.F32 R40, R184.reuse, R74, R40 ;  /* 0x0000004ab828723c */ /* 0x040fe20000001828 */
[----:B------:R-:W-:Y:S07]  /*2780*/  LDSM.16.M88.4 R72, [R202+0x4000] ;  /* 0x00400000ca48783b */ /* 0x000fee0000000200 */
[C---:B--2---:R-:W-:Y:S08]  /*2790*/  HMMA.16816.F32 R36, R184.reuse, R68, R36 ;  /* 0x00000044b824723c */ /* 0x044ff00000001824 */
[----:B------:R-:W-:Y:S01]  /*27a0*/  HMMA.16816.F32 R32, R184, R70, R32 ;  /* 0x00000046b820723c */ /* 0x000fe20000001820 */
[----:B------:R-:W-:Y:S07]  /*27b0*/  LDSM.16.M88.4 R68, [R202+0x4800] ;  /* 0x00480000ca44783b */ /* 0x000fee0000000200 */
[C---:B---3--:R-:W-:Y:S08]  /*27c0*/  HMMA.16816.F32 R8, R188.reuse, R64, R8 ;  /* 0x00000040bc08723c */ /* 0x048ff00000001808 */
[C---:B------:R-:W-:Y:S01]  /*27d0*/  HMMA.16816.F32 R28, R188.reuse, R66, R28 ;  /* 0x00000042bc1c723c */ /* 0x040fe2000000181c */
[----:B------:R-:W1:Y:S07]  /*27e0*/  LDSM.16.M88.4 R64, [R202+0x5000] ;  /* 0x00500000ca40783b */ /* 0x000e6e0000000200 */
[C---:B----4-:R-:W-:Y:S08]  /*27f0*/  HMMA.16816.F32 R24, R188.reuse, R60, R24 ;  /* 0x0000003cbc18723c */ /* 0x050ff00000001818 */
[----:B------:R-:W-:Y:S01]  /*2800*/  HMMA.16816.F32 R20, R188, R62, R20 ;  /* 0x0000003ebc14723c */ /* 0x000fe20000001814 */
[----:B------:R-:W2:Y:S01]  /*2810*/  LDSM.16.M88.4 R60, [R202+0x5800] ;  /* 0x00580000ca3c783b */ /* 0x000ea20000000200 */
[----:B------:R-:W-:-:S06]  /*2820*/  DEPBAR.LE SB0, 0x0 ;  /* 0x000080000000791a */ /* 0x000fcc0000000000 */
        /* <DEDUP_REMOVED lines=17> */
[C---:B------:R-:W-:Y:S07]  /*2940*/  HMMA.16816.F32 R64, R192.reuse, R66, R40 ;  /* 0x00000042c040723c */ /* 0x040fee0000001828 */
[----:B------:R-:W-:Y:S01]  /*2950*/  SHF.R.S32.HI R40, RZ, 0x1f, R231 ;  /* 0x0000001fff287819 */ /* 0x000fe200000114e7 */
[C---:B--2---:R-:W-:Y:S08]  /*2960*/  HMMA.16816.F32 R36, R192.reuse, R60, R36 ;  /* 0x0000003cc024723c */ /* 0x044ff00000001824 */
[----:B------:R-:W-:Y:S01]  /*2970*/  HMMA.16816.F32 R32, R192, R62, R32 ;  /* 0x0000003ec020723c */ /* 0x000fe20000001820 */
[----:B------:R-:W-:Y:S06]  /*2980*/  BAR.SYNC.DEFER_BLOCKING 0x0 ;  /* 0x0000000000007b1d */ /* 0x000fec0000010000 */
[----:B------:R-:W-:Y:S05]  /*2990*/  @!P0 BRA `(.L_x_23) ;  /* 0x000003d000008947 */ /* 0x000fea0003800000 */
[----:B------:R-:W-:Y:S01]  /*29a0*/  IADD3 R217, R219, R12, R220 ;  /* 0x0000000cdbd97210 */ /* 0x000fe20007ffe0dc */
[----:B------:R-:W-:-:S03]  /*29b0*/  IMAD.MOV.U32 R216, RZ, RZ, RZ ;  /* 0x000000ffffd87224 */ /* 0x000fc600078e00ff */
[----:B------:R-:W-:-:S05]  /*29c0*/  IADD3 R217, R217, -0x60, RZ ;  /* 0xffffffa0d9d97810 */ /* 0x000fca0007ffe0ff */
[----:B------:R-:W-:-:S04]  /*29d0*/  @P3 IMAD.HI.U32 R4, R217, c[0x0][0x2bc], RZ ;  /* 0x0000af00d9043a27 */ /* 0x000fc800078e00ff */
[----:B------:R-:W-:Y:S01]  /*29e0*/  IMAD.MOV.U32 R0, RZ, RZ, R217 ;  /* 0x000000ffff007224 */ /* 0x000fe200078e00d9 */
[----:B------:R-:W-:-:S04]  /*29f0*/  @P3 SHF.R.U32.HI R0, RZ, c[0x0][0x2c0], R4 ;  /* 0x0000b000ff003a19 */ /* 0x000fc80000011604 */
[----:B------:R-:W-:-:S04]  /*2a00*/  @!P1 IADD3 R7, P0, R0, UR12, RZ ;  /* 0x0000000c00079c10 */ /* 0x000fc8000ff1e0ff */
[----:B------:R-:W-:Y:S02]  /*2a10*/  @!P1 LEA.HI.X.SX32 R4, R0, UR7, 0x1, P0 ;  /* 0x0000000700049c11 */ /* 0x000fe400080f0eff */
[----:B------:R-:W-:-:S04]  /*2a20*/  @!P1 LEA R6, P0, R7, c[0x0][0x2a0], 0x2 ;  /* 0x0000a80007069a11 */ /* 0x000fc800078010ff */
[----:B------:R-:W-:-:S05]  /*2a30*/  @!P1 LEA.HI.X R7, R7, c[0x0][0x2a4], R4, 0x2, P0 ;  /* 0x0000a90007079a11 */ /* 0x000fca00000f1404 */
[----:B------:R-:W2:Y:S01]  /*2a40*/  @!P1 LDG.E R216, [R6.64] ;  /* 0x0000000e06d89981 */ /* 0x000ea2000c1e1900 */
[----:B------:R-:W-:Y:S01]  /*2a50*/  IMAD.MOV R0, RZ, RZ, -R0 ;  /* 0x000000ffff007224 */ /* 0x000fe200078e0a00 */
[----:B------:R-:W-:Y:S02]  /*2a60*/  IADD3 R63, -R232, 0x10, RZ ;  /* 0x00000010e83f7810 */ /* 0x000fe40007ffe1ff */
[----:B------:R-:W-:Y:S01]  /*2a70*/  SHF.L.U64.HI R12, R231, 0x1, R40 ;  /* 0x00000001e70c7819 */ /* 0x000fe20000010228 */
[----:B------:R-:W-:Y:S01]  /*2a80*/  IMAD R217, R0, c[0x0][0x2b8], R217 ;  /* 0x0000ae0000d97a24 */ /* 0x000fe200078e02d9 */
[----:B------:R-:W-:-:S03]  /*2a90*/  LOP3.LUT R63, R63, 0xf, RZ, 0xc0, !PT ;  /* 0x0000000f3f3f7812 */ /* 0x000fc600078ec0ff */
[----:B------:R-:W-:Y:S01]  /*2aa0*/  IMAD.WIDE.U32 R42, R217, c[0x0][0x1e0], RZ ;  /* 0x00007800d92a7a25 */ /* 0x000fe200078e00ff */
[----:B------:R-:W-:-:S05]  /*2ab0*/  SHF.R.S32.HI R0, RZ, 0x1f, R217 ;  /* 0x0000001fff007819 */ /* 0x000fca00000114d9 */
[----:B------:R-:W-:-:S04]  /*2ac0*/  IMAD R0, R0, c[0x0][0x1e0], RZ ;  /* 0x0000780000007a24 */ /* 0x000fc800078e02ff */
[----:B------:R-:W-:-:S04]  /*2ad0*/  IMAD R41, R217, c[0x0][0x1e4], R0 ;  /* 0x00007900d9297a24 */ /* 0x000fc800078e0200 */
        /* <DEDUP_REMOVED lines=10> */
[----:B------:R-:W-:Y:S02]  /*2b80*/  LEA R4, P0, R70, c[0x0][0x1c8], 0x1 ;  /* 0x0000720046047a11 */ /* 0x000fe400078008ff */
[----:B------:R-:W-:Y:S02]  /*2b90*/  LOP3.LUT R68, R68, 0xf, RZ, 0xc0, !PT ;  /* 0x0000000f44447812 */ /* 0x000fe400078ec0ff */
[----:B------:R-:W-:Y:S01]  /*2ba0*/  LEA.HI.X R70, R70, c[0x0][0x1cc], R7, 0x1, P0 ;  /* 0x0000730046467a11 */ /* 0x000fe200000f0c07 */
[----:B------:R-:W1:Y:S01]  /*2bb0*/  SHFL.IDX PT, R62, R4, 0x2, 0x181f ;  /* 0x00581f00043e7f89 */ /* 0x000e6200000e0000 */
[----:B------:R-:W-:-:S03]  /*2bc0*/  IMAD.SHL.U32 R7, R231, 0x2, RZ ;  /* 0x00000002e7077824 */ /* 0x000fc600078e00ff */
[----:B------:R-:W2:Y:S04]  /*2bd0*/  SHFL.IDX PT, R41, R70, 0x2, 0x181f ;  /* 0x00581f0046297f89 */ /* 0x000ea800000e0000 */
[----:B------:R-:W-:Y:S04]  /*2be0*/  SHFL.IDX PT, R60, R4, RZ, 0x181f ;  /* 0x00181fff043c7589 */ /* 0x000fe800000e0000 */
[----:B------:R3:W4:Y:S04]  /*2bf0*/  SHFL.IDX PT, R42, R4, 0x1, 0x181f ;  /* 0x00381f00042a7f89 */ /* 0x00072800000e0000 */
[----:B------:R-:W-:Y:S04]  /*2c00*/  SHFL.IDX PT, R61, R70, RZ, 0x181f ;  /* 0x00181fff463d7589 */ /* 0x000fe800000e0000 */
[----:B------:R5:W5:Y:S01]  /*2c10*/  SHFL.IDX PT, R43, R70, 0x1, 0x181f ;  /* 0x00381f00462b7f89 */ /* 0x000b6200000e0000 */
[----:B-1----:R-:W-:-:S04]  /*2c20*/  IADD3 R68, P2, P0, R68, R62, R7 ;  /* 0x0000003e44447210 */ /* 0x002fc8000785e007 */
[----:B--2---:R-:W-:Y:S02]  /*2c30*/  IADD3.X R69, RZ, R41, R12, P2, P0 ;  /* 0x00000029ff457210 */ /* 0x004fe400017e040c */
[----:B------:R-:W-:Y:S02]  /*2c40*/  IADD3 R62, P2, P0, R63, R62, R0 ;  /* 0x0000003e3f3e7210 */ /* 0x000fe4000785e000 */
[----:B---3--:R-:W-:-:S04]  /*2c50*/  SHF.L.U64.HI R4, R230, 0x1, R233 ;  /* 0x00000001e6047819 */ /* 0x008fc800000102e9 */
[----:B------:R-:W-:Y:S02]  /*2c60*/  IADD3.X R63, RZ, R41, R4, P2, P0 ;  /* 0x00000029ff3f7210 */ /* 0x000fe400017e0404 */
[-C--:B----4-:R-:W-:Y:S02]  /*2c70*/  IADD3 R72, P0, R42, R7.reuse, RZ ;  /* 0x000000072a487210 */ /* 0x090fe40007f1e0ff */
[C---:B-----5:R-:W-:Y:S02]  /*2c80*/  IADD3 R70, P6, R60.reuse, R7, RZ ;  /* 0x000000073c467210 */ /* 0x060fe40007fde0ff */
[-C--:B------:R-:W-:Y:S01]  /*2c90*/  IADD3 R60, P2, R60, R0.reuse, RZ ;  /* 0x000000003c3c7210 */ /* 0x080fe20007f5e0ff */
[--C-:B------:R-:W-:Y:S01]  /*2ca0*/  IMAD.X R73, R43, 0x1, R12.reuse, P0 ;  /* 0x000000012b497824 */ /* 0x100fe200000e060c */
[----:B------:R-:W-:Y:S01]  /*2cb0*/  ISETP.NE.U32.AND P0, PT, R232, RZ, PT ;  /* 0x000000ffe800720c */ /* 0x000fe20003f05070 */
[C---:B------:R-:W-:Y:S01]  /*2cc0*/  IMAD.X R71, R61.reuse, 0x1, R12, P6 ;  /* 0x000000013d477824 */ /* 0x040fe200030e060c */
[----:B------:R-:W-:Y:S01]  /*2cd0*/  IADD3 R42, P6, R42, R0, RZ ;  /* 0x000000002a2a7210 */ /* 0x000fe20007fde0ff */
[----:B------:R-:W-:Y:S01]  /*2ce0*/  IMAD.X R61, R61, 0x1, R4, P2 ;  /* 0x000000013d3d7824 */ /* 0x000fe200010e0604 */
[----:B------:R-:W-:-:S02]  /*2cf0*/  ISETP.NE.U32.AND P2, PT, R6, RZ, PT ;  /* 0x000000ff0600720c */ /* 0x000fc40003f45070 */
[----:B------:R1:W-:Y:S01]  /*2d00*/  LDGSTS.E.BYPASS.LTC128B.128 [R218+0x8100], [R70.64], !P5 ;  /* 0x0810000046da7fae */ /* 0x0003e2000e901d4e */
[----:B------:R-:W-:-:S03]  /*2d10*/  IMAD.X R43, R43, 0x1, R4, P6 ;  /* 0x000000012b2b7824 */ /* 0x000fc600030e0604 */
[----:B------:R1:W-:Y:S04]  /*2d20*/  LDGSTS.E.BYPASS.LTC128B.128 [R218+0xb100], [R60.64], !P4 ;  /* 0x0b1000003cda7fae */ /* 0x0003e8000e101d4e */
[----:B------:R1:W-:Y:S04]  /*2d30*/  LDGSTS.E.BYPASS.LTC128B.128 [R218+0x9100], [R72.64], !P5 ;  /* 0x0910000048da7fae */ /* 0x0003e8000e901d4e */
[----:B------:R1:W-:Y:S04]  /*2d40*/  LDGSTS.E.BYPASS.LTC128B.128 [R218+0xc100], [R42.64], !P4 ;  /* 0x0c1000002ada7fae */ /* 0x0003e8000e101d4e */
[----:B------:R1:W-:Y:S04]  /*2d50*/  LDGSTS.E.BYPASS.LTC128B.128.ZFILL [R218+0xa100], [R68.64], P2 ;  /* 0x0a10000044da7fae */ /* 0x0003e80009141d4e */
[----:B------:R1:W-:Y:S02]  /*2d60*/  LDGSTS.E.BYPASS.LTC128B.128.ZFILL [R218+0xd100], [R62.64], P0 ;  /* 0x0d1000003eda7fae */ /* 0x0003e40008141d4e */
.L_x_23:
[----:B------:R-:W-:Y:S01]  /*2d70*/  LOP3.LUT R7, R102, 0xffffffe0, RZ, 0xc0, !PT ;  /* 0xffffffe066077812 */ /* 0x000fe200078ec0ff */
[----:B------:R-:W-:Y:S01]  /*2d80*/  ULDC UR17, c[0x0][0x324] ;  /* 0x0000c90000117ab9 */ /* 0x000fe20000000800 */
[----:B------:R-:W-:Y:S01]  /*2d90*/  LEA.HI R41, R103, R100, RZ, 0x2 ;  /* 0x0000006467297211 */ /* 0x000fe200078f10ff */
[----:B------:R-:W-:Y:S01]  /*2da0*/  ULOP3.LUT UR17, URZ, UR17, URZ, 0x33, !UPT ;  /* 0x000000113f117292 */ /* 0x000fe2000f8e333f */
[----:B------:R-:W-:Y:S01]  /*2db0*/  SHF.R.S32.HI R12, RZ, 0x1f, R101 ;  /* 0x0000001fff0c7819 */ /* 0x000fe20000011465 */
[----:B------:R-:W-:Y:S01]  /*2dc0*/  IMAD.IADD R4, R100, 0x1, -R7 ;  /* 0x0000000164047824 */ /* 0x000fe200078e0a07 */
[----:B------:R-:W-:Y:S01]  /*2dd0*/  LOP3.LUT R41, R41, 0xfffffffc, RZ, 0xc0, !PT ;  /* 0xfffffffc29297812 */ /* 0x000fe200078ec0ff */
[----:B------:R-:W0:Y:S01]  /*2de0*/  LDGDEPBAR ;  /* 0x00000000000079af */ /* 0x000e220000000000 */
[----:B------:R-:W-:-:S02]  /*2df0*/  LEA.HI R12, R12, R101, RZ, 0x3 ;  /* 0x000000650c0c7211 */ /* 0x000fc400078f18ff */
[----:B------:R-:W-:Y:S01]  /*2e00*/  SHF.R.S32.HI R7, RZ, 0x1f, R4 ;  /* 0x0000001fff077819 */ /* 0x000fe20000011404 */
[----:B------:R-:W-:Y:S01]  /*2e10*/  IMAD.IADD R100, R100, 0x1, -R41 ;  /* 0x0000000164647824 */ /* 0x000fe200078e0a29 */
[----:B------:R-:W-:Y:S02]  /*2e20*/  LOP3.LUT R12, R12, 0xffffff8, RZ, 0xc0, !PT ;  /* 0x0ffffff80c0c7812 */ /* 0x000fe400078ec0ff */
[----:B------:R-:W-:Y:S02]  /*2e30*/  LEA.HI R0, R7, R4, RZ, 0x2 ;  /* 0x0000000407007211 */ /* 0x000fe400078f10ff */
[----:B------:R-:W-:Y:S01]  /*2e40*/  LEA.HI R6, R100, R100, RZ, 0x1 ;  /* 0x0000006464067211 */ /* 0x000fe200078f08ff */
[----:B------:R-:W-:Y:S01]  /*2e50*/  IMAD.IADD R12, R101, 0x1, -R12 ;  /* 0x00000001650c7824 */ /* 0x000fe200078e0a0c */
[----:B------:R-:W-:Y:S02]  /*2e60*/  PLOP3.LUT P2, PT, PT, PT, UP2, 0x80, 0x0 ;  /* 0x000000000000781c */ /* 0x000fe40003f4f028 */
[----:B------:R-:W-:-:S02]  /*2e70*/  LEA.HI.SX32 R7, R0, UR19, 0x1e ;  /* 0x0000001300077c11 */ /* 0x000fc4000f8ff2ff */
[----:B------:R-:W-:Y:S02]  /*2e80*/  LOP3.LUT R41, R6, 0x1ffffffe, RZ, 0xc0, !PT ;  /* 0x1ffffffe06297812 */ /* 0x000fe400078ec0ff */
[----:B------:R-:W-:Y:S01]  /*2e90*/  PLOP3.LUT P0, PT, PT, PT, UP2, 0x80, 0x0 ;  /* 0x000000000000781c */ /* 0x000fe20003f0f028 */
[----:B------:R-:W-:Y:S02]  /*2ea0*/  IMAD R7, R12, 0x10, R7 ;  /* 0x000000100c077824 */ /* 0x000fe400078e0207 */
[----:B------:R-:W-:Y:S01]  /*2eb0*/  IMAD.IADD R100, R100, 0x1, -R41 ;  /* 0x0000000164647824 */ /* 0x000fe200078e0a29 */
[----:B------:R-:W-:-:S03]  /*2ec0*/  LOP3.LUT R41, R0, 0x7ffffffc, RZ, 0xc0, !PT ;  /* 0x7ffffffc00297812 */ /* 0x000fc600078ec0ff */
[----:B------:R-:W-:Y:S02]  /*2ed0*/  IMAD R221, R100, 0x8, R7 ;  /* 0x0000000864dd7824 */ /* 0x000fe400078e0207 */
[----:B------:R-:W-:Y:S02]  /*2ee0*/  IMAD.IADD R41, R4, 0x1, -R41 ;  /* 0x0000000104297824 */ /* 0x000fe400078e0a29 */
[----:B------:R-:W-:-:S04]  /*2ef0*/  @P2 IMAD.HI.U32 R6, R221, c[0x0][0x2c8], RZ ;  /* 0x0000b200dd062a27 */ /* 0x000fc800078e00ff */
[----:B------:R-:W-:Y:S01]  /*2f00*/  IMAD.MOV.U32 R7, RZ, RZ, R221 ;  /* 0x000000ffff077224 */ /* 0x000fe200078e00dd */
[----:B------:R-:W-:Y:S01]  /*2f10*/  @P0 SHF.R.U32.HI R7, RZ, c[0x0][0x2cc], R6 ;  /* 0x0000b300ff070a19 */ /* 0x000fe20000011606 */
[----:B------:R-:W-:Y:S01]  /*2f20*/  IMAD.SHL.U32 R222, R41, 0x2, RZ ;  /* 0x0000000229de7824 */ /* 0x000fe200078e00ff */
[----:B------:R-:W-:Y:S01]  /*2f30*/  PLOP3.LUT P0, PT, PT, PT, UP1, 0x40, 0x0 ;  /* 0x000000000000781c */ /* 0x000fe20003f0e818 */
[----:B------:R-:W-:Y:S02]  /*2f40*/  IMAD.MOV.U32 R4, RZ, RZ, c[0x0][0x2ac] ;  /* 0x0000ab00ff047624 */ /* 0x000fe400078e00ff */
[----:B------:R-:W2:Y:S01]  /*2f50*/  SHFL.IDX PT, R0, R7, RZ, 0x1c1f ;  /* 0x001c1fff07007589 */ /* 0x000ea200000e0000 */
[----:B-1----:R-:W-:Y:S01]  /*2f60*/  IADD3 R43, -R222, 0x1, R15 ;  /* 0x00000001de2b7810 */ /* 0x002fe20007ffe10f */
[----:B------:R-:W-:Y:S02]  /*2f70*/  IMAD R41, R4, c[0x0][0x1d0], R13 ;  /* 0x0000740004297a24 */ /* 0x000fe400078e020d */
[--C-:B------:R-:W-:Y:S01]  /*2f80*/  IMAD.IADD R15, R13, 0x1, -R222.reuse ;  /* 0x000000010d0f7824 */ /* 0x100fe200078e0ade */
[----:B------:R-:W-:Y:S01]  /*2f90*/  IADD3 R43, R43, -c[0x0][0x168], RZ ;  /* 0x80005a002b2b7a10 */ /* 0x000fe20007ffe0ff */
[----:B------:R-:W-:-:S03]  /*2fa0*/  IMAD.IADD R41, R41, 0x1, -R222 ;  /* 0x0000000129297824 */ /* 0x000fc600078e0ade */
[C---:B------:R-:W-:Y:S02]  /*2fb0*/  IADD3 R60, R43.reuse, c[0x0][0x328], RZ ;  /* 0x0000ca002b3c7a10 */ /* 0x040fe40007ffe0ff */
[----:B------:R-:W-:-:S03]  /*2fc0*/  IADD3 R43, R43, UR17, RZ ;  /* 0x000000112b2b7c10 */ /* 0x000fc6000fffe0ff */
[--C-:B--2---:R-:W-:Y:S02]  /*2fd0*/  IMAD.IADD R62, R60, 0x1, R0.reuse ;  /* 0x000000013c3e7824 */ /* 0x104fe400078e0200 */
[----:B------:R-:W-:-:S03]  /*2fe0*/  IMAD.IADD R61, R43, 0x1, R0 ;  /* 0x000000012b3d7824 */ /* 0x000fc600078e0200 */
[----:B------:R-:W-:Y:S01]  /*2ff0*/  IMNMX R62, R62, R41, PT ;  /* 0x000000293e3e7217 */ /* 0x000fe20003800200 */
[----:B------:R-:W-:Y:S05]  /*3000*/  @P0 BRA `(.L_x_24) ;  /* 0x0000015000000947 */ /* 0x000fea0003800000 */
[----:B------:R-:W-:Y:S01]  /*3010*/  IMAD.U32 R63, RZ, RZ, UR8 ;  /* 0x00000008ff3f7e24 */ /* 0x000fe2000f8e00ff */
[----:B------:R-:W-:Y:S04]  /*3020*/  BSSY B0, `(.L_x_25) ;  /* 0x000000f000007945 */ /* 0x000fe80003800000 */
[----:B------:R-:W-:-:S04]  /*3030*/  IADD3 R4, R63, -c[0x0][0x168], R0 ;  /* 0x80005a003f047a10 */ /* 0x000fc80007ffe000 */
        /* <DEDUP_REMOVED lines=9> */
.L_x_26:
[----:B------:R-:W-:-:S04]  /*30d0*/  MOV R0, c[0x0][0x32c] ;  /* 0x0000cb0000007a02 */ /* 0x000fc80000000f00 */
[----:B------:R-:W-:-:S13]  /*30e0*/  ISETP.NE.AND P0, PT, R0, 0x1, PT ;  /* 0x000000010000780c */ /* 0x000fda0003f05270 */
[----:B------:R-:W-:-:S05]  /*30f0*/  @P0 IMAD.HI.U32 R0, R4, c[0x0][0x330], RZ ;  /* 0x0000cc0004000a27 */ /* 0x000fca00078e00ff */
[----:B------:R-:W-:Y:S02]  /*3100*/  @P0 SHF.R.U32.HI R4, RZ, c[0x0][0x334], R0 ;  /* 0x0000cd00ff040a19 */ /* 0x000fe40000011600 */
.L_x_27:
[----:B------:R-:W-:Y:S05]  /*3110*/  BSYNC B0 ;  /* 0x0000000000007941 */ /* 0x000fea0003800000 */
.L_x_25:
[----:B------:R-:W-:-:S05]  /*3120*/  IMAD R4, R4, c[0x0][0x32c], R15 ;  /* 0x0000cb0004047a24 */ /* 0x000fca00078e020f */
[----:B------:R-:W-:Y:S02]  /*3130*/  IADD3 R63, R4, c[0x0][0x32c], RZ ;  /* 0x0000cb00043f7a10 */ /* 0x000fe40007ffe0ff */
[----:B------:R-:W-:Y:S02]  /*3140*/  IMNMX R61, R61, R4, !PT ;  /* 0x000000043d3d7217 */ /* 0x000fe40007800200 */
[----:B------:R-:W-:Y:S02]  /*3150*/  IMNMX R62, R62, R63, PT ;  /* 0x0000003f3e3e7217 */ /* 0x000fe40003800200 */
.L_x_24:
[C---:B------:R-:W-:Y:S01]  /*3160*/  ISETP.GE.AND P0, PT, R13.reuse, 0x2, PT ;  /* 0x000000020d00780c */ /* 0x040fe20003f06270 */
[----:B------:R-:W1:Y:S01]  /*3170*/  SHFL.IDX PT, R7, R7, 0x1, 0x1c1f ;  /* 0x003c1f0007077f89 */ /* 0x000e6200000e0000 */
[----:B------:R-:W-:Y:S02]  /*3180*/  ISETP.GE.AND P2, PT, R13, 0x9, PT ;  /* 0x000000090d00780c */ /* 0x000fe40003f46270 */
[----:B------:R-:W-:Y:S02]  /*3190*/  P2R R0, PR, RZ, 0x1 ;  /* 0x00000001ff007803 */ /* 0x000fe40000000000 */
[----:B------:R-:W-:-:S02]  /*31a0*/  ISETP.GT.AND P0, PT, R61, 0x1, !P0 ;  /* 0x000000013d00780c */ /* 0x000fc40004704270 */
[----:B------:R-:W-:Y:S02]  /*31b0*/  P2R R75, PR, RZ, 0x4 ;  /* 0x00000004ff4b7803 */ /* 0x000fe40000000000 */
[----:B------:R-:W-:Y:S02]  /*31c0*/  ISETP.LT.OR P0, PT, R62, 0x2, P0 ;  /* 0x000000023e00780c */ /* 0x000fe40000701670 */
[----:B------:R-:W-:Y:S02]  /*31d0*/  ISETP.GE.AND P6, PT, R13, 0x59, PT ;  /* 0x000000590d00780c */ /* 0x000fe40003fc6270 */
[----:B------:R-:W-:Y:S02]  /*31e0*/  FSEL R12, R9, -INF , !P0 ;  /* 0xff800000090c7808 */ /* 0x000fe40004000000 */
[----:B------:R-:W-:Y:S02]  /*31f0*/  ISETP.GT.AND P0, PT, R61, 0x8, !P2 ;  /* 0x000000083d00780c */ /* 0x000fe40005704270 */
[----:B------:R-:W-:-:S02]  /*3200*/  ISETP.GE.AND P2, PT, R13, 0xa, PT ;  /* 0x0000000a0d00780c */ /* 0x000fc40003f46270 */
[----:B------:R-:W-:Y:S02]  /*3210*/  ISETP.LT.OR P0, PT, R62, 0x9, P0 ;  /* 0x000000093e00780c */ /* 0x000fe40000701670 */
[----:B------:R-:W-:Y:S02]  /*3220*/  P2R R74, PR, RZ, 0x4 ;  /* 0x00000004ff4a7803 */ /* 0x000fe40000000000 */
[----:B------:R-:W-:Y:S01]  /*3230*/  FSEL R42, R28, -INF , !P0 ;  /* 0xff8000001c2a7808 */ /* 0x000fe20004000000 */
[--C-:B-1----:R-:W-:Y:S01]  /*3240*/  IMAD.IADD R60, R60, 0x1, R7.reuse ;  /* 0x000000013c3c7824 */ /* 0x102fe200078e0207 */
[----:B------:R-:W-:Y:S01]  /*3250*/  ISETP.GT.AND P0, PT, R61, 0x9, !P2 ;  /* 0x000000093d00780c */ /* 0x000fe20005704270 */
[----:B------:R-:W-:Y:S01]  /*3260*/  IMAD.IADD R43, R43, 0x1, R7 ;  /* 0x000000012b2b7824 */ /* 0x000fe200078e0207 */
[----:B------:R-:W-:Y:S02]  /*3270*/  ISETP.GE.AND P2, PT, R13, 0x11, PT ;  /* 0x000000110d00780c */ /* 0x000fe40003f46270 */
[----:B------:R-:W-:-:S02]  /*3280*/  ISETP.LT.OR P0, PT, R62, 0xa, P0 ;  /* 0x0000000a3e00780c */ /* 0x000fc40000701670 */
[----:B------:R-:W-:Y:S02]  /*3290*/  P2R R73, PR, RZ, 0x4 ;  /* 0x00000004ff497803 */ /* 0x000fe40000000000 */
[----:B------:R-:W-:Y:S02]  /*32a0*/  FSEL R28, R29, -INF , !P0 ;  /* 0xff8000001d1c7808 */ /* 0x000fe40004000000 */
[----:B------:R-:W-:Y:S02]  /*32b0*/  ISETP.GT.AND P0, PT, R61, 0x10, !P2 ;  /* 0x000000103d00780c */ /* 0x000fe40005704270 */
[----:B------:R-:W-:Y:S02]  /*32c0*/  ISETP.GE.AND P2, PT, R13, 0x12, PT ;  /* 0x000000120d00780c */ /* 0x000fe40003f46270 */
[----:B------:R-:W-:Y:S02]  /*32d0*/  ISETP.LT.OR P0, PT, R62, 0x11, P0 ;  /* 0x000000113e00780c */ /* 0x000fe40000701670 */
[----:B------:R-:W-:-:S02]  /*32e0*/  P2R R72, PR, RZ, 0x4 ;  /* 0x00000004ff487803 */ /* 0x000fc40000000000 */
[----:B------:R-:W-:Y:S02]  /*32f0*/  FSEL R24, R24, -INF , !P0 ;  /* 0xff80000018187808 */ /* 0x000fe40004000000 */
[----:B------:R-:W-:Y:S02]  /*3300*/  ISETP.GT.AND P0, PT, R61, 0x11, !P2 ;  /* 0x000000113d00780c */ /* 0x000fe40005704270 */
[----:B------:R-:W-:Y:S02]  /*3310*/  ISETP.GE.AND P2, PT, R13, 0x19, PT ;  /* 0x000000190d00780c */ /* 0x000fe40003f46270 */
[----:B------:R-:W-:Y:S02]  /*3320*/  ISETP.LT.OR P0, PT, R62, 0x12, P0 ;  /* 0x000000123e00780c */ /* 0x000fe40000701670 */
[----:B------:R-:W-:Y:S02]  /*3330*/  P2R R71, PR, RZ, 0x4 ;  /* 0x00000004ff477803 */ /* 0x000fe40000000000 */
[----:B------:R-:W-:-:S02]  /*3340*/  FSEL R6, R25, -INF , !P0 ;  /* 0xff80000019067808 */ /* 0x000fc40004000000 */
[----:B------:R-:W-:Y:S02]  /*3350*/  ISETP.GT.AND P0, PT, R61, 0x18, !P2 ;  /* 0x000000183d00780c */ /* 0x000fe40005704270 */
[----:B------:R-:W-:Y:S02]  /*3360*/  ISETP.GE.AND P2, PT, R13, 0x1a, PT ;  /* 0x0000001a0d00780c */ /* 0x000fe40003f46270 */
[----:B------:R-:W-:Y:S02]  /*3370*/  ISETP.LT.OR P0, PT, R62, 0x19, P0 ;  /* 0x000000193e00780c */ /* 0x000fe40000701670 */
[----:B------:R-:W-:Y:S02]  /*3380*/  P2R R9, PR, RZ, 0x4 ;  /* 0x00000004ff097803 */ /* 0x000fe40000000000 */
[----:B------:R-:W-:Y:S02]  /*3390*/  FSEL R4, R20, -INF , !P0 ;  /* 0xff80000014047808 */ /* 0x000fe40004000000 */
[----:B------:R-:W-:-:S02]  /*33a0*/  ISETP.GT.AND P0, PT, R61, 0x19, !P2 ;  /* 0x000000193d00780c */ /* 0x000fc40005704270 */
[----:B------:R-:W-:Y:S02]  /*33b0*/  ISETP.GE.AND P2, PT, R13, 0x21, PT ;  /* 0x000000210d00780c */ /* 0x000fe40003f46270 */
[----:B------:R-:W-:Y:S02]  /*33c0*/  ISETP.LT.OR P0, PT, R62, 0x1a, P0 ;  /* 0x0000001a3e00780c */ /* 0x000fe40000701670 */
[----:B------:R-:W-:Y:S02]  /*33d0*/  P2R R70, PR, RZ, 0x4 ;  /* 0x00000004ff467803 */ /* 0x000fe40000000000 */
[----:B------:R-:W-:Y:S02]  /*33e0*/  FSEL R20, R21, -INF , !P0 ;  /* 0xff80000015147808 */ /* 0x000fe40004000000 */
[----:B------:R-:W-:Y:S02]  /*33f0*/  ISETP.GT.AND P0, PT, R61, 0x20, !P2 ;  /* 0x000000203d00780c */ /* 0x000fe40005704270 */
[----:B------:R-:W-:-:S02]  /*3400*/  ISETP.GE.AND P2, PT, R13, 0x22, PT ;  /* 0x000000220d00780c */ /* 0x000fc40003f46270 */
[----:B------:R-:W-:Y:S02]  /*3410*/  ISETP.LT.OR P0, PT, R62, 0x21, P0 ;  /* 0x000000213e00780c */ /* 0x000fe40000701670 */
[----:B------:R-:W-:Y:S02]  /*3420*/  P2R R69, PR, RZ, 0x4 ;  /* 0x00000004ff457803 */ /* 0x000fe40000000000 */
[----:B------:R-:W-:Y:S02]  /*3430*/  FSEL R120, R16, -INF , !P0 ;  /* 0xff80000010787808 */ /* 0x000fe40004000000 */
[----:B------:R-:W-:Y:S02]  /*3440*/  ISETP.GT.AND P0, PT, R61, 0x21, !P2 ;  /* 0x000000213d00780c */ /* 0x000fe40005704270 */
        /* <DEDUP_REMOVED lines=12> */
[----:B------:R-:W-:Y:S02]  /*3510*/  IMNMX R41, R60, R41, PT ;  /* 0x000000293c297217 */ /* 0x000fe40003800200 */
[----:B------:R-:W-:-:S02]  /*3520*/  FSEL R128, R57, -INF , !P0 ;  /* 0xff80000039807808 */ /* 0x000fc40004000000 */
[----:B------:R-:W-:Y:S02]  /*3530*/  ISETP.GT.AND P0, PT, R61, 0x30, !P2 ;  /* 0x000000303d00780c */ /* 0x000fe40005704270 */
[----:B------:R-:W-:Y:S02]  /*3540*/  P2R R57, PR, RZ, 0x4 ;  /* 0x00000004ff397803 */ /* 0x000fe40000000000 */
[----:B------:R-:W-:Y:S02]  /*3550*/  ISETP.LT.OR P0, PT, R62, 0x31, P0 ;  /* 0x000000313e00780c */ /* 0x000fe40000701670 */
[----:B------:R-:W-:Y:S02]  /*3560*/  ISETP.GE.AND P2, PT, R13, 0x32, PT ;  /* 0x000000320d00780c */ /* 0x000fe40003f46270 */
[----:B------:R-:W-:Y:S02]  /*3570*/  FSEL R158, R52, -INF , !P0 ;  /* 0xff800000349e7808 */ /* 0x000fe40004000000 */
[----:B------:R-:W-:-:S02]  /*3580*/  ISETP.GT.AND P0, PT, R61, 0x31, !P2 ;  /* 0x000000313d00780c */ /* 0x000fc40005704270 */
[----:B------:R-:W-:Y:S02]  /*3590*/  P2R R56, PR, RZ, 0x4 ;  /* 0x00000004ff387803 */ /* 0x000fe40000000000 */
[----:B------:R-:W-:Y:S02]  /*35a0*/  ISETP.LT.OR P0, PT, R62, 0x32, P0 ;  /* 0x000000323e00780c */ /* 0x000fe40000701670 */
[----:B------:R-:W-:Y:S02]  /*35b0*/  ISETP.GE.AND P2, PT, R13, 0x39, PT ;  /* 0x000000390d00780c */ /* 0x000fe40003f46270 */
[----:B------:R-:W-:Y:S02]  /*35c0*/  FSEL R142, R53, -INF , !P0 ;  /* 0xff800000358e7808 */ /* 0x000fe40004000000 */
[----:B------:R-:W-:Y:S02]  /*35d0*/  ISETP.GT.AND P0, PT, R61, 0x38, !P2 ;  /* 0x000000383d00780c */ /* 0x000fe40005704270 */
[----:B------:R-:W-:-:S02]  /*35e0*/  P2R R53, PR, RZ, 0x4 ;  /* 0x00000004ff357803 */ /* 0x000fc40000000000 */
[----:B------:R-:W-:Y:S02]  /*35f0*/  ISETP.LT.OR P0, PT, R62, 0x39, P0 ;  /* 0x000000393e00780c */ /* 0x000fe40000701670 */
[----:B------:R-:W-:Y:S02]  /*3600*/  ISETP.GE.AND P2, PT, R13, 0x3a, PT ;  /* 0x0000003a0d00780c */ /* 0x000fe40003f46270 */
[----:B------:R-:W-:Y:S02]  /*3610*/  FSEL R148, R48, -INF , !P0 ;  /* 0xff80000030947808 */ /* 0x000fe40004000000 */
[----:B------:R-:W-:Y:S02]  /*3620*/  ISETP.GT.AND P0, PT, R61, 0x39, !P2 ;  /* 0x000000393d00780c */ /* 0x000fe40005704270 */
[----:B------:R-:W-:Y:S02]  /*3630*/  P2R R52, PR, RZ, 0x4 ;  /* 0x00000004ff347803 */ /* 0x000fe40000000000 */
[----:B------:R-:W-:-:S02]  /*3640*/  ISETP.LT.OR P0, PT, R62, 0x3a, P0 ;  /* 0x0000003a3e00780c */ /* 0x000fc40000701670 */
[----:B------:R-:W-:Y:S02]  /*3650*/  ISETP.GE.AND P2, PT, R13, 0x41, PT ;  /* 0x000000410d00780c */ /* 0x000fe40003f46270 */
[----:B------:R-:W-:Y:S02]  /*3660*/  FSEL R150, R49, -INF , !P0 ;  /* 0xff80000031967808 */ /* 0x000fe40004000000 */
[----:B------:R-:W-:Y:S02]  /*3670*/  ISETP.GT.AND P0, PT, R61, 0x40, !P2 ;  /* 0x000000403d00780c */ /* 0x000fe40005704270 */
[----:B------:R-:W-:Y:S02]  /*3680*/  P2R R48, PR, RZ, 0x4 ;  /* 0x00000004ff307803 */ /* 0x000fe40000000000 */
[----:B------:R-:W-:Y:S02]  /*3690*/  ISETP.LT.OR P0, PT, R62, 0x41, P0 ;  /* 0x000000413e00780c */ /* 0x000fe40000701670 */
[----:B------:R-:W-:-:S02]  /*36a0*/  ISETP.GE.AND P2, PT, R13, 0x42, PT ;  /* 0x000000420d00780c */ /* 0x000fc40003f46270 */
[----:B------:R-:W-:Y:S02]  /*36b0*/  FSEL R160, R44, -INF , !P0 ;  /* 0xff8000002ca07808 */ /* 0x000fe40004000000 */
[----:B------:R-:W-:Y:S02]  /*36c0*/  ISETP.GT.AND P0, PT, R61, 0x41, !P2 ;  /* 0x000000413d00780c */ /* 0x000fe40005704270 */
[----:B------:R-:W-:Y:S02]  /*36d0*/  P2R R44, PR, RZ, 0x4 ;  /* 0x00000004ff2c7803 */ /* 0x000fe40000000000 */
[----:B------:R-:W-:Y:S02]  /*36e0*/  ISETP.LT.OR P0, PT, R62, 0x42, P0 ;  /* 0x000000423e00780c */ /* 0x000fe40000701670 */
[----:B------:R-:W-:Y:S02]  /*36f0*/  ISETP.GE.AND P2, PT, R13, 0x49, PT ;  /* 0x000000490d00780c */ /* 0x000fe40003f46270 */
        /* <DEDUP_REMOVED lines=21> */
[----:B------:R-:W-:-:S04]  /*3850*/  ISETP.GT.AND P0, PT, R61, 0x58, !P6 ;  /* 0x000000583d00780c */ /* 0x000fc80007704270 */
[----:B------:R-:W-:-:S04]  /*3860*/  ISETP.LT.OR P0, PT, R62, 0x59, P0 ;  /* 0x000000593e00780c */ /* 0x000fc80000701670 */
[----:B------:R-:W-:Y:S02]  /*3870*/  FSEL R136, R32, -INF , !P0 ;  /* 0xff80000020887808 */ /* 0x000fe40004000000 */
[----:B------:R-:W-:Y:S02]  /*3880*/  ISETP.GT.AND P0, PT, R61, RZ, !P2 ;  /* 0x000000ff3d00720c */ /* 0x000fe40005704270 */
[----:B------:R-:W-:Y:S02]  /*3890*/  P2R R32, PR, RZ, 0x4 ;  /* 0x00000004ff207803 */ /* 0x000fe40000000000 */
[----:B------:R-:W-:Y:S02]  /*38a0*/  ISETP.LT.OR P0, PT, R62, 0x1, P0 ;  /* 0x000000013e00780c */ /* 0x000fe40000701670 */
[----:B------:R-:W-:Y:S02]  /*38b0*/  ISETP.GE.AND P2, PT, R13, 0x5a, PT ;  /* 0x0000005a0d00780c */ /* 0x000fe40003f46270 */
[----:B------:R-:W-:-:S02]  /*38c0*/  FSEL R8, R8, -INF , !P0 ;  /* 0xff80000008087808 */ /* 0x000fc40004000000 */
[----:B------:R-:W-:-:S04]  /*38d0*/  ISETP.GT.AND P0, PT, R61, 0x59, !P2 ;  /* 0x000000593d00780c */ /* 0x000fc80005704270 */
[----:B------:R-:W-:-:S04]  /*38e0*/  ISETP.LT.OR P0, PT, R62, 0x5a, P0 ;  /* 0x0000005a3e00780c */ /* 0x000fc80000701670 */
[----:B------:R-:W-:Y:S02]  /*38f0*/  FSEL R134, R33, -INF , !P0 ;  /* 0xff80000021867808 */ /* 0x000fe40004000000 */
[----:B------:R-:W-:-:S13]  /*3900*/  PLOP3.LUT P0, PT, PT, PT, UP1, 0x40, 0x0 ;  /* 0x000000000000781c */ /* 0x000fda0003f0e818 */
        /* <DEDUP_REMOVED lines=13> */
.L_x_30:
[----:B------:R-:W-:-:S04]  /*39e0*/  MOV R7, c[0x0][0x32c] ;  /* 0x0000cb0000077a02 */ /* 0x000fc80000000f00 */
[----:B------:R-:W-:-:S13]  /*39f0*/  ISETP.NE.AND P0, PT, R7, 0x1, PT ;  /* 0x000000010700780c */ /* 0x000fda0003f05270 */
[----:B------:R-:W-:-:S05]  /*3a00*/  @P0 IMAD.HI.U32 R7, R36, c[0x0][0x330], RZ ;  /* 0x0000cc0024070a27 */ /* 0x000fca00078e00ff */
[----:B------:R-:W-:Y:S02]  /*3a10*/  @P0 SHF.R.U32.HI R36, RZ, c[0x0][0x334], R7 ;  /* 0x0000cd00ff240a19 */ /* 0x000fe40000011607 */
.L_x_31:
[----:B------:R-:W-:Y:S05]  /*3a20*/  BSYNC B0 ;  /* 0x0000000000007941 */ /* 0x000fea0003800000 */
.L_x_29:
[----:B------:R-:W-:-:S05]  /*3a30*/  IMAD R60, R36, c[0x0][0x32c], R15 ;  /* 0x0000cb00243c7a24 */ /* 0x000fca00078e020f */
[----:B------:R-:W-:Y:S02]  /*3a40*/  IADD3 R36, R60, c[0x0][0x32c], RZ ;  /* 0x0000cb003c247a10 */ /* 0x000fe40007ffe0ff */
[----:B------:R-:W-:Y:S02]  /*3a50*/  IMNMX R43, R43, R60, !PT ;  /* 0x0000003c2b2b7217 */ /* 0x000fe40007800200 */
[----:B------:R-:W-:Y:S02]  /*3a60*/  IMNMX R41, R41, R36, PT ;  /* 0x0000002429297217 */ /* 0x000fe40003800200 */
.L_x_28:
[----:B------:R-:W-:Y:S01]  /*3a70*/  ISETP.NE.AND P0, PT, R75, RZ, PT ;  /* 0x000000ff4b00720c */ /* 0x000fe20003f05270 */
[----:B------:R-:W-:Y:S01]  /*3a80*/  IMAD.SHL.U32 R212, R2, 0x2, RZ ;  /* 0x0000000202d47824 */ /* 0x000fe200078e00ff */
[----:B------:R-:W-:Y:S01]  /*3a90*/  FMNMX.FTZ R13, R8, R12, !PT ;  /* 0x0000000c080d7209 */ /* 0x000fe20007810000 */
[----:B------:R-:W-:Y:S01]  /*3aa0*/  ULDC.64 UR4, c[0x0][0x2c8] ;  /* 0x0000b20000047ab9 */ /* 0x000fe20000000a00 */
[----:B------:R-:W-:Y:S01]  /*3ab0*/  ISETP.GT.AND P0, PT, R43, 0x8, !P0 ;  /* 0x000000082b00780c */ /* 0x000fe20004704270 */
[----:B------:R-:W-:Y:S01]  /*3ac0*/  IMAD R210, R5, 0x2, R212 ;  /* 0x0000000205d27824 */ /* 0x000fe200078e02d4 */
[----:B------:R-:W-:Y:S01]  /*3ad0*/  FMNMX.FTZ R13, R42, R13, !PT ;  /* 0x0000000d2a0d7209 */ /* 0x000fe20007810000 */
[----:B------:R-:W-:Y:S01]  /*3ae0*/  LDSM.16.MT88.4 R100, [R212+0x3100] ;  /* 0x00310000d464783b */ /* 0x000fe20000004200 */
[----:B------:R-:W-:Y:S01]  /*3af0*/  ISETP.LT.OR P0, PT, R41, 0x9, P0 ;  /* 0x000000092900780c */ /* 0x000fe20000701670 */
[C---:B------:R-:W-:Y:S01]  /*3b00*/  IMAD R208, R3.reuse, 0x2, R210 ;  /* 0x0000000203d07824 */ /* 0x040fe200078e02d2 */
[----:B------:R-:W-:Y:S01]  /*3b10*/  FMNMX.FTZ R13, R28, R13, !PT ;  /* 0x0000000d1c0d7209 */ /* 0x000fe20007810000 */
[----:B------:R-:W-:Y:S01]  /*3b20*/  IMAD R209, R3, 0x2, R212 ;  /* 0x0000000203d17824 */ /* 0x000fe200078e02d4 */
[----:B------:R-:W-:Y:S01]  /*3b30*/  FSEL R7, R30, -INF , !P0 ;  /* 0xff8000001e077808 */ /* 0x000fe20004000000 */
[----:B------:R-:W-:Y:S01]  /*3b40*/  LDSM.16.MT88.4 R76, [R210+0x100] ;  /* 0x00010000d24c783b */ /* 0x000fe20000004200 */
[----:B------:R-:W-:Y:S01]  /*3b50*/  ISETP.NE.AND P0, PT, R74, RZ, PT ;  /* 0x000000ff4a00720c */ /* 0x000fe20003f05270 */
[----:B------:R-:W-:Y:S01]  /*3b60*/  UIMAD.WIDE.U32 UR22, UR19, UR4, URZ ;  /* 0x00000004131672a5 */ /* 0x000fe2000f8e003f */
[----:B------:R-:W-:Y:S01]  /*3b70*/  FMNMX.FTZ R13, R24, R13, !PT ;  /* 0x0000000d180d7209 */ /* 0x000fe20007810000 */
[----:B------:R-:W-:Y:S01]  /*3b80*/  LDSM.16.MT88.4 R92, [R208+0x100] ;  /* 0x00010000d05c783b */ /* 0x000fe20000004200 */
[----:B------:R-:W-:Y:S01]  /*3b90*/  ISETP.GT.AND P0, PT, R43, 0x9, !P0 ;  /* 0x000000092b00780c */ /* 0x000fe20004704270 */
[----:B------:R-:W-:Y:S01]  /*3ba0*/  @UP2 USHF.R.U32.HI UR19, URZ, UR5, UR23 ;  /* 0x000000053f132299 */ /* 0x000fe20008011617 */
[----:B------:R-:W-:Y:S01]  /*3bb0*/  FMNMX.FTZ R13, R6, R13, !PT ;  /* 0x0000000d060d7209 */ /* 0x000fe20007810000 */
[----:B------:R-:W-:Y:S01]  /*3bc0*/  LDSM.16.MT88.4 R84, [R209+0x100] ;  /* 0x00010000d154783b */ /* 0x000fe20000004200 */
[----:B------:R-:W-:Y:S01]  /*3bd0*/  ISETP.LT.OR P0, PT, R41, 0xa, P0 ;  /* 0x0000000a2900780c */ /* 0x000fe20000701670 */
[----:B------:R-:W-:Y:S01]  /*3be0*/  UIADD3 UR4, UR18, UR19, URZ ;  /* 0x0000001312047290 */ /* 0x000fe2000fffe03f */
[----:B------:R-:W-:Y:S01]  /*3bf0*/  FMNMX.FTZ R13, R4, R13, !PT ;  /* 0x0000000d040d7209 */ /* 0x000fe20007810000 */
[----:B------:R-:W-:Y:S01]  /*3c00*/  LDSM.16.MT88.4 R104, [R210+0x3100] ;  /* 0x00310000d268783b */ /* 0x000fe20000004200 */
[----:B------:R-:W-:Y:S01]  /*3c10*/  FSEL R31, R31, -INF , !P0 ;  /* 0xff8000001f1f7808 */ /* 0x000fe20004000000 */
[----:B------:R-:W-:Y:S01]  /*3c20*/  ULDC UR18, c[0x0][0x328] ;  /* 0x0000ca0000127ab9 */ /* 0x000fe20000000800 */
[----:B------:R-:W-:Y:S01]  /*3c30*/  ISETP.NE.AND P0, PT, R73, RZ, PT ;  /* 0x000000ff4900720c */ /* 0x000fe20003f05270 */
[----:B------:R-:W-:Y:S01]  /*3c40*/  UIADD3 UR18, UR4, UR18, URZ ;  /* 0x0000001204127290 */ /* 0x000fe2000fffe03f */
[----:B------:R-:W-:-:S02]  /*3c50*/  FMNMX.FTZ R13, R20, R13, !PT ;  /* 0x0000000d140d7209 */ /* 0x000fc40007810000 */
[----:B------:R-:W-:Y:S02]  /*3c60*/  ISETP.GT.AND P0, PT, R43, 0x10, !P0 ;  /* 0x000000102b00780c */ /* 0x000fe40004704270 */
[----:B------:R-:W-:Y:S02]  /*3c70*/  FMNMX.FTZ R13, R120, R13, !PT ;  /* 0x0000000d780d7209 */ /* 0x000fe40007810000 */
[----:B------:R-:W-:Y:S02]  /*3c80*/  ISETP.LT.OR P0, PT, R41, 0x11, P0 ;  /* 0x000000112900780c */ /* 0x000fe40000701670 */
[----:B------:R-:W-:Y:S02]  /*3c90*/  FMNMX.FTZ R13, R132, R13, !PT ;  /* 0x0000000d840d7209 */ /* 0x000fe40007810000 */
[----:B------:R-:W-:Y:S02]  /*3ca0*/  FSEL R15, R26, -INF , !P0 ;  /* 0xff8000001a0f7808 */ /* 0x000fe40004000000 */
[----:B------:R-:W-:-:S02]  /*3cb0*/  ISETP.NE.AND P0, PT, R72, RZ, PT ;  /* 0x000000ff4800720c */ /* 0x000fc40003f05270 */
[----:B------:R-:W-:Y:S02]  /*3cc0*/  FMNMX.FTZ R13, R122, R13, !PT ;  /* 0x0000000d7a0d7209 */ /* 0x000fe40007810000 */
[----:B------:R-:W-:Y:S02]  /*3cd0*/  ISETP.GT.AND P0, PT, R43, 0x11, !P0 ;  /* 0x000000112b00780c */ /* 0x000fe40004704270 */
[----:B------:R-:W-:Y:S02]  /*3ce0*/  FMNMX.FTZ R13, R128, R13, !PT ;  /* 0x0000000d800d7209 */ /* 0x000fe40007810000 */
[----:B------:R-:W-:Y:S02]  /*3cf0*/  ISETP.LT.OR P0, PT, R41, 0x12, P0 ;  /* 0x000000122900780c */ /* 0x000fe40000701670 */
[----:B------:R-:W-:Y:S02]  /*3d00*/  FMNMX.FTZ R13, R158, R13, !PT ;  /* 0x0000000d9e0d7209 */ /* 0x000fe40007810000 */
[----:B------:R-:W-:-:S02]  /*3d10*/  FSEL R27, R27, -INF , !P0 ;  /* 0xff8000001b1b7808 */ /* 0x000fc40004000000 */
[----:B------:R-:W-:Y:S02]  /*3d20*/  ISETP.NE.AND P0, PT, R71, RZ, PT ;  /* 0x000000ff4700720c */ /* 0x000fe40003f05270 */
[----:B------:R-:W-:Y:S02]  /*3d30*/  FMNMX.FTZ R13, R142, R13, !PT ;  /* 0x0000000d8e0d7209 */ /* 0x000fe40007810000 */
[----:B------:R-:W-:Y:S02]  /*3d40*/  ISETP.GT.AND P0, PT, R43, 0x18, !P0 ;  /* 0x000000182b00780c */ /* 0x000fe40004704270 */
[----:B------:R-:W-:Y:S02]  /*3d50*/  FMNMX.FTZ R13, R148, R13, !PT ;  /* 0x0000000d940d7209 */ /* 0x000fe40007810000 */
[----:B------:R-:W-:Y:S02]  /*3d60*/  ISETP.LT.OR P0, PT, R41, 0x19, P0 ;  /* 0x000000192900780c */ /* 0x000fe40000701670 */
[----:B------:R-:W-:-:S02]  /*3d70*/  FMNMX.FTZ R13, R150, R13, !PT ;  /* 0x0000000d960d7209 */ /* 0x000fc40007810000 */
[----:B------:R-:W-:Y:S02]  /*3d80*/  FSEL R17, R22, -INF , !P0 ;  /* 0xff80000016117808 */ /* 0x000fe40004000000 */
[----:B------:R-:W-:Y:S02]  /*3d90*/  ISETP.NE.AND P0, PT, R9, RZ, PT ;  /* 0x000000ff0900720c */ /* 0x000fe40003f05270 */
[----:B------:R-:W-:Y:S02]  /*3da0*/  FMNMX.FTZ R13, R160, R13, !PT ;  /* 0x0000000da00d7209 */ /* 0x000fe40007810000 */
[----:B------:R-:W-:Y:S02]  /*3db0*/  ISETP.GT.AND P0, PT, R43, 0x19, !P0 ;  /* 0x000000192b00780c */ /* 0x000fe40004704270 */
[----:B------:R-:W-:Y:S02]  /*3dc0*/  FMNMX.FTZ R13, R154, R13, !PT ;  /* 0x0000000d9a0d7209 */ /* 0x000fe40007810000 */
[----:B------:R-:W-:-:S02]  /*3dd0*/  ISETP.LT.OR P0, PT, R41, 0x1a, P0 ;  /* 0x0000001a2900780c */ /* 0x000fc40000701670 */
[----:B------:R-:W-:Y:S02]  /*3de0*/  FMNMX.FTZ R13, R156, R13, !PT ;  /* 0x0000000d9c0d7209 */ /* 0x000fe40007810000 */
[----:B------:R-:W-:Y:S02]  /*3df0*/  FSEL R9, R23, -INF , !P0 ;  /* 0xff80000017097808 */ /* 0x000fe40004000000 */
[----:B------:R-:W-:Y:S02]  /*3e00*/  ISETP.NE.AND P0, PT, R70, RZ, PT ;  /* 0x000000ff4600720c */ /* 0x000fe40003f05270 */
[----:B------:R-:W-:Y:S02]  /*3e10*/  FMNMX.FTZ R13, R152, R13, !PT ;  /* 0x0000000d980d7209 */ /* 0x000fe40007810000 */
[----:B------:R-:W-:Y:S02]  /*3e20*/  ISETP.GT.AND P0, PT, R43, 0x20, !P0 ;  /* 0x000000202b00780c */ /* 0x000fe40004704270 */
[----:B------:R-:W-:-:S02]  /*3e30*/  FMNMX.FTZ R13, R140, R13, !PT ;  /* 0x0000000d8c0d7209 */ /* 0x000fc40007810000 */
[----:B------:R-:W-:Y:S02]  /*3e40*/  ISETP.LT.OR P0, PT, R41, 0x21, P0 ;  /* 0x000000212900780c */ /* 0x000fe40000701670 */
[----:B------:R-:W-:Y:S02]  /*3e50*/  FMNMX.FTZ R13, R138, R13, !PT ;  /* 0x0000000d8a0d7209 */ /* 0x000fe40007810000 */
[----:B------:R-:W-:Y:S02]  /*3e60*/  FSEL R119, R18, -INF , !P0 ;  /* 0xff80000012777808 */ /* 0x000fe40004000000 */
[----:B------:R-:W-:Y:S02]  /*3e70*/  ISETP.NE.AND P0, PT, R69, RZ, PT ;  /* 0x000000ff4500720c */ /* 0x000fe40003f05270 */
[----:B------:R-:W-:Y:S02]  /*3e80*/  FMNMX.FTZ R13, R136, R13, !PT ;  /* 0x0000000d880d7209 */ /* 0x000fe40007810000 */
[----:B------:R-:W-:-:S02]  /*3e90*/  ISETP.GT.AND P0, PT, R43, 0x21, !P0 ;  /* 0x000000212b00780c */ /* 0x000fc40004704270 */
[----:B------:R-:W-:Y:S02]  /*3ea0*/  ISETP.GT.AND P6, PT, R43, 0x58, !P6 ;  /* 0x000000582b00780c */ /* 0x000fe400077c4270 */
[----:B------:R-:W-:Y:S02]  /*3eb0*/  ISETP.LT.OR P0, PT, R41, 0x22, P0 ;  /* 0x000000222900780c */ /* 0x000fe40000701670 */
[----:B------:R-:W-:Y:S02]  /*3ec0*/  ISETP.GT.AND P2, PT, R43, 0x59, !P2 ;  /* 0x000000592b00780c */ /* 0x000fe40005744270 */
[----:B------:R-:W-:Y:S02]  /*3ed0*/  FSEL R139, R19, -INF , !P0 ;  /* 0xff800000138b7808 */ /* 0x000fe40004000000 */
[----:B------:R-:W-:Y:S02]  /*3ee0*/  ISETP.NE.AND P0, PT, R68, RZ, PT ;  /* 0x000000ff4400720c */ /* 0x000fe40003f05270 */
[----:B------:R-:W-:Y:S01]  /*3ef0*/  ISETP.LT.OR P6, PT, R41, 0x59, P6 ;  /* 0x000000592900780c */ /* 0x000fe200037c1670 */
[----:B------:R-:W-:Y:S01]  /*3f00*/  LDSM.16.MT88.4 R68, [R212+0x100] ;  /* 0x00010000d444783b */ /* 0x000fe20000004200 */
[----:B------:R-:W-:-:S02]  /*3f10*/  ISETP.GT.AND P0, PT, R43, 0x28, !P0 ;  /* 0x000000282b00780c */ /* 0x000fc40004704270 */
[C---:B------:R-:W-:Y:S02]  /*3f20*/  ISETP.LT.OR P2, PT, R41.reuse, 0x5a, P2 ;  /* 0x0000005a2900780c */ /* 0x040fe40001741670 */
[----:B------:R-:W-:Y:S02]  /*3f30*/  ISETP.LT.OR P0, PT, R41, 0x29, P0 ;  /* 0x000000292900780c */ /* 0x000fe40000701670 */
[----:B------:R-:W-:Y:S02]  /*3f40*/  FSEL R123, R34, -INF , !P6 ;  /* 0xff800000227b7808 */ /* 0x000fe40007000000 */
[----:B------:R-:W-:Y:S02]  /*3f50*/  FSEL R129, R58, -INF , !P0 ;  /* 0xff8000003a817808 */ /* 0x000fe40004000000 */
[----:B------:R-:W-:Y:S02]  /*3f60*/  ISETP.NE.AND P0, PT, R63, RZ, PT ;  /* 0x000000ff3f00720c */ /* 0x000fe40003f05270 */
[----:B------:R-:W-:-:S02]  /*3f70*/  FSEL R121, R35, -INF , !P2 ;  /* 0xff80000023797808 */ /* 0x000fc40005000000 */
[----:B------:R-:W-:Y:S02]  /*3f80*/  ISETP.GT.AND P0, PT, R43, 0x29, !P0 ;  /* 0x000000292b00780c */ /* 0x000fe40004704270 */
[----:B------:R-:W-:Y:S02]  /*3f90*/  IADD3 R168, R14, -0x2, RZ ;  /* 0xfffffffe0ea87810 */ /* 0x000fe40007ffe0ff */
[----:B------:R-:W-:-:S04]  /*3fa0*/  ISETP.LT.OR P0, PT, R41, 0x2a, P0 ;  /* 0x0000002a2900780c */ /* 0x000fc80000701670 */
[----:B------:R-:W-:Y:S02]  /*3fb0*/  FSEL R137, R59, -INF , !P0 ;  /* 0xff8000003b897808 */ /* 0x000fe40004000000 */
[----:B------:R-:W-:-:S04]  /*3fc0*/  ISETP.NE.AND P0, PT, R57, RZ, PT ;  /* 0x000000ff3900720c */ /* 0x000fc80003f05270 */
[----:B------:R-:W-:-:S04]  /*3fd0*/  ISETP.GT.AND P0, PT, R43, 0x30, !P0 ;  /* 0x000000302b00780c */ /* 0x000fc80004704270 */
[----:B------:R-:W-:-:S04]  /*3fe0*/  ISETP.LT.OR P0, PT, R41, 0x31, P0 ;  /* 0x000000312900780c */ /* 0x000fc80000701670 */
[----:B------:R-:W-:Y:S02]  /*3ff0*/  FSEL R141, R54, -INF , !P0 ;  /* 0xff800000368d7808 */ /* 0x000fe40004000000 */
[----:B------:R-:W-:Y:S02]  /*4000*/  ISETP.NE.AND P0, PT, R56, RZ, PT ;  /* 0x000000ff3800720c */ /* 0x000fe40003f05270 */
[----:B------:R-:W-:Y:S02]  /*4010*/  LDSM.16.MT88.4 R56, [R209+0x3100] ;  /* 0x00310000d138783b */ /* 0x000fe40000004200 */
[----:B------:R-:W-:-:S04]  /*4020*/  ISETP.GT.AND P0, PT, R43, 0x31, !P0 ;  /* 0x000000312b00780c */ /* 0x000fc80004704270 */
[----:B------:R-:W-:-:S04]  /*4030*/  ISETP.LT.OR P0, PT, R41, 0x32, P0 ;  /* 0x000000322900780c */ /* 0x000fc80000701670 */
[----:B------:R-:W-:Y:S02]  /*4040*/  FSEL R159, R55, -INF , !P0 ;  /* 0xff800000379f7808 */ /* 0x000fe40004000000 */
[----:B------:R-:W-:-:S04]  /*4050*/  ISETP.NE.AND P0, PT, R53, RZ, PT ;  /* 0x000000ff3500720c */ /* 0x000fc80003f05270 */
        /* <DEDUP_REMOVED lines=23> */
[----:B------:R-:W-:Y:S02]  /*41d0*/  ISETP.NE.AND P0, PT, R0, RZ, PT ;  /* 0x000000ff0000720c */ /* 0x000fe40003f05270 */
[----:B------:R-:W-:Y:S02]  /*41e0*/  FMNMX.FTZ R0, R134, R13, !PT ;  /* 0x0000000d86007209 */ /* 0x000fe40007810000 */
[----:B------:R-:W-:-:S03]  /*41f0*/  ISETP.GT.AND P0, PT, R43, 0x1, !P0 ;  /* 0x000000012b00780c */ /* 0x000fc60004704270 */
[----:B------:R-:W1:Y:S01]  /*4200*/  SHFL.BFLY PT, R13, R0, 0x2, 0x1f ;  /* 0x0c401f00000d7f89 */ /* 0x000e6200000e0000 */
[----:B------:R-:W-:-:S04]  /*4210*/  ISETP.LT.OR P0, PT, R41, 0x2, P0 ;  /* 0x000000022900780c */ /* 0x000fc80000701670 */
[----:B------:R-:W-:Y:S02]  /*4220*/  FSEL R11, R11, -INF , !P0 ;  /* 0xff8000000b0b7808 */ /* 0x000fe40004000000 */
[----:B------:R-:W-:Y:S02]  /*4230*/  ISETP.NE.AND P0, PT, R32, RZ, PT ;  /* 0x000000ff2000720c */ /* 0x000fe40003f05270 */
[----:B------:R-:W-:Y:S02]  /*4240*/  LDSM.16.MT88.4 R32, [R209+0x3900] ;  /* 0x00390000d120783b */ /* 0x000fe40000004200 */
[----:B------:R-:W-:-:S04]  /*4250*/  ISETP.GT.AND P0, PT, R43, RZ, !P0 ;  /* 0x000000ff2b00720c */ /* 0x000fc80004704270 */
[----:B------:R-:W-:-:S04]  /*4260*/  ISETP.LT.OR P0, PT, R41, 0x1, P0 ;  /* 0x000000012900780c */ /* 0x000fc80000701670 */
[----:B------:R-:W-:Y:S02]  /*4270*/  FSEL R10, R10, -INF , !P0 ;  /* 0xff8000000a0a7808 */ /* 0x000fe40004000000 */
[----:B------:R-:W-:Y:S02]  /*4280*/  ISETP.NE.AND P0, PT, R21, RZ, PT ;  /* 0x000000ff1500720c */ /* 0x000fe40003f05270 */
[----:B-1----:R-:W-:Y:S02]  /*4290*/  FMNMX.FTZ R19, R0, R13, !PT ;  /* 0x0000000d00137209 */ /* 0x002fe40007810000 */
[----:B------:R-:W-:-:S03]  /*42a0*/  ISETP.GT.AND P0, PT, R43, 0x50, !P0 ;  /* 0x000000502b00780c */ /* 0x000fc60004704270 */
[----:B------:R-:W1:Y:S01]  /*42b0*/  SHFL.BFLY PT, R0, R19, 0x1, 0x1f ;  /* 0x0c201f0013007f89 */ /* 0x000e6200000e0000 */
[----:B------:R-:W-:-:S04]  /*42c0*/  ISETP.LT.OR P0, PT, R41, 0x51, P0 ;  /* 0x000000512900780c */ /* 0x000fc80000701670 */
        /* <DEDUP_REMOVED lines=8> */
[----:B------:R-:W-:Y:S01]  /*4350*/  FMNMX.FTZ R16, R15, R16, !PT ;  /* 0x000000100f107209 */ /* 0x000fe20007810000 */
[----:B------:R-:W-:Y:S01]  /*4360*/  LDSM.16.MT88.4 R36, [R210+0x3900] ;  /* 0x00390000d224783b */ /* 0x000fe20000004200 */
[----:B-1----:R-:W-:Y:S02]  /*4370*/  FMNMX.FTZ R0, R19, R0, !PT ;  /* 0x0000000013007209 */ /* 0x002fe40007810000 */
[----:B------:R-:W-:Y:S02]  /*4380*/  FMNMX.FTZ R16, R27, R16, !PT ;  /* 0x000000101b107209 */ /* 0x000fe40007810000 */
[C---:B------:R-:W-:Y:S01]  /*4390*/  FSETP.NEU.FTZ.AND P0, PT, R0.reuse, -INF , PT ;  /* 0xff8000000000780b */ /* 0x040fe20003f1d000 */
[----:B------:R-:W-:Y:S01]  /*43a0*/  FMUL.FTZ R135, R0, c[0x0][0x2d0] ;  /* 0x0000b40000877a20 */ /* 0x000fe20000410000 */
[----:B------:R-:W-:-:S04]  /*43b0*/  FMNMX.FTZ R16, R17, R16, !PT ;  /* 0x0000001011107209 */ /* 0x000fc80007810000 */
[----:B------:R-:W-:Y:S02]  /*43c0*/  FMNMX.FTZ R16, R9, R16, !PT ;  /* 0x0000001009107209 */ /* 0x000fe40007810000 */
[----:B------:R-:W-:Y:S02]  /*43d0*/  FSEL R135, R135, RZ, P0 ;  /* 0x000000ff87877208 */ /* 0x000fe40000000000 */
[----:B------:R-:W-:-:S03]  /*43e0*/  FMNMX.FTZ R16, R119, R16, !PT ;  /* 0x0000001077107209 */ /* 0x000fc60007810000 */
[--C-:B------:R-:W-:Y:S01]  /*43f0*/  FFMA.FTZ R47, R12, c[0x0][0x2d0], -R135.reuse ;  /* 0x0000b4000c2f7a23 */ /* 0x100fe20000010887 */
[----:B------:R-:W-:Y:S01]  /*4400*/  FMNMX.FTZ R16, R139, R16, !PT ;  /* 0x000000108b107209 */ /* 0x000fe20007810000 */
[--C-:B------:R-:W-:Y:S02]  /*4410*/  FFMA.FTZ R116, R8, c[0x0][0x2d0], -R135.reuse ;  /* 0x0000b40008747a23 */ /* 0x100fe40000010887 */
[--C-:B------:R-:W-:Y:S01]  /*4420*/  FFMA.FTZ R50, R42, c[0x0][0x2d0], -R135.reuse ;  /* 0x0000b4002a327a23 */ /* 0x100fe20000010887 */
[----:B------:R-:W-:Y:S01]  /*4430*/  FMNMX.FTZ R16, R129, R16, !PT ;  /* 0x0000001081107209 */ /* 0x000fe20007810000 */
[--C-:B------:R-:W-:Y:S01]  /*4440*/  FFMA.FTZ R43, R28, c[0x0][0x2d0], -R135.reuse ;  /* 0x0000b4001c2b7a23 */ /* 0x100fe20000010887 */
[----:B------:R-:W-:Y:S01]  /*4450*/  MUFU.EX2 R47, R47 ;  /* 0x0000002f002f7308 */ /* 0x000fe20000000800 */
[--C-:B------:R-:W-:Y:S01]  /*4460*/  FFMA.FTZ R41, R6, c[0x0][0x2d0], -R135.reuse ;  /* 0x0000b40006297a23 */ /* 0x100fe20000010887 */
[----:B------:R-:W-:Y:S01]  /*4470*/  FMNMX.FTZ R16, R137, R16, !PT ;  /* 0x0000001089107209 */ /* 0x000fe20007810000 */
[----:B------:R-:W-:-:S02]  /*4480*/  FFMA.FTZ R44, R4, c[0x0][0x2d0], -R135 ;  /* 0x0000b400042c7a23 */ /* 0x000fc40000010887 */
[--C-:B------:R-:W-:Y:S01]  /*4490*/  FFMA.FTZ R48, R24, c[0x0][0x2d0], -R135.reuse ;  /* 0x0000b40018307a23 */ /* 0x100fe20000010887 */
[----:B------:R-:W-:Y:S01]  /*44a0*/  FMNMX.FTZ R16, R141, R16, !PT ;  /* 0x000000108d107209 */ /* 0x000fe20007810000 */
[--C-:B------:R-:W-:Y:S01]  /*44b0*/  FFMA.FTZ R51, R132, c[0x0][0x2d0], -R135.reuse ;  /* 0x0000b40084337a23 */ /* 0x100fe20000010887 */
[----:B------:R-:W1:Y:S01]  /*44c0*/  MUFU.EX2 R116, R116 ;  /* 0x0000007400747308 */ /* 0x000e620000000800 */
        /* <DEDUP_REMOVED lines=13> */
[----:B------:R-:W2:Y:S01]  /*45a0*/  MUFU.EX2 R43, R43 ;  /* 0x0000002b002b7308 */ /* 0x000ea20000000800 */
[----:B-1----:R-:W-:Y:S01]  /*45b0*/  F2FP.PACK_AB R64, R47, R116 ;  /* 0x000000742f40723e */ /* 0x002fe200000000ff */
[----:B------:R-:W-:Y:S01]  /*45c0*/  FFMA.FTZ R136, R136, c[0x0][0x2d0], -R135 ;  /* 0x0000b40088887a23 */ /* 0x000fe20000010887 */
[----:B------:R-:W-:Y:S01]  /*45d0*/  FMNMX.FTZ R16, R155, R16, !PT ;  /* 0x000000109b107209 */ /* 0x000fe20007810000 */
[----:B------:R-:W-:-:S03]  /*45e0*/  FADD.FTZ R47, R116, R47 ;  /* 0x0000002f742f7221 */ /* 0x000fc60000010000 */
[----:B------:R-:W-:Y:S01]  /*45f0*/  FMNMX.FTZ R16, R151, R16, !PT ;  /* 0x0000001097107209 */ /* 0x000fe20007810000 */
[----:B------:R-:W-:Y:S03]  /*4600*/  MUFU.EX2 R48, R48 ;  /* 0x0000003000307308 */ /* 0x000fe60000000800 */
[----:B------:R-:W-:-:S04]  /*4610*/  FMNMX.FTZ R16, R143, R16, !PT ;  /* 0x000000108f107209 */ /* 0x000fc80007810000 */
[----:B------:R-:W-:Y:S01]  /*4620*/  FMNMX.FTZ R16, R133, R16, !PT ;  /* 0x0000001085107209 */ /* 0x000fe20007810000 */
[----:B------:R-:W-:Y:S01]  /*4630*/  MUFU.EX2 R41, R41 ;  /* 0x0000002900297308 */ /* 0x000fe20000000800 */
[----:B--2---:R-:W-:Y:S01]  /*4640*/  F2FP.PACK_AB R66, R43, R50 ;  /* 0x000000322b42723e */ /* 0x004fe200000000ff */
[----:B------:R-:W-:Y:S01]  /*4650*/  FADD.FTZ R50, R50, R47 ;  /* 0x0000002f32327221 */ /* 0x000fe20000010000 */
[----:B------:R-:W-:-:S03]  /*4660*/  FMNMX.FTZ R16, R131, R16, !PT ;  /* 0x0000001083107209 */ /* 0x000fc60007810000 */
[----:B------:R-:W-:Y:S01]  /*4670*/  FADD.FTZ R43, R43, R50 ;  /* 0x000000322b2b7221 */ /* 0x000fe20000010000 */
[----:B------:R-:W-:Y:S01]  /*4680*/  FMNMX.FTZ R16, R123, R16, !PT ;  /* 0x000000107b107209 */ /* 0x000fe20007810000 */
[----:B------:R-:W-:Y:S03]  /*4690*/  MUFU.EX2 R44, R44 ;  /* 0x0000002c002c7308 */ /* 0x000fe60000000800 */
[----:B------:R-:W-:-:S05]  /*46a0*/  FMNMX.FTZ R18, R121, R16, !PT ;  /* 0x0000001079127209 */ /* 0x000fca0007810000 */
[----:B------:R-:W1:Y:S01]  /*46b0*/  SHFL.BFLY PT, R13, R18, 0x2, 0x1f ;  /* 0x0c401f00120d7f89 */ /* 0x000e6200000e0000 */
[----:B------:R-:W-:Y:S08]  /*46c0*/  MUFU.EX2 R120, R120 ;  /* 0x0000007800787308 */ /* 0x000ff00000000800 */
[----:B------:R-:W-:Y:S08]  /*46d0*/  MUFU.EX2 R51, R51 ;  /* 0x0000003300337308 */ /* 0x000ff00000000800 */
[----:B------:R-:W-:Y:S01]  /*46e0*/  MUFU.EX2 R122, R122 ;  /* 0x0000007a007a7308 */ /* 0x000fe20000000800 */
[----:B-1----:R-:W-:-:S07]  /*46f0*/  FMNMX.FTZ R16, R18, R13, !PT ;  /* 0x0000000d12107209 */ /* 0x002fce0007810000 */
[----:B------:R-:W-:Y:S01]  /*4700*/  MUFU.EX2 R117, R117 ;  /* 0x0000007500757308 */ /* 0x000fe20000000800 */
[----:B------:R-:W1:Y:S07]  /*4710*/  SHFL.BFLY PT, R13, R16, 0x1, 0x1f ;  /* 0x0c201f00100d7f89 */ /* 0x000e6e00000e0000 */
[----:B------:R-:W-:Y:S08]  /*4720*/  MUFU.EX2 R142, R142 ;  /* 0x0000008e008e7308 */ /* 0x000ff00000000800 */
[----:B------:R-:W-:Y:S08]  /*4730*/  MUFU.EX2 R148, R148 ;  /* 0x0000009400947308 */ /* 0x000ff00000000800 */
[----:B------:R-:W-:Y:S01]  /*4740*/  MUFU.EX2 R154, R154 ;  /* 0x0000009a009a7308 */ /* 0x000fe20000000800 */
[----:B-1----:R-:W-:Y:S01]  /*4750*/  FMNMX.FTZ R12, R13, R16, !PT ;  /* 0x000000100d0c7209 */ /* 0x002fe20007810000 */
[----:B------:R-:W-:-:S02]  /*4760*/  FFMA.FTZ R13, R20, c[0x0][0x2d0], -R135 ;  /* 0x0000b400140d7a23 */ /* 0x000fc40000010887 */
[----:B------:R-:W-:Y:S01]  /*4770*/  LDSM.16.MT88.4 R20, [R209+0x900] ;  /* 0x00090000d114783b */ /* 0x000fe20000004200 */
[C---:B------:R-:W-:Y:S01]  /*4780*/  FSETP.NEU.FTZ.AND P0, PT, R12.reuse, -INF , PT ;  /* 0xff8000000c00780b */ /* 0x040fe20003f1d000 */
[----:B------:R-:W-:Y:S02]  /*4790*/  FMUL.FTZ R130, R12, c[0x0][0x2d0] ;  /* 0x0000b4000c827a20 */ /* 0x000fe40000410000 */
[----:B------:R-:W-:Y:S03]  /*47a0*/  MUFU.EX2 R152, R152 ;  /* 0x0000009800987308 */ /* 0x000fe60000000800 */
[----:B------:R-:W-:Y:S02]  /*47b0*/  FSEL R130, R130, RZ, P0 ;  /* 0x000000ff82827208 */ /* 0x000fe40000000000 */
[----:B------:R-:W-:-:S03]  /*47c0*/  PLOP3.LUT P0, PT, PT, PT, UP1, 0x40, 0x0 ;  /* 0x000000000000781c */ /* 0x000fc60003f0e818 */
[----:B------:R-:W-:Y:S01]  /*47d0*/  MUFU.EX2 R13, R13 ;  /* 0x0000000d000d7308 */ /* 0x000fe20000000800 */
[--C-:B------:R-:W-:Y:S02]  /*47e0*/  FFMA.FTZ R49, R10, c[0x0][0x2d0], -R130.reuse ;  /* 0x0000b4000a317a23 */ /* 0x100fe40000010882 */
[--C-:B------:R-:W-:Y:S02]  /*47f0*/  FFMA.FTZ R118, R11, c[0x0][0x2d0], -R130.reuse ;  /* 0x0000b4000b767a23 */ /* 0x100fe40000010882 */
[--C-:B------:R-:W-:Y:S02]  /*4800*/  FFMA.FTZ R46, R7, c[0x0][0x2d0], -R130.reuse ;  /* 0x0000b400072e7a23 */ /* 0x100fe40000010882 */
[--C-:B------:R-:W-:Y:S01]  /*4810*/  FFMA.FTZ R45, R31, c[0x0][0x2d0], -R130.reuse ;  /* 0x0000b4001f2d7a23 */ /* 0x100fe20000010882 */
[----:B------:R-:W1:Y:S01]  /*4820*/  LDSM.16.MT88.4 R4, [R208+0x3100] ;  /* 0x00310000d004783b */ /* 0x000e620000004200 */
[----:B------:R-:W-:Y:S01]  /*4830*/  MUFU.EX2 R49, R49 ;  /* 0x0000003100317308 */ /* 0x000fe20000000800 */
[----:B------:R-:W-:-:S02]  /*4840*/  FFMA.FTZ R3, R17, c[0x0][0x2d0], -R130 ;  /* 0x0000b40011037a23 */ /* 0x000fc40000010882 */
[----:B------:R-:W2:Y:S01]  /*4850*/  LDSM.16.MT88.4 R16, [R208+0x900] ;  /* 0x00090000d010783b */ /* 0x000ea20000004200 */
[--C-:B------:R-:W-:Y:S02]  /*4860*/  FFMA.FTZ R2, R9, c[0x0][0x2d0], -R130.reuse ;  /* 0x0000b40009027a23 */ /* 0x100fe40000010882 */
[--C-:B------:R-:W-:Y:S01]  /*4870*/  FFMA.FTZ R42, R15, c[0x0][0x2d0], -R130.reuse ;  /* 0x0000b4000f2a7a23 */ /* 0x100fe20000010882 */
[----:B------:R-:W3:Y:S01]  /*4880*/  LDSM.16.MT88.4 R8, [R212+0x3900] ;  /* 0x00390000d408783b */ /* 0x000ee20000004200 */
[----:B------:R-:W4:Y:S01]  /*4890*/  MUFU.EX2 R118, R118 ;  /* 0x0000007600767308 */ /* 0x000f220000000800 */
[--C-:B------:R-:W-:Y:S02]  /*48a0*/  FFMA.FTZ R15, R27, c[0x0][0x2d0], -R130.reuse ;  /* 0x0000b4001b0f7a23 */ /* 0x100fe40000010882 */
[----:B------:R-:W5:Y:S01]  /*48b0*/  LDSM.16.MT88.4 R28, [R212+0x900] ;  /* 0x00090000d41c783b */ /* 0x000f620000004200 */
[--C-:B------:R-:W-:Y:S02]  /*48c0*/  FFMA.FTZ R119, R119, c[0x0][0x2d0], -R130.reuse ;  /* 0x0000b40077777a23 */ /* 0x100fe40000010882 */
[--C-:B------:R-:W-:Y:S01]  /*48d0*/  FFMA.FTZ R128, R139, c[0x0][0x2d0], -R130.reuse ;  /* 0x0000b4008b807a23 */ /* 0x100fe20000010882 */
[----:B------:R-:W1:Y:S01]  /*48e0*/  LDSM.16.MT88.4 R24, [R210+0x900] ;  /* 0x00090000d218783b */ /* 0x000e620000004200 */
[----:B------:R-:W-:Y:S01]  /*48f0*/  MUFU.EX2 R46, R46 ;  /* 0x0000002e002e7308 */ /* 0x000fe20000000800 */
[----:B------:R-:W-:-:S02]  /*4900*/  FFMA.FTZ R129, R129, c[0x0][0x2d0], -R130 ;  /* 0x0000b40081817a23 */ /* 0x000fc40000010882 */
[--C-:B------:R-:W-:Y:S02]  /*4910*/  FFMA.FTZ R132, R137, c[0x0][0x2d0], -R130.reuse ;  /* 0x0000b40089847a23 */ /* 0x100fe40000010882 */
[--C-:B------:R-:W-:Y:S02]  /*4920*/  FFMA.FTZ R137, R158, c[0x0][0x2d0], -R135.reuse ;  /* 0x0000b4009e897a23 */ /* 0x100fe40000010887 */
[----:B------:R-:W-:Y:S01]  /*4930*/  FFMA.FTZ R139, R150, c[0x0][0x2d0], -R135 ;  /* 0x0000b400968b7a23 */ /* 0x000fe20000010887 */
[----:B------:R-:W2:Y:S01]  /*4940*/  MUFU.EX2 R45, R45 ;  /* 0x0000002d002d7308 */ /* 0x000ea20000000800 */
[----:B----4-:R-:W-:Y:S01]  /*4950*/  F2FP.PACK_AB R65, R118, R49 ;  /* 0x000000317641723e */ /* 0x010fe200000000ff */
[--C-:B------:R-:W-:Y:S02]  /*4960*/  FFMA.FTZ R141, R141, c[0x0][0x2d0], -R130.reuse ;  /* 0x0000b4008d8d7a23 */ /* 0x100fe40000010882 */
[--C-:B------:R-:W-:Y:S02]  /*4970*/  FFMA.FTZ R150, R159, c[0x0][0x2d0], -R130.reuse ;  /* 0x0000b4009f967a23 */ /* 0x100fe40000010882 */
[----:B------:R-:W-:-:S02]  /*4980*/  FFMA.FTZ R149, R149, c[0x0][0x2d0], -R130 ;  /* 0x0000b40095957a23 */ /* 0x000fc40000010882 */
[----:B------:R-:W-:Y:S01]  /*4990*/  MUFU.EX2 R42, R42 ;  /* 0x0000002a002a7308 */ /* 0x000fe20000000800 */
[--C-:B------:R-:W-:Y:S02]  /*49a0*/  FFMA.FTZ R158, R157, c[0x0][0x2d0], -R130.reuse ;  /* 0x0000b4009d9e7a23 */ /* 0x100fe40000010882 */
[--C-:B------:R-:W-:Y:S02]  /*49b0*/  FFMA.FTZ R157, R160, c[0x0][0x2d0], -R135.reuse ;  /* 0x0000b400a09d7a23 */ /* 0x100fe40000010887 */
[----:B------:R-:W-:Y:S02]  /*49c0*/  FFMA.FTZ R159, R156, c[0x0][0x2d0], -R135 ;  /* 0x0000b4009c9f7a23 */ /* 0x000fe40000010887 */
[--C-:B------:R-:W-:Y:S01]  /*49d0*/  FFMA.FTZ R153, R153, c[0x0][0x2d0], -R130.reuse ;  /* 0x0000b40099997a23 */ /* 0x100fe20000010882 */
[----:B--2---:R-:W-:Y:S01]  /*49e0*/  F2FP.PACK_AB R67, R45, R46 ;  /* 0x0000002e2d43723e */ /* 0x004fe200000000ff */
[----:B------:R-:W2:Y:S01]  /*49f0*/  MUFU.EX2 R15, R15 ;  /* 0x0000000f000f7308 */ /* 0x000ea20000000800 */
[----:B------:R-:W-:-:S02]  /*4a00*/  FFMA.FTZ R156, R155, c[0x0][0x2d0], -R130 ;  /* 0x0000b4009b9c7a23 */ /* 0x000fc40000010882 */
[--C-:B------:R-:W-:Y:S02]  /*4a10*/  FFMA.FTZ R151, R151, c[0x0][0x2d0], -R130.reuse ;  /* 0x0000b40097977a23 */ /* 0x100fe40000010882 */
[--C-:B------:R-:W-:Y:S01]  /*4a20*/  FFMA.FTZ R160, R143, c[0x0][0x2d0], -R130.reuse ;  /* 0x0000b4008fa07a23 */ /* 0x100fe20000010882 */
[C---:B------:R-:W-:Y:S01]  /*4a30*/  HMMA.16816.F32 R88, R64.reuse, R92, RZ ;  /* 0x0000005c4058723c */ /* 0x040fe200000018ff */
[--C-:B------:R-:W-:Y:S01]  /*4a40*/  FFMA.FTZ R143, R138, c[0x0][0x2d0], -R135.reuse ;  /* 0x0000b4008a8f7a23 */ /* 0x100fe20000010887 */
[----:B------:R-:W-:Y:S01]  /*4a50*/  MUFU.EX2 R3, R3 ;  /* 0x0000000300037308 */ /* 0x000fe20000000800 */
[----:B------:R-:W-:Y:S02]  /*4a60*/  FFMA.FTZ R135, R134, c[0x0][0x2d0], -R135 ;  /* 0x0000b40086877a23 */ /* 0x000fe40000010887 */
[--C-:B------:R-:W-:Y:S02]  /*4a70*/  FFMA.FTZ R133, R133, c[0x0][0x2d0], -R130.reuse ;  /* 0x0000b40085857a23 */ /* 0x100fe40000010882 */
[--C-:B------:R-:W-:Y:S01]  /*4a80*/  FFMA.FTZ R134, R131, c[0x0][0x2d0], -R130.reuse ;  /* 0x0000b40083867a23 */ /* 0x100fe20000010882 */
[----:B------:R-:W-:Y:S01]  /*4a90*/  HMMA.16816.F32 R92, R64, R94, RZ ;  /* 0x0000005e405c723c */ /* 0x000fe200000018ff */
[----:B------:R-:W-:Y:S01]  /*4aa0*/  FFMA.FTZ R229, R121, c[0x0][0x2d0], -R130 ;  /* 0x0000b40079e57a23 */ /* 0x000fe20000010882 */
[----:B------:R-:W4:Y:S01]  /*4ab0*/  MUFU.EX2 R2, R2 ;  /* 0x0000000200027308 */ /* 0x000f220000000800 */
[----:B------:R-:W-:-:S04]  /*4ac0*/  FADD.FTZ R49, R49, R118 ;  /* 0x0000007631317221 */ /* 0x000fc80000010000 */
[----:B------:R-:W-:Y:S01]  /*4ad0*/  FADD.FTZ R46, R46, R49 ;  /* 0x000000312e2e7221 */ /* 0x000fe20000010000 */
[----:B------:R-:W-:Y:S02]  /*4ae0*/  HMMA.16816.F32 R96, R64, R100, RZ ;  /* 0x000000644060723c */ /* 0x000fe400000018ff */
[----:B------:R-:W-:Y:S01]  /*4af0*/  MUFU.EX2 R119, R119 ;  /* 0x0000007700777308 */ /* 0x000fe20000000800 */
[----:B------:R-:W-:-:S05]  /*4b00*/  FADD.FTZ R45, R45, R46 ;  /* 0x0000002e2d2d7221 */ /* 0x000fca0000010000 */
[C---:B------:R-:W-:Y:S02]  /*4b10*/  HMMA.16816.F32 R100, R64.reuse, R102, RZ ;  /* 0x000000664064723c */ /* 0x040fe400000018ff */
[----:B------:R-:W1:Y:S06]  /*4b20*/  MUFU.EX2 R128, R128 ;  /* 0x0000008000807308 */ /* 0x000e6c0000000800 */
[C---:B------:R-:W-:Y:S02]  /*4b30*/  HMMA.16816.F32 R112, R64.reuse, R68, RZ ;  /* 0x000000444070723c */ /* 0x040fe400000018ff */
[----:B------:R-:W-:Y:S06]  /*4b40*/  MUFU.EX2 R129, R129 ;  /* 0x0000008100817308 */ /* 0x000fec0000000800 */
[C---:B------:R-:W-:Y:S02]  /*4b50*/  HMMA.16816.F32 R72, R64.reuse, R76, RZ ;  /* 0x0000004c4048723c */ /* 0x040fe400000018ff */
[----:B------:R-:W1:Y:S06]  /*4b60*/  MUFU.EX2 R132, R132 ;  /* 0x0000008400847308 */ /* 0x000e6c0000000800 */
[C---:B------:R-:W-:Y:S02]  /*4b70*/  HMMA.16816.F32 R80, R64.reuse, R84, RZ ;  /* 0x000000544050723c */ /* 0x040fe400000018ff */
[----:B------:R-:W1:Y:S06]  /*4b80*/  MUFU.EX2 R137, R137 ;  /* 0x0000008900897308 */ /* 0x000e6c0000000800 */
        /* <DEDUP_REMOVED lines=11> */
[----:B------:R-:W2:Y:S06]  /*4c40*/  MUFU.EX2 R157, R157 ;  /* 0x0000009d009d7308 */ /* 0x000eac0000000800 */
[C---:B------:R-:W-:Y:S02]  /*4c50*/  HMMA.16816.F32 R56, R64.reuse, R58, RZ ;  /* 0x0000003a4038723c */ /* 0x040fe400000018ff */
[----:B------:R-:W3:Y:S06]  /*4c60*/  MUFU.EX2 R159, R159 ;  /* 0x0000009f009f7308 */ /* 0x000eec0000000800 */
[C---:B-1----:R-:W-:Y:S02]  /*4c70*/  HMMA.16816.F32 R60, R64.reuse, R4, RZ ;  /* 0x00000004403c723c */ /* 0x042fe400000018ff */
[----:B------:R-:W-:Y:S05]  /*4c80*/  MUFU.EX2 R153, R153 ;  /* 0x0000009900997308 */ /* 0x000fea0000000800 */
[----:B------:R-:W-:Y:S01]  /*4c90*/  F2FP.PACK_AB R4, R41, R48 ;  /* 0x000000302904723e */ /* 0x000fe200000000ff */
[----:B------:R-:W-:Y:S01]  /*4ca0*/  HMMA.16816.F32 R64, R64, R6, RZ ;  /* 0x000000064040723c */ /* 0x000fe200000018ff */
[----:B--2---:R-:W-:Y:S01]  /*4cb0*/  F2FP.PACK_AB R5, R15, R42 ;  /* 0x0000002a0f05723e */ /* 0x004fe200000000ff */
[----:B------:R-:W1:Y:S01]  /*4cc0*/  MUFU.EX2 R156, R156 ;  /* 0x0000009c009c7308 */ /* 0x000e620000000800 */
[----:B------:R-:W-:-:S04]  /*4cd0*/  FADD.FTZ R48, R48, R43 ;  /* 0x0000002b30307221 */ /* 0x000fc80000010000 */
[----:B------:R-:W-:Y:S01]  /*4ce0*/  F2FP.PACK_AB R6, R13, R44 ;  /* 0x0000002c0d06723e */ /* 0x000fe200000000ff */
[----:B------:R-:W-:Y:S01]  /*4cf0*/  FADD.FTZ R41, R41, R48 ;  /* 0x0000003029297221 */ /* 0x000fe20000010000 */
[----:B----4-:R-:W-:Y:S01]  /*4d00*/  F2FP.PACK_AB R7, R2, R3 ;  /* 0x000000030207723e */ /* 0x010fe200000000ff */
[----:B------:R-:W-:Y:S02]  /*4d10*/  MUFU.EX2 R151, R151 ;  /* 0x0000009700977308 */ /* 0x000fe40000000800 */
[----:B------:R-:W-:-:S04]  /*4d20*/  FADD.FTZ R44, R44, R41 ;  /* 0x000000292c2c7221 */ /* 0x000fc80000010000 */
[C---:B------:R-:W-:Y:S01]  /*4d30*/  HMMA.16816.F32 R88, R4.reuse, R16, R88 ;  /* 0x000000100458723c */ /* 0x040fe20000001858 */
[----:B------:R-:W-:Y:S01]  /*4d40*/  FADD.FTZ R13, R13, R44 ;  /* 0x0000002c0d0d7221 */ /* 0x000fe20000010000 */
[----:B------:R-:W2:Y:S06]  /*4d50*/  MUFU.EX2 R160, R160 ;  /* 0x000000a000a07308 */ /* 0x000eac0000000800 */
[C---:B------:R-:W-:Y:S01]  /*4d60*/  HMMA.16816.F32 R92, R4.reuse, R18, R92 ;  /* 0x00000012045c723c */ /* 0x040fe2000000185c */
[----:B------:R-:W4:Y:S01]  /*4d70*/  LDSM.16.MT88.4 R16, [R208+0x3900] ;  /* 0x00390000d010783b */ /* 0x000f220000004200 */
[----:B------:R-:W-:Y:S06]  /*4d80*/  MUFU.EX2 R140, R140 ;  /* 0x0000008c008c7308 */ /* 0x000fec0000000800 */
[C---:B---3--:R-:W-:Y:S02]  /*4d90*/  HMMA.16816.F32 R96, R4.reuse, R8, R96 ;  /* 0x000000080460723c */ /* 0x048fe40000001860 */
[----:B------:R-:W3:Y:S06]  /*4da0*/  MUFU.EX2 R143, R143 ;  /* 0x0000008f008f7308 */ /* 0x000eec0000000800 */
[C---:B------:R-:W-:Y:S01]  /*4db0*/  HMMA.16816.F32 R100, R4.reuse, R10, R100 ;  /* 0x0000000a0464723c */ /* 0x040fe20000001864 */
[----:B------:R-:W1:Y:S01]  /*4dc0*/  LDSM.16.MT88.4 R8, [R208+0x1100] ;  /* 0x00110000d008783b */ /* 0x000e620000004200 */
[----:B------:R-:W-:Y:S06]  /*4dd0*/  MUFU.EX2 R136, R136 ;  /* 0x0000008800887308 */ /* 0x000fec0000000800 */
[C---:B-----5:R-:W-:Y:S02]  /*4de0*/  HMMA.16816.F32 R112, R4.reuse, R28, R112 ;  /* 0x0000001c0470723c */ /* 0x060fe40000001870 */
[----:B------:R-:W5:Y:S06]  /*4df0*/  MUFU.EX2 R135, R135 ;  /* 0x0000008700877308 */ /* 0x000f6c0000000800 */
        /* <DEDUP_REMOVED lines=8> */
[C---:B------:R-:W-:Y:S08]  /*4e80*/  HMMA.16816.F32 R80, R4.reuse, R20, R80 ;  /* 0x000000140450723c */ /* 0x040ff00000001850 */
[C---:B------:R-:W-:Y:S01]  /*4e90*/  HMMA.16816.F32 R84, R4.reuse, R22, R84 ;  /* 0x000000160454723c */ /* 0x040fe20000001854 */
[----:B------:R-:W-:Y:S07]  /*4ea0*/  LDSM.16.MT88.4 R20, [R209+0x1100] ;  /* 0x00110000d114783b */ /* 0x000fee0000004200 */
[C---:B------:R-:W-:Y:S08]  /*4eb0*/  HMMA.16816.F32 R108, R4.reuse, R36, R108 ;  /* 0x00000024046c723c */ /* 0x040ff0000000186c */
[C---:B------:R-:W-:Y:S01]  /*4ec0*/  HMMA.16816.F32 R104, R4.reuse, R38, R104 ;  /* 0x000000260468723c */ /* 0x040fe20000001868 */
[----:B------:R-:W-:Y:S07]  /*4ed0*/  LDSM.16.MT88.4 R36, [R210+0x4100] ;  /* 0x00410000d224783b */ /* 0x000fee0000004200 */
[C---:B------:R-:W-:Y:S08]  /*4ee0*/  HMMA.16816.F32 R52, R4.reuse, R32, R52 ;  /* 0x000000200434723c */ /* 0x040ff00000001834 */
[C---:B------:R-:W-:Y:S01]  /*4ef0*/  HMMA.16816.F32 R56, R4.reuse, R34, R56 ;  /* 0x000000220438723c */ /* 0x040fe20000001838 */
[----:B------:R-:W-:Y:S07]  /*4f00*/  LDSM.16.MT88.4 R32, [R209+0x4100] ;  /* 0x00410000d120783b */ /* 0x000fee0000004200 */
[C---:B----4-:R-:W-:Y:S08]  /*4f10*/  HMMA.16816.F32 R60, R4.reuse, R16, R60 ;  /* 0x00000010043c723c */ /* 0x050ff0000000183c */
[----:B------:R-:W-:Y:S01]  /*4f20*/  HMMA.16816.F32 R64, R4, R18, R64 ;  /* 0x000000120440723c */ /* 0x000fe20000001840 */
[----:B------:R-:W4:Y:S06]  /*4f30*/  LDSM.16.MT88.4 R16, [R212+0x4100] ;  /* 0x00410000d410783b */ /* 0x000f2c0000004200 */
[----:B------:R-:W-:Y:S01]  /*4f40*/  F2FP.PACK_AB R4, R51, R120 ;  /* 0x000000783304723e */ /* 0x000fe200000000ff */
[----:B------:R-:W-:Y:S01]  /*4f50*/  FADD.FTZ R120, R120, R13 ;  /* 0x0000000d78787221 */ /* 0x000fe20000010000 */
[----:B------:R-:W-:-:S02]  /*4f60*/  F2FP.PACK_AB R6, R117, R122 ;  /* 0x0000007a7506723e */ /* 0x000fc400000000ff */
[----:B------:R-:W-:Y:S01]  /*4f70*/  F2FP.PACK_AB R5, R128, R119 ;  /* 0x000000778005723e */ /* 0x000fe200000000ff */
[----:B------:R-:W-:Y:S01]  /*4f80*/  FADD.FTZ R51, R51, R120 ;  /* 0x0000007833337221 */ /* 0x000fe20000010000 */
[----:B------:R-:W-:-:S03]  /*4f90*/  F2FP.PACK_AB R7, R132, R129 ;  /* 0x000000818407723e */ /* 0x000fc600000000ff */
[----:B------:R-:W-:-:S04]  /*4fa0*/  FADD.FTZ R122, R122, R51 ;  /* 0x000000337a7a7221 */ /* 0x000fc80000010000 */
[----:B-1----:R-:W-:Y:S01]  /*4fb0*/  HMMA.16816.F32 R88, R4, R8, R88 ;  /* 0x000000080458723c */ /* 0x002fe20000001858 */
[----:B------:R-:W-:-:S07]  /*4fc0*/  FADD.FTZ R122, R117, R122 ;  /* 0x0000007a757a7221 */ /* 0x000fce0000010000 */
[C---:B------:R-:W-:Y:S01]  /*4fd0*/  HMMA.16816.F32 R92, R4.reuse, R10, R92 ;  /* 0x0000000a045c723c */ /* 0x040fe2000000185c */
[----:B------:R-:W1:Y:S07]  /*4fe0*/  LDSM.16.MT88.4 R8, [R208+0x4100] ;  /* 0x00410000d008783b */ /* 0x000e6e0000004200 */
[C---:B------:R-:W-:Y:S08]  /*4ff0*/  HMMA.16816.F32 R72, R4.reuse, R24, R72 ;  /* 0x000000180448723c */ /* 0x040ff00000001848 */
[C---:B----4-:R-:W-:Y:S08]  /*5000*/  HMMA.16816.F32 R96, R4.reuse, R16, R96 ;  /* 0x000000100460723c */ /* 0x050ff00000001860 */
[C---:B------:R-:W-:Y:S01]  /*5010*/  HMMA.16816.F32 R100, R4.reuse, R18, R100 ;  /* 0x000000120464723c */ /* 0x040fe20000001864 */
[----:B------:R-:W4:Y:S07]  /*5020*/  LDSM.16.MT88.4 R16, [R208+0x1900] ;  /* 0x00190000d010783b */ /* 0x000f2e0000004200 */
[C---:B------:R-:W-:Y:S01]  /*5030*/  HMMA.16816.F32 R76, R4.reuse, R26, R76 ;  /* 0x0000001a044c723c */ /* 0x040fe2000000184c */
[----:B------:R-:W-:Y:S07]  /*5040*/  LDSM.16.MT88.4 R24, [R210+0x1900] ;  /* 0x00190000d218783b */ /* 0x000fee0000004200 */
[C---:B------:R-:W-:Y:S08]  /*5050*/  HMMA.16816.F32 R108, R4.reuse, R36, R108 ;  /* 0x00000024046c723c */ /* 0x040ff0000000186c */
[C---:B-1----:R-:W-:Y:S08]  /*5060*/  HMMA.16816.F32 R60, R4.reuse, R8, R60 ;  /* 0x00000008043c723c */ /* 0x042ff0000000183c */
[C---:B------:R-:W-:Y:S01]  /*5070*/  HMMA.16816.F32 R64, R4.reuse, R10, R64 ;  /* 0x0000000a0440723c */ /* 0x040fe20000001840 */
[----:B------:R-:W1:Y:S07]  /*5080*/  LDSM.16.MT88.4 R8, [R212+0x4900] ;  /* 0x00490000d408783b */ /* 0x000e6e0000004200 */
[C---:B------:R-:W-:Y:S01]  /*5090*/  HMMA.16816.F32 R104, R4.reuse, R38, R104 ;  /* 0x000000260468723c */ /* 0x040fe20000001868 */
[----:B------:R-:W1:Y:S07]  /*50a0*/  LDSM.16.MT88.4 R36, [R210+0x4900] ;  /* 0x00490000d224783b */ /* 0x000e6e0000004200 */
[C---:B------:R-:W-:Y:S08]  /*50b0*/  HMMA.16816.F32 R112, R4.reuse, R28, R112 ;  /* 0x0000001c0470723c */ /* 0x040ff00000001870 */
[C---:B------:R-:W-:Y:S01]  /*50c0*/  HMMA.16816.F32 R68, R4.reuse, R30, R68 ;  /* 0x0000001e0444723c */ /* 0x040fe20000001844 */
[----:B------:R-:W1:Y:S07]  /*50d0*/  LDSM.16.MT88.4 R28, [R212+0x1900] ;  /* 0x00190000d41c783b */ /* 0x000e6e0000004200 */
[C---:B------:R-:W-:Y:S08]  /*50e0*/  HMMA.16816.F32 R80, R4.reuse, R20, R80 ;  /* 0x000000140450723c */ /* 0x040ff00000001850 */
[C---:B------:R-:W-:Y:S01]  /*50f0*/  HMMA.16816.F32 R84, R4.reuse, R22, R84 ;  /* 0x000000160454723c */ /* 0x040fe20000001854 */
[----:B------:R-:W1:Y:S07]  /*5100*/  LDSM.16.MT88.4 R20, [R209+0x1900] ;  /* 0x00190000d114783b */ /* 0x000e6e0000004200 */
[C---:B------:R-:W-:Y:S08]  /*5110*/  HMMA.16816.F32 R52, R4.reuse, R32, R52 ;  /* 0x000000200434723c */ /* 0x040ff00000001834 */
[----:B------:R-:W-:Y:S01]  /*5120*/  HMMA.16816.F32 R56, R4, R34, R56 ;  /* 0x000000220438723c */ /* 0x000fe20000001838 */
[----:B------:R-:W2:Y:S06]  /*5130*/  LDSM.16.MT88.4 R32, [R209+0x4900] ;  /* 0x00490000d120783b */ /* 0x000eac0000004200 */
[----:B------:R-:W-:Y:S01]  /*5140*/  F2FP.PACK_AB R4, R142, R137 ;  /* 0x000000898e04723e */ /* 0x000fe200000000ff */
[----:B------:R-:W-:Y:S01]  /*5150*/  FADD.FTZ R137, R137, R122 ;  /* 0x0000007a89897221 */ /* 0x000fe20000010000 */
[----:B------:R-:W-:-:S02]  /*5160*/  F2FP.PACK_AB R6, R139, R148 ;  /* 0x000000948b06723e */ /* 0x000fc400000000ff */
[----:B------:R-:W-:Y:S01]  /*5170*/  F2FP.PACK_AB R5, R150, R141 ;  /* 0x0000008d9605723e */ /* 0x000fe200000000ff */
[----:B------:R-:W-:Y:S01]  /*5180*/  FADD.FTZ R137, R142, R137 ;  /* 0x000000898e897221 */ /* 0x000fe20000010000 */
[----:B------:R-:W-:-:S03]  /*5190*/  F2FP.PACK_AB R7, R158, R149 ;  /* 0x000000959e07723e */ /* 0x000fc600000000ff */
[----:B------:R-:W-:-:S04]  /*51a0*/  FADD.FTZ R148, R148, R137 ;  /* 0x0000008994947221 */ /* 0x000fc80000010000 */
[----:B----4-:R-:W-:Y:S01]  /*51b0*/  HMMA.16816.F32 R88, R4, R16, R88 ;  /* 0x000000100458723c */ /* 0x010fe20000001858 */
[----:B------:R-:W-:-:S07]  /*51c0*/  FADD.FTZ R148, R139, R148 ;  /* 0x000000948b947221 */ /* 0x000fce0000010000 */
[C---:B------:R-:W-:Y:S01]  /*51d0*/  HMMA.16816.F32 R92, R4.reuse, R18, R92 ;  /* 0x00000012045c723c */ /* 0x040fe2000000185c */
[----:B------:R-:W4:Y:S07]  /*51e0*/  LDSM.16.MT88.4 R16, [R208+0x4900] ;  /* 0x00490000d010783b */ /* 0x000f2e0000004200 */
[C---:B-1----:R-:W-:Y:S08]  /*51f0*/  HMMA.16816.F32 R96, R4.reuse, R8, R96 ;  /* 0x000000080460723c */ /* 0x042ff00000001860 */
        /* <DEDUP_REMOVED lines=14> */
[C---:B--2---:R-:W-:Y:S08]  /*52e0*/  HMMA.16816.F32 R52, R4.reuse, R32, R52 ;  /* 0x000000200434723c */ /* 0x044ff00000001834 */
[C---:B------:R-:W-:Y:S01]  /*52f0*/  HMMA.16816.F32 R56, R4.reuse, R34, R56 ;  /* 0x000000220438723c */ /* 0x040fe20000001838 */
[----:B------:R-:W-:Y:S07]  /*5300*/  LDSM.16.MT88.4 R32, [R209+0x5100] ;  /* 0x00510000d120783b */ /* 0x000fee0000004200 */
[C---:B----4-:R-:W-:Y:S08]  /*5310*/  HMMA.16816.F32 R60, R4.reuse, R16, R60 ;  /* 0x00000010043c723c */ /* 0x050ff0000000183c */
        /* <DEDUP_REMOVED lines=14> */
[C---:B------:R-:W-:Y:S01]  /*5400*/  HMMA.16816.F32 R76, R4.reuse, R26, R76 ;  /* 0x0000001a044c723c */ /* 0x040fe2000000184c */
[----:B------:R-:W4:Y:S07]  /*5410*/  LDSM.16.MT88.4 R24, [R210+0x2900] ;  /* 0x00290000d218783b */ /* 0x000f2e0000004200 */
[C---:B------:R-:W-:Y:S07]  /*5420*/  HMMA.16816.F32 R108, R4.reuse, R36, R108 ;  /* 0x00000024046c723c */ /* 0x040fee000000186c */
[----:B------:R-:W-:Y:S01]  /*5430*/  FFMA.FTZ R36, R123, c[0x0][0x2d0], -R130 ;  /* 0x0000b4007b247a23 */ /* 0x000fe20000010882 */
[C---:B------:R-:W-:Y:S05]  /*5440*/  HMMA.16816.F32 R112, R4.reuse, R28, R112 ;  /* 0x0000001c0470723c */ /* 0x040fea0000001870 */
[----:B------:R-:W1:Y:S03]  /*5450*/  MUFU.EX2 R36, R36 ;  /* 0x0000002400247308 */ /* 0x000e660000000800 */
[C---:B------:R-:W-:Y:S01]  /*5460*/  HMMA.16816.F32 R68, R4.reuse, R30, R68 ;  /* 0x0000001e0444723c */ /* 0x040fe20000001844 */
[----:B------:R-:W-:Y:S07]  /*5470*/  LDSM.16.MT88.4 R28, [R212+0x2900] ;  /* 0x00290000d41c783b */ /* 0x000fee0000004200 */
[C---:B------:R-:W-:Y:S08]  /*5480*/  HMMA.16816.F32 R80, R4.reuse, R20, R80 ;  /* 0x000000140450723c */ /* 0x040ff00000001850 */
[C---:B------:R-:W-:Y:S01]  /*5490*/  HMMA.16816.F32 R84, R4.reuse, R22, R84 ;  /* 0x000000160454723c */ /* 0x040fe20000001854 */
[----:B------:R-:W1:Y:S07]  /*54a0*/  LDSM.16.MT88.4 R20, [R209+0x2900] ;  /* 0x00290000d114783b */ /* 0x000e6e0000004200 */
[C---:B--2---:R-:W-:Y:S08]  /*54b0*/  HMMA.16816.F32 R96, R4.reuse, R16, R96 ;  /* 0x000000100460723c */ /* 0x044ff00000001860 */
[C---:B------:R-:W-:Y:S01]  /*54c0*/  HMMA.16816.F32 R100, R4.reuse, R18, R100 ;  /* 0x000000120464723c */ /* 0x040fe20000001864 */
[----:B------:R-:W2:Y:S07]  /*54d0*/  LDSM.16.MT88.4 R16, [R208+0x2900] ;  /* 0x00290000d010783b */ /* 0x000eae0000004200 */
[C---:B------:R-:W-:Y:S08]  /*54e0*/  HMMA.16816.F32 R104, R4.reuse, R38, R104 ;  /* 0x000000260468723c */ /* 0x040ff00000001868 */
[C---:B------:R-:W-:Y:S08]  /*54f0*/  HMMA.16816.F32 R52, R4.reuse, R32, R52 ;  /* 0x000000200434723c */ /* 0x040ff00000001834 */
[C---:B------:R-:W-:Y:S08]  /*5500*/  HMMA.16816.F32 R56, R4.reuse, R34, R56 ;  /* 0x000000220438723c */ /* 0x040ff00000001838 */
[C---:B-1----:R-:W-:Y:S08]  /*5510*/  HMMA.16816.F32 R60, R4.reuse, R8, R60 ;  /* 0x00000008043c723c */ /* 0x042ff0000000183c */
[----:B------:R-:W-:Y:S01]  /*5520*/  HMMA.16816.F32 R64, R4, R10, R64 ;  /* 0x0000000a0440723c */ /* 0x000fe20000001840 */
[----:B------:R-:W1:Y:S06]  /*5530*/  LDSM.16.MT88.4 R8, [R212+0x5900] ;  /* 0x00590000d408783b */ /* 0x000e6c0000004200 */
[----:B---3--:R-:W-:Y:S01]  /*5540*/  F2FP.PACK_AB R4, R143, R140 ;  /* 0x0000008c8f04723e */ /* 0x008fe200000000ff */
[----:B------:R-:W-:Y:S01]  /*5550*/  FADD.FTZ R140, R140, R159 ;  /* 0x0000009f8c8c7221 */ /* 0x000fe20000010000 */
[----:B-----5:R-:W-:-:S02]  /*5560*/  F2FP.PACK_AB R6, R135, R136 ;  /* 0x000000888706723e */ /* 0x020fc400000000ff */
[----:B------:R-:W-:Y:S01]  /*5570*/  F2FP.PACK_AB R5, R134, R133 ;  /* 0x000000858605723e */ /* 0x000fe200000000ff */
[----:B------:R-:W-:Y:S01]  /*5580*/  FADD.FTZ R143, R143, R140 ;  /* 0x0000008c8f8f7221 */ /* 0x000fe20000010000 */
[----:B------:R-:W-:-:S03]  /*5590*/  F2FP.PACK_AB R7, R229, R36 ;  /* 0x00000024e507723e */ /* 0x000fc600000000ff */
[----:B------:R-:W-:-:S04]  /*55a0*/  FADD.FTZ R136, R136, R143 ;  /* 0x0000008f88887221 */ /* 0x000fc80000010000 */
[----:B----4-:R-:W-:Y:S01]  /*55b0*/  HMMA.16816.F32 R72, R4, R24, R72 ;  /* 0x000000180448723c */ /* 0x010fe20000001848 */
[----:B------:R-:W-:-:S06]  /*55c0*/  FADD.FTZ R228, R135, R136 ;  /* 0x0000008887e47221 */ /* 0x000fcc0000010000 */
[----:B------:R-:W-:Y:S01]  /*55d0*/  FADD.FTZ R24, R42, R45 ;  /* 0x0000002d2a187221 */ /* 0x000fe20000010000 */
[----:B------:R-:W-:Y:S03]  /*55e0*/  HMMA.16816.F32 R80, R4, R20, R80 ;  /* 0x000000140450723c */ /* 0x000fe60000001850 */
[----:B------:R-:W-:-:S04]  /*55f0*/  FADD.FTZ R24, R15, R24 ;  /* 0x000000180f187221 */ /* 0x000fc80000010000 */
[----:B------:R-:W-:Y:S01]  /*5600*/  FADD.FTZ R3, R3, R24 ;  /* 0x0000001803037221 */ /* 0x000fe20000010000 */
[----:B------:R-:W-:Y:S01]  /*5610*/  HMMA.16816.F32 R84, R4, R22, R84 ;  /* 0x000000160454723c */ /* 0x000fe20000001854 */
[----:B------:R-:W3:Y:S02]  /*5620*/  LDSM.16.MT88.4 R20, [R210+0x5900] ;  /* 0x00590000d214783b */ /* 0x000ee40000004200 */
[----:B------:R-:W-:-:S04]  /*5630*/  FADD.FTZ R2, R2, R3 ;  /* 0x0000000302027221 */ /* 0x000fc80000010000 */
[----:B------:R-:W-:Y:S01]  /*5640*/  FADD.FTZ R119, R119, R2 ;  /* 0x0000000277777221 */ /* 0x000fe20000010000 */
[----:B--2---:R-:W-:Y:S03]  /*5650*/  HMMA.16816.F32 R88, R4, R16, R88 ;  /* 0x000000100458723c */ /* 0x004fe60000001858 */
[----:B------:R-:W-:-:S04]  /*5660*/  FADD.FTZ R128, R128, R119 ;  /* 0x0000007780807221 */ /* 0x000fc80000010000 */
[----:B------:R-:W-:Y:S01]  /*5670*/  FADD.FTZ R129, R129, R128 ;  /* 0x0000008081817221 */ /* 0x000fe20000010000 */
[----:B------:R-:W-:Y:S01]  /*5680*/  HMMA.16816.F32 R92, R4, R18, R92 ;  /* 0x00000012045c723c */ /* 0x000fe2000000185c */
[----:B------:R-:W2:Y:S02]  /*5690*/  LDSM.16.MT88.4 R16, [R209+0x5900] ;  /* 0x00590000d110783b */ /* 0x000ea40000004200 */
[----:B------:R-:W-:-:S04]  /*56a0*/  FADD.FTZ R132, R132, R129 ;  /* 0x0000008184847221 */ /* 0x000fc80000010000 */
[----:B------:R-:W-:Y:S01]  /*56b0*/  FADD.FTZ R141, R141, R132 ;  /* 0x000000848d8d7221 */ /* 0x000fe20000010000 */
[----:B-1----:R-:W-:Y:S03]  /*56c0*/  HMMA.16816.F32 R96, R4, R8, R96 ;  /* 0x000000080460723c */ /* 0x002fe60000001860 */
[----:B------:R-:W-:-:S04]  /*56d0*/  FADD.FTZ R150, R150, R141 ;  /* 0x0000008d96967221 */ /* 0x000fc80000010000 */
[----:B------:R-:W-:Y:S01]  /*56e0*/  FADD.FTZ R149, R149, R150 ;  /* 0x0000009695957221 */ /* 0x000fe20000010000 */
[----:B------:R-:W-:Y:S01]  /*56f0*/  HMMA.16816.F32 R100, R4, R10, R100 ;  /* 0x0000000a0464723c */ /* 0x000fe20000001864 */
[----:B------:R-:W1:Y:S02]  /*5700*/  LDSM.16.MT88.4 R8, [R208+0x5900] ;  /* 0x00590000d008783b */ /* 0x000e640000004200 */
[----:B------:R-:W-:-:S04]  /*5710*/  FADD.FTZ R158, R158, R149 ;  /* 0x000000959e9e7221 */ /* 0x000fc80000010000 */
[----:B------:R-:W-:Y:S01]  /*5720*/  FADD.FTZ R153, R153, R158 ;  /* 0x0000009e99997221 */ /* 0x000fe20000010000 */
[----:B------:R-:W-:Y:S03]  /*5730*/  HMMA.16816.F32 R112, R4, R28, R112 ;  /* 0x0000001c0470723c */ /* 0x000fe60000001870 */
        /* <DEDUP_REMOVED lines=8> */
[----:B---3--:R-:W-:Y:S03]  /*57c0*/  HMMA.16816.F32 R108, R4, R20, R108 ;  /* 0x00000014046c723c */ /* 0x008fe6000000186c */
[----:B------:R-:W-:-:S05]  /*57d0*/  FADD.FTZ R229, R229, R36 ;  /* 0x00000024e5e57221 */ /* 0x000fca0000010000 */
[C---:B------:R-:W-:Y:S08]  /*57e0*/  HMMA.16816.F32 R104, R4.reuse, R22, R104 ;  /* 0x000000160468723c */ /* 0x040ff00000001868 */
[C---:B--2---:R-:W-:Y:S08]  /*57f0*/  HMMA.16816.F32 R52, R4.reuse, R16, R52 ;  /* 0x000000100434723c */ /* 0x044ff00000001834 */
[C---:B------:R-:W-:Y:S08]  /*5800*/  HMMA.16816.F32 R56, R4.reuse, R18, R56 ;  /* 0x000000120438723c */ /* 0x040ff00000001838 */
[C---:B-1----:R-:W-:Y:S08]  /*5810*/  HMMA.16816.F32 R60, R4.reuse, R8, R60 ;  /* 0x00000008043c723c */ /* 0x042ff0000000183c */
[----:B------:R-:W-:Y:S01]  /*5820*/  HMMA.16816.F32 R64, R4, R10, R64 ;  /* 0x0000000a0440723c */ /* 0x000fe20000001840 */
[----:B------:R-:W-:Y:S07]  /*5830*/  @P0 BRA `(.L_x_32) ;  /* 0x0000016000000947 */ /* 0x000fee0003800000 */
[----:B------:R-:W-:Y:S01]  /*5840*/  ISETP.LT.AND P0, PT, RZ, UR4, PT ;  /* 0x00000004ff007c0c */ /* 0x000fe2000bf01270 */
[----:B------:R-:W-:-:S12]  /*5850*/  UIADD3 UR19, UR4, -0x1, URZ ;  /* 0xffffffff04137890 */ /* 0x000fd8000fffe03f */
[----:B------:R-:W-:Y:S05]  /*5860*/  @P0 BRA `(.L_x_33) ;  /* 0x0000009000000947 */ /* 0x000fea0003800000 */
[----:B------:R-:W-:Y:S02]  /*5870*/  UMOV UR19, 0x1 ;  /* 0x0000000100137882 */ /* 0x000fe40000000000 */
        /* <DEDUP_REMOVED lines=8> */
.L_x_33:
[----:B------:R-:W-:Y:S02]  /*5900*/  UMOV UR5, 0x1 ;  /* 0x0000000100057882 */ /* 0x000fe40000000000 */
[----:B------:R-:W-:Y:S02]  /*5910*/  ULDC UR4, c[0x0][0x32c] ;  /* 0x0000cb0000047ab9 */ /* 0x000fe40000000800 */
[----:B------:R-:W-:-:S03]  /*5920*/  UISETP.NE.AND UP0, UPT, UR5, UR4, UPT ;  /* 0x000000040500728c */ /* 0x000fc6000bf05270 */
[----:B------:R-:W-:Y:S02]  /*5930*/  ULDC.64 UR4, c[0x0][0x330] ;  /* 0x0000cc0000047ab9 */ /* 0x000fe40000000a00 */
[----:B------:R-:W-:-:S06]  /*5940*/  UIMAD.WIDE.U32 UR22, UR19, UR4, URZ ;  /* 0x00000004131672a5 */ /* 0x000fcc000f8e003f */
[----:B------:R-:W-:Y:S02]  /*5950*/  @UP0 USHF.R.U32.HI UR19, URZ, UR5, UR23 ;  /* 0x000000053f130299 */ /* 0x000fe40008011617 */
.L_x_34:
[----:B------:R-:W-:Y:S02]  /*5960*/  ULDC UR4, c[0x0][0x32c] ;  /* 0x0000cb0000047ab9 */ /* 0x000fe40000000800 */
[----:B------:R-:W-:-:S04]  /*5970*/  UIMAD UR4, UR19, UR4, UR4 ;  /* 0x00000004130472a4 */ /* 0x000fc8000f8e0204 */
[----:B------:R-:W-:-:S04]  /*5980*/  UISETP.LT.AND UP0, UPT, UR18, UR4, UPT ;  /* 0x000000041200728c */ /* 0x000fc8000bf01270 */
[----:B------:R-:W-:-:S03]  /*5990*/  USEL UR18, UR18, UR4, UP0 ;  /* 0x0000000412127287 */ /* 0x000fc60008000000 */
.L_x_32:
[----:B------:R-:W1:Y:S01]  /*59a0*/  R2UR UR4, R215 ;  /* 0x00000000d70473c2 */ /* 0x000e6200000e0000 */
[----:B------:R-:W-:-:S04]  /*59b0*/  UIMAD.WIDE UR18, UR18, 0x2aaaaaab, URZ ;  /* 0x2aaaaaab121278a5 */ /* 0x000fc8000f8e023f */
[----:B------:R-:W-:-:S04]  /*59c0*/  USHF.R.U32.HI UR5, URZ, 0x1f, UR19 ;  /* 0x0000001f3f057899 */ /* 0x000fc80008011613 */
[----:B------:R-:W-:-:S04]  /*59d0*/  ULEA.HI.SX32 UR5, UR19, UR5, 0x1c ;  /* 0x0000000513057291 */ /* 0x000fc8000f8fe23f */
[----:B-1----:R-:W-:-:S04]  /*59e0*/  UISETP.LT.AND UP0, UPT, UR4, UR5, UPT ;  /* 0x000000050400728c */ /* 0x002fc8000bf01270 */
[----:B------:R-:W-:-:S06]  /*59f0*/  USEL UR4, UR4, UR5, !UP0 ;  /* 0x0000000504047287 */ /* 0x000fcc000c000000 */
[----:B------:R-:W-:-:S13]  /*5a00*/  ISETP.GE.AND P0, PT, R168, UR4, PT ;  /* 0x00000004a8007c0c */ /* 0x000fda000bf06270 */
[----:B------:R-:W-:Y:S05]  /*5a10*/  @!P0 BRA `(.L_x_35) ;  /* 0x00003f8000008947 */ /* 0x000fea0003800000 */
[C---:B------:R-:W-:Y:S01]  /*5a20*/  SHF.L.U64.HI R237, R231.reuse, 0x1, R40 ;  /* 0x00000001e7ed7819 */ /* 0x040fe20000010228 */
[----:B------:R-:W-:Y:S01]  /*5a30*/  IMAD.MOV.U32 R2, RZ, RZ, R12 ;  /* 0x000000ffff027224 */ /* 0x000fe200078e000c */
[----:B------:R-:W-:Y:S01]  /*5a40*/  MOV R3, R0 ;  /* 0x0000000000037202 */ /* 0x000fe20000000f00 */
[----:B------:R-:W-:Y:S01]  /*5a50*/  IMAD.MOV.U32 R238, RZ, RZ, R168 ;  /* 0x000000ffffee7224 */ /* 0x000fe200078e00a8 */
[----:B------:R-:W-:Y:S01]  /*5a60*/  SHF.L.U32 R236, R231, 0x1, RZ ;  /* 0x00000001e7ec7819 */ /* 0x000fe200000006ff */
[C---:B------:R-:W-:Y:S01]  /*5a70*/  IMAD.SHL.U32 R234, R230.reuse, 0x2, RZ ;  /* 0x00000002e6ea7824 */ /* 0x040fe200078e00ff */
[----:B------:R-:W-:Y:S02]  /*5a80*/  SHF.L.U64.HI R235, R230, 0x1, R233 ;  /* 0x00000001e6eb7819 */ /* 0x000fe400000102e9 */
.L_x_46:
[----:B------:R-:W-:Y:S04]  /*5a90*/  DEPBAR.LE SB0, 0x0 ;  /* 0x000080000000791a */ /* 0x000fe80000000000 */
[----:B------:R-:W-:Y:S01]  /*5aa0*/  BAR.SYNC.DEFER_BLOCKING 0x0 ;  /* 0x0000000000007b1d */ /* 0x000fe20000010000 */
[----:B------:R-:W-:Y:S05]  /*5ab0*/  ISETP.GT.AND P0, PT, R215, R238, PT ;  /* 0x000000eed700720c */ /* 0x000fea0003f04270 */
[----:B------:R1:W2:Y:S04]  /*5ac0*/  LDSM.16.M88.4 R116, [R214+0x8100] ;  /* 0x00810000d674783b */ /* 0x0002a80000000200 */
[----:B------:R1:W3:Y:S04]  /*5ad0*/  LDSM.16.M88.4 R120, [R214+0x8900] ;  /* 0x00890000d678783b */ /* 0x0002e80000000200 */
[----:B------:R1:W4:Y:S04]  /*5ae0*/  LDSM.16.M88.4 R128, [R214+0x9100] ;  /* 0x00910000d680783b */ /* 0x0003280000000200 */
[----:B------:R1:W1:Y:S04]  /*5af0*/  LDSM.16.M88.4 R132, [R214+0x9900] ;  /* 0x00990000d684783b */ /* 0x0002680000000200 */
[----:B------:R1:W1:Y:S04]  /*5b00*/  LDSM.16.M88.4 R136, [R214+0xa100] ;  /* 0x00a10000d688783b */ /* 0x0002680000000200 */
[----:B------:R1:W1:Y:S04]  /*5b10*/  LDSM.16.M88.4 R140, [R214+0xa900] ;  /* 0x00a90000d68c783b */ /* 0x0002680000000200 */
[----:B------:R1:W1:Y:S04]  /*5b20*/  LDSM.16.M88.4 R148, [R213] ;  /* 0x00000000d594783b */ /* 0x0002680000000200 */
[----:B------:R1:W1:Y:S04]  /*5b30*/  LDSM.16.M88.4 R152, [R207] ;  /* 0x00000000cf98783b */ /* 0x0002680000000200 */
[----:B------:R1:W1:Y:S04]  /*5b40*/  LDSM.16.M88.4 R156, [R206] ;  /* 0x00000000ce9c783b */ /* 0x0002680000000200 */
[----:B------:R1:W1:Y:S04]  /*5b50*/  LDSM.16.M88.4 R160, [R205] ;  /* 0x00000000cda0783b */ /* 0x0002680000000200 */
[----:B------:R1:W1:Y:S04]  /*5b60*/  LDSM.16.M88.4 R164, [R204] ;  /* 0x00000000cca4783b */ /* 0x0002680000000200 */
[----:B------:R1:W1:Y:S01]  /*5b70*/  LDSM.16.M88.4 R168, [R203] ;  /* 0x00000000cba8783b */ /* 0x0002620000000200 */
[----:B------:R-:W-:-:S05]  /*5b80*/  @P0 BRA `(.L_x_36) ;  /* 0x0000028000000947 */ /* 0x000fca0003800000 */
[----:B--23--:R-:W-:Y:S01]  /*5b90*/  SHF.R.S32.HI R5, RZ, 0x1f, R217 ;  /* 0x0000001fff057819 */ /* 0x00cfe200000114d9 */
[----:B------:R-:W-:Y:S01]  /*5ba0*/  IMAD.WIDE.U32 R6, R217, c[0x0][0x208], RZ ;  /* 0x00008200d9067a25 */ /* 0x000fe200078e00ff */
[----:B------:R-:W-:Y:S03]  /*5bb0*/  SHF.R.S32.HI R4, RZ, 0x1f, R216 ;  /* 0x0000001fff047819 */ /* 0x000fe600000114d8 */
[----:B------:R-:W-:Y:S02]  /*5bc0*/  IMAD R5, R5, c[0x0][0x208], RZ ;  /* 0x0000820005057a24 */ /* 0x000fe400078e02ff */
[----:B------:R-:W-:Y:S02]  /*5bd0*/  IMAD R4, R4, c[0x0][0x218], RZ ;  /* 0x0000860004047a24 */ /* 0x000fe400078e02ff */
[----:B------:R-:W-:Y:S02]  /*5be0*/  IMAD R5, R217, c[0x0][0x20c], R5 ;  /* 0x00008300d9057a24 */ /* 0x000fe400078e0205 */
[----:B------:R-:W-:Y:S02]  /*5bf0*/  IMAD R4, R216, c[0x0][0x21c], R4 ;  /* 0x00008700d8047a24 */ /* 0x000fe400078e0204 */
[----:B------:R-:W-:Y:S01]  /*5c00*/  IMAD.IADD R7, R7, 0x1, R5 ;  /* 0x0000000107077824 */ /* 0x000fe200078e0205 */
[----:B------:R-:W-:Y:S03]  /*5c10*/  IADD3 R5, -R232, 0x10, RZ ;  /* 0x00000010e8057810 */ /* 0x000fe60007ffe1ff */
[----:B------:R-:W-:Y:S01]  /*5c20*/  IMAD.WIDE.U32 R6, R216, c[0x0][0x218], R6 ;  /* 0x00008600d8067a25 */ /* 0x000fe200078e0006 */
[----:B------:R-:W-:Y:S04]  /*5c30*/  LOP3.LUT R5, R5, 0xf, RZ, 0xc0, !PT ;  /* 0x0000000f05057812 */ /* 0x000fe800078ec0ff */
[----:B------:R-:W-:Y:S04]  /*5c40*/  IADD3 R0, P0, R6, UR20, RZ ;  /* 0x0000001406007c10 */ /* 0x000fe8000ff1e0ff */
[----:B------:R-:W-:Y:S02]  /*5c50*/  IADD3.X R7, R7, UR16, R4, P0, !PT ;  /* 0x0000001007077c10 */ /* 0x000fe400087fe404 */
[C---:B------:R-:W-:Y:S04]  /*5c60*/  LEA R17, P0, R0.reuse, c[0x0][0x1f8], 0x1 ;  /* 0x00007e0000117a11 */ /* 0x040fe800078008ff */
[----:B------:R-:W-:Y:S01]  /*5c70*/  LEA.HI.X R16, R0, c[0x0][0x1fc], R7, 0x1, P0 ;  /* 0x00007f0000107a11 */ /* 0x000fe200000f0c07 */
[----:B------:R-:W2:Y:S04]  /*5c80*/  SHFL.IDX PT, R11, R17, RZ, 0x181f ;  /* 0x00181fff110b7589 */ /* 0x000ea800000e0000 */
[----:B------:R-:W3:Y:S04]  /*5c90*/  SHFL.IDX PT, R6, R16, RZ, 0x181f ;  /* 0x00181fff10067589 */ /* 0x000ee800000e0000 */
[----:B------:R-:W5:Y:S04]  /*5ca0*/  SHFL.IDX PT, R9, R17, 0x1, 0x181f ;  /* 0x00381f0011097f89 */ /* 0x000f6800000e0000 */
[----:B------:R-:W4:Y:S04]  /*5cb0*/  SHFL.IDX PT, R7, R17, 0x2, 0x181f ;  /* 0x00581f0011077f89 */ /* 0x000f2800000e0000 */
[----:B------:R-:W1:Y:S04]  /*5cc0*/  SHFL.IDX PT, R4, R16, 0x1, 0x181f ;  /* 0x00381f0010047f89 */ /* 0x000e6800000e0000 */
[----:B------:R-:W1:Y:S01]  /*5cd0*/  SHFL.IDX PT, R0, R16, 0x2, 0x181f ;  /* 0x00581f0010007f89 */ /* 0x000e6200000e0000 */
[C---:B--2---:R-:W-:Y:S02]  /*5ce0*/  IADD3 R12, P0, R11.reuse, R236, RZ ;  /* 0x000000ec0b0c7210 */ /* 0x044fe40007f1e0ff */
[----:B------:R-:W-:Y:S03]  /*5cf0*/  IADD3 R10, P6, R11, R234, RZ ;  /* 0x000000ea0b0a7210 */ /* 0x000fe60007fde0ff */
[C---:B---3--:R-:W-:Y:S02]  /*5d00*/  IMAD.X R13, R6.reuse, 0x1, R237, P0 ;  /* 0x00000001060d7824 */ /* 0x048fe400000e06ed */
[----:B------:R-:W-:Y:S01]  /*5d10*/  IMAD.X R11, R6, 0x1, R235, P6 ;  /* 0x00000001060b7824 */ /* 0x000fe200030e06eb */
[C---:B-----5:R-:W-:Y:S02]  /*5d20*/  IADD3 R8, P2, R9.reuse, R236, RZ ;  /* 0x000000ec09087210 */ /* 0x060fe40007f5e0ff */
[----:B------:R2:W-:Y:S01]  /*5d30*/  LDGSTS.E.BYPASS.LTC128B.128 [R226], [R12.64], !P5 ;  /* 0x000000000ce27fae */ /* 0x0005e2000e901d4e */
[----:B------:R-:W-:Y:S02]  /*5d40*/  IADD3 R14, P0, R9, R234, RZ ;  /* 0x000000ea090e7210 */ /* 0x000fe40007f1e0ff */
[----:B----4-:R-:W-:Y:S01]  /*5d50*/  IADD3 R6, P6, R7, R236, RZ ;  /* 0x000000ec07067210 */ /* 0x010fe20007fde0ff */
[----:B------:R2:W-:Y:S01]  /*5d60*/  LDGSTS.E.BYPASS.LTC128B.128 [R225], [R10.64], !P4 ;  /* 0x000000000ae17fae */ /* 0x0005e2000e101d4e */
[C---:B-1----:R-:W-:Y:S02]  /*5d70*/  IMAD.X R9, R4.reuse, 0x1, R237, P2 ;  /* 0x0000000104097824 */ /* 0x042fe400010e06ed */
[----:B------:R-:W-:Y:S01]  /*5d80*/  IMAD.X R15, R4, 0x1, R235, P0 ;  /* 0x00000001040f7824 */ /* 0x000fe200000e06eb */
[----:B------:R-:W-:Y:S01]  /*5d90*/  IADD3 R4, P2, P0, R5, R7, R234 ;  /* 0x0000000705047210 */ /* 0x000fe2000785e0ea */
[----:B------:R-:W-:Y:S01]  /*5da0*/  IMAD.X R7, R0, 0x1, R237, P6 ;  /* 0x0000000100077824 */ /* 0x000fe200030e06ed */
[----:B------:R2:W-:Y:S01]  /*5db0*/  LDGSTS.E.BYPASS.LTC128B.128 [R224], [R8.64], !P5 ;  /* 0x0000000008e07fae */ /* 0x0005e2000e901d4e */
[----:B------:R-:W-:Y:S02]  /*5dc0*/  ISETP.NE.U32.AND P6, PT, R232, RZ, PT ;  /* 0x000000ffe800720c */ /* 0x000fe40003fc5070 */
[----:B------:R-:W-:Y:S01]  /*5dd0*/  IADD3.X R5, RZ, R0, R235, P2, P0 ;  /* 0x00000000ff057210 */ /* 0x000fe200017e04eb */
[----:B------:R2:W-:Y:S04]  /*5de0*/  LDGSTS.E.BYPASS.LTC128B.128 [R223], [R14.64], !P4 ;  /* 0x000000000edf7fae */ /* 0x0005e8000e101d4e */
[----:B------:R2:W-:Y:S06]  /*5df0*/  LDGSTS.E.BYPASS.LTC128B.128 [R226+0x2000], [R6.64], !P5 ;  /* 0x0200000006e27fae */ /* 0x0005ec000e901d4e */
[----:B------:R2:W-:Y:S02]  /*5e00*/  LDGSTS.E.BYPASS.LTC128B.128.ZFILL [R226+0x5000], [R4.64], P6 ;  /* 0x0500000004e27fae */ /* 0x0005e4000b141d4e */
.L_x_36:
[C---:B--23--:R-:W-:Y:S01]  /*5e10*/  HMMA.16816.F32 R4, R124.reuse, R116, RZ ;  /* 0x000000747c04723c */ /* 0x04cfe200000018ff */
[----:B------:R-:W0:Y:S02]  /*5e20*/  LDGDEPBAR ;  /* 0x00000000000079af */ /* 0x000e240000000000 */
[----:B------:R-:W-:Y:S05]  /*5e30*/  ISETP.GT.AND P0, PT, R238, R215, PT ;  /* 0x000000d7ee00720c */ /* 0x000fea0003f04270 */
[C---:B------:R-:W-:Y:S01]  /*5e40*/  HMMA.16816.F32 R8, R124.reuse, R118, RZ ;  /* 0x000000767c08723c */ /* 0x040fe200000018ff */
[----:B------:R-:W2:Y:S07]  /*5e50*/  LDSM.16.M88.4 R116, [R211+0x8100] ;  /* 0x00810000d374783b */ /* 0x000eae0000000200 */
[C---:B------:R-:W-:Y:S08]  /*5e60*/  HMMA.16816.F32 R12, R124.reuse, R120, RZ ;  /* 0x000000787c0c723c */ /* 0x040ff000000018ff */
[C---:B------:R-:W-:Y:S01]  /*5e70*/  HMMA.16816.F32 R16, R124.reuse, R122, RZ ;  /* 0x0000007a7c10723c */ /* 0x040fe200000018ff */
[----:B------:R-:W3:Y:S07]  /*5e80*/  LDSM.16.M88.4 R120, [R211+0x8900] ;  /* 0x00890000d378783b */ /* 0x000eee0000000200 */
[C---:B----4-:R-:W-:Y:S08]  /*5e90*/  HMMA.16816.F32 R20, R124.reuse, R128, RZ ;  /* 0x000000807c14723c */ /* 0x050ff000000018ff */
[C---:B------:R-:W-:Y:S01]  /*5ea0*/  HMMA.16816.F32 R24, R124.reuse, R130, RZ ;  /* 0x000000827c18723c */ /* 0x040fe200000018ff */
[----:B------:R-:W4:Y:S07]  /*5eb0*/  LDSM.16.M88.4 R128, [R211+0x9100] ;  /* 0x00910000d380783b */ /* 0x000f2e0000000200 */
[C---:B-1----:R-:W-:Y:S08]  /*5ec0*/  HMMA.16816.F32 R28, R124.reuse, R132, RZ ;  /* 0x000000847c1c723c */ /* 0x042ff000000018ff */
[C---:B------:R-:W-:Y:S01]  /*5ed0*/  HMMA.16816.F32 R32, R124.reuse, R134, RZ ;  /* 0x000000867c20723c */ /* 0x040fe200000018ff */
[----:B------:R-:W1:Y:S07]  /*5ee0*/  LDSM.16.M88.4 R132, [R211+0x9900] ;  /* 0x00990000d384783b */ /* 0x000e6e0000000200 */
[C---:B------:R-:W-:Y:S08]  /*5ef0*/  HMMA.16816.F32 R36, R124.reuse, R136, RZ ;  /* 0x000000887c24723c */ /* 0x040ff000000018ff */
[C---:B------:R-:W-:Y:S01]  /*5f00*/  HMMA.16816.F32 R40, R124.reuse, R138, RZ ;  /* 0x0000008a7c28723c */ /* 0x040fe200000018ff */
[----:B------:R-:W5:Y:S07]  /*5f10*/  LDSM.16.M88.4 R136, [R211+0xa100] ;  /* 0x00a10000d388783b */ /* 0x000f6e0000000200 */
[C---:B------:R-:W-:Y:S08]  /*5f20*/  HMMA.16816.F32 R44, R124.reuse, R140, RZ ;  /* 0x0000008c7c2c723c */ /* 0x040ff000000018ff */
[----:B------:R-:W-:Y:S01]  /*5f30*/  HMMA.16816.F32 R48, R124, R142, RZ ;  /* 0x0000008e7c30723c */ /* 0x000fe200000018ff */
[----:B------:R-:W1:Y:S07]  /*5f40*/  LDSM.16.M88.4 R140, [R211+0xa900] ;  /* 0x00a90000d38c783b */ /* 0x000e6e0000000200 */
[C---:B------:R-:W-:Y:S08]  /*5f50*/  HMMA.16816.F32 R4, R144.reuse, R148, R4 ;  /* 0x000000949004723c */ /* 0x040ff00000001804 */
[C---:B------:R-:W-:Y:S01]  /*5f60*/  HMMA.16816.F32 R8, R144.reuse, R150, R8 ;  /* 0x000000969008723c */ /* 0x040fe20000001808 */
[----:B------:R-:W1:Y:S07]  /*5f70*/  LDSM.16.M88.4 R148, [R202] ;  /* 0x00000000ca94783b */ /* 0x000e6e0000000200 */
        /* <DEDUP_REMOVED lines=13> */
[----:B------:R-:W-:Y:S08]  /*6050*/  HMMA.16816.F32 R48, R144, R170, R48 ;  /* 0x000000aa9030723c */ /* 0x000ff00000001830 */
[C---:B--2---:R-:W-:Y:S08]  /*6060*/  HMMA.16816.F32 R4, R172.reuse, R116, R4 ;  /* 0x00000074ac04723c */ /* 0x044ff00000001804 */
[C---:B------:R-:W-:Y:S01]  /*6070*/  HMMA.16816.F32 R8, R172.reuse, R118, R8 ;  /* 0x00000076ac08723c */ /* 0x040fe20000001808 */
[----:B------:R-:W2:Y:S07]  /*6080*/  LDSM.16.M88.4 R116, [R202+0x800] ;  /* 0x00080000ca74783b */ /* 0x000eae0000000200 */
[C---:B---3--:R-:W-:Y:S08]  /*6090*/  HMMA.16816.F32 R12, R172.reuse, R120, R12 ;  /* 0x00000078ac0c723c */ /* 0x048ff0000000180c */
        /* <DEDUP_REMOVED lines=8> */
[C---:B-----5:R-:W-:Y:S08]  /*6120*/  HMMA.16816.F32 R36, R172.reuse, R136, R36 ;  /* 0x00000088ac24723c */ /* 0x060ff00000001824 */
[C---:B------:R-:W-:Y:S01]  /*6130*/  HMMA.16816.F32 R40, R172.reuse, R138, R40 ;  /* 0x0000008aac28723c */ /* 0x040fe20000001828 */
[----:B------:R-:W5:Y:S07]  /*6140*/  LDSM.16.M88.4 R136, [R214+0xc100] ;  /* 0x00c10000d688783b */ /* 0x000f6e0000000200 */
[C---:B------:R-:W-:Y:S08]  /*6150*/  HMMA.16816.F32 R44, R172.reuse, R140, R44 ;  /* 0x0000008cac2c723c */ /* 0x040ff0000000182c */
[----:B------:R-:W-:Y:S01]  /*6160*/  HMMA.16816.F32 R48, R172, R142, R48 ;  /* 0x0000008eac30723c */ /* 0x000fe20000001830 */
[----:B------:R-:W1:Y:S07]  /*6170*/  LDSM.16.M88.4 R140, [R214+0xc900] ;  /* 0x00c90000d68c783b */ /* 0x000e6e0000000200 */
        /* <DEDUP_REMOVED lines=8> */
[----:B------:R-:W1:Y:S07]  /*6200*/  LDSM.16.M88.4 R152, [R201] ;  /* 0x00000000c998783b */ /* 0x000e6e0000000200 */
[C---:B------:R-:W-:Y:S08]  /*6210*/  HMMA.16816.F32 R28, R176.reuse, R156, R28 ;  /* 0x0000009cb01c723c */ /* 0x040ff0000000181c */
[C---:B------:R-:W-:Y:S01]  /*6220*/  HMMA.16816.F32 R32, R176.reuse, R158, R32 ;  /* 0x0000009eb020723c */ /* 0x040fe20000001820 */
[----:B------:R-:W1:Y:S07]  /*6230*/  LDSM.16.M88.4 R156, [R200] ;  /* 0x00000000c89c783b */ /* 0x000e6e0000000200 */
[C---:B------:R-:W-:Y:S08]  /*6240*/  HMMA.16816.F32 R36, R176.reuse, R160, R36 ;  /* 0x000000a0b024723c */ /* 0x040ff00000001824 */
[C---:B------:R-:W-:Y:S01]  /*6250*/  HMMA.16816.F32 R40, R176.reuse, R162, R40 ;  /* 0x000000a2b028723c */ /* 0x040fe20000001828 */
[----:B------:R-:W2:Y:S07]  /*6260*/  LDSM.16.M88.4 R160, [R199] ;  /* 0x00000000c7a0783b */ /* 0x000eae0000000200 */
[C---:B---3--:R-:W-:Y:S08]  /*6270*/  HMMA.16816.F32 R44, R176.reuse, R120, R44 ;  /* 0x00000078b02c723c */ /* 0x048ff0000000182c */
[----:B------:R-:W-:Y:S01]  /*6280*/  HMMA.16816.F32 R48, R176, R122, R48 ;  /* 0x0000007ab030723c */ /* 0x000fe20000001830 */
[----:B------:R-:W3:Y:S07]  /*6290*/  LDSM.16.M88.4 R120, [R198] ;  /* 0x00000000c678783b */ /* 0x000eee0000000200 */
[C---:B----4-:R-:W-:Y:S08]  /*62a0*/  HMMA.16816.F32 R4, R180.reuse, R128, R4 ;  /* 0x00000080b404723c */ /* 0x050ff00000001804 */
[C---:B------:R-:W-:Y:S01]  /*62b0*/  HMMA.16816.F32 R8, R180.reuse, R130, R8 ;  /* 0x00000082b408723c */ /* 0x040fe20000001808 */
[----:B------:R-:W4:Y:S07]  /*62c0*/  LDSM.16.M88.4 R128, [R197] ;  /* 0x00000000c580783b */ /* 0x000f2e0000000200 */
[C---:B-1----:R-:W-:Y:S08]  /*62d0*/  HMMA.16816.F32 R12, R180.reuse, R132, R12 ;  /* 0x00000084b40c723c */ /* 0x042ff0000000180c */
[C---:B------:R-:W-:Y:S01]  /*62e0*/  HMMA.16816.F32 R16, R180.reuse, R134, R16 ;  /* 0x00000086b410723c */ /* 0x040fe20000001810 */
[----:B------:R-:W1:Y:S07]  /*62f0*/  LDSM.16.M88.4 R132, [R196] ;  /* 0x00000000c484783b */ /* 0x000e6e0000000200 */
[C---:B-----5:R-:W-:Y:S08]  /*6300*/  HMMA.16816.F32 R20, R180.reuse, R136, R20 ;  /* 0x00000088b414723c */ /* 0x060ff00000001814 */
[C---:B------:R-:W-:Y:S01]  /*6310*/  HMMA.16816.F32 R24, R180.reuse, R138, R24 ;  /* 0x0000008ab418723c */ /* 0x040fe20000001818 */
[----:B------:R-:W5:Y:S07]  /*6320*/  LDSM.16.M88.4 R136, [R211+0xb100] ;  /* 0x00b10000d388783b */ /* 0x000f6e0000000200 */
[C---:B------:R-:W-:Y:S08]  /*6330*/  HMMA.16816.F32 R28, R180.reuse, R140, R28 ;  /* 0x0000008cb41c723c */ /* 0x040ff0000000181c */
[C---:B------:R-:W-:Y:S01]  /*6340*/  HMMA.16816.F32 R32, R180.reuse, R142, R32 ;  /* 0x0000008eb420723c */ /* 0x040fe20000001820 */
[----:B------:R-:W-:Y:S07]  /*6350*/  LDSM.16.M88.4 R140, [R211+0xc100] ;  /* 0x00c10000d38c783b */ /* 0x000fee0000000200 */
[C---:B--2---:R-:W-:Y:S08]  /*6360*/  HMMA.16816.F32 R36, R180.reuse, R116, R36 ;  /* 0x00000074b424723c */ /* 0x044ff00000001824 */
[C---:B------:R-:W-:Y:S01]  /*6370*/  HMMA.16816.F32 R40, R180.reuse, R118, R40 ;  /* 0x00000076b428723c */ /* 0x040fe20000001828 */
[----:B------:R-:W2:Y:S07]  /*6380*/  LDSM.16.M88.4 R116, [R211+0xb900] ;  /* 0x00b90000d374783b */ /* 0x000eae0000000200 */
[C---:B------:R-:W-:Y:S08]  /*6390*/  HMMA.16816.F32 R44, R180.reuse, R148, R44 ;  /* 0x00000094b42c723c */ /* 0x040ff0000000182c */
[----:B------:R-:W-:Y:S01]  /*63a0*/  HMMA.16816.F32 R48, R180, R150, R48 ;  /* 0x00000096b430723c */ /* 0x000fe20000001830 */
[----:B------:R-:W1:Y:S07]  /*63b0*/  LDSM.16.M88.4 R148, [R211+0xc900] ;  /* 0x00c90000d394783b */ /* 0x000e6e0000000200 */
        /* <DEDUP_REMOVED lines=8> */
[----:B------:R-:W-:Y:S07]  /*6440*/  LDSM.16.M88.4 R160, [R202+0x4800] ;  /* 0x00480000caa0783b */ /* 0x000fee0000000200 */
[C---:B---3--:R-:W-:Y:S08]  /*6450*/  HMMA.16816.F32 R28, R184.reuse, R120, R28 ;  /* 0x00000078b81c723c */ /* 0x048ff0000000181c */
[C---:B------:R-:W-:Y:S01]  /*6460*/  HMMA.16816.F32 R32, R184.reuse, R122, R32 ;  /* 0x0000007ab820723c */ /* 0x040fe20000001820 */
[----:B------:R-:W3:Y:S07]  /*6470*/  LDSM.16.M88.4 R120, [R202+0x3000] ;  /* 0x00300000ca78783b */ /* 0x000eee0000000200 */
[C---:B----4-:R-:W-:Y:S08]  /*6480*/  HMMA.16816.F32 R36, R184.reuse, R128, R36 ;  /* 0x00000080b824723c */ /* 0x050ff00000001824 */
[C---:B------:R-:W-:Y:S01]  /*6490*/  HMMA.16816.F32 R40, R184.reuse, R130, R40 ;  /* 0x00000082b828723c */ /* 0x040fe20000001828 */
[----:B------:R-:W4:Y:S07]  /*64a0*/  LDSM.16.M88.4 R128, [R202+0x3800] ;  /* 0x00380000ca80783b */ /* 0x000f2e0000000200 */
[C---:B-1----:R-:W-:Y:S08]  /*64b0*/  HMMA.16816.F32 R44, R184.reuse, R132, R44 ;  /* 0x00000084b82c723c */ /* 0x042ff0000000182c */
[----:B------:R-:W-:Y:S01]  /*64c0*/  HMMA.16816.F32 R48, R184, R134, R48 ;  /* 0x00000086b830723c */ /* 0x000fe20000001830 */
[----:B------:R-:W1:Y:S07]  /*64d0*/  LDSM.16.M88.4 R132, [R202+0x4000] ;  /* 0x00400000ca84783b */ /* 0x000e6e0000000200 */
[C---:B-----5:R-:W-:Y:S08]  /*64e0*/  HMMA.16816.F32 R4, R188.reuse, R136, R4 ;  /* 0x00000088bc04723c */ /* 0x060ff00000001804 */
[C---:B------:R-:W-:Y:S01]  /*64f0*/  HMMA.16816.F32 R8, R188.reuse, R138, R8 ;  /* 0x0000008abc08723c */ /* 0x040fe20000001808 */
[----:B------:R-:W5:Y:S01]  /*6500*/  LDSM.16.M88.4 R136, [R202+0x5800] ;  /* 0x00580000ca88783b */ /* 0x000f620000000200 */
[----:B------:R-:W-:Y:S06]  /*6510*/  DEPBAR.LE SB0, 0x0 ;  /* 0x000080000000791a */ /* 0x000fec0000000000 */
[C---:B--2---:R-:W-:Y:S01]  /*6520*/  HMMA.16816.F32 R12, R188.reuse, R116, R12 ;  /* 0x00000074bc0c723c */ /* 0x044fe2000000180c */
[----:B------:R-:W-:Y:S07]  /*6530*/  BAR.SYNC.DEFER_BLOCKING 0x0 ;  /* 0x0000000000007b1d */ /* 0x000fee0000010000 */
        /* <DEDUP_REMOVED lines=9> */
[C---:B---3--:R-:W-:Y:S08]  /*65d0*/  HMMA.16816.F32 R4, R192.reuse, R120, R4 ;  /* 0x00000078c004723c */ /* 0x048ff00000001804 */
[C---:B------:R-:W-:Y:S08]  /*65e0*/  HMMA.16816.F32 R8, R192.reuse, R122, R8 ;  /* 0x0000007ac008723c */ /* 0x040ff00000001808 */
        /* <DEDUP_REMOVED lines=8> */
[C---:B-----5:R-:W-:Y:S08]  /*6670*/  HMMA.16816.F32 R44, R192.reuse, R136, R44 ;  /* 0x00000088c02c723c */ /* 0x060ff0000000182c */
[----:B------:R-:W-:Y:S01]  /*6680*/  HMMA.16816.F32 R48, R192, R138, R48 ;  /* 0x0000008ac030723c */ /* 0x000fe20000001830 */
[----:B------:R-:W-:-:S07]  /*6690*/  @!P0 BRA `(.L_x_37) ;  /* 0x0000035000008947 */ /* 0x000fce0003800000 */
[----:B------:R-:W-:Y:S02]  /*66a0*/  IMAD R0, R238, 0x60, R220 ;  /* 0x00000060ee007824 */ /* 0x000fe400078e02dc */
[----:B------:R-:W-:Y:S03]  /*66b0*/  IMAD.MOV.U32 R216, RZ, RZ, RZ ;  /* 0x000000ffffd87224 */ /* 0x000fe600078e00ff */
[----:B------:R-:W-:Y:S05]  /*66c0*/  IADD3 R217, R0, -0x60, R219 ;  /* 0xffffffa000d97810 */ /* 0x000fea0007ffe0db */
[----:B------:R-:W-:Y:S04]  /*66d0*/  @P3 IMAD.HI.U32 R118, R217, c[0x0][0x2bc], RZ ;  /* 0x0000af00d9763a27 */ /* 0x000fe800078e00ff */
[--C-:B------:R-:W-:Y:S01]  /*66e0*/  IMAD.MOV.U32 R0, RZ, RZ, R217.reuse ;  /* 0x000000ffff007224 */ /* 0x100fe200078e00d9 */
[----:B------:R-:W-:Y:S04]  /*66f0*/  @P3 SHF.R.U32.HI R0, RZ, c[0x0][0x2c0], R118 ;  /* 0x0000b000ff003a19 */ /* 0x000fe80000011676 */
[C---:B------:R-:W-:Y:S04]  /*6700*/  @!P1 IADD3 R119, P0, R0.reuse, UR12, RZ ;  /* 0x0000000c00779c10 */ /* 0x040fe8000ff1e0ff */
[----:B------:R-:W-:Y:S01]  /*6710*/  @!P1 LEA.HI.X.SX32 R118, R0, UR7, 0x1, P0 ;  /* 0x0000000700769c11 */ /* 0x000fe200080f0eff */
[----:B------:R-:W-:Y:S01]  /*6720*/  IMAD.MOV R0, RZ, RZ, -R0 ;  /* 0x000000ffff007224 */ /* 0x000fe200078e0a00 */
[C---:B------:R-:W-:Y:S03]  /*6730*/  @!P1 LEA R116, P0, R119.reuse, c[0x0][0x2a0], 0x2 ;  /* 0x0000a80077749a11 */ /* 0x040fe600078010ff */
[----:B------:R-:W-:Y:S01]  /*6740*/  IMAD R217, R0, c[0x0][0x2b8], R217 ;  /* 0x0000ae0000d97a24 */ /* 0x000fe200078e02d9 */
[----:B------:R-:W-:Y:S03]  /*6750*/  @!P1 LEA.HI.X R117, R119, c[0x0][0x2a4], R118, 0x2, P0 ;  /* 0x0000a90077759a11 */ /* 0x000fe600000f1476 */
[----:B------:R-:W-:Y:S01]  /*6760*/  IMAD.WIDE.U32 R118, R217, c[0x0][0x1e0], RZ ;  /* 0x00007800d9767a25 */ /* 0x000fe200078e00ff */
        /* <DEDUP_REMOVED lines=13> */
[----:B------:R-:W1:Y:S01]  /*6840*/  SHFL.IDX PT, R123, R133, RZ, 0x181f ;  /* 0x00181fff857b7589 */ /* 0x000e6200000e0000 */
[----:B------:R-:W-:Y:S03]  /*6850*/  IADD3 R117, -R232, 0x10, RZ ;  /* 0x00000010e8757810 */ /* 0x000fe60007ffe1ff */
[----:B------:R-:W2:Y:S01]  /*6860*/  SHFL.IDX PT, R118, R132, RZ, 0x181f ;  /* 0x00181fff84767589 */ /* 0x000ea200000e0000 */
[----:B------:R-:W-:Y:S03]  /*6870*/  LOP3.LUT R117, R117, 0xf, RZ, 0xc0, !PT ;  /* 0x0000000f75757812 */ /* 0x000fe600078ec0ff */
[----:B------:R-:W3:Y:S04]  /*6880*/  SHFL.IDX PT, R121, R133, 0x1, 0x181f ;  /* 0x00381f0085797f89 */ /* 0x000ee800000e0000 */
[----:B------:R-:W4:Y:S04]  /*6890*/  SHFL.IDX PT, R119, R133, 0x2, 0x181f ;  /* 0x00581f0085777f89 */ /* 0x000f2800000e0000 */
[----:B------:R-:W5:Y:S04]  /*68a0*/  SHFL.IDX PT, R116, R132, 0x1, 0x181f ;  /* 0x00381f0084747f89 */ /* 0x000f6800000e0000 */
[----:B------:R-:W5:Y:S01]  /*68b0*/  SHFL.IDX PT, R0, R132, 0x2, 0x181f ;  /* 0x00581f0084007f89 */ /* 0x000f6200000e0000 */
[C---:B-1----:R-:W-:Y:S02]  /*68c0*/  IADD3 R128, P0, R123.reuse, R236, RZ ;  /* 0x000000ec7b807210 */ /* 0x042fe40007f1e0ff */
[----:B------:R-:W-:Y:S03]  /*68d0*/  IADD3 R122, P6, R123, R234, RZ ;  /* 0x000000ea7b7a7210 */ /* 0x000fe60007fde0ff */
[C---:B--2---:R-:W-:Y:S02]  /*68e0*/  IMAD.X R129, R118.reuse, 0x1, R237, P0 ;  /* 0x0000000176817824 */ /* 0x044fe400000e06ed */
[----:B------:R-:W-:Y:S01]  /*68f0*/  IMAD.X R123, R118, 0x1, R235, P6 ;  /* 0x00000001767b7824 */ /* 0x000fe200030e06eb */
[C---:B---3--:R-:W-:Y:S02]  /*6900*/  IADD3 R120, P2, R121.reuse, R236, RZ ;  /* 0x000000ec79787210 */ /* 0x048fe40007f5e0ff */
[----:B------:R1:W-:Y:S01]  /*6910*/  LDGSTS.E.BYPASS.LTC128B.128 [R218+0x8100], [R128.64], !P5 ;  /* 0x0810000080da7fae */ /* 0x0003e2000e901d4e */
[----:B------:R-:W-:Y:S02]  /*6920*/  IADD3 R130, P0, R121, R234, RZ ;  /* 0x000000ea79827210 */ /* 0x000fe40007f1e0ff */
[----:B----4-:R-:W-:Y:S01]  /*6930*/  IADD3 R118, P6, R119, R236, RZ ;  /* 0x000000ec77767210 */ /* 0x010fe20007fde0ff */
[----:B------:R1:W-:Y:S01]  /*6940*/  LDGSTS.E.BYPASS.LTC128B.128 [R218+0xb100], [R122.64], !P4 ;  /* 0x0b1000007ada7fae */ /* 0x0003e2000e101d4e */
[C---:B-----5:R-:W-:Y:S02]  /*6950*/  IMAD.X R121, R116.reuse, 0x1, R237, P2 ;  /* 0x0000000174797824 */ /* 0x060fe400010e06ed */
[----:B------:R-:W-:Y:S01]  /*6960*/  IMAD.X R131, R116, 0x1, R235, P0 ;  /* 0x0000000174837824 */ /* 0x000fe200000e06eb */
[----:B------:R-:W-:Y:S01]  /*6970*/  IADD3 R116, P2, P0, R117, R119, R234 ;  /* 0x0000007775747210 */ /* 0x000fe2000785e0ea */
[----:B------:R-:W-:Y:S01]  /*6980*/  IMAD.X R119, R0, 0x1, R237, P6 ;  /* 0x0000000100777824 */ /* 0x000fe200030e06ed */
[----:B------:R1:W-:Y:S01]  /*6990*/  LDGSTS.E.BYPASS.LTC128B.128 [R218+0x9100], [R120.64], !P5 ;  /* 0x0910000078da7fae */ /* 0x0003e2000e901d4e */
[----:B------:R-:W-:Y:S02]  /*69a0*/  ISETP.NE.U32.AND P6, PT, R232, RZ, PT ;  /* 0x000000ffe800720c */ /* 0x000fe40003fc5070 */
[----:B------:R-:W-:Y:S01]  /*69b0*/  IADD3.X R117, RZ, R0, R235, P2, P0 ;  /* 0x00000000ff757210 */ /* 0x000fe200017e04eb */
[----:B------:R1:W-:Y:S04]  /*69c0*/  LDGSTS.E.BYPASS.LTC128B.128 [R218+0xc100], [R130.64], !P4 ;  /* 0x0c10000082da7fae */ /* 0x0003e8000e101d4e */
[----:B------:R1:W-:Y:S06]  /*69d0*/  LDGSTS.E.BYPASS.LTC128B.128 [R218+0xa100], [R118.64], !P5 ;  /* 0x0a10000076da7fae */ /* 0x0003ec000e901d4e */
[----:B------:R1:W-:Y:S02]  /*69e0*/  LDGSTS.E.BYPASS.LTC128B.128.ZFILL [R218+0xd100], [R116.64], P6 ;  /* 0x0d10000074da7fae */ /* 0x0003e4000b141d4e */
.L_x_37:
[----:B-1----:R-:W-:Y:S01]  /*69f0*/  IMAD.MOV.U32 R121, RZ, RZ, R221 ;  /* 0x000000ffff797224 */ /* 0x002fe200078e00dd */
[----:B------:R-:W-:Y:S01]  /*6a00*/  PLOP3.LUT P2, PT, PT, PT, UP2, 0x80, 0x0 ;  /* 0x000000000000781c */ /* 0x000fe20003f4f028 */
[----:B------:R-:W0:Y:S01]  /*6a10*/  LDGDEPBAR ;  /* 0x00000000000079af */ /* 0x000e220000000000 */
[----:B------:R-:W-:Y:S01]  /*6a20*/  PLOP3.LUT P0, PT, PT, PT, UP2, 0x80, 0x0 ;  /* 0x000000000000781c */ /* 0x000fe20003f0f028 */
[----:B------:R-:W-:Y:S05]  /*6a30*/  IMAD R119, R238, -0x60, RZ ;  /* 0xffffffa0ee777824 */ /* 0x000fea00078e02ff */
[----:B------:R-:W-:Y:S05]  /*6a40*/  IADD3 R117, -R222, 0x1, R119 ;  /* 0x00000001de757810 */ /* 0x000fea0007ffe177 */
[----:B------:R-:W-:Y:S05]  /*6a50*/  @P2 IMAD.HI.U32 R0, R221, c[0x0][0x2c8], RZ ;  /* 0x0000b200dd002a27 */ /* 0x000fea00078e00ff */
[----:B------:R-:W-:Y:S01]  /*6a60*/  @P0 SHF.R.U32.HI R121, RZ, c[0x0][0x2cc], R0 ;  /* 0x0000b300ff790a19 */ /* 0x000fe20000011600 */
[----:B------:R-:W-:Y:S01]  /*6a70*/  IMAD.MOV.U32 R0, RZ, RZ, c[0x0][0x2ac] ;  /* 0x0000ab00ff007624 */ /* 0x000fe200078e00ff */
[----:B------:R-:W-:Y:S03]  /*6a80*/  PLOP3.LUT P0, PT, PT, PT, UP1, 0x40, 0x0 ;  /* 0x000000000000781c */ /* 0x000fe60003f0e818 */
[----:B------:R-:W1:Y:S01]  /*6a90*/  SHFL.IDX PT, R129, R121, RZ, 0x1c1f ;  /* 0x001c1fff79817589 */ /* 0x000e6200000e0000 */
[----:B------:R-:W-:Y:S05]  /*6aa0*/  IMAD R117, R0, c[0x0][0x1d0], R117 ;  /* 0x0000740000757a24 */ /* 0x000fea00078e0275 */
[----:B------:R-:W-:Y:S04]  /*6ab0*/  IADD3 R0, R117, -c[0x0][0x168], RZ ;  /* 0x80005a0075007a10 */ /* 0x000fe80007ffe0ff */
[C---:B------:R-:W-:Y:S02]  /*6ac0*/  IADD3 R117, R0.reuse, c[0x0][0x328], RZ ;  /* 0x0000ca0000757a10 */ /* 0x040fe40007ffe0ff */
[----:B------:R-:W-:Y:S03]  /*6ad0*/  IADD3 R0, R0, UR17, RZ ;  /* 0x0000001100007c10 */ /* 0x000fe6000fffe0ff */
[--C-:B-1----:R-:W-:Y:S02]  /*6ae0*/  IMAD.IADD R123, R117, 0x1, R129.reuse ;  /* 0x00000001757b7824 */ /* 0x102fe400078e0281 */
[----:B------:R-:W-:Y:S01]  /*6af0*/  IMAD.IADD R122, R0, 0x1, R129 ;  /* 0x00000001007a7824 */ /* 0x000fe200078e0281 */
[----:B------:R-:W-:-:S05]  /*6b00*/  @P0 BRA `(.L_x_38) ;  /* 0x000001a000000947 */ /* 0x000fca0003800000 */
[----:B------:R-:W-:Y:S01]  /*6b10*/  MOV R116, c[0x0][0x2ac] ;  /* 0x0000ab0000747a02 */ /* 0x000fe20000000f00 */
[----:B------:R-:W-:Y:S04]  /*6b20*/  BSSY B0, `(.L_x_39) ;  /* 0x0000013000007945 */ /* 0x000fe80003800000 */
[----:B------:R-:W-:Y:S05]  /*6b30*/  IMAD R129, R116, c[0x0][0x1d0], R129 ;  /* 0x0000740074817a24 */ /* 0x000fea00078e0281 */
[----:B------:R-:W-:Y:S04]  /*6b40*/  IADD3 R118, R129, -c[0x0][0x168], RZ ;  /* 0x80005a0081767a10 */ /* 0x000fe80007ffe0ff */
[----:B------:R-:W-:Y:S11]  /*6b50*/  ISETP.GT.AND P0, PT, R118, -0x1, PT ;  /* 0xffffffff7600780c */ /* 0x000ff60003f04270 */
[----:B------:R-:W-:Y:S02]  /*6b60*/  @!UPT UIADD3 URZ, URZ, URZ, URZ ;  /* 0x0000003f3f3ff290 */ /* 0x000fe4000fffe03f */
[----:B------:R-:W-:-:S05]  /*6b70*/  @P0 BRA `(.L_x_40) ;  /* 0x0000008000000947 */ /* 0x000fca0003800000 */
[----:B------:R-:W-:Y:S01]  /*6b80*/  LOP3.LUT R118, RZ, R118, RZ, 0x33, !PT ;  /* 0x00000076ff767212 */ /* 0x000fe200078e33ff */
[----:B------:R-:W-:Y:S05]  /*6b90*/  IMAD.MOV.U32 R116, RZ, RZ, c[0x0][0x32c] ;  /* 0x0000cb00ff747624 */ /* 0x000fea00078e00ff */
[----:B------:R-:W-:Y:S11]  /*6ba0*/  ISETP.NE.AND P0, PT, R116, 0x1, PT ;  /* 0x000000017400780c */ /* 0x000ff60003f05270 */
[----:B------:R-:W-:Y:S02]  /*6bb0*/  @!UPT UIADD3 URZ, URZ, URZ, URZ ;  /* 0x0000003f3f3ff290 */ /* 0x000fe4000fffe03f */
[----:B------:R-:W-:Y:S05]  /*6bc0*/  @P0 IMAD.HI.U32 R116, R118, c[0x0][0x330], RZ ;  /* 0x0000cc0076740a27 */ /* 0x000fea00078e00ff */
[----:B------:R-:W-:Y:S04]  /*6bd0*/  @P0 SHF.R.U32.HI R118, RZ, c[0x0][0x334], R116 ;  /* 0x0000cd00ff760a19 */ /* 0x000fe80000011674 */
[----:B------:R-:W-:Y:S01]  /*6be0*/  LOP3.LUT R118, RZ, R118, RZ, 0x33, !PT ;  /* 0x00000076ff767212 */ /* 0x000fe200078e33ff */
[----:B------:R-:W-:-:S05]  /*6bf0*/  BRA `(.L_x_41) ;  /* 0x0000005000007947 */ /* 0x000fca0003800000 */
.L_x_40:
[----:B------:R-:W-:Y:S04]  /*6c00*/  MOV R116, c[0x0][0x32c] ;  /* 0x0000cb0000747a02 */ /* 0x000fe80000000f00 */
[----:B------:R-:W-:Y:S11]  /*6c10*/  ISETP.NE.AND P0, PT, R116, 0x1, PT ;  /* 0x000000017400780c */ /* 0x000ff60003f05270 */
[----:B------:R-:W-:Y:S02]  /*6c20*/  @!UPT UIADD3 URZ, URZ, URZ, URZ ;  /* 0x0000003f3f3ff290 */ /* 0x000fe4000fffe03f */
[----:B------:R-:W-:Y:S05]  /*6c30*/  @P0 IMAD.HI.U32 R116, R118, c[0x0][0x330], RZ ;  /* 0x0000cc0076740a27 */ /* 0x000fea00078e00ff */
[----:B------:R-:W-:Y:S02]  /*6c40*/  @P0 SHF.R.U32.HI R118, RZ, c[0x0][0x334], R116 ;  /* 0x0000cd00ff760a19 */ /* 0x000fe40000011674 */
.L_x_41:
[----:B------:R-:W-:Y:S05]  /*6c50*/  BSYNC B0 ;  /* 0x0000000000007941 */ /* 0x000fea0003800000 */
.L_x_39:
[----:B------:R-:W-:Y:S04]  /*6c60*/  IMAD.IADD R129, R119, 0x1, -R222 ;  /* 0x0000000177817824 */ /* 0x000fe800078e0ade */
[----:B------:R-:W-:Y:S05]  /*6c70*/  IMAD R129, R118, c[0x0][0x32c], R129 ;  /* 0x0000cb0076817a24 */ /* 0x000fea00078e0281 */
[----:B------:R-:W-:Y:S02]  /*6c80*/  IADD3 R116, R129, c[0x0][0x32c], RZ ;  /* 0x0000cb0081747a10 */ /* 0x000fe40007ffe0ff */
[----:B------:R-:W-:Y:S02]  /*6c90*/  IMNMX R122, R122, R129, !PT ;  /* 0x000000817a7a7217 */ /* 0x000fe40007800200 */
[----:B------:R-:W-:Y:S02]  /*6ca0*/  IMNMX R123, R123, R116, PT ;  /* 0x000000747b7b7217 */ /* 0x000fe40003800200 */
.L_x_38:
[C---:B------:R-:W-:Y:S02]  /*6cb0*/  ISETP.GE.AND P0, PT, R119.reuse, 0x1, PT ;  /* 0x000000017700780c */ /* 0x040fe40003f06270 */
[----:B------:R-:W-:Y:S02]  /*6cc0*/  ISETP.GE.AND P2, PT, R119, 0x2, PT ;  /* 0x000000027700780c */ /* 0x000fe40003f46270 */
[----:B------:R-:W-:Y:S02]  /*6cd0*/  LOP3.LUT R227, R227, 0xffdfffff, RZ, 0xc0, !PT ;  /* 0xffdfffffe3e37812 */ /* 0x000fe400078ec0ff */
[----:B------:R-:W-:Y:S07]  /*6ce0*/  ISETP.GE.AND P6, PT, R119, 0x59, PT ;  /* 0x000000597700780c */ /* 0x000fee0003fc6270 */
[----:B------:R-:W-:Y:S02]  /*6cf0*/  @P0 LOP3.LUT R227, R227, 0x200000, RZ, 0xfc, !PT ;  /* 0x00200000e3e30812 */ /* 0x000fe400078efcff */
[----:B------:R-:W-:Y:S02]  /*6d00*/  ISETP.GT.AND P0, PT, R122, RZ, !P0 ;  /* 0x000000ff7a00720c */ /* 0x000fe40004704270 */
[----:B------:R-:W-:Y:S02]  /*6d10*/  LOP3.LUT R227, R227, 0xffefffff, RZ, 0xc0, !PT ;  /* 0xffefffffe3e37812 */ /* 0x000fe400078ec0ff */
[----:B------:R-:W-:Y:S02]  /*6d20*/  ISETP.LT.OR P0, PT, R123, 0x1, P0 ;  /* 0x000000017b00780c */ /* 0x000fe40000701670 */
[----:B------:R-:W-:Y:S02]  /*6d30*/  @P2 LOP3.LUT R227, R227, 0x100000, RZ, 0xfc, !PT ;  /* 0x00100000e3e32812 */ /* 0x000fe400078efcff */
[----:B------:R-:W-:Y:S02]  /*6d40*/  FSEL R120, R4, -INF , !P0 ;  /* 0xff80000004787808 */ /* 0x000fe40004000000 */
[C---:B------:R-:W-:Y:S01]  /*6d50*/  ISETP.GT.AND P0, PT, R122.reuse, 0x1, !P2 ;  /* 0x000000017a00780c */ /* 0x040fe20005704270 */
[----:B------:R-:W1:Y:S01]  /*6d60*/  SHFL.IDX PT, R4, R121, 0x1, 0x1c1f ;  /* 0x003c1f0079047f89 */ /* 0x000e6200000e0000 */
[----:B------:R-:W-:Y:S02]  /*6d70*/  ISETP.GE.AND P2, PT, R119, 0x9, PT ;  /* 0x000000097700780c */ /* 0x000fe40003f46270 */
[----:B------:R-:W-:Y:S02]  /*6d80*/  ISETP.LT.OR P0, PT, R123, 0x2, P0 ;  /* 0x000000027b00780c */ /* 0x000fe40000701670 */
[----:B------:R-:W-:Y:S02]  /*6d90*/  LOP3.LUT R227, R227, 0xfff7ffff, RZ, 0xc0, !PT ;  /* 0xfff7ffffe3e37812 */ /* 0x000fe400078ec0ff */
[----:B------:R-:W-:Y:S02]  /*6da0*/  FSEL R118, R5, -INF , !P0 ;  /* 0xff80000005767808 */ /* 0x000fe40004000000 */
[----:B------:R-:W-:Y:S04]  /*6db0*/  ISETP.GT.AND P0, PT, R122, 0x8, !P2 ;  /* 0x000000087a00780c */ /* 0x000fe80005704270 */
[----:B------:R-:W-:Y:S02]  /*6dc0*/  ISETP.LT.OR P0, PT, R123, 0x9, P0 ;  /* 0x000000097b00780c */ /* 0x000fe40000701670 */
[----:B------:R-:W-:Y:S02]  /*6dd0*/  @P2 LOP3.LUT R227, R227, 0x80000, RZ, 0xfc, !PT ;  /* 0x00080000e3e32812 */ /* 0x000fe400078efcff */
[----:B------:R-:W-:Y:S02]  /*6de0*/  ISETP.GE.AND P2, PT, R119, 0xa, PT ;  /* 0x0000000a7700780c */ /* 0x000fe40003f46270 */
[----:B------:R-:W-:Y:S02]  /*6df0*/  LOP3.LUT R227, R227, 0xfffbffff, RZ, 0xc0, !PT ;  /* 0xfffbffffe3e37812 */ /* 0x000fe400078ec0ff */
[----:B------:R-:W-:Y:S02]  /*6e00*/  FSEL R116, R8, -INF , !P0 ;  /* 0xff80000008747808 */ /* 0x000fe40004000000 */
[----:B------:R-:W-:Y:S01]  /*6e10*/  ISETP.GT.AND P0, PT, R122, 0x9, !P2 ;  /* 0x000000097a00780c */ /* 0x000fe20005704270 */
[--C-:B-1----:R-:W-:Y:S02]  /*6e20*/  IMAD.IADD R117, R117, 0x1, R4.reuse ;  /* 0x0000000175757824 */ /* 0x102fe400078e0204 */
[----:B------:R-:W-:Y:S01]  /*6e30*/  IMAD.IADD R0, R0, 0x1, R4 ;  /* 0x0000000100007824 */ /* 0x000fe200078e0204 */
[----:B------:R-:W-:Y:S03]  /*6e40*/  ISETP.LT.OR P0, PT, R123, 0xa, P0 ;  /* 0x0000000a7b00780c */ /* 0x000fe60000701670 */
[----:B------:R-:W-:Y:S02]  /*6e50*/  @P2 LOP3.LUT R227, R227, 0x40000, RZ, 0xfc, !PT ;  /* 0x00040000e3e32812 */ /* 0x000fe400078efcff */
[----:B------:R-:W-:Y:S02]  /*6e60*/  ISETP.GE.AND P2, PT, R119, 0x11, PT ;  /* 0x000000117700780c */ /* 0x000fe40003f46270 */
[----:B------:R-:W-:Y:S02]  /*6e70*/  LOP3.LUT R227, R227, 0xfffdffff, RZ, 0xc0, !PT ;  /* 0xfffdffffe3e37812 */ /* 0x000fe400078ec0ff */
[----:B------:R-:W-:Y:S02]  /*6e80*/  FSEL R8, R9, -INF , !P0 ;  /* 0xff80000009087808 */ /* 0x000fe40004000000 */
[----:B------:R-:W-:Y:S04]  /*6e90*/  ISETP.GT.AND P0, PT, R122, 0x10, !P2 ;  /* 0x000000107a00780c */ /* 0x000fe80005704270 */
[----:B------:R-:W-:Y:S03]  /*6ea0*/  ISETP.LT.OR P0, PT, R123, 0x11, P0 ;  /* 0x000000117b00780c */ /* 0x000fe60000701670 */
[----:B------:R-:W-:Y:S02]  /*6eb0*/  @P2 LOP3.LUT R227, R227, 0x20000, RZ, 0xfc, !PT ;  /* 0x00020000e3e32812 */ /* 0x000fe400078efcff */
[----:B------:R-:W-:Y:S02]  /*6ec0*/  ISETP.GE.AND P2, PT, R119, 0x12, PT ;  /* 0x000000127700780c */ /* 0x000fe40003f46270 */
[----:B------:R-:W-:Y:S02]  /*6ed0*/  LOP3.LUT R227, R227, 0xfffeffff, RZ, 0xc0, !PT ;  /* 0xfffeffffe3e37812 */ /* 0x000fe400078ec0ff */
[----:B------:R-:W-:Y:S02]  /*6ee0*/  FSEL R244, R12, -INF , !P0 ;  /* 0xff8000000cf47808 */ /* 0x000fe40004000000 */
[C---:B------:R-:W-:Y:S04]  /*6ef0*/  ISETP.GT.AND P0, PT, R122.reuse, 0x11, !P2 ;  /* 0x000000117a00780c */ /* 0x040fe80005704270 */
        /* <DEDUP_REMOVED lines=87> */
[----:B------:R-:W-:Y:S02]  /*7470*/  FSEL R150, R41, -INF , !P0 ;  /* 0xff80000029967808 */ /* 0x000fe40004000000 */
[----:B------:R-:W-:Y:S02]  /*7480*/  LOP3.LUT R227, R227, 0xfffffffd, RZ, 0xc0, !PT ;  /* 0xfffffffde3e37812 */ /* 0x000fe400078ec0ff */
[----:B------:R-:W-:Y:S04]  /*7490*/  ISETP.GT.AND P0, PT, R122, 0x50, !P2 ;  /* 0x000000507a00780c */ /* 0x000fe80005704270 */
[----:B------:R-:W-:Y:S03]  /*74a0*/  ISETP.LT.OR P0, PT, R123, 0x51, P0 ;  /* 0x000000517b00780c */ /* 0x000fe60000701670 */
[----:B------:R-:W-:Y:S02]  /*74b0*/  @P2 LOP3.LUT R227, R227, 0x2, RZ, 0xfc, !PT ;  /* 0x00000002e3e32812 */ /* 0x000fe400078efcff */
[----:B------:R-:W-:Y:S02]  /*74c0*/  ISETP.GE.AND P2, PT, R119, 0x52, PT ;  /* 0x000000527700780c */ /* 0x000fe40003f46270 */
[----:B------:R-:W-:Y:S02]  /*74d0*/  FSEL R142, R44, -INF , !P0 ;  /* 0xff8000002c8e7808 */ /* 0x000fe40004000000 */
[C---:B------:R-:W-:Y:S02]  /*74e0*/  ISETP.GT.AND P0, PT, R122.reuse, 0x51, !P2 ;  /* 0x000000517a00780c */ /* 0x040fe40005704270 */
[----:B------:R-:W-:Y:S02]  /*74f0*/  LOP3.LUT R227, R227, 0xfffffffe, RZ, 0xc0, !PT ;  /* 0xfffffffee3e37812 */ /* 0x000fe400078ec0ff */
[----:B------:R-:W-:Y:S04]  /*7500*/  ISETP.LT.OR P0, PT, R123, 0x52, P0 ;  /* 0x000000527b00780c */ /* 0x000fe80000701670 */
[----:B------:R-:W-:Y:S02]  /*7510*/  FSEL R141, R45, -INF , !P0 ;  /* 0xff8000002d8d7808 */ /* 0x000fe40004000000 */
[----:B------:R-:W-:Y:S02]  /*7520*/  ISETP.GT.AND P0, PT, R122, 0x58, !P6 ;  /* 0x000000587a00780c */ /* 0x000fe40007704270 */
[----:B------:R-:W-:Y:S02]  /*7530*/  @P2 LOP3.LUT R227, R227, 0x1, RZ, 0xfc, !PT ;  /* 0x00000001e3e32812 */ /* 0x000fe400078efcff */
[----:B------:R-:W-:Y:S02]  /*7540*/  ISETP.LT.OR P0, PT, R123, 0x59, P0 ;  /* 0x000000597b00780c */ /* 0x000fe40000701670 */
[----:B------:R-:W-:Y:S02]  /*7550*/  ISETP.GE.AND P2, PT, R119, 0x5a, PT ;  /* 0x0000005a7700780c */ /* 0x000fe40003f46270 */
[----:B------:R-:W-:Y:S02]  /*7560*/  FSEL R138, R48, -INF , !P0 ;  /* 0xff800000308a7808 */ /* 0x000fe40004000000 */
[----:B------:R-:W-:Y:S04]  /*7570*/  ISETP.GT.AND P0, PT, R122, 0x59, !P2 ;  /* 0x000000597a00780c */ /* 0x000fe80005704270 */
[----:B------:R-:W-:Y:S04]  /*7580*/  ISETP.LT.OR P0, PT, R123, 0x5a, P0 ;  /* 0x0000005a7b00780c */ /* 0x000fe80000701670 */
[----:B------:R-:W-:Y:S02]  /*7590*/  FSEL R136, R49, -INF , !P0 ;  /* 0xff80000031887808 */ /* 0x000fe40004000000 */
[----:B------:R-:W-:Y:S11]  /*75a0*/  PLOP3.LUT P0, PT, PT, PT, UP1, 0x40, 0x0 ;  /* 0x000000000000781c */ /* 0x000ff60003f0e818 */
[----:B------:R-:W-:Y:S02]  /*75b0*/  @!UPT UIADD3 URZ, URZ, URZ, URZ ;  /* 0x0000003f3f3ff290 */ /* 0x000fe4000fffe03f */
        /* <DEDUP_REMOVED lines=9> */
[----:B------:R-:W-:Y:S05]  /*7650*/  IMAD.MOV.U32 R4, RZ, RZ, 0x1 ;  /* 0x00000001ff047424 */ /* 0x000fea00078e00ff */
[----:B------:R-:W-:Y:S11]  /*7660*/  ISETP.NE.AND P0, PT, R4, c[0x0][0x32c], PT ;  /* 0x0000cb0004007a0c */ /* 0x000ff60003f05270 */
[----:B------:R-:W-:Y:S02]  /*7670*/  @!UPT UIADD3 URZ, URZ, URZ, URZ ;  /* 0x0000003f3f3ff290 */ /* 0x000fe4000fffe03f */
[----:B------:R-:W-:Y:S05]  /*7680*/  @P0 IMAD.HI.U32 R4, R5, c[0x0][0x330], RZ ;  /* 0x0000cc0005040a27 */ /* 0x000fea00078e00ff */
[----:B------:R-:W-:Y:S04]  /*7690*/  @P0 SHF.R.U32.HI R5, RZ, c[0x0][0x334], R4 ;  /* 0x0000cd00ff050a19 */ /* 0x000fe80000011604 */
[----:B------:R-:W-:Y:S01]  /*76a0*/  LOP3.LUT R5, RZ, R5, RZ, 0x33, !PT ;  /* 0x00000005ff057212 */ /* 0x000fe200078e33ff */
[----:B------:R-:W-:-:S05]  /*76b0*/  BRA `(.L_x_45) ;  /* 0x0000005000007947 */ /* 0x000fca0003800000 */
.L_x_44:
[----:B------:R-:W-:Y:S04]  /*76c0*/  MOV R4, 0x1 ;  /* 0x0000000100047802 */ /* 0x000fe80000000f00 */
[----:B------:R-:W-:Y:S11]  /*76d0*/  ISETP.NE.AND P0, PT, R4, c[0x0][0x32c], PT ;  /* 0x0000cb0004007a0c */ /* 0x000ff60003f05270 */
[----:B------:R-:W-:Y:S02]  /*76e0*/  @!UPT UIADD3 URZ, URZ, URZ, URZ ;  /* 0x0000003f3f3ff290 */ /* 0x000fe4000fffe03f */
[----:B------:R-:W-:Y:S05]  /*76f0*/  @P0 IMAD.HI.U32 R4, R5, c[0x0][0x330], RZ ;  /* 0x0000cc0005040a27 */ /* 0x000fea00078e00ff */
[----:B------:R-:W-:Y:S02]  /*7700*/  @P0 SHF.R.U32.HI R5, RZ, c[0x0][0x334], R4 ;  /* 0x0000cd00ff050a19 */ /* 0x000fe40000011604 */
.L_x_45:
[----:B------:R-:W-:Y:S05]  /*7710*/  BSYNC B0 ;  /* 0x0000000000007941 */ /* 0x000fea0003800000 */
.L_x_43:
[----:B------:R-:W-:Y:S04]  /*7720*/  IMAD.IADD R4, R119, 0x1, -R222 ;  /* 0x0000000177047824 */ /* 0x000fe800078e0ade */
[----:B------:R-:W-:Y:S05]  /*7730*/  IMAD R4, R5, c[0x0][0x32c], R4 ;  /* 0x0000cb0005047a24 */ /* 0x000fea00078e0204 */
[----:B------:R-:W-:Y:S02]  /*7740*/  IADD3 R12, R4, c[0x0][0x32c], RZ ;  /* 0x0000cb00040c7a10 */ /* 0x000fe40007ffe0ff */
[----:B------:R-:W-:Y:S02]  /*7750*/  IMNMX R0, R0, R4, !PT ;  /* 0x0000000400007217 */ /* 0x000fe40007800200 */
[----:B------:R-:W-:Y:S02]  /*7760*/  IMNMX R117, R117, R12, PT ;  /* 0x0000000c75757217 */ /* 0x000fe40003800200 */
.L_x_42:
[----:B------:R-:W-:Y:S02]  /*7770*/  LOP3.LUT P0, RZ, R227, 0x200000, RZ, 0xc0, !PT ;  /* 0x00200000e3ff7812 */ /* 0x000fe4000780c0ff */
[----:B------:R-:W-:Y:S02]  /*7780*/  FMNMX.FTZ R5, R120, R3, !PT ;  /* 0x0000000378057209 */ /* 0x000fe40007810000 */
[----:B------:R-:W-:Y:S02]  /*7790*/  ISETP.GT.AND P0, PT, R0, RZ, !P0 ;  /* 0x000000ff0000720c */ /* 0x000fe40004704270 */
[----:B------:R-:W-:Y:S02]  /*77a0*/  FMNMX.FTZ R5, R118, R5, !PT ;  /* 0x0000000576057209 */ /* 0x000fe40007810000 */
[----:B------:R-:W-:Y:S02]  /*77b0*/  ISETP.LT.OR P0, PT, R117, 0x1, P0 ;  /* 0x000000017500780c */ /* 0x000fe40000701670 */
[----:B------:R-:W-:Y:S02]  /*77c0*/  FMNMX.FTZ R5, R116, R5, !PT ;  /* 0x0000000574057209 */ /* 0x000fe40007810000 */
[----:B------:R-:W-:Y:S02]  /*77d0*/  FSEL R17, R6, -INF , !P0 ;  /* 0xff80000006117808 */ /* 0x000fe40004000000 */
[----:B------:R-:W-:Y:S02]  /*77e0*/  LOP3.LUT P0, RZ, R227, 0x100000, RZ, 0xc0, !PT ;  /* 0x00100000e3ff7812 */ /* 0x000fe4000780c0ff */
[----:B------:R-:W-:Y:S02]  /*77f0*/  FMNMX.FTZ R5, R8, R5, !PT ;  /* 0x0000000508057209 */ /* 0x000fe40007810000 */
[----:B------:R-:W-:Y:S02]  /*7800*/  ISETP.GT.AND P0, PT, R0, 0x1, !P0 ;  /* 0x000000010000780c */ /* 0x000fe40004704270 */
        /* <DEDUP_REMOVED lines=60> */
[----:B------:R-:W-:Y:S01]  /*7bd0*/  LOP3.LUT P0, RZ, R227, 0x800, RZ, 0xc0, !PT ;  /* 0x00000800e3ff7812 */ /* 0x000fe2000780c0ff */
[----:B------:R-:W-:Y:S01]  /*7be0*/  LDSM.16.MT88.4 R20, [R210+0x100] ;  /* 0x00010000d214783b */ /* 0x000fe20000004200 */
        /* <DEDUP_REMOVED lines=8> */
[C---:B------:R-:W-:Y:S02]  /*7c70*/  ISETP.GT.AND P0, PT, R0.reuse, 0x29, !P0 ;  /* 0x000000290000780c */ /* 0x040fe40004704270 */
[----:B------:R-:W-:Y:S02]  /*7c80*/  ISETP.GT.AND P6, PT, R0, 0x58, !P6 ;  /* 0x000000580000780c */ /* 0x000fe400077c4270 */
[----:B------:R-:W-:Y:S02]  /*7c90*/  ISETP.LT.OR P0, PT, R117, 0x2a, P0 ;  /* 0x0000002a7500780c */ /* 0x000fe40000701670 */
[----:B------:R-:W-:Y:S02]  /*7ca0*/  FMNMX.FTZ R10, R136, R5, !PT ;  /* 0x00000005880a7209 */ /* 0x000fe40007810000 */
[----:B------:R-:W-:Y:S02]  /*7cb0*/  FSEL R167, R27, -INF , !P0 ;  /* 0xff8000001ba77808 */ /* 0x000fe40004000000 */
[----:B------:R-:W-:Y:S01]  /*7cc0*/  LOP3.LUT P0, RZ, R227, 0x200, RZ, 0xc0, !PT ;  /* 0x00000200e3ff7812 */ /* 0x000fe2000780c0ff */
[----:B------:R-:W1:Y:S01]  /*7cd0*/  SHFL.BFLY PT, R5, R10, 0x2, 0x1f ;  /* 0x0c401f000a057f89 */ /* 0x000e6200000e0000 */
[----:B------:R-:W-:Y:S02]  /*7ce0*/  FMNMX.FTZ R4, R167, R4, !PT ;  /* 0x00000004a7047209 */ /* 0x000fe40007810000 */
[C---:B------:R-:W-:Y:S02]  /*7cf0*/  ISETP.GT.AND P0, PT, R0.reuse, 0x30, !P0 ;  /* 0x000000300000780c */ /* 0x040fe40004704270 */
[C---:B------:R-:W-:Y:S02]  /*7d00*/  ISETP.LT.OR P6, PT, R117.reuse, 0x59, P6 ;  /* 0x000000597500780c */ /* 0x040fe400037c1670 */
[----:B------:R-:W-:Y:S02]  /*7d10*/  ISETP.LT.OR P0, PT, R117, 0x31, P0 ;  /* 0x000000317500780c */ /* 0x000fe40000701670 */
[----:B------:R-:W-:Y:S02]  /*7d20*/  ISETP.GT.AND P2, PT, R0, 0x59, !P2 ;  /* 0x000000590000780c */ /* 0x000fe40005744270 */
[----:B------:R-:W-:Y:S02]  /*7d30*/  FSEL R245, R30, -INF , !P0 ;  /* 0xff8000001ef57808 */ /* 0x000fe40004000000 */
[----:B------:R-:W-:Y:S02]  /*7d40*/  LOP3.LUT P0, RZ, R227, 0x100, RZ, 0xc0, !PT ;  /* 0x00000100e3ff7812 */ /* 0x000fe4000780c0ff */
[----:B------:R-:W-:Y:S02]  /*7d50*/  FMNMX.FTZ R4, R245, R4, !PT ;  /* 0x00000004f5047209 */ /* 0x000fe40007810000 */
[----:B------:R-:W-:Y:S02]  /*7d60*/  ISETP.GT.AND P0, PT, R0, 0x31, !P0 ;  /* 0x000000310000780c */ /* 0x000fe40004704270 */
[----:B------:R-:W-:Y:S02]  /*7d70*/  FSEL R135, R50, -INF , !P6 ;  /* 0xff80000032877808 */ /* 0x000fe40007000000 */
[C---:B------:R-:W-:Y:S02]  /*7d80*/  ISETP.LT.OR P0, PT, R117.reuse, 0x32, P0 ;  /* 0x000000327500780c */ /* 0x040fe40000701670 */
[----:B------:R-:W-:Y:S02]  /*7d90*/  ISETP.LT.OR P2, PT, R117, 0x5a, P2 ;  /* 0x0000005a7500780c */ /* 0x000fe40001741670 */
[----:B------:R-:W-:Y:S02]  /*7da0*/  FSEL R243, R31, -INF , !P0 ;  /* 0xff8000001ff37808 */ /* 0x000fe40004000000 */
[----:B------:R-:W-:Y:S01]  /*7db0*/  LOP3.LUT P0, RZ, R227, 0x80, RZ, 0xc0, !PT ;  /* 0x00000080e3ff7812 */ /* 0x000fe2000780c0ff */
[----:B------:R-:W-:Y:S01]  /*7dc0*/  LDSM.16.MT88.4 R28, [R209+0x100] ;  /* 0x00010000d11c783b */ /* 0x000fe20000004200 */
[----:B------:R-:W-:Y:S02]  /*7dd0*/  FMNMX.FTZ R4, R243, R4, !PT ;  /* 0x00000004f3047209 */ /* 0x000fe40007810000 */
[----:B------:R-:W-:Y:S04]  /*7de0*/  ISETP.GT.AND P0, PT, R0, 0x38, !P0 ;  /* 0x000000380000780c */ /* 0x000fe80004704270 */
[----:B------:R-:W-:Y:S04]  /*7df0*/  ISETP.LT.OR P0, PT, R117, 0x39, P0 ;  /* 0x000000397500780c */ /* 0x000fe80000701670 */
[----:B------:R-:W-:Y:S02]  /*7e00*/  FSEL R241, R34, -INF , !P0 ;  /* 0xff80000022f17808 */ /* 0x000fe40004000000 */
[----:B------:R-:W-:Y:S02]  /*7e10*/  LOP3.LUT P0, RZ, R227, 0x40, RZ, 0xc0, !PT ;  /* 0x00000040e3ff7812 */ /* 0x000fe4000780c0ff */
[----:B------:R-:W-:Y:S02]  /*7e20*/  FMNMX.FTZ R4, R241, R4, !PT ;  /* 0x00000004f1047209 */ /* 0x000fe40007810000 */
[C---:B------:R-:W-:Y:S04]  /*7e30*/  ISETP.GT.AND P0, PT, R0.reuse, 0x39, !P0 ;  /* 0x000000390000780c */ /* 0x040fe80004704270 */
[----:B------:R-:W-:Y:S04]  /*7e40*/  ISETP.LT.OR P0, PT, R117, 0x3a, P0 ;  /* 0x0000003a7500780c */ /* 0x000fe80000701670 */
[----:B------:R-:W-:Y:S02]  /*7e50*/  FSEL R171, R35, -INF , !P0 ;  /* 0xff80000023ab7808 */ /* 0x000fe40004000000 */
[----:B------:R-:W-:Y:S02]  /*7e60*/  LOP3.LUT P0, RZ, R227, 0x20, RZ, 0xc0, !PT ;  /* 0x00000020e3ff7812 */ /* 0x000fe4000780c0ff */
[----:B------:R-:W-:Y:S02]  /*7e70*/  FMNMX.FTZ R4, R171, R4, !PT ;  /* 0x00000004ab047209 */ /* 0x000fe40007810000 */
[----:B------:R-:W-:Y:S04]  /*7e80*/  ISETP.GT.AND P0, PT, R0, 0x40, !P0 ;  /* 0x000000400000780c */ /* 0x000fe80004704270 */
[----:B------:R-:W-:Y:S04]  /*7e90*/  ISETP.LT.OR P0, PT, R117, 0x41, P0 ;  /* 0x000000417500780c */ /* 0x000fe80000701670 */
[----:B------:R-:W-:Y:S02]  /*7ea0*/  FSEL R163, R38, -INF , !P0 ;  /* 0xff80000026a37808 */ /* 0x000fe40004000000 */
[----:B------:R-:W-:Y:S02]  /*7eb0*/  LOP3.LUT P0, RZ, R227, 0x10, RZ, 0xc0, !PT ;  /* 0x00000010e3ff7812 */ /* 0x000fe4000780c0ff */
[----:B------:R-:W-:Y:S02]  /*7ec0*/  FMNMX.FTZ R4, R163, R4, !PT ;  /* 0x00000004a3047209 */ /* 0x000fe40007810000 */
[----:B------:R-:W-:Y:S02]  /*7ed0*/  ISETP.GT.AND P0, PT, R0, 0x41, !P0 ;  /* 0x000000410000780c */ /* 0x000fe40004704270 */
[----:B-1----:R-:W-:Y:S02]  /*7ee0*/  FMNMX.FTZ R10, R10, R5, !PT ;  /* 0x000000050a0a7209 */ /* 0x002fe40007810000 */
[----:B------:R-:W-:Y:S03]  /*7ef0*/  ISETP.LT.OR P0, PT, R117, 0x42, P0 ;  /* 0x000000427500780c */ /* 0x000fe60000701670 */
[----:B------:R-:W1:Y:S01]  /*7f00*/  SHFL.BFLY PT, R15, R10, 0x1, 0x1f ;  /* 0x0c201f000a0f7f89 */ /* 0x000e6200000e0000 */
[----:B------:R-:W-:Y:S02]  /*7f10*/  FSEL R157, R39, -INF , !P0 ;  /* 0xff800000279d7808 */ /* 0x000fe40004000000 */
[----:B------:R-:W-:Y:S02]  /*7f20*/  LOP3.LUT P0, RZ, R227, 0x8, RZ, 0xc0, !PT ;  /* 0x00000008e3ff7812 */ /* 0x000fe4000780c0ff */
[----:B------:R-:W-:Y:S02]  /*7f30*/  FMNMX.FTZ R4, R157, R4, !PT ;  /* 0x000000049d047209 */ /* 0x000fe40007810000 */
[----:B------:R-:W-:Y:S01]  /*7f40*/  ISETP.GT.AND P0, PT, R0, 0x48, !P0 ;  /* 0x000000480000780c */ /* 0x000fe20004704270 */
[----:B------:R-:W-:Y:S03]  /*7f50*/  LDSM.16.MT88.4 R36, [R208+0x100] ;  /* 0x00010000d024783b */ /* 0x000fe60000004200 */
        /* <DEDUP_REMOVED lines=12> */
[----:B------:R-:W-:Y:S04]  /*8020*/  LOP3.LUT P0, RZ, R227, 0x1, RZ, 0xc0, !PT ;  /* 0x00000001e3ff7812 */ /* 0x000fe8000780c0ff */
[----:B------:R-:W-:Y:S02]  /*8030*/  ISETP.GT.AND P0, PT, R0, 0x51, !P0 ;  /* 0x000000510000780c */ /* 0x000fe40004704270 */
[----:B------:R-:W-:Y:S02]  /*8040*/  FMNMX.FTZ R0, R149, R4, !PT ;  /* 0x0000000495007209 */ /* 0x000fe40007810000 */
[----:B------:R-:W-:Y:S02]  /*8050*/  ISETP.LT.OR P0, PT, R117, 0x52, P0 ;  /* 0x000000527500780c */ /* 0x000fe40000701670 */
[----:B------:R-:W-:Y:S02]  /*8060*/  FSEL R117, R51, -INF , !P2 ;  /* 0xff80000033757808 */ /* 0x000fe40005000000 */
[----:B------:R-:W-:Y:S02]  /*8070*/  FSEL R139, R47, -INF , !P0 ;  /* 0xff8000002f8b7808 */ /* 0x000fe40004000000 */
[----:B------:R-:W-:Y:S02]  /*8080*/  LDSM.16.MT88.4 R44, [R212+0x3100] ;  /* 0x00310000d42c783b */ /* 0x000fe40000004200 */
[----:B------:R-:W-:Y:S04]  /*8090*/  FMNMX.FTZ R0, R139, R0, !PT ;  /* 0x000000008b007209 */ /* 0x000fe80007810000 */
[----:B------:R-:W-:Y:S04]  /*80a0*/  FMNMX.FTZ R0, R135, R0, !PT ;  /* 0x0000000087007209 */ /* 0x000fe80007810000 */
[----:B------:R-:W-:Y:S02]  /*80b0*/  FMNMX.FTZ R6, R117, R0, !PT ;  /* 0x0000000075067209 */ /* 0x000fe40007810000 */
[----:B-1----:R-:W-:Y:S03]  /*80c0*/  FMNMX.FTZ R0, R10, R15, !PT ;  /* 0x0000000f0a007209 */ /* 0x002fe60007810000 */
[----:B------:R-:W1:Y:S01]  /*80d0*/  SHFL.BFLY PT, R7, R6, 0x2, 0x1f ;  /* 0x0c401f0006077f89 */ /* 0x000e6200000e0000 */
[C---:B------:R-:W-:Y:S01]  /*80e0*/  FSETP.NEU.FTZ.AND P0, PT, R0.reuse, -INF , PT ;  /* 0xff8000000000780b */ /* 0x040fe20003f1d000 */
[----:B------:R-:W-:Y:S05]  /*80f0*/  FMUL.FTZ R151, R0, c[0x0][0x2d0] ;  /* 0x0000b40000977a20 */ /* 0x000fea0000410000 */
[----:B------:R-:W-:Y:S05]  /*8100*/  FSEL R151, R151, RZ, P0 ;  /* 0x000000ff97977208 */ /* 0x000fea0000000000 */
        /* <DEDUP_REMOVED lines=9> */
[----:B------:R-:W-:Y:S01]  /*81a0*/  FSEL R6, R0, RZ, P0 ;  /* 0x000000ff00067208 */ /* 0x000fe20000000000 */
[----:B------:R-:W-:Y:S02]  /*81b0*/  FFMA.FTZ R154, R154, c[0x0][0x2d0], -R151 ;  /* 0x0000b4009a9a7a23 */ /* 0x000fe40000010897 */
[----:B------:R-:W1:Y:S01]  /*81c0*/  SHFL.BFLY PT, R4, R5, 0x1, 0x1f ;  /* 0x0c201f0005047f89 */ /* 0x000e6200000e0000 */
[----:B------:R-:W2:Y:S01]  /*81d0*/  MUFU.EX2 R128, R128 ;  /* 0x0000008000807308 */ /* 0x000ea20000000800 */
[----:B------:R-:W-:Y:S02]  /*81e0*/  FADD.FTZ R3, -R6, R3 ;  /* 0x0000000306037221 */ /* 0x000fe40000010100 */
[--C-:B------:R-:W-:Y:S02]  /*81f0*/  FFMA.FTZ R158, R158, c[0x0][0x2d0], -R151.reuse ;  /* 0x0000b4009e9e7a23 */ /* 0x100fe40000010897 */
[--C-:B------:R-:W-:Y:S02]  /*8200*/  FFMA.FTZ R166, R166, c[0x0][0x2d0], -R151.reuse ;  /* 0x0000b400a6a67a23 */ /* 0x100fe40000010897 */
[--C-:B------:R-:W-:Y:S02]  /*8210*/  FFMA.FTZ R168, R168, c[0x0][0x2d0], -R151.reuse ;  /* 0x0000b400a8a87a23 */ /* 0x100fe40000010897 */
[--C-:B------:R-:W-:Y:S01]  /*8220*/  FFMA.FTZ R160, R160, c[0x0][0x2d0], -R151.reuse ;  /* 0x0000b400a0a07a23 */ /* 0x100fe20000010897 */
[----:B------:R-:W-:Y:S01]  /*8230*/  MUFU.EX2 R118, R118 ;  /* 0x0000007600767308 */ /* 0x000fe20000000800 */
[--C-:B------:R-:W-:Y:S02]  /*8240*/  FFMA.FTZ R152, R152, c[0x0][0x2d0], -R151.reuse ;  /* 0x0000b40098987a23 */ /* 0x100fe40000010897 */
[--C-:B------:R-:W-:Y:S02]  /*8250*/  FFMA.FTZ R142, R142, c[0x0][0x2d0], -R151.reuse ;  /* 0x0000b4008e8e7a23 */ /* 0x100fe40000010897 */
[--C-:B------:R-:W-:Y:S02]  /*8260*/  FFMA.FTZ R141, R141, c[0x0][0x2d0], -R151.reuse ;  /* 0x0000b4008d8d7a23 */ /* 0x100fe40000010897 */
[----:B------:R-:W-:Y:S03]  /*8270*/  FFMA.FTZ R138, R138, c[0x0][0x2d0], -R151 ;  /* 0x0000b4008a8a7a23 */ /* 0x000fe60000010897 */
[----:B------:R-:W3:Y:S01]  /*8280*/  MUFU.EX2 R129, R129 ;  /* 0x0000008100817308 */ /* 0x000ee20000000800 */
[----:B-1----:R-:W-:Y:S01]  /*8290*/  FMNMX.FTZ R116, R4, R5, !PT ;  /* 0x0000000504747209 */ /* 0x002fe20007810000 */
[----:B------:R-:W-:Y:S01]  /*82a0*/  FMUL.FTZ R4, R3, c[0x0][0x2d0] ;  /* 0x0000b40003047a20 */ /* 0x000fe20000410000 */
[----:B--2---:R-:W-:Y:S02]  /*82b0*/  F2FP.PACK_AB R120, R119, R128 ;  /* 0x000000807778723e */ /* 0x004fe400000000ff */
[C---:B------:R-:W-:Y:S01]  /*82c0*/  FSETP.NEU.FTZ.AND P0, PT, R116.reuse, -INF , PT ;  /* 0xff8000007400780b */ /* 0x040fe20003f1d000 */
[C---:B------:R-:W-:Y:S04]  /*82d0*/  FMUL.FTZ R134, R116.reuse, c[0x0][0x2d0] ;  /* 0x0000b40074867a20 */ /* 0x040fe80000410000 */
[----:B------:R-:W1:Y:S01]  /*82e0*/  MUFU.EX2 R3, R4 ;  /* 0x0000000400037308 */ /* 0x000e620000000800 */
[----:B------:R-:W-:Y:S02]  /*82f0*/  FSEL R5, R116, RZ, P0 ;  /* 0x000000ff74057208 */ /* 0x000fe40000000000 */
[----:B------:R-:W-:Y:S02]  /*8300*/  FSEL R134, R134, RZ, P0 ;  /* 0x000000ff86867208 */ /* 0x000fe40000000000 */
[----:B------:R-:W-:Y:S01]  /*8310*/  ISETP.GT.AND P0, PT, R238, UR4, PT ;  /* 0x00000004ee007c0c */ /* 0x000fe2000bf04270 */
[----:B------:R-:W-:Y:S02]  /*8320*/  FADD.FTZ R5, -R5, R2 ;  /* 0x0000000205057221 */ /* 0x000fe40000010100 */
[--C-:B------:R-:W-:Y:S02]  /*8330*/  FFMA.FTZ R132, R13, c[0x0][0x2d0], -R134.reuse ;  /* 0x0000b4000d847a23 */ /* 0x100fe40000010886 */
[----:B------:R-:W2:Y:S01]  /*8340*/  LDSM.16.MT88.4 R12, [R212+0x100] ;  /* 0x00010000d40c783b */ /* 0x000ea20000004200 */
[--C-:B------:R-:W-:Y:S01]  /*8350*/  FFMA.FTZ R133, R17, c[0x0][0x2d0], -R134.reuse ;  /* 0x0000b40011857a23 */ /* 0x100fe20000010886 */
[----:B------:R-:W-:Y:S01]  /*8360*/  MUFU.EX2 R137, R137 ;  /* 0x0000008900897308 */ /* 0x000fe20000000800 */
[--C-:B------:R-:W-:Y:S01]  /*8370*/  FFMA.FTZ R131, R9, c[0x0][0x2d0], -R134.reuse ;  /* 0x0000b40009837a23 */ /* 0x100fe20000010886 */
[----:B---3--:R-:W-:Y:S01]  /*8380*/  F2FP.PACK_AB R122, R129, R118 ;  /* 0x00000076817a723e */ /* 0x008fe200000000ff */
[--C-:B------:R-:W-:Y:S02]  /*8390*/  FFMA.FTZ R130, R11, c[0x0][0x2d0], -R134.reuse ;  /* 0x0000b4000b827a23 */ /* 0x100fe40000010886 */
[----:B------:R-:W-:Y:S02]  /*83a0*/  FMUL.FTZ R2, R5, c[0x0][0x2d0] ;  /* 0x0000b40005027a20 */ /* 0x000fe40000410000 */
[--C-:B------:R-:W-:Y:S02]  /*83b0*/  FFMA.FTZ R165, R165, c[0x0][0x2d0], -R134.reuse ;  /* 0x0000b400a5a57a23 */ /* 0x100fe40000010886 */
[--C-:B------:R-:W-:Y:S01]  /*83c0*/  FFMA.FTZ R167, R167, c[0x0][0x2d0], -R134.reuse ;  /* 0x0000b400a7a77a23 */ /* 0x100fe20000010886 */
[----:B------:R-:W-:Y:S01]  /*83d0*/  MUFU.EX2 R133, R133 ;  /* 0x0000008500857308 */ /* 0x000fe20000000800 */
[--C-:B------:R-:W-:Y:S02]  /*83e0*/  FFMA.FTZ R243, R243, c[0x0][0x2d0], -R134.reuse ;  /* 0x0000b400f3f37a23 */ /* 0x100fe40000010886 */
[C---:B-1----:R-:W-:Y:S02]  /*83f0*/  FMUL.FTZ R4, R3.reuse, R112 ;  /* 0x0000007003047220 */ /* 0x042fe40000410000 */
[C---:B------:R-:W-:Y:S02]  /*8400*/  FMUL.FTZ R5, R3.reuse, R113 ;  /* 0x0000007103057220 */ /* 0x040fe40000410000 */
[C---:B------:R-:W-:Y:S02]  /*8410*/  FMUL.FTZ R8, R3.reuse, R68 ;  /* 0x0000004403087220 */ /* 0x040fe40000410000 */
[C---:B------:R-:W-:Y:S01]  /*8420*/  FMUL.FTZ R9, R3.reuse, R69 ;  /* 0x0000004503097220 */ /* 0x040fe20000410000 */
[----:B------:R-:W1:Y:S01]  /*8430*/  MUFU.EX2 R2, R2 ;  /* 0x0000000200027308 */ /* 0x000e620000000800 */
[C---:B------:R-:W-:Y:S02]  /*8440*/  FMUL.FTZ R16, R3.reuse, R76 ;  /* 0x0000004c03107220 */ /* 0x040fe40000410000 */
[C---:B------:R-:W-:Y:S02]  /*8450*/  FMUL.FTZ R17, R3.reuse, R77 ;  /* 0x0000004d03117220 */ /* 0x040fe40000410000 */
[C---:B------:R-:W-:Y:S02]  /*8460*/  FMUL.FTZ R24, R3.reuse, R84 ;  /* 0x0000005403187220 */ /* 0x040fe40000410000 */
[C---:B------:R-:W-:Y:S02]  /*8470*/  FMUL.FTZ R25, R3.reuse, R85 ;  /* 0x0000005503197220 */ /* 0x040fe40000410000 */
[C---:B------:R-:W-:Y:S01]  /*8480*/  FMUL.FTZ R32, R3.reuse, R92 ;  /* 0x0000005c03207220 */ /* 0x040fe20000410000 */
[----:B------:R-:W3:Y:S01]  /*8490*/  MUFU.EX2 R132, R132 ;  /* 0x0000008400847308 */ /* 0x000ee20000000800 */
[C---:B------:R-:W-:Y:S02]  /*84a0*/  FMUL.FTZ R33, R3.reuse, R93 ;  /* 0x0000005d03217220 */ /* 0x040fe40000410000 */
[C---:B------:R-:W-:Y:S02]  /*84b0*/  FMUL.FTZ R40, R3.reuse, R100 ;  /* 0x0000006403287220 */ /* 0x040fe40000410000 */
[C---:B------:R-:W-:Y:S02]  /*84c0*/  FMUL.FTZ R41, R3.reuse, R101 ;  /* 0x0000006503297220 */ /* 0x040fe40000410000 */
[C---:B------:R-:W-:Y:S02]  /*84d0*/  FMUL.FTZ R48, R3.reuse, R104 ;  /* 0x0000006803307220 */ /* 0x040fe40000410000 */
[C---:B------:R-:W-:Y:S01]  /*84e0*/  FMUL.FTZ R49, R3.reuse, R105 ;  /* 0x0000006903317220 */ /* 0x040fe20000410000 */
[----:B------:R-:W-:Y:S01]  /*84f0*/  MUFU.EX2 R131, R131 ;  /* 0x0000008300837308 */ /* 0x000fe20000000800 */
[C---:B------:R-:W-:Y:S02]  /*8500*/  FMUL.FTZ R52, R3.reuse, R52 ;  /* 0x0000003403347220 */ /* 0x040fe40000410000 */
[C---:B------:R-:W-:Y:S02]  /*8510*/  FMUL.FTZ R53, R3.reuse, R53 ;  /* 0x0000003503357220 */ /* 0x040fe40000410000 */
[C---:B-1----:R-:W-:Y:S02]  /*8520*/  FMUL.FTZ R6, R2.reuse, R114 ;  /* 0x0000007202067220 */ /* 0x042fe40000410000 */
[C---:B------:R-:W-:Y:S02]  /*8530*/  FMUL.FTZ R7, R2.reuse, R115 ;  /* 0x0000007302077220 */ /* 0x040fe40000410000 */
[C---:B------:R-:W-:Y:S01]  /*8540*/  FMUL.FTZ R10, R2.reuse, R70 ;  /* 0x00000046020a7220 */ /* 0x040fe20000410000 */
[----:B------:R-:W1:Y:S01]  /*8550*/  MUFU.EX2 R130, R130 ;  /* 0x0000008200827308 */ /* 0x000e620000000800 */
[C---:B------:R-:W-:Y:S02]  /*8560*/  FMUL.FTZ R11, R2.reuse, R71 ;  /* 0x00000047020b7220 */ /* 0x040fe40000410000 */
[----:B------:R-:W-:Y:S01]  /*8570*/  FMUL.FTZ R18, R2, R78 ;  /* 0x0000004e02127220 */ /* 0x000fe20000410000 */
[----:B---3--:R-:W-:Y:S01]  /*8580*/  F2FP.PACK_AB R121, R132, R133 ;  /* 0x000000858479723e */ /* 0x008fe200000000ff */
[C---:B------:R-:W-:Y:S01]  /*8590*/  FMUL.FTZ R19, R2.reuse, R79 ;  /* 0x0000004f02137220 */ /* 0x040fe20000410000 */
[----:B------:R-:W3:Y:S01]  /*85a0*/  LDSM.16.MT88.4 R68, [R210+0x3100] ;  /* 0x00310000d244783b */ /* 0x000ee20000004200 */
[C---:B------:R-:W-:Y:S02]  /*85b0*/  FMUL.FTZ R26, R2.reuse, R86 ;  /* 0x00000056021a7220 */ /* 0x040fe40000410000 */
[C---:B------:R-:W-:Y:S01]  /*85c0*/  FMUL.FTZ R27, R2.reuse, R87 ;  /* 0x00000057021b7220 */ /* 0x040fe20000410000 */
[----:B------:R-:W4:Y:S01]  /*85d0*/  MUFU.EX2 R140, R140 ;  /* 0x0000008c008c7308 */ /* 0x000f220000000800 */
[C---:B------:R-:W-:Y:S02]  /*85e0*/  FMUL.FTZ R34, R2.reuse, R94 ;  /* 0x0000005e02227220 */ /* 0x040fe40000410000 */
[C---:B------:R-:W-:Y:S01]  /*85f0*/  FMUL.FTZ R35, R2.reuse, R95 ;  /* 0x0000005f02237220 */ /* 0x040fe20000410000 */
[----:B------:R-:W-:Y:S01]  /*8600*/  LDSM.16.MT88.4 R76, [R208+0x3100] ;  /* 0x00310000d04c783b */ /* 0x000fe20000004200 */
[C---:B------:R-:W-:Y:S02]  /*8610*/  FMUL.FTZ R42, R2.reuse, R102 ;  /* 0x00000066022a7220 */ /* 0x040fe40000410000 */
[C---:B------:R-:W-:Y:S02]  /*8620*/  FMUL.FTZ R43, R2.reuse, R103 ;  /* 0x00000067022b7220 */ /* 0x040fe40000410000 */
[C---:B------:R-:W-:Y:S01]  /*8630*/  FMUL.FTZ R50, R2.reuse, R106 ;  /* 0x0000006a02327220 */ /* 0x040fe20000410000 */
[----:B------:R-:W-:Y:S01]  /*8640*/  MUFU.EX2 R143, R143 ;  /* 0x0000008f008f7308 */ /* 0x000fe20000000800 */
[C---:B------:R-:W-:Y:S01]  /*8650*/  FMUL.FTZ R51, R2.reuse, R107 ;  /* 0x0000006b02337220 */ /* 0x040fe20000410000 */
[----:B------:R-:W-:Y:S01]  /*8660*/  LDSM.16.MT88.4 R84, [R209+0x900] ;  /* 0x00090000d154783b */ /* 0x000fe20000004200 */
[----:B------:R-:W-:Y:S01]  /*8670*/  FMUL.FTZ R54, R2, R54 ;  /* 0x0000003602367220 */ /* 0x000fe20000410000 */
[----:B-1----:R-:W-:Y:S01]  /*8680*/  F2FP.PACK_AB R123, R130, R131 ;  /* 0x00000083827b723e */ /* 0x002fe200000000ff */
[C---:B------:R-:W-:Y:S02]  /*8690*/  FMUL.FTZ R55, R2.reuse, R55 ;  /* 0x0000003702377220 */ /* 0x040fe40000410000 */
[C---:B------:R-:W-:Y:S02]  /*86a0*/  FMUL.FTZ R56, R3.reuse, R56 ;  /* 0x0000003803387220 */ /* 0x040fe40000410000 */
[C---:B------:R-:W-:Y:S01]  /*86b0*/  FMUL.FTZ R57, R3.reuse, R57 ;  /* 0x0000003903397220 */ /* 0x040fe20000410000 */
[----:B------:R-:W-:Y:S01]  /*86c0*/  LDSM.16.MT88.4 R92, [R208+0x4900] ;  /* 0x00490000d05c783b */ /* 0x000fe20000004200 */
[C---:B--2---:R-:W-:Y:S01]  /*86d0*/  HMMA.16816.F32 R4, R120.reuse, R12, R4 ;  /* 0x0000000c7804723c */ /* 0x044fe20000001804 */
[----:B------:R-:W-:Y:S04]  /*86e0*/  MUFU.EX2 R154, R154 ;  /* 0x0000009a009a7308 */ /* 0x000fe80000000800 */
[C---:B------:R-:W-:Y:S02]  /*86f0*/  FMUL.FTZ R58, R2.reuse, R58 ;  /* 0x0000003a023a7220 */ /* 0x040fe40000410000 */
[----:B------:R-:W-:Y:S01]  /*8700*/  LDSM.16.MT88.4 R100, [R208+0x2900] ;  /* 0x00290000d064783b */ /* 0x000fe20000004200 */
[C---:B------:R-:W-:Y:S03]  /*8710*/  HMMA.16816.F32 R8, R120.reuse, R14, R8 ;  /* 0x0000000e7808723c */ /* 0x040fe60000001808 */
[----:B------:R-:W-:Y:S01]  /*8720*/  MUFU.EX2 R158, R158 ;  /* 0x0000009e009e7308 */ /* 0x000fe20000000800 */
[C---:B------:R-:W-:Y:S02]  /*8730*/  FMUL.FTZ R12, R3.reuse, R72 ;  /* 0x00000048030c7220 */ /* 0x040fe40000410000 */
[C---:B------:R-:W-:Y:S01]  /*8740*/  FMUL.FTZ R13, R3.reuse, R73 ;  /* 0x00000049030d7220 */ /* 0x040fe20000410000 */
[----:B------:R-:W-:Y:S01]  /*8750*/  LDSM.16.MT88.4 R104, [R212+0x5900] ;  /* 0x00590000d468783b */ /* 0x000fe20000004200 */
[C---:B------:R-:W-:Y:S04]  /*8760*/  FMUL.FTZ R14, R2.reuse, R74 ;  /* 0x0000004a020e7220 */ /* 0x040fe80000410000 */
[C---:B------:R-:W-:Y:S01]  /*8770*/  FMUL.FTZ R15, R2.reuse, R75 ;  /* 0x0000004b020f7220 */ /* 0x040fe20000410000 */
[----:B------:R-:W-:Y:S01]  /*8780*/  MUFU.EX2 R165, R165 ;  /* 0x000000a500a57308 */ /* 0x000fe20000000800 */
[C---:B------:R-:W-:Y:S01]  /*8790*/  FMUL.FTZ R59, R2.reuse, R59 ;  /* 0x0000003b023b7220 */ /* 0x040fe20000410000 */
[----:B------:R-:W1:Y:S01]  /*87a0*/  LDSM.16.MT88.4 R72, [R209+0x3100] ;  /* 0x00310000d148783b */ /* 0x000e620000004200 */
[C---:B------:R-:W-:Y:S02]  /*87b0*/  FMUL.FTZ R60, R3.reuse, R60 ;  /* 0x0000003c033c7220 */ /* 0x040fe40000410000 */
[C---:B------:R-:W-:Y:S01]  /*87c0*/  FMUL.FTZ R61, R3.reuse, R61 ;  /* 0x0000003d033d7220 */ /* 0x040fe20000410000 */
[C---:B------:R-:W-:Y:S03]  /*87d0*/  HMMA.16816.F32 R12, R120.reuse, R20, R12 ;  /* 0x00000014780c723c */ /* 0x040fe6000000180c */
[C---:B------:R-:W-:Y:S01]  /*87e0*/  FMUL.FTZ R62, R2.reuse, R62 ;  /* 0x0000003e023e7220 */ /* 0x040fe20000410000 */
[----:B------:R-:W-:Y:S01]  /*87f0*/  MUFU.EX2 R167, R167 ;  /* 0x000000a700a77308 */ /* 0x000fe20000000800 */
[C---:B------:R-:W-:Y:S02]  /*8800*/  FMUL.FTZ R63, R2.reuse, R63 ;  /* 0x0000003f023f7220 */ /* 0x040fe40000410000 */
[C---:B------:R-:W-:Y:S01]  /*8810*/  FMUL.FTZ R20, R3.reuse, R80 ;  /* 0x0000005003147220 */ /* 0x040fe20000410000 */
[C---:B------:R-:W-:Y:S04]  /*8820*/  HMMA.16816.F32 R16, R120.reuse, R22, R16 ;  /* 0x000000167810723c */ /* 0x040fe80000001810 */
[C---:B------:R-:W-:Y:S02]  /*8830*/  FMUL.FTZ R21, R3.reuse, R81 ;  /* 0x0000005103157220 */ /* 0x040fe40000410000 */
[C---:B------:R-:W-:Y:S01]  /*8840*/  FMUL.FTZ R64, R3.reuse, R64 ;  /* 0x0000004003407220 */ /* 0x040fe20000410000 */
[----:B------:R-:W-:Y:S01]  /*8850*/  MUFU.EX2 R166, R166 ;  /* 0x000000a600a67308 */ /* 0x000fe20000000800 */
[C---:B------:R-:W-:Y:S04]  /*8860*/  FMUL.FTZ R22, R2.reuse, R82 ;  /* 0x0000005202167220 */ /* 0x040fe80000410000 */
[C---:B------:R-:W-:Y:S02]  /*8870*/  FMUL.FTZ R23, R2.reuse, R83 ;  /* 0x0000005302177220 */ /* 0x040fe40000410000 */
[----:B------:R-:W2:Y:S01]  /*8880*/  LDSM.16.MT88.4 R80, [R212+0x900] ;  /* 0x00090000d450783b */ /* 0x000ea20000004200 */
[----:B------:R-:W-:Y:S02]  /*8890*/  FMUL.FTZ R65, R3, R65 ;  /* 0x0000004103417220 */ /* 0x000fe40000410000 */
[C---:B------:R-:W-:Y:S01]  /*88a0*/  FMUL.FTZ R66, R2.reuse, R66 ;  /* 0x0000004202427220 */ /* 0x040fe20000410000 */
[----:B------:R-:W-:Y:S01]  /*88b0*/  MUFU.EX2 R168, R168 ;  /* 0x000000a800a87308 */ /* 0x000fe20000000800 */
[C---:B------:R-:W-:Y:S03]  /*88c0*/  HMMA.16816.F32 R20, R120.reuse, R28, R20 ;  /* 0x0000001c7814723c */ /* 0x040fe60000001814 */
[C---:B------:R-:W-:Y:S02]  /*88d0*/  FMUL.FTZ R67, R2.reuse, R67 ;  /* 0x0000004302437220 */ /* 0x040fe40000410000 */
[--C-:B------:R-:W-:Y:S02]  /*88e0*/  FFMA.FTZ R171, R171, c[0x0][0x2d0], -R134.reuse ;  /* 0x0000b400abab7a23 */ /* 0x100fe40000010886 */
[C---:B------:R-:W-:Y:S01]  /*88f0*/  FMUL.FTZ R28, R3.reuse, R88 ;  /* 0x00000058031c7220 */ /* 0x040fe20000410000 */
[C---:B------:R-:W-:Y:S01]  /*8900*/  HMMA.16816.F32 R24, R120.reuse, R30, R24 ;  /* 0x0000001e7818723c */ /* 0x040fe20000001818 */
[----:B------:R-:W-:Y:S03]  /*8910*/  MUFU.EX2 R243, R243 ;  /* 0x000000f300f37308 */ /* 0x000fe60000000800 */
[----:B------:R-:W-:Y:S02]  /*8920*/  FMUL.FTZ R29, R3, R89 ;  /* 0x00000059031d7220 */ /* 0x000fe40000410000 */
[--C-:B------:R-:W-:Y:S02]  /*8930*/  FFMA.FTZ R157, R157, c[0x0][0x2d0], -R134.reuse ;  /* 0x0000b4009d9d7a23 */ /* 0x100fe40000010886 */
[C---:B------:R-:W-:Y:S03]  /*8940*/  FMUL.FTZ R30, R2.reuse, R90 ;  /* 0x0000005a021e7220 */ /* 0x040fe60000410000 */
[----:B------:R-:W-:Y:S01]  /*8950*/  MUFU.EX2 R171, R171 ;  /* 0x000000ab00ab7308 */ /* 0x000fe20000000800 */
[C---:B------:R-:W-:Y:S02]  /*8960*/  FMUL.FTZ R31, R2.reuse, R91 ;  /* 0x0000005b021f7220 */ /* 0x040fe40000410000 */
[----:B------:R-:W-:Y:S01]  /*8970*/  LDSM.16.MT88.4 R88, [R208+0x900] ;  /* 0x00090000d058783b */ /* 0x000fe20000004200 */
[--C-:B------:R-:W-:Y:S02]  /*8980*/  FFMA.FTZ R155, R155, c[0x0][0x2d0], -R134.reuse ;  /* 0x0000b4009b9b7a23 */ /* 0x100fe40000010886 */
[--C-:B------:R-:W-:Y:S02]  /*8990*/  FFMA.FTZ R139, R139, c[0x0][0x2d0], -R134.reuse ;  /* 0x0000b4008b8b7a23 */ /* 0x100fe40000010886 */
[C---:B------:R-:W-:Y:S02]  /*89a0*/  HMMA.16816.F32 R28, R120.reuse, R36, R28 ;  /* 0x00000024781c723c */ /* 0x040fe4000000181c */
[----:B------:R-:W-:Y:S01]  /*89b0*/  MUFU.EX2 R160, R160 ;  /* 0x000000a000a07308 */ /* 0x000fe20000000800 */
[----:B------:R-:W-:Y:S02]  /*89c0*/  FFMA.FTZ R135, R135, c[0x0][0x2d0], -R134 ;  /* 0x0000b40087877a23 */ /* 0x000fe40000010886 */
[C---:B------:R-:W-:Y:S02]  /*89d0*/  FFMA.FTZ R128, R3.reuse, R228, R128 ;  /* 0x000000e403807223 */ /* 0x040fe40000010080 */
[C---:B------:R-:W-:Y:S01]  /*89e0*/  FMUL.FTZ R36, R3.reuse, R96 ;  /* 0x0000006003247220 */ /* 0x040fe20000410000 */
[C---:B------:R-:W-:Y:S04]  /*89f0*/  HMMA.16816.F32 R32, R120.reuse, R38, R32 ;  /* 0x000000267820723c */ /* 0x040fe80000001820 */
[----:B------:R-:W-:Y:S01]  /*8a00*/  FMUL.FTZ R37, R3, R97 ;  /* 0x0000006103257220 */ /* 0x000fe20000410000 */
[----:B------:R-:W-:Y:S01]  /*8a10*/  MUFU.EX2 R152, R152 ;  /* 0x0000009800987308 */ /* 0x000fe20000000800 */
[C---:B------:R-:W-:Y:S02]  /*8a20*/  FFMA.FTZ R133, R2.reuse, R229, R133 ;  /* 0x000000e502857223 */ /* 0x040fe40000010085 */
[C---:B------:R-:W-:Y:S04]  /*8a30*/  FMUL.FTZ R38, R2.reuse, R98 ;  /* 0x0000006202267220 */ /* 0x040fe80000410000 */
[----:B------:R-:W-:Y:S02]  /*8a40*/  FMUL.FTZ R39, R2, R99 ;  /* 0x0000006302277220 */ /* 0x000fe40000410000 */
[----:B------:R-:W-:Y:S01]  /*8a50*/  LDSM.16.MT88.4 R96, [R209+0x2900] ;  /* 0x00290000d160783b */ /* 0x000fe20000004200 */
[----:B------:R-:W-:Y:S01]  /*8a60*/  MUFU.EX2 R157, R157 ;  /* 0x0000009d009d7308 */ /* 0x000fe20000000800 */
[----:B------:R-:W-:Y:S02]  /*8a70*/  FADD.FTZ R119, R119, R128 ;  /* 0x0000008077777221 */ /* 0x000fe40000010000 */
[----:B------:R-:W-:Y:S01]  /*8a80*/  FADD.FTZ R132, R132, R133 ;  /* 0x0000008584847221 */ /* 0x000fe20000010000 */
[C---:B------:R-:W-:Y:S03]  /*8a90*/  HMMA.16816.F32 R36, R120.reuse, R44, R36 ;  /* 0x0000002c7824723c */ /* 0x040fe60000001824 */
[----:B------:R-:W-:Y:S02]  /*8aa0*/  FADD.FTZ R118, R118, R119 ;  /* 0x0000007776767221 */ /* 0x000fe40000010000 */
[----:B------:R-:W-:Y:S01]  /*8ab0*/  FADD.FTZ R131, R131, R132 ;  /* 0x0000008483837221 */ /* 0x000fe20000010000 */
[----:B------:R-:W-:Y:S01]  /*8ac0*/  MUFU.EX2 R155, R155 ;  /* 0x0000009b009b7308 */ /* 0x000fe20000000800 */
[C---:B------:R-:W-:Y:S01]  /*8ad0*/  FMUL.FTZ R44, R3.reuse, R108 ;  /* 0x0000006c032c7220 */ /* 0x040fe20000410000 */
[C---:B------:R-:W-:Y:S04]  /*8ae0*/  HMMA.16816.F32 R40, R120.reuse, R46, R40 ;  /* 0x0000002e7828723c */ /* 0x040fe80000001828 */
[----:B------:R-:W-:Y:S02]  /*8af0*/  FMUL.FTZ R45, R3, R109 ;  /* 0x0000006d032d7220 */ /* 0x000fe40000410000 */
[--C-:B------:R-:W-:Y:S02]  /*8b00*/  FFMA.FTZ R108, R148, c[0x0][0x2d0], -R151.reuse ;  /* 0x0000b400946c7a23 */ /* 0x100fe40000010897 */
[C---:B------:R-:W-:Y:S01]  /*8b10*/  FMUL.FTZ R46, R2.reuse, R110 ;  /* 0x0000006e022e7220 */ /* 0x040fe20000410000 */
[----:B------:R-:W-:Y:S03]  /*8b20*/  MUFU.EX2 R142, R142 ;  /* 0x0000008e008e7308 */ /* 0x000fe60000000800 */
[----:B------:R-:W-:Y:S02]  /*8b30*/  FMUL.FTZ R47, R2, R111 ;  /* 0x0000006f022f7220 */ /* 0x000fe40000410000 */
[--C-:B------:R-:W-:Y:S02]  /*8b40*/  FFMA.FTZ R109, R249, c[0x0][0x2d0], -R134.reuse ;  /* 0x0000b400f96d7a23 */ /* 0x100fe40000010886 */
[--C-:B------:R-:W-:Y:S02]  /*8b50*/  FFMA.FTZ R110, R247, c[0x0][0x2d0], -R134.reuse ;  /* 0x0000b400f76e7a23 */ /* 0x100fe40000010886 */
[--C-:B------:R-:W-:Y:S01]  /*8b60*/  FFMA.FTZ R111, R161, c[0x0][0x2d0], -R134.reuse ;  /* 0x0000b400a16f7a23 */ /* 0x100fe20000010886 */
[C---:B---3--:R-:W-:Y:S01]  /*8b70*/  HMMA.16816.F32 R44, R120.reuse, R68, R44 ;  /* 0x00000044782c723c */ /* 0x048fe2000000182c */
[----:B------:R-:W3:Y:S02]  /*8b80*/  MUFU.EX2 R108, R108 ;  /* 0x0000006c006c7308 */ /* 0x000ee40000000800 */
[--C-:B------:R-:W-:Y:S02]  /*8b90*/  FFMA.FTZ R148, R159, c[0x0][0x2d0], -R134.reuse ;  /* 0x0000b4009f947a23 */ /* 0x100fe40000010886 */
[--C-:B------:R-:W-:Y:S02]  /*8ba0*/  FFMA.FTZ R159, R164, c[0x0][0x2d0], -R151.reuse ;  /* 0x0000b400a49f7a23 */ /* 0x100fe40000010897 */
[----:B----4-:R-:W-:Y:S01]  /*8bb0*/  F2FP.PACK_AB R68, R140, R137 ;  /* 0x000000898c44723e */ /* 0x010fe200000000ff */
[C---:B------:R-:W-:Y:S03]  /*8bc0*/  HMMA.16816.F32 R48, R120.reuse, R70, R48 ;  /* 0x000000467830723c */ /* 0x040fe60000001830 */
[----:B------:R-:W-:Y:S01]  /*8bd0*/  MUFU.EX2 R109, R109 ;  /* 0x0000006d006d7308 */ /* 0x000fe20000000800 */
[--C-:B------:R-:W-:Y:S02]  /*8be0*/  FFMA.FTZ R161, R162, c[0x0][0x2d0], -R151.reuse ;  /* 0x0000b400a2a17a23 */ /* 0x100fe40000010897 */
[--C-:B------:R-:W-:Y:S02]  /*8bf0*/  FFMA.FTZ R162, R239, c[0x0][0x2d0], -R134.reuse ;  /* 0x0000b400efa27a23 */ /* 0x100fe40000010886 */
[C---:B-1----:R-:W-:Y:S04]  /*8c00*/  HMMA.16816.F32 R52, R120.reuse, R72, R52 ;  /* 0x000000487834723c */ /* 0x042fe80000001834 */
[--C-:B------:R-:W-:Y:S01]  /*8c10*/  FFMA.FTZ R164, R169, c[0x0][0x2d0], -R134.reuse ;  /* 0x0000b400a9a47a23 */ /* 0x100fe20000010886 */
[----:B------:R-:W1:Y:S01]  /*8c20*/  MUFU.EX2 R110, R110 ;  /* 0x0000006e006e7308 */ /* 0x000e620000000800 */
[--C-:B------:R-:W-:Y:S02]  /*8c30*/  FFMA.FTZ R169, R240, c[0x0][0x2d0], -R151.reuse ;  /* 0x0000b400f0a97a23 */ /* 0x100fe40000010897 */
[C---:B------:R-:W-:Y:S01]  /*8c40*/  HMMA.16816.F32 R56, R120.reuse, R74, R56 ;  /* 0x0000004a7838723c */ /* 0x040fe20000001838 */
[----:B------:R-:W4:Y:S03]  /*8c50*/  LDSM.16.MT88.4 R72, [R210+0x900] ;  /* 0x00090000d248783b */ /* 0x000f260000004200 */
[----:B---3--:R-:W-:Y:S01]  /*8c60*/  F2FP.PACK_AB R70, R108, R143 ;  /* 0x0000008f6c46723e */ /* 0x008fe200000000ff */
[--C-:B------:R-:W-:Y:S02]  /*8c70*/  FFMA.FTZ R239, R170, c[0x0][0x2d0], -R151.reuse ;  /* 0x0000b400aaef7a23 */ /* 0x100fe40000010897 */
[----:B------:R-:W-:Y:S01]  /*8c80*/  MUFU.EX2 R111, R111 ;  /* 0x0000006f006f7308 */ /* 0x000fe20000000800 */
[C---:B------:R-:W-:Y:S04]  /*8c90*/  HMMA.16816.F32 R60, R120.reuse, R76, R60 ;  /* 0x0000004c783c723c */ /* 0x040fe8000000183c */
[--C-:B------:R-:W-:Y:S02]  /*8ca0*/  FFMA.FTZ R170, R245, c[0x0][0x2d0], -R134.reuse ;  /* 0x0000b400f5aa7a23 */ /* 0x100fe40000010886 */
[--C-:B------:R-:W-:Y:S02]  /*8cb0*/  FFMA.FTZ R240, R241, c[0x0][0x2d0], -R134.reuse ;  /* 0x0000b400f1f07a23 */ /* 0x100fe40000010886 */
[----:B------:R-:W-:Y:S01]  /*8cc0*/  HMMA.16816.F32 R64, R120, R78, R64 ;  /* 0x0000004e7840723c */ /* 0x000fe20000001840 */
[----:B------:R-:W3:Y:S01]  /*8cd0*/  MUFU.EX2 R148, R148 ;  /* 0x0000009400947308 */ /* 0x000ee20000000800 */
[----:B------:R-:W5:Y:S02]  /*8ce0*/  LDSM.16.MT88.4 R76, [R212+0x3900] ;  /* 0x00390000d44c783b */ /* 0x000f640000004200 */
[--C-:B------:R-:W-:Y:S01]  /*8cf0*/  FFMA.FTZ R241, R156, c[0x0][0x2d0], -R151.reuse ;  /* 0x0000b4009cf17a23 */ /* 0x100fe20000010897 */
[----:B-1----:R-:W-:Y:S01]  /*8d00*/  F2FP.PACK_AB R69, R110, R109 ;  /* 0x0000006d6e45723e */ /* 0x002fe200000000ff */
[--C-:B------:R-:W-:Y:S02]  /*8d10*/  FFMA.FTZ R245, R150, c[0x0][0x2d0], -R151.reuse ;  /* 0x0000b40096f57a23 */ /* 0x100fe40000010897 */
[--C-:B------:R-:W-:Y:S03]  /*8d20*/  FFMA.FTZ R150, R163, c[0x0][0x2d0], -R134.reuse ;  /* 0x0000b400a3967a23 */ /* 0x100fe60000010886 */
[----:B------:R-:W1:Y:S01]  /*8d30*/  MUFU.EX2 R159, R159 ;  /* 0x0000009f009f7308 */ /* 0x000e620000000800 */
[--C-:B------:R-:W-:Y:S02]  /*8d40*/  FFMA.FTZ R156, R153, c[0x0][0x2d0], -R134.reuse ;  /* 0x0000b400999c7a23 */ /* 0x100fe40000010886 */
[----:B------:R-:W-:Y:S02]  /*8d50*/  FFMA.FTZ R151, R136, c[0x0][0x2d0], -R151 ;  /* 0x0000b40088977a23 */ /* 0x000fe40000010897 */
[--C-:B------:R-:W-:Y:S02]  /*8d60*/  FFMA.FTZ R136, R149, c[0x0][0x2d0], -R134.reuse ;  /* 0x0000b40095887a23 */ /* 0x100fe40000010886 */
[----:B------:R-:W-:Y:S02]  /*8d70*/  FFMA.FTZ R134, R117, c[0x0][0x2d0], -R134 ;  /* 0x0000b40075867a23 */ /* 0x000fe40000010886 */
[----:B------:R-:W-:Y:S01]  /*8d80*/  FADD.FTZ R118, R129, R118 ;  /* 0x0000007681767221 */ /* 0x000fe20000010000 */
[----:B------:R-:W1:Y:S01]  /*8d90*/  MUFU.EX2 R161, R161 ;  /* 0x000000a100a17308 */ /* 0x000e620000000800 */
[----:B------:R-:W-:Y:S02]  /*8da0*/  FADD.FTZ R130, R130, R131 ;  /* 0x0000008382827221 */ /* 0x000fe40000010000 */
[----:B------:R-:W-:Y:S01]  /*8db0*/  FADD.FTZ R137, R137, R118 ;  /* 0x0000007689897221 */ /* 0x000fe20000010000 */
[----:B---3--:R-:W-:Y:S01]  /*8dc0*/  F2FP.PACK_AB R71, R148, R111 ;  /* 0x0000006f9447723e */ /* 0x008fe200000000ff */
[----:B------:R-:W-:Y:S02]  /*8dd0*/  FADD.FTZ R109, R109, R130 ;  /* 0x000000826d6d7221 */ /* 0x000fe40000010000 */
[----:B------:R-:W-:Y:S02]  /*8de0*/  FADD.FTZ R140, R140, R137 ;  /* 0x000000898c8c7221 */ /* 0x000fe40000010000 */
[----:B------:R-:W-:Y:S01]  /*8df0*/  FADD.FTZ R110, R110, R109 ;  /* 0x0000006d6e6e7221 */ /* 0x000fe20000010000 */
[----:B------:R-:W3:Y:S01]  /*8e00*/  MUFU.EX2 R162, R162 ;  /* 0x000000a200a27308 */ /* 0x000ee20000000800 */
[C---:B--2---:R-:W-:Y:S05]  /*8e10*/  HMMA.16816.F32 R4, R68.reuse, R80, R4 ;  /* 0x000000504404723c */ /* 0x044fea0000001804 */
[----:B------:R-:W-:Y:S02]  /*8e20*/  FADD.FTZ R143, R143, R140 ;  /* 0x0000008c8f8f7221 */ /* 0x000fe40000010000 */
[----:B------:R-:W-:Y:S01]  /*8e30*/  FADD.FTZ R3, R111, R110 ;  /* 0x0000006e6f037221 */ /* 0x000fe20000010000 */
[C---:B------:R-:W-:Y:S01]  /*8e40*/  HMMA.16816.F32 R8, R68.reuse, R82, R8 ;  /* 0x000000524408723c */ /* 0x040fe20000001808 */
[----:B------:R-:W-:Y:S01]  /*8e50*/  LDSM.16.MT88.4 R80, [R209+0x3900] ;  /* 0x00390000d150783b */ /* 0x000fe20000004200 */
[----:B------:R-:W2:Y:S02]  /*8e60*/  MUFU.EX2 R164, R164 ;  /* 0x000000a400a47308 */ /* 0x000ea40000000800 */
[----:B------:R-:W-:Y:S02]  /*8e70*/  FADD.FTZ R108, R108, R143 ;  /* 0x0000008f6c6c7221 */ /* 0x000fe40000010000 */
[----:B------:R-:W-:Y:S02]  /*8e80*/  FADD.FTZ R3, R148, R3 ;  /* 0x0000000394037221 */ /* 0x000fe40000010000 */
[C---:B----4-:R-:W-:Y:S04]  /*8e90*/  HMMA.16816.F32 R12, R68.reuse, R72, R12 ;  /* 0x00000048440c723c */ /* 0x050fe8000000180c */
[----:B------:R-:W-:Y:S04]  /*8ea0*/  MUFU.EX2 R169, R169 ;  /* 0x000000a900a97308 */ /* 0x000fe80000000800 */
[C---:B------:R-:W-:Y:S01]  /*8eb0*/  HMMA.16816.F32 R16, R68.reuse, R74, R16 ;  /* 0x0000004a4410723c */ /* 0x040fe20000001810 */
[----:B------:R-:W4:Y:S05]  /*8ec0*/  LDSM.16.MT88.4 R72, [R210+0x3900] ;  /* 0x00390000d248783b */ /* 0x000f2a0000004200 */
[----:B------:R-:W-:Y:S02]  /*8ed0*/  MUFU.EX2 R239, R239 ;  /* 0x000000ef00ef7308 */ /* 0x000fe40000000800 */
[C---:B------:R-:W-:Y:S08]  /*8ee0*/  HMMA.16816.F32 R20, R68.reuse, R84, R20 ;  /* 0x000000544414723c */ /* 0x040ff00000001814 */
[C---:B------:R-:W-:Y:S01]  /*8ef0*/  HMMA.16816.F32 R24, R68.reuse, R86, R24 ;  /* 0x000000564418723c */ /* 0x040fe20000001818 */
[----:B------:R-:W1:Y:S01]  /*8f00*/  LDSM.16.MT88.4 R84, [R208+0x3900] ;  /* 0x00390000d054783b */ /* 0x000e620000004200 */
[----:B------:R-:W-:Y:S06]  /*8f10*/  MUFU.EX2 R170, R170 ;  /* 0x000000aa00aa7308 */ /* 0x000fec0000000800 */
[C---:B------:R-:W-:Y:S04]  /*8f20*/  HMMA.16816.F32 R28, R68.reuse, R88, R28 ;  /* 0x00000058441c723c */ /* 0x040fe8000000181c */
[----:B------:R-:W-:Y:S04]  /*8f30*/  MUFU.EX2 R240, R240 ;  /* 0x000000f000f07308 */ /* 0x000fe80000000800 */
[C---:B------:R-:W-:Y:S01]  /*8f40*/  HMMA.16816.F32 R32, R68.reuse, R90, R32 ;  /* 0x0000005a4420723c */ /* 0x040fe20000001820 */
[----:B------:R-:W-:Y:S05]  /*8f50*/  LDSM.16.MT88.4 R88, [R208+0x4100] ;  /* 0x00410000d058783b */ /* 0x000fea0000004200 */
[----:B------:R-:W-:Y:S02]  /*8f60*/  MUFU.EX2 R241, R241 ;  /* 0x000000f100f17308 */ /* 0x000fe40000000800 */
[C---:B-----5:R-:W-:Y:S08]  /*8f70*/  HMMA.16816.F32 R36, R68.reuse, R76, R36 ;  /* 0x0000004c4424723c */ /* 0x060ff00000001824 */
[C---:B------:R-:W-:Y:S01]  /*8f80*/  HMMA.16816.F32 R40, R68.reuse, R78, R40 ;  /* 0x0000004e4428723c */ /* 0x040fe20000001828 */
[----:B------:R-:W-:Y:S01]  /*8f90*/  LDSM.16.MT88.4 R76, [R210+0x1100] ;  /* 0x00110000d24c783b */ /* 0x000fe20000004200 */
[----:B------:R-:W-:Y:S06]  /*8fa0*/  MUFU.EX2 R245, R245 ;  /* 0x000000f500f57308 */ /* 0x000fec0000000800 */
[C---:B----4-:R-:W-:Y:S04]  /*8fb0*/  HMMA.16816.F32 R44, R68.reuse, R72, R44 ;  /* 0x00000048442c723c */ /* 0x050fe8000000182c */
[----:B------:R-:W-:Y:S04]  /*8fc0*/  MUFU.EX2 R150, R150 ;  /* 0x0000009600967308 */ /* 0x000fe80000000800 */
[C---:B------:R-:W-:Y:S01]  /*8fd0*/  HMMA.16816.F32 R48, R68.reuse, R74, R48 ;  /* 0x0000004a4430723c */ /* 0x040fe20000001830 */
[----:B------:R-:W4:Y:S05]  /*8fe0*/  LDSM.16.MT88.4 R72, [R212+0x1100] ;  /* 0x00110000d448783b */ /* 0x000f2a0000004200 */
[----:B------:R-:W-:Y:S02]  /*8ff0*/  MUFU.EX2 R156, R156 ;  /* 0x0000009c009c7308 */ /* 0x000fe40000000800 */
[C---:B------:R-:W-:Y:S08]  /*9000*/  HMMA.16816.F32 R52, R68.reuse, R80, R52 ;  /* 0x000000504434723c */ /* 0x040ff00000001834 */
[C---:B------:R-:W-:Y:S01]  /*9010*/  HMMA.16816.F32 R56, R68.reuse, R82, R56 ;  /* 0x000000524438723c */ /* 0x040fe20000001838 */
[----:B------:R-:W5:Y:S01]  /*9020*/  LDSM.16.MT88.4 R80, [R209+0x1100] ;  /* 0x00110000d150783b */ /* 0x000f620000004200 */
[----:B------:R-:W2:Y:S06]  /*9030*/  MUFU.EX2 R141, R141 ;  /* 0x0000008d008d7308 */ /* 0x000eac0000000800 */
[C---:B-1----:R-:W-:Y:S04]  /*9040*/  HMMA.16816.F32 R60, R68.reuse, R84, R60 ;  /* 0x00000054443c723c */ /* 0x042fe8000000183c */
[----:B------:R-:W-:Y:S04]  /*9050*/  MUFU.EX2 R138, R138 ;  /* 0x0000008a008a7308 */ /* 0x000fe80000000800 */
[----:B------:R-:W-:Y:S01]  /*9060*/  HMMA.16816.F32 R64, R68, R86, R64 ;  /* 0x000000564440723c */ /* 0x000fe20000001840 */
[----:B------:R-:W1:Y:S05]  /*9070*/  LDSM.16.MT88.4 R84, [R208+0x1100] ;  /* 0x00110000d054783b */ /* 0x000e6a0000004200 */
[----:B------:R-:W5:Y:S01]  /*9080*/  MUFU.EX2 R151, R151 ;  /* 0x0000009700977308 */ /* 0x000f620000000800 */
[----:B------:R-:W-:Y:S01]  /*9090*/  F2FP.PACK_AB R68, R154, R159 ;  /* 0x0000009f9a44723e */ /* 0x000fe200000000ff */
[----:B------:R-:W-:Y:S01]  /*90a0*/  FADD.FTZ R159, R159, R108 ;  /* 0x0000006c9f9f7221 */ /* 0x000fe20000010000 */
[----:B------:R-:W-:Y:S03]  /*90b0*/  F2FP.PACK_AB R70, R161, R158 ;  /* 0x0000009ea146723e */ /* 0x000fe600000000ff */
[----:B---3--:R-:W-:Y:S01]  /*90c0*/  F2FP.PACK_AB R69, R165, R162 ;  /* 0x000000a2a545723e */ /* 0x008fe200000000ff */
[----:B------:R-:W-:Y:S01]  /*90d0*/  FADD.FTZ R162, R162, R3 ;  /* 0x00000003a2a27221 */ /* 0x000fe20000010000 */
[----:B--2---:R-:W-:Y:S01]  /*90e0*/  F2FP.PACK_AB R71, R167, R164 ;  /* 0x000000a4a747723e */ /* 0x004fe200000000ff */
[----:B------:R-:W-:Y:S01]  /*90f0*/  FADD.FTZ R159, R154, R159 ;  /* 0x0000009f9a9f7221 */ /* 0x000fe20000010000 */
[----:B------:R-:W-:Y:S01]  /*9100*/  F2FP.PACK_AB R120, R141, R142 ;  /* 0x0000008e8d78723e */ /* 0x000fe200000000ff */
[----:B------:R-:W-:Y:S01]  /*9110*/  MUFU.EX2 R136, R136 ;  /* 0x0000008800887308 */ /* 0x000fe20000000800 */
[----:B------:R-:W-:Y:S02]  /*9120*/  FADD.FTZ R165, R165, R162 ;  /* 0x000000a2a5a57221 */ /* 0x000fe40000010000 */
[----:B------:R-:W-:Y:S01]  /*9130*/  FADD.FTZ R158, R158, R159 ;  /* 0x0000009f9e9e7221 */ /* 0x000fe20000010000 */
[C---:B----4-:R-:W-:Y:S03]  /*9140*/  HMMA.16816.F32 R4, R68.reuse, R72, R4 ;  /* 0x000000484404723c */ /* 0x050fe60000001804 */
[----:B------:R-:W-:Y:S02]  /*9150*/  FADD.FTZ R164, R164, R165 ;  /* 0x000000a5a4a47221 */ /* 0x000fe40000010000 */
[----:B------:R-:W-:Y:S01]  /*9160*/  FADD.FTZ R161, R161, R158 ;  /* 0x0000009ea1a17221 */ /* 0x000fe20000010000 */
[----:B------:R-:W2:Y:S01]  /*9170*/  MUFU.EX2 R139, R139 ;  /* 0x0000008b008b7308 */ /* 0x000ea20000000800 */
[----:B------:R-:W-:Y:S01]  /*9180*/  FADD.FTZ R167, R167, R164 ;  /* 0x000000a4a7a77221 */ /* 0x000fe20000010000 */
[C---:B------:R-:W-:Y:S01]  /*9190*/  HMMA.16816.F32 R8, R68.reuse, R74, R8 ;  /* 0x0000004a4408723c */ /* 0x040fe20000001808 */
[----:B------:R-:W3:Y:S03]  /*91a0*/  LDSM.16.MT88.4 R72, [R212+0x4100] ;  /* 0x00410000d448783b */ /* 0x000ee60000004200 */
[----:B-----5:R-:W-:Y:S04]  /*91b0*/  F2FP.PACK_AB R122, R151, R138 ;  /* 0x0000008a977a723e */ /* 0x020fe800000000ff */
[C---:B------:R-:W-:Y:S01]  /*91c0*/  HMMA.16816.F32 R12, R68.reuse, R76, R12 ;  /* 0x0000004c440c723c */ /* 0x040fe2000000180c */
[----:B------:R-:W-:Y:S07]  /*91d0*/  MUFU.EX2 R135, R135 ;  /* 0x0000008700877308 */ /* 0x000fee0000000800 */
[C---:B------:R-:W-:Y:S01]  /*91e0*/  HMMA.16816.F32 R16, R68.reuse, R78, R16 ;  /* 0x0000004e4410723c */ /* 0x040fe20000001810 */
[----:B------:R-:W4:Y:S02]  /*91f0*/  LDSM.16.MT88.4 R76, [R210+0x4100] ;  /* 0x00410000d24c783b */ /* 0x000f240000004200 */
[----:B------:R-:W5:Y:S01]  /*9200*/  MUFU.EX2 R134, R134 ;  /* 0x0000008600867308 */ /* 0x000f620000000800 */
[----:B--2---:R-:W-:Y:S04]  /*9210*/  F2FP.PACK_AB R121, R139, R136 ;  /* 0x000000888b79723e */ /* 0x004fe800000000ff */
[C---:B------:R-:W-:Y:S08]  /*9220*/  HMMA.16816.F32 R20, R68.reuse, R80, R20 ;  /* 0x000000504414723c */ /* 0x040ff00000001814 */
[C---:B------:R-:W-:Y:S01]  /*9230*/  HMMA.16816.F32 R24, R68.reuse, R82, R24 ;  /* 0x000000524418723c */ /* 0x040fe20000001818 */
[----:B------:R-:W2:Y:S07]  /*9240*/  LDSM.16.MT88.4 R80, [R209+0x4100] ;  /* 0x00410000d150783b */ /* 0x000eae0000004200 */
[C---:B-1----:R-:W-:Y:S04]  /*9250*/  HMMA.16816.F32 R28, R68.reuse, R84, R28 ;  /* 0x00000054441c723c */ /* 0x042fe8000000181c */
[----:B-----5:R-:W-:Y:S04]  /*9260*/  F2FP.PACK_AB R123, R134, R135 ;  /* 0x00000087867b723e */ /* 0x020fe800000000ff */
[C---:B------:R-:W-:Y:S01]  /*9270*/  HMMA.16816.F32 R32, R68.reuse, R86, R32 ;  /* 0x000000564420723c */ /* 0x040fe20000001820 */
[----:B------:R-:W1:Y:S07]  /*9280*/  LDSM.16.MT88.4 R84, [R212+0x1900] ;  /* 0x00190000d454783b */ /* 0x000e6e0000004200 */
[C---:B---3--:R-:W-:Y:S08]  /*9290*/  HMMA.16816.F32 R36, R68.reuse, R72, R36 ;  /* 0x000000484424723c */ /* 0x048ff00000001824 */
[C---:B------:R-:W-:Y:S01]  /*92a0*/  HMMA.16816.F32 R40, R68.reuse, R74, R40 ;  /* 0x0000004a4428723c */ /* 0x040fe20000001828 */
[----:B------:R-:W3:Y:S07]  /*92b0*/  LDSM.16.MT88.4 R72, [R210+0x1900] ;  /* 0x00190000d248783b */ /* 0x000eee0000004200 */
[C---:B----4-:R-:W-:Y:S08]  /*92c0*/  HMMA.16816.F32 R44, R68.reuse, R76, R44 ;  /* 0x0000004c442c723c */ /* 0x050ff0000000182c */
[C---:B------:R-:W-:Y:S01]  /*92d0*/  HMMA.16816.F32 R48, R68.reuse, R78, R48 ;  /* 0x0000004e4430723c */ /* 0x040fe20000001830 */
[----:B------:R-:W4:Y:S07]  /*92e0*/  LDSM.16.MT88.4 R76, [R209+0x1900] ;  /* 0x00190000d14c783b */ /* 0x000f2e0000004200 */
[C---:B--2---:R-:W-:Y:S08]  /*92f0*/  HMMA.16816.F32 R52, R68.reuse, R80, R52 ;  /* 0x000000504434723c */ /* 0x044ff00000001834 */
[C---:B------:R-:W-:Y:S01]  /*9300*/  HMMA.16816.F32 R56, R68.reuse, R82, R56 ;  /* 0x000000524438723c */ /* 0x040fe20000001838 */
[----:B------:R-:W2:Y:S07]  /*9310*/  LDSM.16.MT88.4 R80, [R208+0x1900] ;  /* 0x00190000d050783b */ /* 0x000eae0000004200 */
        /* <DEDUP_REMOVED lines=14> */
[----:B------:R-:W-:Y:S01]  /*9400*/  FADD.FTZ R239, R239, R168 ;  /* 0x000000a8efef7221 */ /* 0x000fe20000010000 */
[----:B------:R-:W-:Y:S01]  /*9410*/  IADD3 R168, R238, -0x1, RZ ;  /* 0xffffffffeea87810 */ /* 0x000fe20007ffe0ff */
[----:B------:R-:W-:Y:S01]  /*9420*/  FADD.FTZ R171, R171, R240 ;  /* 0x000000f0abab7221 */ /* 0x000fe20000010000 */
[C---:B------:R-:W-:Y:S01]  /*9430*/  HMMA.16816.F32 R8, R68.reuse, R86, R8 ;  /* 0x000000564408723c */ /* 0x040fe20000001808 */
[----:B------:R-:W1:Y:S03]  /*9440*/  LDSM.16.MT88.4 R84, [R212+0x4900] ;  /* 0x00490000d454783b */ /* 0x000e660000004200 */
[----:B------:R-:W-:Y:S02]  /*9450*/  FADD.FTZ R2, R150, R171 ;  /* 0x000000ab96027221 */ /* 0x000fe40000010000 */
[----:B------:R-:W-:Y:S02]  /*9460*/  IMAD.MOV.U32 R238, RZ, RZ, R168 ;  /* 0x000000ffffee7224 */ /* 0x000fe400078e00a8 */
[C---:B---3--:R-:W-:Y:S04]  /*9470*/  HMMA.16816.F32 R12, R68.reuse, R72, R12 ;  /* 0x00000048440c723c */ /* 0x048fe8000000180c */
[----:B------:R-:W-:Y:S04]  /*9480*/  FADD.FTZ R2, R157, R2 ;  /* 0x000000029d027221 */ /* 0x000fe80000010000 */
[C---:B------:R-:W-:Y:S01]  /*9490*/  HMMA.16816.F32 R16, R68.reuse, R74, R16 ;  /* 0x0000004a4410723c */ /* 0x040fe20000001810 */
[----:B------:R-:W3:Y:S03]  /*94a0*/  LDSM.16.MT88.4 R72, [R210+0x4900] ;  /* 0x00490000d248783b */ /* 0x000ee60000004200 */
[----:B------:R-:W-:Y:S02]  /*94b0*/  FADD.FTZ R3, R155, R2 ;  /* 0x000000029b037221 */ /* 0x000fe40000010000 */
[----:B------:R-:W-:Y:S02]  /*94c0*/  IMAD.MOV.U32 R2, RZ, RZ, R116 ;  /* 0x000000ffff027224 */ /* 0x000fe400078e0074 */
[C---:B----4-:R-:W-:Y:S04]  /*94d0*/  HMMA.16816.F32 R20, R68.reuse, R76, R20 ;  /* 0x0000004c4414723c */ /* 0x050fe80000001814 */
[----:B------:R-:W-:Y:S04]  /*94e0*/  FADD.FTZ R3, R156, R3 ;  /* 0x000000039c037221 */ /* 0x000fe80000010000 */
[C---:B------:R-:W-:Y:S01]  /*94f0*/  HMMA.16816.F32 R24, R68.reuse, R78, R24 ;  /* 0x0000004e4418723c */ /* 0x040fe20000001818 */
[----:B------:R-:W4:Y:S03]  /*9500*/  LDSM.16.MT88.4 R76, [R212+0x2100] ;  /* 0x00210000d44c783b */ /* 0x000f260000004200 */
[----:B------:R-:W-:Y:S02]  /*9510*/  FADD.FTZ R136, R136, R3 ;  /* 0x0000000388887221 */ /* 0x000fe40000010000 */
[----:B------:R-:W-:Y:S02]  /*9520*/  IMAD.MOV.U32 R3, RZ, RZ, R0 ;  /* 0x000000ffff037224 */ /* 0x000fe400078e0000 */
[C---:B--2---:R-:W-:Y:S04]  /*9530*/  HMMA.16816.F32 R28, R68.reuse, R80, R28 ;  /* 0x00000050441c723c */ /* 0x044fe8000000181c */
[----:B------:R-:W-:Y:S04]  /*9540*/  FADD.FTZ R136, R139, R136 ;  /* 0x000000888b887221 */ /* 0x000fe80000010000 */
[C---:B------:R-:W-:Y:S01]  /*9550*/  HMMA.16816.F32 R32, R68.reuse, R82, R32 ;  /* 0x000000524420723c */ /* 0x040fe20000001820 */
[----:B------:R-:W2:Y:S03]  /*9560*/  LDSM.16.MT88.4 R80, [R210+0x2100] ;  /* 0x00210000d250783b */ /* 0x000ea60000004200 */
[----:B------:R-:W-:Y:S04]  /*9570*/  FADD.FTZ R135, R135, R136 ;  /* 0x0000008887877221 */ /* 0x000fe80000010000 */
[C---:B-1----:R-:W-:Y:S04]  /*9580*/  HMMA.16816.F32 R36, R68.reuse, R84, R36 ;  /* 0x000000544424723c */ /* 0x042fe80000001824 */
[----:B------:R-:W-:Y:S04]  /*9590*/  FADD.FTZ R229, R134, R135 ;  /* 0x0000008786e57221 */ /* 0x000fe80000010000 */
[C---:B------:R-:W-:Y:S01]  /*95a0*/  HMMA.16816.F32 R40, R68.reuse, R86, R40 ;  /* 0x000000564428723c */ /* 0x040fe20000001828 */
[----:B------:R-:W-:Y:S07]  /*95b0*/  LDSM.16.MT88.4 R84, [R208+0x2100] ;  /* 0x00210000d054783b */ /* 0x000fee0000004200 */
[C---:B---3--:R-:W-:Y:S08]  /*95c0*/  HMMA.16816.F32 R44, R68.reuse, R72, R44 ;  /* 0x00000048442c723c */ /* 0x048ff0000000182c */
[C---:B------:R-:W-:Y:S01]  /*95d0*/  HMMA.16816.F32 R48, R68.reuse, R74, R48 ;  /* 0x0000004a4430723c */ /* 0x040fe20000001830 */
[----:B------:R-:W1:Y:S07]  /*95e0*/  LDSM.16.MT88.4 R72, [R209+0x2100] ;  /* 0x00210000d148783b */ /* 0x000e6e0000004200 */
        /* <DEDUP_REMOVED lines=11> */
[----:B------:R-:W-:Y:S03]  /*96a0*/  F2FP.PACK_AB R71, R156, R155 ;  /* 0x0000009b9c47723e */ /* 0x000fe600000000ff */
[----:B------:R-:W-:Y:S04]  /*96b0*/  FADD.FTZ R152, R152, R241 ;  /* 0x000000f198987221 */ /* 0x000fe80000010000 */
[C---:B----4-:R-:W-:Y:S03]  /*96c0*/  HMMA.16816.F32 R4, R68.reuse, R76, R4 ;  /* 0x0000004c4404723c */ /* 0x050fe60000001804 */
[----:B------:R-:W-:Y:S04]  /*96d0*/  FADD.FTZ R245, R245, R152 ;  /* 0x00000098f5f57221 */ /* 0x000fe80000010000 */
[----:B------:R-:W-:Y:S01]  /*96e0*/  FADD.FTZ R142, R142, R245 ;  /* 0x000000f58e8e7221 */ /* 0x000fe20000010000 */
[C---:B------:R-:W-:Y:S01]  /*96f0*/  HMMA.16816.F32 R8, R68.reuse, R78, R8 ;  /* 0x0000004e4408723c */ /* 0x040fe20000001808 */
[----:B------:R-:W3:Y:S03]  /*9700*/  LDSM.16.MT88.4 R76, [R212+0x5100] ;  /* 0x00510000d44c783b */ /* 0x000ee60000004200 */
[----:B------:R-:W-:Y:S04]  /*9710*/  FADD.FTZ R141, R141, R142 ;  /* 0x0000008e8d8d7221 */ /* 0x000fe80000010000 */
[C---:B--2---:R-:W-:Y:S04]  /*9720*/  HMMA.16816.F32 R12, R68.reuse, R80, R12 ;  /* 0x00000050440c723c */ /* 0x044fe8000000180c */
[----:B------:R-:W-:Y:S04]  /*9730*/  FADD.FTZ R138, R138, R141 ;  /* 0x0000008d8a8a7221 */ /* 0x000fe80000010000 */
[C---:B------:R-:W-:Y:S01]  /*9740*/  HMMA.16816.F32 R16, R68.reuse, R82, R16 ;  /* 0x000000524410723c */ /* 0x040fe20000001810 */
[----:B------:R-:W2:Y:S03]  /*9750*/  LDSM.16.MT88.4 R80, [R210+0x5100] ;  /* 0x00510000d250783b */ /* 0x000ea60000004200 */
[----:B------:R-:W-:Y:S04]  /*9760*/  FADD.FTZ R228, R151, R138 ;  /* 0x0000008a97e47221 */ /* 0x000fe80000010000 */
[C---:B-1----:R-:W-:Y:S08]  /*9770*/  HMMA.16816.F32 R20, R68.reuse, R72, R20 ;  /* 0x000000484414723c */ /* 0x042ff00000001814 */
[C---:B------:R-:W-:Y:S01]  /*9780*/  HMMA.16816.F32 R24, R68.reuse, R74, R24 ;  /* 0x0000004a4418723c */ /* 0x040fe20000001818 */
[----:B------:R-:W1:Y:S07]  /*9790*/  LDSM.16.MT88.4 R72, [R208+0x5100] ;  /* 0x00510000d048783b */ /* 0x000e6e0000004200 */
[C---:B------:R-:W-:Y:S08]  /*97a0*/  HMMA.16816.F32 R28, R68.reuse, R84, R28 ;  /* 0x00000054441c723c */ /* 0x040ff0000000181c */
[C---:B------:R-:W-:Y:S01]  /*97b0*/  HMMA.16816.F32 R32, R68.reuse, R86, R32 ;  /* 0x000000564420723c */ /* 0x040fe20000001820 */
[----:B------:R-:W4:Y:S07]  /*97c0*/  LDSM.16.MT88.4 R84, [R212+0x2900] ;  /* 0x00290000d454783b */ /* 0x000f2e0000004200 */
[C---:B---3--:R-:W-:Y:S08]  /*97d0*/  HMMA.16816.F32 R36, R68.reuse, R76, R36 ;  /* 0x0000004c4424723c */ /* 0x048ff00000001824 */
[C---:B------:R-:W-:Y:S08]  /*97e0*/  HMMA.16816.F32 R40, R68.reuse, R78, R40 ;  /* 0x0000004e4428723c */ /* 0x040ff00000001828 */
[C---:B--2---:R-:W-:Y:S08]  /*97f0*/  HMMA.16816.F32 R44, R68.reuse, R80, R44 ;  /* 0x00000050442c723c */ /* 0x044ff0000000182c */
[C---:B------:R-:W-:Y:S08]  /*9800*/  HMMA.16816.F32 R48, R68.reuse, R82, R48 ;  /* 0x000000524430723c */ /* 0x040ff00000001830 */
[C---:B------:R-:W-:Y:S08]  /*9810*/  HMMA.16816.F32 R52, R68.reuse, R88, R52 ;  /* 0x000000584434723c */ /* 0x040ff00000001834 */
[C---:B------:R-:W-:Y:S08]  /*9820*/  HMMA.16816.F32 R56, R68.reuse, R90, R56 ;  /* 0x0000005a4438723c */ /* 0x040ff00000001838 */
[C---:B-1----:R-:W-:Y:S08]  /*9830*/  HMMA.16816.F32 R60, R68.reuse, R72, R60 ;  /* 0x00000048443c723c */ /* 0x042ff0000000183c */
[----:B------:R-:W-:Y:S08]  /*9840*/  HMMA.16816.F32 R64, R68, R74, R64 ;  /* 0x0000004a4440723c */ /* 0x000ff00000001840 */
[C---:B----4-:R-:W-:Y:S01]  /*9850*/  HMMA.16816.F32 R112, R120.reuse, R84, R4 ;  /* 0x000000547870723c */ /* 0x050fe20000001804 */
[----:B------:R-:W1:Y:S07]  /*9860*/  LDSM.16.MT88.4 R4, [R210+0x5900] ;  /* 0x00590000d204783b */ /* 0x000e6e0000004200 */
[C---:B------:R-:W-:Y:S01]  /*9870*/  HMMA.16816.F32 R68, R120.reuse, R86, R8 ;  /* 0x000000567844723c */ /* 0x040fe20000001808 */
[----:B------:R-:W2:Y:S07]  /*9880*/  LDSM.16.MT88.4 R8, [R209+0x5900] ;  /* 0x00590000d108783b */ /* 0x000eae0000004200 */
[C---:B------:R-:W-:Y:S01]  /*9890*/  HMMA.16816.F32 R72, R120.reuse, R92, R12 ;  /* 0x0000005c7848723c */ /* 0x040fe2000000180c */
[----:B------:R-:W3:Y:S07]  /*98a0*/  LDSM.16.MT88.4 R12, [R208+0x5900] ;  /* 0x00590000d00c783b */ /* 0x000eee0000004200 */
[C---:B------:R-:W-:Y:S08]  /*98b0*/  HMMA.16816.F32 R76, R120.reuse, R94, R16 ;  /* 0x0000005e784c723c */ /* 0x040ff00000001810 */
[C---:B------:R-:W-:Y:S08]  /*98c0*/  HMMA.16816.F32 R80, R120.reuse, R96, R20 ;  /* 0x000000607850723c */ /* 0x040ff00000001814 */
[C---:B------:R-:W-:Y:S08]  /*98d0*/  HMMA.16816.F32 R84, R120.reuse, R98, R24 ;  /* 0x000000627854723c */ /* 0x040ff00000001818 */
[C---:B------:R-:W-:Y:S08]  /*98e0*/  HMMA.16816.F32 R88, R120.reuse, R100, R28 ;  /* 0x000000647858723c */ /* 0x040ff0000000181c */
[C---:B------:R-:W-:Y:S08]  /*98f0*/  HMMA.16816.F32 R92, R120.reuse, R102, R32 ;  /* 0x00000066785c723c */ /* 0x040ff00000001820 */
[C---:B------:R-:W-:Y:S08]  /*9900*/  HMMA.16816.F32 R96, R120.reuse, R104, R36 ;  /* 0x000000687860723c */ /* 0x040ff00000001824 */
[C---:B------:R-:W-:Y:S08]  /*9910*/  HMMA.16816.F32 R100, R120.reuse, R106, R40 ;  /* 0x0000006a7864723c */ /* 0x040ff00000001828 */
[C---:B-1----:R-:W-:Y:S08]  /*9920*/  HMMA.16816.F32 R108, R120.reuse, R4, R44 ;  /* 0x00000004786c723c */ /* 0x042ff0000000182c */
[C---:B------:R-:W-:Y:S08]  /*9930*/  HMMA.16816.F32 R104, R120.reuse, R6, R48 ;  /* 0x000000067868723c */ /* 0x040ff00000001830 */
[C---:B--2---:R-:W-:Y:S08]  /*9940*/  HMMA.16816.F32 R52, R120.reuse, R8, R52 ;  /* 0x000000087834723c */ /* 0x044ff00000001834 */
[C---:B------:R-:W-:Y:S08]  /*9950*/  HMMA.16816.F32 R56, R120.reuse, R10, R56 ;  /* 0x0000000a7838723c */ /* 0x040ff00000001838 */
[C---:B---3--:R-:W-:Y:S07]  /*9960*/  HMMA.16816.F32 R60, R120.reuse, R12, R60 ;  /* 0x0000000c783c723c */ /* 0x048fee000000183c */
[----:B------:R-:W-:Y:S01]  /*9970*/  IMAD.MOV.U32 R12, RZ, RZ, R116 ;  /* 0x000000ffff0c7224 */ /* 0x000fe200078e0074 */
[----:B------:R-:W-:Y:S01]  /*9980*/  HMMA.16816.F32 R64, R120, R14, R64 ;  /* 0x0000000e7840723c */ /* 0x000fe20000001840 */
[----:B------:R-:W-:-:S07]  /*9990*/  @P0 BRA `(.L_x_46) ;  /* 0xffffc0f000000947 */ /* 0x000fce000383ffff */
.L_x_35:
[----:B------:R-:W1:Y:S01]  /*99a0*/  S2UR UR18, SR_CTAID.X ;  /* 0x00000000001279c3 */ /* 0x000e620000002500 */
[----:B------:R-:W-:Y:S01]  /*99b0*/  ULDC.64 UR4, c[0x0][0x2c8] ;  /* 0x0000b20000047ab9 */ /* 0x000fe20000000a00 */
[----:B------:R-:W-:Y:S01]  /*99c0*/  IMAD.MOV.U32 R2, RZ, RZ, 0x1 ;  /* 0x00000001ff027424 */ /* 0x000fe200078e00ff */
[----:B------:R-:W-:Y:S01]  /*99d0*/  PLOP3.LUT P0, PT, PT, PT, UP1, 0x40, 0x0 ;  /* 0x000000000000781c */ /* 0x000fe20003f0e818 */
[----:B------:R-:W-:-:S03]  /*99e0*/  IMAD.MOV.U32 R3, RZ, RZ, c[0x0][0x2ac] ;  /* 0x0000ab00ff037624 */ /* 0x000fc600078e00ff */
[----:B------:R-:W-:-:S05]  /*99f0*/  IADD3 R4, R2, -c[0x0][0x168], RZ ;  /* 0x80005a0002047a10 */ /* 0x000fca0007ffe0ff */
[----:B------:R-:W-:Y:S01]  /*9a00*/  IMAD R3, R3, c[0x0][0x1d0], R4 ;  /* 0x0000740003037a24 */ /* 0x000fe200078e0204 */
[----:B-1----:R-:W-:-:S04]  /*9a10*/  ULEA UR18, UR18, 0x7f, 0x7 ;  /* 0x0000007f12127891 */ /* 0x002fc8000f8e383f */
[----:B------:R-:W-:-:S07]  /*9a20*/  UIMAD.WIDE.U32 UR22, UR18, UR4, URZ ;  /* 0x00000004121672a5 */ /* 0x000fce000f8e003f */
[----:B------:R-:W-:Y:S02]  /*9a30*/  @UP2 UMOV UR19, UR23 ;  /* 0x0000001700132c82 */ /* 0x000fe40008000000 */
[----:B------:R-:W-:-:S06]  /*9a40*/  @UP2 USHF.R.U32.HI UR18, URZ, UR5, UR19 ;  /* 0x000000053f122299 */ /* 0x000fcc0008011613 */
[----:B------:R-:W-:-:S04]  /*9a50*/  IADD3 R3, R3, UR18, RZ ;  /* 0x0000001203037c10 */ /* 0x000fc8000fffe0ff */
[----:B------:R-:W-:Y:S01]  /*9a60*/  IADD3 R4, R3, -c[0x0][0x324], RZ ;  /* 0x8000c90003047a10 */ /* 0x000fe20007ffe0ff */
[----:B------:R-:W-:Y:S05]  /*9a70*/  @P0 BRA `(.L_x_47) ;  /* 0x000000d000000947 */ /* 0x000fea0003800000 */
[----:B------:R-:W-:-:S13]  /*9a80*/  ISETP.GT.AND P0, PT, R3, -0x1, PT ;  /* 0xffffffff0300780c */ /* 0x000fda0003f04270 */
[----:B------:R-:W-:Y:S05]  /*9a90*/  @P0 BRA `(.L_x_48) ;  /* 0x0000006000000947 */ /* 0x000fea0003800000 */
[----:B------:R-:W-:Y:S02]  /*9aa0*/  ISETP.NE.AND P0, PT, R2, c[0x0][0x32c], PT ;  /* 0x0000cb0002007a0c */ /* 0x000fe40003f05270 */
[----:B------:R-:W-:-:S11]  /*9ab0*/  LOP3.LUT R3, RZ, R3, RZ, 0x33, !PT ;  /* 0x00000003ff037212 */ /* 0x000fd600078e33ff */
[----:B------:R-:W-:-:S05]  /*9ac0*/  @P0 IMAD.HI.U32 R2, R3, c[0x0][0x330], RZ ;  /* 0x0000cc0003020a27 */ /* 0x000fca00078e00ff */
[----:B------:R-:W-:-:S04]  /*9ad0*/  @P0 SHF.R.U32.HI R3, RZ, c[0x0][0x334], R2 ;  /* 0x0000cd00ff030a19 */ /* 0x000fc80000011602 */
[----:B------:R-:W-:Y:S01]  /*9ae0*/  LOP3.LUT R3, RZ, R3, RZ, 0x33, !PT ;  /* 0x00000003ff037212 */ /* 0x000fe200078e33ff */
[----:B------:R-:W-:Y:S05]  /*9af0*/  BRA `(.L_x_49) ;  /* 0x0000003000007947 */ /* 0x000fea0003800000 */
.L_x_48:
[----:B------:R-:W-:-:S13]  /*9b00*/  ISETP.NE.AND P0, PT, R2, c[0x0][0x32c], PT ;  /* 0x0000cb0002007a0c */ /* 0x000fda0003f05270 */
[----:B------:R-:W-:-:S05]  /*9b10*/  @P0 IMAD.HI.U32 R2, R3, c[0x0][0x330], RZ ;  /* 0x0000cc0003020a27 */ /* 0x000fca00078e00ff */
[----:B------:R-:W-:-:S05]  /*9b20*/  @P0 SHF.R.U32.HI R3, RZ, c[0x0][0x334], R2 ;  /* 0x0000cd00ff030a19 */ /* 0x000fca0000011602 */
.L_x_49:
[----:B------:R-:W-:-:S05]  /*9b30*/  IMAD R3, R3, c[0x0][0x32c], RZ ;  /* 0x0000cb0003037a24 */ /* 0x000fca00078e02ff */
[----:B------:R-:W-:-:S04]  /*9b40*/  IMNMX R4, R4, R3, !PT ;  /* 0x0000000304047217 */ /* 0x000fc80007800200 */
.L_x_47:
[----:B------:R-:W-:-:S05]  /*9b50*/  IADD3 R3, R4, 0x5f, RZ ;  /* 0x0000005f04037810 */ /* 0x000fca0007ffe0ff */
[----:B------:R-:W-:-:S05]  /*9b60*/  IMAD.HI R3, R3, 0x2aaaaaab, RZ ;  /* 0x2aaaaaab03037827 */ /* 0x000fca00078e02ff */
[----:B------:R-:W-:-:S04]  /*9b70*/  SHF.R.U32.HI R2, RZ, 0x1f, R3 ;  /* 0x0000001fff027819 */ /* 0x000fc80000011603 */
[----:B------:R-:W-:-:S04]  /*9b80*/  LEA.HI.SX32 R2, R3, R2, 0x1c ;  /* 0x0000000203027211 */ /* 0x000fc800078fe2ff */
[----:B------:R-:W-:-:S04]  /*9b90*/  IMNMX R239, R215, R2, !PT ;  /* 0x00000002d7ef7217 */ /* 0x000fc80007800200 */
[----:B------:R-:W-:-:S13]  /*9ba0*/  ISETP.GE.AND P0, PT, R168, R239, PT ;  /* 0x000000efa800720c */ /* 0x000fda0003f06270 */
[----:B------:R-:W-:Y:S05]  /*9bb0*/  @!P0 BRA `(.L_x_50) ;  /* 0x00002be000008947 */ /* 0x000fea0003800000 */
[----:B------:R-:W-:Y:S01]  /*9bc0*/  IMAD.MOV.U32 R3, RZ, RZ, R0 ;  /* 0x000000ffff037224 */ /* 0x000fe200078e0000 */
[----:B------:R-:W-:Y:S01]  /*9bd0*/  SHF.R.S32.HI R0, RZ, 0x1f, R231 ;  /* 0x0000001fff007819 */ /* 0x000fe200000114e7 */
[----:B------:R-:W-:Y:S01]  /*9be0*/  IMAD.MOV.U32 R117, RZ, RZ, R12 ;  /* 0x000000ffff757224 */ /* 0x000fe200078e000c */
[----:B------:R-:W-:Y:S01]  /*9bf0*/  MOV R238, R168 ;  /* 0x000000a800ee7202 */ /* 0x000fe20000000f00 */
[C---:B------:R-:W-:Y:S01]  /*9c00*/  IMAD.SHL.U32 R236, R231.reuse, 0x2, RZ ;  /* 0x00000002e7ec7824 */ /* 0x040fe200078e00ff */
[C---:B------:R-:W-:Y:S02]  /*9c10*/  SHF.L.U64.HI R235, R230.reuse, 0x1, R233 ;  /* 0x00000001e6eb7819 */ /* 0x040fe400000102e9 */
[----:B------:R-:W-:Y:S02]  /*9c20*/  SHF.L.U32 R234, R230, 0x1, RZ ;  /* 0x00000001e6ea7819 */ /* 0x000fe400000006ff */
[----:B------:R-:W-:Y:S02]  /*9c30*/  SHF.L.U64.HI R237, R231, 0x1, R0 ;  /* 0x00000001e7ed7819 */ /* 0x000fe40000010200 */
.L_x_53:
        /* <DEDUP_REMOVED lines=22> */
[C---:B------:R-:W-:Y:S02]  /*9da0*/  IMAD R2, R216.reuse, c[0x0][0x21c], R2 ;  /* 0x00008700d8027a24 */ /* 0x040fe400078e0202 */
[----:B------:R-:W-:Y:S04]  /*9db0*/  IMAD.IADD R5, R5, 0x1, R7 ;  /* 0x0000000105057824 */ /* 0x000fe800078e0207 */
[----:B------:R-:W-:Y:S05]  /*9dc0*/  IMAD.WIDE.U32 R4, R216, c[0x0][0x218], R4 ;  /* 0x00008600d8047a25 */ /* 0x000fea00078e0004 */
[----:B------:R-:W-:Y:S04]  /*9dd0*/  IADD3 R0, P0, R4, UR20, RZ ;  /* 0x0000001404007c10 */ /* 0x000fe8000ff1e0ff */
[----:B------:R-:W-:Y:S02]  /*9de0*/  IADD3.X R5, R5, UR16, R2, P0, !PT ;  /* 0x0000001005057c10 */ /* 0x000fe400087fe402 */
[C---:B------:R-:W-:Y:S04]  /*9df0*/  LEA R20, P0, R0.reuse, c[0x0][0x1f8], 0x1 ;  /* 0x00007e0000147a11 */ /* 0x040fe800078008ff */
[----:B------:R-:W-:Y:S01]  /*9e00*/  LEA.HI.X R6, R0, c[0x0][0x1fc], R5, 0x1, P0 ;  /* 0x00007f0000067a11 */ /* 0x000fe200000f0c05 */
[----:B------:R-:W2:Y:S01]  /*9e10*/  SHFL.IDX PT, R11, R20, RZ, 0x181f ;  /* 0x00181fff140b7589 */ /* 0x000ea200000e0000 */
[----:B------:R-:W-:Y:S03]  /*9e20*/  IADD3 R5, -R232, 0x10, RZ ;  /* 0x00000010e8057810 */ /* 0x000fe60007ffe1ff */
[----:B------:R-:W3:Y:S01]  /*9e30*/  SHFL.IDX PT, R4, R6, RZ, 0x181f ;  /* 0x00181fff06047589 */ /* 0x000ee200000e0000 */
[----:B------:R-:W-:Y:S03]  /*9e40*/  LOP3.LUT R5, R5, 0xf, RZ, 0xc0, !PT ;  /* 0x0000000f05057812 */ /* 0x000fe600078ec0ff */
[----:B------:R-:W5:Y:S04]  /*9e50*/  SHFL.IDX PT, R9, R20, 0x1, 0x181f ;  /* 0x00381f0014097f89 */ /* 0x000f6800000e0000 */
[----:B------:R-:W4:Y:S04]  /*9e60*/  SHFL.IDX PT, R7, R20, 0x2, 0x181f ;  /* 0x00581f0014077f89 */ /* 0x000f2800000e0000 */
[----:B------:R-:W1:Y:S04]  /*9e70*/  SHFL.IDX PT, R2, R6, 0x1, 0x181f ;  /* 0x00381f0006027f89 */ /* 0x000e6800000e0000 */
[----:B------:R1:W1:Y:S01]  /*9e80*/  SHFL.IDX PT, R0, R6, 0x2, 0x181f ;  /* 0x00581f0006007f89 */ /* 0x00026200000e0000 */
        /* <DEDUP_REMOVED lines=19> */
.L_x_51:
[C---:B--23--:R-:W-:Y:S01]  /*9fc0*/  HMMA.16816.F32 R4, R124.reuse, R120, RZ ;  /* 0x000000787c04723c */ /* 0x04cfe200000018ff */
[----:B------:R-:W-:Y:S02]  /*9fd0*/  LDSM.16.M88.4 R156, [R202+0x1000] ;  /* 0x00100000ca9c783b */ /* 0x000fe40000000200 */
[----:B------:R-:W-:Y:S05]  /*9fe0*/  ISETP.GT.AND P0, PT, R238, R215, PT ;  /* 0x000000d7ee00720c */ /* 0x000fea0003f04270 */
[C---:B------:R-:W-:Y:S01]  /*9ff0*/  HMMA.16816.F32 R8, R124.reuse, R122, RZ ;  /* 0x0000007a7c08723c */ /* 0x040fe200000018ff */
[----:B------:R-:W0:Y:S07]  /*a000*/  LDGDEPBAR ;  /* 0x00000000000079af */ /* 0x000e2e0000000000 */
[C---:B------:R-:W-:Y:S01]  /*a010*/  HMMA.16816.F32 R12, R124.reuse, R16, RZ ;  /* 0x000000107c0c723c */ /* 0x040fe200000018ff */
[----:B------:R-:W2:Y:S07]  /*a020*/  LDSM.16.M88.4 R120, [R211+0x8100] ;  /* 0x00810000d378783b */ /* 0x000eae0000000200 */
[C---:B------:R-:W-:Y:S01]  /*a030*/  HMMA.16816.F32 R16, R124.reuse, R18, RZ ;  /* 0x000000127c10723c */ /* 0x040fe200000018ff */
[----:B------:R-:W-:Y:S07]  /*a040*/  LDSM.16.M88.4 R160, [R202+0x1800] ;  /* 0x00180000caa0783b */ /* 0x000fee0000000200 */
[C---:B----4-:R-:W-:Y:S01]  /*a050*/  HMMA.16816.F32 R20, R124.reuse, R24, RZ ;  /* 0x000000187c14723c */ /* 0x050fe200000018ff */
[----:B------:R-:W-:Y:S07]  /*a060*/  LDSM.16.M88.4 R164, [R202+0x2000] ;  /* 0x00200000caa4783b */ /* 0x000fee0000000200 */
[C---:B------:R-:W-:Y:S01]  /*a070*/  HMMA.16816.F32 R24, R124.reuse, R26, RZ ;  /* 0x0000001a7c18723c */ /* 0x040fe200000018ff */
[----:B------:R-:W-:Y:S07]  /*a080*/  LDSM.16.M88.4 R168, [R202+0x5000] ;  /* 0x00500000caa8783b */ /* 0x000fee0000000200 */
[C---:B-1----:R-:W-:Y:S08]  /*a090*/  HMMA.16816.F32 R28, R124.reuse, R32, RZ ;  /* 0x000000207c1c723c */ /* 0x042ff000000018ff */
[C---:B------:R-:W-:Y:S08]  /*a0a0*/  HMMA.16816.F32 R32, R124.reuse, R34, RZ ;  /* 0x000000227c20723c */ /* 0x040ff000000018ff */
[C---:B------:R-:W-:Y:S08]  /*a0b0*/  HMMA.16816.F32 R36, R124.reuse, R40, RZ ;  /* 0x000000287c24723c */ /* 0x040ff000000018ff */
[C---:B------:R-:W-:Y:S08]  /*a0c0*/  HMMA.16816.F32 R40, R124.reuse, R42, RZ ;  /* 0x0000002a7c28723c */ /* 0x040ff000000018ff */
[C---:B------:R-:W-:Y:S08]  /*a0d0*/  HMMA.16816.F32 R44, R124.reuse, R48, RZ ;  /* 0x000000307c2c723c */ /* 0x040ff000000018ff */
[----:B------:R-:W-:Y:S08]  /*a0e0*/  HMMA.16816.F32 R48, R124, R50, RZ ;  /* 0x000000327c30723c */ /* 0x000ff000000018ff */
[C---:B------:R-:W-:Y:S08]  /*a0f0*/  HMMA.16816.F32 R4, R144.reuse, R128, R4 ;  /* 0x000000809004723c */ /* 0x040ff00000001804 */
[C---:B------:R-:W-:Y:S01]  /*a100*/  HMMA.16816.F32 R8, R144.reuse, R130, R8 ;  /* 0x000000829008723c */ /* 0x040fe20000001808 */
[----:B------:R-:W1:Y:S07]  /*a110*/  LDSM.16.M88.4 R128, [R211+0x8900] ;  /* 0x00890000d380783b */ /* 0x000e6e0000000200 */
[C---:B------:R-:W-:Y:S08]  /*a120*/  HMMA.16816.F32 R12, R144.reuse, R132, R12 ;  /* 0x00000084900c723c */ /* 0x040ff0000000180c */
[C---:B------:R-:W-:Y:S01]  /*a130*/  HMMA.16816.F32 R16, R144.reuse, R134, R16 ;  /* 0x000000869010723c */ /* 0x040fe20000001810 */
[----:B------:R-:W3:Y:S07]  /*a140*/  LDSM.16.M88.4 R132, [R211+0x9100] ;  /* 0x00910000d384783b */ /* 0x000eee0000000200 */
[C---:B------:R-:W-:Y:S08]  /*a150*/  HMMA.16816.F32 R20, R144.reuse, R136, R20 ;  /* 0x000000889014723c */ /* 0x040ff00000001814 */
[C---:B------:R-:W-:Y:S01]  /*a160*/  HMMA.16816.F32 R24, R144.reuse, R138, R24 ;  /* 0x0000008a9018723c */ /* 0x040fe20000001818 */
[----:B------:R-:W4:Y:S07]  /*a170*/  LDSM.16.M88.4 R136, [R211+0x9900] ;  /* 0x00990000d388783b */ /* 0x000f2e0000000200 */
[C---:B------:R-:W-:Y:S08]  /*a180*/  HMMA.16816.F32 R28, R144.reuse, R140, R28 ;  /* 0x0000008c901c723c */ /* 0x040ff0000000181c */
[C---:B------:R-:W-:Y:S01]  /*a190*/  HMMA.16816.F32 R32, R144.reuse, R142, R32 ;  /* 0x0000008e9020723c */ /* 0x040fe20000001820 */
[----:B------:R-:W5:Y:S07]  /*a1a0*/  LDSM.16.M88.4 R140, [R211+0xa100] ;  /* 0x00a10000d38c783b */ /* 0x000f6e0000000200 */
[C---:B------:R-:W-:Y:S08]  /*a1b0*/  HMMA.16816.F32 R36, R144.reuse, R148, R36 ;  /* 0x000000949024723c */ /* 0x040ff00000001824 */
[C---:B------:R-:W-:Y:S01]  /*a1c0*/  HMMA.16816.F32 R40, R144.reuse, R150, R40 ;  /* 0x000000969028723c */ /* 0x040fe20000001828 */
[----:B------:R-:W3:Y:S07]  /*a1d0*/  LDSM.16.M88.4 R148, [R211+0xa900] ;  /* 0x00a90000d394783b */ /* 0x000eee0000000200 */
[C---:B------:R-:W-:Y:S08]  /*a1e0*/  HMMA.16816.F32 R44, R144.reuse, R152, R44 ;  /* 0x00000098902c723c */ /* 0x040ff0000000182c */
[----:B------:R-:W-:Y:S01]  /*a1f0*/  HMMA.16816.F32 R48, R144, R154, R48 ;  /* 0x0000009a9030723c */ /* 0x000fe20000001830 */
[----:B------:R-:W4:Y:S07]  /*a200*/  LDSM.16.M88.4 R152, [R202] ;  /* 0x00000000ca98783b */ /* 0x000f2e0000000200 */
[C---:B--2---:R-:W-:Y:S08]  /*a210*/  HMMA.16816.F32 R4, R172.reuse, R120, R4 ;  /* 0x00000078ac04723c */ /* 0x044ff00000001804 */
[C---:B------:R-:W-:Y:S01]  /*a220*/  HMMA.16816.F32 R8, R172.reuse, R122, R8 ;  /* 0x0000007aac08723c */ /* 0x040fe20000001808 */
[----:B------:R-:W2:Y:S07]  /*a230*/  LDSM.16.M88.4 R120, [R202+0x800] ;  /* 0x00080000ca78783b */ /* 0x000eae0000000200 */
[C---:B-1----:R-:W-:Y:S08]  /*a240*/  HMMA.16816.F32 R12, R172.reuse, R128, R12 ;  /* 0x00000080ac0c723c */ /* 0x042ff0000000180c */
[C---:B------:R-:W-:Y:S01]  /*a250*/  HMMA.16816.F32 R16, R172.reuse, R130, R16 ;  /* 0x00000082ac10723c */ /* 0x040fe20000001810 */
[----:B------:R-:W1:Y:S07]  /*a260*/  LDSM.16.M88.4 R128, [R202+0x2800] ;  /* 0x00280000ca80783b */ /* 0x000e6e0000000200 */
[C---:B---3--:R-:W-:Y:S08]  /*a270*/  HMMA.16816.F32 R20, R172.reuse, R132, R20 ;  /* 0x00000084ac14723c */ /* 0x048ff00000001814 */
[C---:B------:R-:W-:Y:S01]  /*a280*/  HMMA.16816.F32 R24, R172.reuse, R134, R24 ;  /* 0x00000086ac18723c */ /* 0x040fe20000001818 */
[----:B------:R-:W3:Y:S07]  /*a290*/  LDSM.16.M88.4 R132, [R214+0xb100] ;  /* 0x00b10000d684783b */ /* 0x000eee0000000200 */
[C---:B----4-:R-:W-:Y:S08]  /*a2a0*/  HMMA.16816.F32 R28, R172.reuse, R136, R28 ;  /* 0x00000088ac1c723c */ /* 0x050ff0000000181c */
[C---:B------:R-:W-:Y:S01]  /*a2b0*/  HMMA.16816.F32 R32, R172.reuse, R138, R32 ;  /* 0x0000008aac20723c */ /* 0x040fe20000001820 */
[----:B------:R-:W4:Y:S07]  /*a2c0*/  LDSM.16.M88.4 R136, [R214+0xb900] ;  /* 0x00b90000d688783b */ /* 0x000f2e0000000200 */
        /* <DEDUP_REMOVED lines=14> */
[----:B------:R-:W2:Y:S07]  /*a3b0*/  LDSM.16.M88.4 R156, [R201] ;  /* 0x00000000c99c783b */ /* 0x000eae0000000200 */
[C---:B------:R-:W-:Y:S08]  /*a3c0*/  HMMA.16816.F32 R28, R176.reuse, R160, R28 ;  /* 0x000000a0b01c723c */ /* 0x040ff0000000181c */
[C---:B------:R-:W-:Y:S01]  /*a3d0*/  HMMA.16816.F32 R32, R176.reuse, R162, R32 ;  /* 0x000000a2b020723c */ /* 0x040fe20000001820 */
[----:B------:R-:W2:Y:S07]  /*a3e0*/  LDSM.16.M88.4 R160, [R200] ;  /* 0x00000000c8a0783b */ /* 0x000eae0000000200 */
[C---:B------:R-:W-:Y:S08]  /*a3f0*/  HMMA.16816.F32 R36, R176.reuse, R164, R36 ;  /* 0x000000a4b024723c */ /* 0x040ff00000001824 */
[C---:B------:R-:W-:Y:S01]  /*a400*/  HMMA.16816.F32 R40, R176.reuse, R166, R40 ;  /* 0x000000a6b028723c */ /* 0x040fe20000001828 */
[----:B------:R-:W2:Y:S07]  /*a410*/  LDSM.16.M88.4 R164, [R199] ;  /* 0x00000000c7a4783b */ /* 0x000eae0000000200 */
[C---:B-1----:R-:W-:Y:S08]  /*a420*/  HMMA.16816.F32 R44, R176.reuse, R128, R44 ;  /* 0x00000080b02c723c */ /* 0x042ff0000000182c */
[----:B------:R-:W-:Y:S01]  /*a430*/  HMMA.16816.F32 R48, R176, R130, R48 ;  /* 0x00000082b030723c */ /* 0x000fe20000001830 */
[----:B------:R-:W1:Y:S07]  /*a440*/  LDSM.16.M88.4 R128, [R198] ;  /* 0x00000000c680783b */ /* 0x000e6e0000000200 */
[C---:B---3--:R-:W-:Y:S08]  /*a450*/  HMMA.16816.F32 R4, R180.reuse, R132, R4 ;  /* 0x00000084b404723c */ /* 0x048ff00000001804 */
[C---:B------:R-:W-:Y:S01]  /*a460*/  HMMA.16816.F32 R8, R180.reuse, R134, R8 ;  /* 0x00000086b408723c */ /* 0x040fe20000001808 */
[----:B------:R-:W3:Y:S07]  /*a470*/  LDSM.16.M88.4 R132, [R197] ;  /* 0x00000000c584783b */ /* 0x000eee0000000200 */
[C---:B----4-:R-:W-:Y:S08]  /*a480*/  HMMA.16816.F32 R12, R180.reuse, R136, R12 ;  /* 0x00000088b40c723c */ /* 0x050ff0000000180c */
[C---:B------:R-:W-:Y:S01]  /*a490*/  HMMA.16816.F32 R16, R180.reuse, R138, R16 ;  /* 0x0000008ab410723c */ /* 0x040fe20000001810 */
[----:B------:R-:W4:Y:S07]  /*a4a0*/  LDSM.16.M88.4 R136, [R196] ;  /* 0x00000000c488783b */ /* 0x000f2e0000000200 */
        /* <DEDUP_REMOVED lines=14> */
[----:B------:R-:W2:Y:S07]  /*a590*/  LDSM.16.M88.4 R156, [R211+0xd100] ;  /* 0x00d10000d39c783b */ /* 0x000eae0000000200 */
[C---:B------:R-:W-:Y:S08]  /*a5a0*/  HMMA.16816.F32 R12, R184.reuse, R160, R12 ;  /* 0x000000a0b80c723c */ /* 0x040ff0000000180c */
[C---:B------:R-:W-:Y:S01]  /*a5b0*/  HMMA.16816.F32 R16, R184.reuse, R162, R16 ;  /* 0x000000a2b810723c */ /* 0x040fe20000001810 */
[----:B------:R-:W2:Y:S07]  /*a5c0*/  LDSM.16.M88.4 R160, [R211+0xd900] ;  /* 0x00d90000d3a0783b */ /* 0x000eae0000000200 */
        /* <DEDUP_REMOVED lines=8> */
[----:B------:R-:W3:Y:S07]  /*a650*/  LDSM.16.M88.4 R132, [R202+0x3800] ;  /* 0x00380000ca84783b */ /* 0x000eee0000000200 */
[C---:B----4-:R-:W-:Y:S08]  /*a660*/  HMMA.16816.F32 R44, R184.reuse, R136, R44 ;  /* 0x00000088b82c723c */ /* 0x050ff0000000182c */
[----:B------:R-:W-:Y:S01]  /*a670*/  HMMA.16816.F32 R48, R184, R138, R48 ;  /* 0x0000008ab830723c */ /* 0x000fe20000001830 */
[----:B------:R-:W4:Y:S07]  /*a680*/  LDSM.16.M88.4 R136, [R202+0x4000] ;  /* 0x00400000ca88783b */ /* 0x000f2e0000000200 */
        /* <DEDUP_REMOVED lines=17> */
[C---:B---3--:R-:W-:Y:S08]  /*a7a0*/  HMMA.16816.F32 R12, R192.reuse, R132, R12 ;  /* 0x00000084c00c723c */ /* 0x048ff0000000180c */
[C---:B------:R-:W-:Y:S08]  /*a7b0*/  HMMA.16816.F32 R16, R192.reuse, R134, R16 ;  /* 0x00000086c010723c */ /* 0x040ff00000001810 */
[C---:B----4-:R-:W-:Y:S08]  /*a7c0*/  HMMA.16816.F32 R20, R192.reuse, R136, R20 ;  /* 0x00000088c014723c */ /* 0x050ff00000001814 */
        /* <DEDUP_REMOVED lines=41> */
[----:B------:R5:W5:Y:S01]  /*aa60*/  SHFL.IDX PT, R0, R120, 0x2, 0x181f ;  /* 0x00581f0078007f89 */ /* 0x000b6200000e0000 */
        /* <DEDUP_REMOVED lines=19> */
.L_x_52:
[----:B------:R-:W-:Y:S01]  /*aba0*/  FMNMX.FTZ R0, R4, R3, !PT ;  /* 0x0000000304007209 */ /* 0x000fe20007810000 */
[----:B-1----:R-:W-:Y:S01]  /*abb0*/  LDSM.16.MT88.4 R128, [R210+0x100] ;  /* 0x00010000d280783b */ /* 0x002fe20000004200 */
        /* <DEDUP_REMOVED lines=47> */
[----:B------:R-:W-:Y:S02]  /*aeb0*/  ISETP.GT.AND P0, PT, R238, R239, PT ;  /* 0x000000efee00720c */ /* 0x000fe40003f04270 */
[----:B------:R-:W-:Y:S02]  /*aec0*/  FMNMX.FTZ R122, R49, R0, !PT ;  /* 0x00000000317a7209 */ /* 0x000fe40007810000 */
[----:B------:R-:W-:Y:S03]  /*aed0*/  FMNMX.FTZ R0, R50, R121, !PT ;  /* 0x0000007932007209 */ /* 0x000fe60007810000 */
[----:B------:R-:W-:Y:S01]  /*aee0*/  SHFL.BFLY PT, R123, R122, 0x2, 0x1f ;  /* 0x0c401f007a7b7f89 */ /* 0x000fe200000e0000 */
[----:B------:R-:W-:Y:S07]  /*aef0*/  FMNMX.FTZ R118, R51, R0, !PT ;  /* 0x0000000033767209 */ /* 0x000fee0007810000 */
[----:B------:R-:W1:Y:S02]  /*af00*/  SHFL.BFLY PT, R121, R118, 0x2, 0x1f ;  /* 0x0c401f0076797f89 */ /* 0x000e6400000e0000 */
[----:B-1----:R-:W-:Y:S02]  /*af10*/  FMNMX.FTZ R119, R118, R121, !PT ;  /* 0x0000007976777209 */ /* 0x002fe40007810000 */
[----:B------:R-:W-:Y:S04]  /*af20*/  FMNMX.FTZ R120, R122, R123, !PT ;  /* 0x0000007b7a787209 */ /* 0x000fe80007810000 */
[----:B------:R-:W1:Y:S08]  /*af30*/  SHFL.BFLY PT, R116, R119, 0x1, 0x1f ;  /* 0x0c201f0077747f89 */ /* 0x000e7000000e0000 */
[----:B------:R-:W2:Y:S01]  /*af40*/  SHFL.BFLY PT, R123, R120, 0x1, 0x1f ;  /* 0x0c201f00787b7f89 */ /* 0x000ea200000e0000 */
[----:B-1----:R-:W-:Y:S05]  /*af50*/  FMNMX.FTZ R116, R116, R119, !PT ;  /* 0x0000007774747209 */ /* 0x002fea0007810000 */
[----:B------:R-:W-:Y:S01]  /*af60*/  FMUL.FTZ R143, R116, c[0x0][0x2d0] ;  /* 0x0000b400748f7a20 */ /* 0x000fe20000410000 */
[----:B--2---:R-:W-:Y:S03]  /*af70*/  FMNMX.FTZ R0, R120, R123, !PT ;  /* 0x0000007b78007209 */ /* 0x004fe60007810000 */
[--C-:B------:R-:W-:Y:S01]  /*af80*/  FFMA.FTZ R6, R6, c[0x0][0x2d0], -R143.reuse ;  /* 0x0000b40006067a23 */ /* 0x100fe2000001088f */
[----:B------:R-:W1:Y:S01]  /*af90*/  LDSM.16.MT88.4 R120, [R212+0x100] ;  /* 0x00010000d478783b */ /* 0x000e620000004200 */
[----:B------:R-:W-:Y:S02]  /*afa0*/  FFMA.FTZ R7, R7, c[0x0][0x2d0], -R143 ;  /* 0x0000b40007077a23 */ /* 0x000fe4000001088f */
[C---:B------:R-:W-:Y:S02]  /*afb0*/  FADD.FTZ R2, -R0.reuse, R3 ;  /* 0x0000000300027221 */ /* 0x040fe40000010100 */
[----:B------:R-:W-:Y:S01]  /*afc0*/  FMUL.FTZ R150, R0, c[0x0][0x2d0] ;  /* 0x0000b40000967a20 */ /* 0x000fe20000410000 */
[----:B------:R-:W-:Y:S01]  /*afd0*/  MUFU.EX2 R6, R6 ;  /* 0x0000000600067308 */ /* 0x000fe20000000800 */
[----:B------:R-:W-:Y:S02]  /*afe0*/  FMUL.FTZ R3, R2, c[0x0][0x2d0] ;  /* 0x0000b40002037a20 */ /* 0x000fe40000410000 */
[----:B------:R-:W-:Y:S02]  /*aff0*/  FADD.FTZ R2, -R116, R117 ;  /* 0x0000007574027221 */ /* 0x000fe40000010100 */
[--C-:B------:R-:W-:Y:S02]  /*b000*/  FFMA.FTZ R140, R4, c[0x0][0x2d0], -R150.reuse ;  /* 0x0000b400048c7a23 */ /* 0x100fe40000010896 */
[----:B------:R-:W-:Y:S02]  /*b010*/  FMUL.FTZ R117, R2, c[0x0][0x2d0] ;  /* 0x0000b40002757a20 */ /* 0x000fe40000410000 */
[--C-:B------:R-:W-:Y:S01]  /*b020*/  FFMA.FTZ R5, R5, c[0x0][0x2d0], -R150.reuse ;  /* 0x0000b40005057a23 */ /* 0x100fe20000010896 */
[----:B------:R-:W2:Y:S01]  /*b030*/  MUFU.EX2 R3, R3 ;  /* 0x0000000300037308 */ /* 0x000ea20000000800 */
[--C-:B------:R-:W-:Y:S02]  /*b040*/  FFMA.FTZ R118, R8, c[0x0][0x2d0], -R150.reuse ;  /* 0x0000b40008767a23 */ /* 0x100fe40000010896 */
[--C-:B------:R-:W-:Y:S02]  /*b050*/  FFMA.FTZ R119, R9, c[0x0][0x2d0], -R150.reuse ;  /* 0x0000b40009777a23 */ /* 0x100fe40000010896 */
[--C-:B------:R-:W-:Y:S02]  /*b060*/  FFMA.FTZ R142, R11, c[0x0][0x2d0], -R143.reuse ;  /* 0x0000b4000b8e7a23 */ /* 0x100fe4000001088f */
[--C-:B------:R-:W-:Y:S02]  /*b070*/  FFMA.FTZ R155, R36, c[0x0][0x2d0], -R150.reuse ;  /* 0x0000b400249b7a23 */ /* 0x100fe40000010896 */
[--C-:B------:R-:W-:Y:S01]  /*b080*/  FFMA.FTZ R158, R37, c[0x0][0x2d0], -R150.reuse ;  /* 0x0000b400259e7a23 */ /* 0x100fe20000010896 */
[----:B------:R3:W4:Y:S01]  /*b090*/  MUFU.EX2 R2, R117 ;  /* 0x0000007500027308 */ /* 0x0007220000000800 */
        /* <DEDUP_REMOVED lines=8> */
[C---:B--2---:R-:W-:Y:S01]  /*b120*/  FMUL.FTZ R8, R3.reuse, R112 ;  /* 0x0000007003087220 */ /* 0x044fe20000410000 */
[----:B------:R-:W-:Y:S01]  /*b130*/  LDSM.16.MT88.4 R40, [R210+0x2900] ;  /* 0x00290000d228783b */ /* 0x000fe20000004200 */
[C---:B------:R-:W-:Y:S02]  /*b140*/  FMUL.FTZ R9, R3.reuse, R113 ;  /* 0x0000007103097220 */ /* 0x040fe40000410000 */
[C---:B------:R-:W-:Y:S01]  /*b150*/  FMUL.FTZ R68, R3.reuse, R68 ;  /* 0x0000004403447220 */ /* 0x040fe20000410000 */
[----:B------:R-:W2:Y:S01]  /*b160*/  MUFU.EX2 R5, R5 ;  /* 0x0000000500057308 */ /* 0x000ea20000000800 */
[C---:B------:R-:W-:Y:S02]  /*b170*/  FMUL.FTZ R69, R3.reuse, R69 ;  /* 0x0000004503457220 */ /* 0x040fe40000410000 */
[C---:B------:R-:W-:Y:S02]  /*b180*/  FMUL.FTZ R72, R3.reuse, R72 ;  /* 0x0000004803487220 */ /* 0x040fe40000410000 */
[--C-:B---3--:R-:W-:Y:S02]  /*b190*/  FFMA.FTZ R117, R10, c[0x0][0x2d0], -R143.reuse ;  /* 0x0000b4000a757a23 */ /* 0x108fe4000001088f */
[C---:B----4-:R-:W-:Y:S02]  /*b1a0*/  FMUL.FTZ R10, R2.reuse, R114 ;  /* 0x00000072020a7220 */ /* 0x050fe40000410000 */
[C---:B------:R-:W-:Y:S01]  /*b1b0*/  FMUL.FTZ R11, R2.reuse, R115 ;  /* 0x00000073020b7220 */ /* 0x040fe20000410000 */
[----:B------:R-:W-:Y:S01]  /*b1c0*/  MUFU.EX2 R118, R118 ;  /* 0x0000007600767308 */ /* 0x000fe20000000800 */
[C---:B------:R-:W-:Y:S02]  /*b1d0*/  FMUL.FTZ R70, R2.reuse, R70 ;  /* 0x0000004602467220 */ /* 0x040fe40000410000 */
[C---:B------:R-:W-:Y:S02]  /*b1e0*/  FMUL.FTZ R71, R2.reuse, R71 ;  /* 0x0000004702477220 */ /* 0x040fe40000410000 */
[C---:B------:R-:W-:Y:S02]  /*b1f0*/  FMUL.FTZ R73, R3.reuse, R73 ;  /* 0x0000004903497220 */ /* 0x040fe40000410000 */
[C---:B------:R-:W-:Y:S02]  /*b200*/  FMUL.FTZ R74, R2.reuse, R74 ;  /* 0x0000004a024a7220 */ /* 0x040fe40000410000 */
[C---:B------:R-:W-:Y:S01]  /*b210*/  FMUL.FTZ R75, R2.reuse, R75 ;  /* 0x0000004b024b7220 */ /* 0x040fe20000410000 */
[----:B------:R-:W3:Y:S01]  /*b220*/  MUFU.EX2 R119, R119 ;  /* 0x0000007700777308 */ /* 0x000ee20000000800 */
[C---:B------:R-:W-:Y:S02]  /*b230*/  FMUL.FTZ R76, R3.reuse, R76 ;  /* 0x0000004c034c7220 */ /* 0x040fe40000410000 */
[----:B------:R-:W-:Y:S01]  /*b240*/  FMUL.FTZ R77, R3, R77 ;  /* 0x0000004d034d7220 */ /* 0x000fe20000410000 */
[----:B--2---:R-:W-:Y:S01]  /*b250*/  F2FP.PACK_AB R112, R5, R140 ;  /* 0x0000008c0570723e */ /* 0x004fe200000000ff */
[C---:B------:R-:W-:Y:S02]  /*b260*/  FMUL.FTZ R78, R2.reuse, R78 ;  /* 0x0000004e024e7220 */ /* 0x040fe40000410000 */
[C---:B------:R-:W-:Y:S02]  /*b270*/  FMUL.FTZ R79, R2.reuse, R79 ;  /* 0x0000004f024f7220 */ /* 0x040fe40000410000 */
[C---:B------:R-:W-:Y:S01]  /*b280*/  FMUL.FTZ R80, R3.reuse, R80 ;  /* 0x0000005003507220 */ /* 0x040fe20000410000 */
[----:B------:R-:W2:Y:S01]  /*b290*/  MUFU.EX2 R7, R7 ;  /* 0x0000000700077308 */ /* 0x000ea20000000800 */
[C---:B------:R-:W-:Y:S02]  /*b2a0*/  FMUL.FTZ R81, R3.reuse, R81 ;  /* 0x0000005103517220 */ /* 0x040fe40000410000 */
[C---:B------:R-:W-:Y:S02]  /*b2b0*/  FMUL.FTZ R82, R2.reuse, R82 ;  /* 0x0000005202527220 */ /* 0x040fe40000410000 */
[C---:B------:R-:W-:Y:S02]  /*b2c0*/  FMUL.FTZ R83, R2.reuse, R83 ;  /* 0x0000005302537220 */ /* 0x040fe40000410000 */
[C---:B------:R-:W-:Y:S02]  /*b2d0*/  FMUL.FTZ R84, R3.reuse, R84 ;  /* 0x0000005403547220 */ /* 0x040fe40000410000 */
[----:B------:R-:W-:Y:S01]  /*b2e0*/  FMUL.FTZ R85, R3, R85 ;  /* 0x0000005503557220 */ /* 0x000fe20000410000 */
[----:B------:R-:W-:Y:S01]  /*b2f0*/  MUFU.EX2 R117, R117 ;  /* 0x0000007500757308 */ /* 0x000fe20000000800 */
[C---:B------:R-:W-:Y:S02]  /*b300*/  FMUL.FTZ R86, R2.reuse, R86 ;  /* 0x0000005602567220 */ /* 0x040fe40000410000 */
[----:B------:R-:W-:Y:S01]  /*b310*/  FMUL.FTZ R87, R2, R87 ;  /* 0x0000005702577220 */ /* 0x000fe20000410000 */
[----:B---3--:R-:W-:Y:S01]  /*b320*/  F2FP.PACK_AB R114, R119, R118 ;  /* 0x000000767772723e */ /* 0x008fe200000000ff */
[--C-:B------:R-:W-:Y:S02]  /*b330*/  FFMA.FTZ R163, R44, c[0x0][0x2d0], -R150.reuse ;  /* 0x0000b4002ca37a23 */ /* 0x100fe40000010896 */
[--C-:B------:R-:W-:Y:S02]  /*b340*/  FFMA.FTZ R166, R45, c[0x0][0x2d0], -R150.reuse ;  /* 0x0000b4002da67a23 */ /* 0x100fe40000010896 */
[--C-:B------:R-:W-:Y:S01]  /*b350*/  FFMA.FTZ R165, R46, c[0x0][0x2d0], -R143.reuse ;  /* 0x0000b4002ea57a23 */ /* 0x100fe2000001088f */
[----:B------:R-:W3:Y:S01]  /*b360*/  MUFU.EX2 R142, R142 ;  /* 0x0000008e008e7308 */ /* 0x000ee20000000800 */
[--C-:B------:R-:W-:Y:S02]  /*b370*/  FFMA.FTZ R168, R47, c[0x0][0x2d0], -R143.reuse ;  /* 0x0000b4002fa87a23 */ /* 0x100fe4000001088f */
[----:B------:R-:W-:Y:S01]  /*b380*/  LDSM.16.MT88.4 R44, [R209+0x2900] ;  /* 0x00290000d12c783b */ /* 0x000fe20000004200 */
[----:B--2---:R-:W-:Y:S01]  /*b390*/  F2FP.PACK_AB R113, R7, R6 ;  /* 0x000000060771723e */ /* 0x004fe200000000ff */
[C---:B------:R-:W-:Y:S02]  /*b3a0*/  FMUL.FTZ R88, R3.reuse, R88 ;  /* 0x0000005803587220 */ /* 0x040fe40000410000 */
[C---:B------:R-:W-:Y:S02]  /*b3b0*/  FMUL.FTZ R89, R3.reuse, R89 ;  /* 0x0000005903597220 */ /* 0x040fe40000410000 */
[C---:B------:R-:W-:Y:S01]  /*b3c0*/  FMUL.FTZ R90, R2.reuse, R90 ;  /* 0x0000005a025a7220 */ /* 0x040fe20000410000 */
[----:B------:R-:W-:Y:S01]  /*b3d0*/  MUFU.EX2 R155, R155 ;  /* 0x0000009b009b7308 */ /* 0x000fe20000000800 */
[C---:B------:R-:W-:Y:S02]  /*b3e0*/  FMUL.FTZ R91, R2.reuse, R91 ;  /* 0x0000005b025b7220 */ /* 0x040fe40000410000 */
[C---:B------:R-:W-:Y:S02]  /*b3f0*/  FMUL.FTZ R92, R3.reuse, R92 ;  /* 0x0000005c035c7220 */ /* 0x040fe40000410000 */
[C---:B------:R-:W-:Y:S02]  /*b400*/  FMUL.FTZ R93, R3.reuse, R93 ;  /* 0x0000005d035d7220 */ /* 0x040fe40000410000 */
[C---:B------:R-:W-:Y:S02]  /*b410*/  FMUL.FTZ R94, R2.reuse, R94 ;  /* 0x0000005e025e7220 */ /* 0x040fe40000410000 */
[----:B------:R-:W-:Y:S01]  /*b420*/  FMUL.FTZ R95, R2, R95 ;  /* 0x0000005f025f7220 */ /* 0x000fe20000410000 */
[----:B------:R-:W-:Y:S01]  /*b430*/  MUFU.EX2 R158, R158 ;  /* 0x0000009e009e7308 */ /* 0x000fe20000000800 */
[C---:B------:R-:W-:Y:S02]  /*b440*/  FMUL.FTZ R96, R3.reuse, R96 ;  /* 0x0000006003607220 */ /* 0x040fe40000410000 */
[C---:B------:R-:W-:Y:S01]  /*b450*/  FMUL.FTZ R97, R3.reuse, R97 ;  /* 0x0000006103617220 */ /* 0x040fe20000410000 */
[----:B---3--:R-:W-:Y:S01]  /*b460*/  F2FP.PACK_AB R115, R142, R117 ;  /* 0x000000758e73723e */ /* 0x008fe200000000ff */
[C---:B------:R-:W-:Y:S02]  /*b470*/  FMUL.FTZ R98, R2.reuse, R98 ;  /* 0x0000006202627220 */ /* 0x040fe40000410000 */
[C---:B------:R-:W-:Y:S02]  /*b480*/  FMUL.FTZ R99, R2.reuse, R99 ;  /* 0x0000006302637220 */ /* 0x040fe40000410000 */
[C---:B------:R-:W-:Y:S01]  /*b490*/  FMUL.FTZ R100, R3.reuse, R100 ;  /* 0x0000006403647220 */ /* 0x040fe20000410000 */
[----:B------:R-:W-:Y:S01]  /*b4a0*/  MUFU.EX2 R157, R157 ;  /* 0x0000009d009d7308 */ /* 0x000fe20000000800 */
[C---:B-1----:R-:W-:Y:S05]  /*b4b0*/  HMMA.16816.F32 R8, R112.reuse, R120, R8 ;  /* 0x000000787008723c */ /* 0x042fea0000001808 */
[C---:B------:R-:W-:Y:S02]  /*b4c0*/  FMUL.FTZ R101, R3.reuse, R101 ;  /* 0x0000006503657220 */ /* 0x040fe40000410000 */
[C---:B------:R-:W-:Y:S01]  /*b4d0*/  FMUL.FTZ R102, R2.reuse, R102 ;  /* 0x0000006602667220 */ /* 0x040fe20000410000 */
[C---:B------:R-:W-:Y:S01]  /*b4e0*/  HMMA.16816.F32 R68, R112.reuse, R122, R68 ;  /* 0x0000007a7044723c */ /* 0x040fe20000001844 */
[----:B------:R-:W1:Y:S01]  /*b4f0*/  LDSM.16.MT88.4 R120, [R208+0x100] ;  /* 0x00010000d078783b */ /* 0x000e620000004200 */
[----:B------:R-:W-:Y:S02]  /*b500*/  MUFU.EX2 R160, R160 ;  /* 0x000000a000a07308 */ /* 0x000fe40000000800 */
[----:B------:R-:W-:Y:S02]  /*b510*/  FMUL.FTZ R103, R2, R103 ;  /* 0x0000006702677220 */ /* 0x000fe40000410000 */
[--C-:B------:R-:W-:Y:S02]  /*b520*/  FFMA.FTZ R141, R12, c[0x0][0x2d0], -R150.reuse ;  /* 0x0000b4000c8d7a23 */ /* 0x100fe40000010896 */
[C---:B------:R-:W-:Y:S04]  /*b530*/  HMMA.16816.F32 R72, R112.reuse, R128, R72 ;  /* 0x000000807048723c */ /* 0x040fe80000001848 */
[----:B------:R-:W-:Y:S01]  /*b540*/  FMUL.FTZ R12, R3, R108 ;  /* 0x0000006c030c7220 */ /* 0x000fe20000410000 */
[----:B------:R-:W-:Y:S01]  /*b550*/  MUFU.EX2 R141, R141 ;  /* 0x0000008d008d7308 */ /* 0x000fe20000000800 */
[--C-:B------:R-:W-:Y:S02]  /*b560*/  FFMA.FTZ R148, R13, c[0x0][0x2d0], -R150.reuse ;  /* 0x0000b4000d947a23 */ /* 0x100fe40000010896 */
[C---:B------:R-:W-:Y:S01]  /*b570*/  HMMA.16816.F32 R76, R112.reuse, R130, R76 ;  /* 0x00000082704c723c */ /* 0x040fe2000000184c */
[----:B------:R-:W2:Y:S03]  /*b580*/  LDSM.16.MT88.4 R128, [R212+0x3100] ;  /* 0x00310000d480783b */ /* 0x000ea60000004200 */
[----:B------:R-:W-:Y:S02]  /*b590*/  FMUL.FTZ R13, R3, R109 ;  /* 0x0000006d030d7220 */ /* 0x000fe40000410000 */
[--C-:B------:R-:W-:Y:S01]  /*b5a0*/  FFMA.FTZ R149, R14, c[0x0][0x2d0], -R143.reuse ;  /* 0x0000b4000e957a23 */ /* 0x100fe2000001088f */
[----:B------:R-:W3:Y:S01]  /*b5b0*/  MUFU.EX2 R148, R148 ;  /* 0x0000009400947308 */ /* 0x000ee20000000800 */
[C---:B------:R-:W-:Y:S04]  /*b5c0*/  HMMA.16816.F32 R80, R112.reuse, R132, R80 ;  /* 0x000000847050723c */ /* 0x040fe80000001850 */
[C---:B------:R-:W-:Y:S02]  /*b5d0*/  FMUL.FTZ R14, R2.reuse, R110 ;  /* 0x0000006e020e7220 */ /* 0x040fe40000410000 */
[--C-:B------:R-:W-:Y:S02]  /*b5e0*/  FFMA.FTZ R152, R15, c[0x0][0x2d0], -R143.reuse ;  /* 0x0000b4000f987a23 */ /* 0x100fe4000001088f */
[C---:B------:R-:W-:Y:S01]  /*b5f0*/  HMMA.16816.F32 R84, R112.reuse, R134, R84 ;  /* 0x000000867054723c */ /* 0x040fe20000001854 */
[----:B------:R-:W4:Y:S01]  /*b600*/  LDSM.16.MT88.4 R132, [R210+0x3100] ;  /* 0x00310000d284783b */ /* 0x000f220000004200 */
[----:B------:R-:W-:Y:S02]  /*b610*/  MUFU.EX2 R149, R149 ;  /* 0x0000009500957308 */ /* 0x000fe40000000800 */
[C---:B------:R-:W-:Y:S02]  /*b620*/  FMUL.FTZ R15, R2.reuse, R111 ;  /* 0x0000006f020f7220 */ /* 0x040fe40000410000 */
[C---:B------:R-:W-:Y:S02]  /*b630*/  FMUL.FTZ R104, R3.reuse, R104 ;  /* 0x0000006803687220 */ /* 0x040fe40000410000 */
[C---:B------:R-:W-:Y:S01]  /*b640*/  FMUL.FTZ R105, R3.reuse, R105 ;  /* 0x0000006903697220 */ /* 0x040fe20000410000 */
[C---:B-1----:R-:W-:Y:S01]  /*b650*/  HMMA.16816.F32 R88, R112.reuse, R120, R88 ;  /* 0x000000787058723c */ /* 0x042fe20000001858 */
[----:B------:R-:W-:Y:S02]  /*b660*/  LDSM.16.MT88.4 R108, [R208+0x3100] ;  /* 0x00310000d06c783b */ /* 0x000fe40000004200 */
[C---:B------:R-:W-:Y:S01]  /*b670*/  FMUL.FTZ R106, R2.reuse, R106 ;  /* 0x0000006a026a7220 */ /* 0x040fe20000410000 */
[----:B------:R-:W1:Y:S01]  /*b680*/  MUFU.EX2 R152, R152 ;  /* 0x0000009800987308 */ /* 0x000e620000000800 */
[C---:B------:R-:W-:Y:S02]  /*b690*/  FMUL.FTZ R107, R2.reuse, R107 ;  /* 0x0000006b026b7220 */ /* 0x040fe40000410000 */
[C---:B------:R-:W-:Y:S01]  /*b6a0*/  FMUL.FTZ R52, R3.reuse, R52 ;  /* 0x0000003403347220 */ /* 0x040fe20000410000 */
[C---:B------:R-:W-:Y:S01]  /*b6b0*/  HMMA.16816.F32 R92, R112.reuse, R122, R92 ;  /* 0x0000007a705c723c */ /* 0x040fe2000000185c */
[----:B------:R-:W5:Y:S03]  /*b6c0*/  LDSM.16.MT88.4 R120, [R209+0x3100] ;  /* 0x00310000d178783b */ /* 0x000f660000004200 */
[C---:B------:R-:W-:Y:S02]  /*b6d0*/  FMUL.FTZ R53, R3.reuse, R53 ;  /* 0x0000003503357220 */ /* 0x040fe40000410000 */
[C---:B------:R-:W-:Y:S01]  /*b6e0*/  FMUL.FTZ R54, R2.reuse, R54 ;  /* 0x0000003602367220 */ /* 0x040fe20000410000 */
[----:B------:R-:W-:Y:S01]  /*b6f0*/  MUFU.EX2 R159, R159 ;  /* 0x0000009f009f7308 */ /* 0x000fe20000000800 */
[C---:B--2---:R-:W-:Y:S04]  /*b700*/  HMMA.16816.F32 R96, R112.reuse, R128, R96 ;  /* 0x000000807060723c */ /* 0x044fe80000001860 */
[C---:B------:R-:W-:Y:S02]  /*b710*/  FMUL.FTZ R55, R2.reuse, R55 ;  /* 0x0000003702377220 */ /* 0x040fe40000410000 */
[C---:B------:R-:W-:Y:S02]  /*b720*/  FMUL.FTZ R56, R3.reuse, R56 ;  /* 0x0000003803387220 */ /* 0x040fe40000410000 */
[C---:B------:R-:W-:Y:S01]  /*b730*/  HMMA.16816.F32 R100, R112.reuse, R130, R100 ;  /* 0x000000827064723c */ /* 0x040fe20000001864 */
[----:B------:R-:W2:Y:S01]  /*b740*/  LDSM.16.MT88.4 R128, [R212+0x900] ;  /* 0x00090000d480783b */ /* 0x000ea20000004200 */
[----:B------:R-:W-:Y:S02]  /*b750*/  MUFU.EX2 R162, R162 ;  /* 0x000000a200a27308 */ /* 0x000fe40000000800 */
[C---:B------:R-:W-:Y:S02]  /*b760*/  FMUL.FTZ R57, R3.reuse, R57 ;  /* 0x0000003903397220 */ /* 0x040fe40000410000 */
[C---:B------:R-:W-:Y:S02]  /*b770*/  FMUL.FTZ R58, R2.reuse, R58 ;  /* 0x0000003a023a7220 */ /* 0x040fe40000410000 */
[C---:B----4-:R-:W-:Y:S04]  /*b780*/  HMMA.16816.F32 R12, R112.reuse, R132, R12 ;  /* 0x00000084700c723c */ /* 0x050fe8000000180c */
[----:B------:R-:W-:Y:S01]  /*b790*/  FMUL.FTZ R59, R2, R59 ;  /* 0x0000003b023b7220 */ /* 0x000fe20000410000 */
[----:B------:R-:W-:Y:S01]  /*b7a0*/  MUFU.EX2 R161, R161 ;  /* 0x000000a100a17308 */ /* 0x000fe20000000800 */
[----:B------:R-:W-:Y:S02]  /*b7b0*/  FMUL.FTZ R60, R3, R60 ;  /* 0x0000003c033c7220 */ /* 0x000fe40000410000 */
[C---:B------:R-:W-:Y:S01]  /*b7c0*/  HMMA.16816.F32 R104, R112.reuse, R134, R104 ;  /* 0x000000867068723c */ /* 0x040fe20000001868 */
[----:B------:R-:W4:Y:S03]  /*b7d0*/  LDSM.16.MT88.4 R132, [R210+0x900] ;  /* 0x00090000d284783b */ /* 0x000f260000004200 */
[--C-:B------:R-:W-:Y:S01]  /*b7e0*/  FFMA.FTZ R151, R16, c[0x0][0x2d0], -R150.reuse ;  /* 0x0000b40010977a23 */ /* 0x100fe20000010896 */
[----:B---3--:R-:W-:Y:S01]  /*b7f0*/  F2FP.PACK_AB R16, R148, R141 ;  /* 0x0000008d9410723e */ /* 0x008fe200000000ff */
[--C-:B------:R-:W-:Y:S01]  /*b800*/  FFMA.FTZ R154, R17, c[0x0][0x2d0], -R150.reuse ;  /* 0x0000b400119a7a23 */ /* 0x100fe20000010896 */
[----:B-1----:R-:W-:Y:S01]  /*b810*/  F2FP.PACK_AB R17, R152, R149 ;  /* 0x000000959811723e */ /* 0x002fe200000000ff */
[--C-:B------:R-:W-:Y:S01]  /*b820*/  FFMA.FTZ R153, R18, c[0x0][0x2d0], -R143.reuse ;  /* 0x0000b40012997a23 */ /* 0x100fe2000001088f */
[C---:B-----5:R-:W-:Y:S01]  /*b830*/  HMMA.16816.F32 R52, R112.reuse, R120, R52 ;  /* 0x000000787034723c */ /* 0x060fe20000001834 */
[----:B------:R-:W-:Y:S02]  /*b840*/  MUFU.EX2 R151, R151 ;  /* 0x0000009700977308 */ /* 0x000fe40000000800 */
[--C-:B------:R-:W-:Y:S02]  /*b850*/  FFMA.FTZ R156, R19, c[0x0][0x2d0], -R143.reuse ;  /* 0x0000b400139c7a23 */ /* 0x100fe4000001088f */
[C---:B------:R-:W-:Y:S02]  /*b860*/  FMUL.FTZ R61, R3.reuse, R61 ;  /* 0x0000003d033d7220 */ /* 0x040fe40000410000 */
[C---:B------:R-:W-:Y:S01]  /*b870*/  FMUL.FTZ R62, R2.reuse, R62 ;  /* 0x0000003e023e7220 */ /* 0x040fe20000410000 */
[C---:B------:R-:W-:Y:S01]  /*b880*/  HMMA.16816.F32 R56, R112.reuse, R122, R56 ;  /* 0x0000007a7038723c */ /* 0x040fe20000001838 */
[----:B------:R-:W1:Y:S02]  /*b890*/  LDSM.16.MT88.4 R120, [R209+0x900] ;  /* 0x00090000d178783b */ /* 0x000e640000004200 */
[----:B------:R-:W3:Y:S01]  /*b8a0*/  MUFU.EX2 R154, R154 ;  /* 0x0000009a009a7308 */ /* 0x000ee20000000800 */
[C---:B------:R-:W-:Y:S02]  /*b8b0*/  FMUL.FTZ R63, R2.reuse, R63 ;  /* 0x0000003f023f7220 */ /* 0x040fe40000410000 */
[C---:B------:R-:W-:Y:S02]  /*b8c0*/  FMUL.FTZ R64, R3.reuse, R64 ;  /* 0x0000004003407220 */ /* 0x040fe40000410000 */
[C---:B------:R-:W-:Y:S03]  /*b8d0*/  FMUL.FTZ R65, R3.reuse, R65 ;  /* 0x0000004103417220 */ /* 0x040fe60000410000 */
[C---:B------:R-:W-:Y:S02]  /*b8e0*/  HMMA.16816.F32 R60, R112.reuse, R108, R60 ;  /* 0x0000006c703c723c */ /* 0x040fe4000000183c */
[----:B------:R-:W-:Y:S01]  /*b8f0*/  MUFU.EX2 R153, R153 ;  /* 0x0000009900997308 */ /* 0x000fe20000000800 */
[C---:B------:R-:W-:Y:S02]  /*b900*/  FMUL.FTZ R66, R2.reuse, R66 ;  /* 0x0000004202427220 */ /* 0x040fe40000410000 */
[----:B------:R-:W-:Y:S02]  /*b910*/  FMUL.FTZ R67, R2, R67 ;  /* 0x0000004302437220 */ /* 0x000fe40000410000 */
[----:B------:R-:W-:Y:S02]  /*b920*/  FFMA.FTZ R48, R48, c[0x0][0x2d0], -R150 ;  /* 0x0000b40030307a23 */ /* 0x000fe40000010896 */
[----:B------:R-:W-:Y:S03]  /*b930*/  FFMA.FTZ R50, R50, c[0x0][0x2d0], -R143 ;  /* 0x0000b40032327a23 */ /* 0x000fe6000001088f */
[----:B------:R-:W-:Y:S01]  /*b940*/  HMMA.16816.F32 R64, R112, R110, R64 ;  /* 0x0000006e7040723c */ /* 0x000fe20000001840 */
[----:B------:R-:W5:Y:S01]  /*b950*/  MUFU.EX2 R156, R156 ;  /* 0x0000009c009c7308 */ /* 0x000f620000000800 */
[----:B------:R-:W1:Y:S01]  /*b960*/  LDSM.16.MT88.4 R108, [R212+0x3900] ;  /* 0x00390000d46c783b */ /* 0x000e620000004200 */
[----:B------:R-:W-:Y:S01]  /*b970*/  FFMA.FTZ R140, R3, R228, R140 ;  /* 0x000000e4038c7223 */ /* 0x000fe2000001008c */
[----:B---3--:R-:W-:Y:S01]  /*b980*/  F2FP.PACK_AB R18, R154, R151 ;  /* 0x000000979a12723e */ /* 0x008fe200000000ff */
[----:B------:R-:W-:Y:S01]  /*b990*/  FFMA.FTZ R6, R2, R229, R6 ;  /* 0x000000e502067223 */ /* 0x000fe20000010006 */
[----:B------:R-:W-:Y:S01]  /*b9a0*/  MOV R3, R0 ;  /* 0x0000000000037202 */ /* 0x000fe20000000f00 */
[----:B------:R-:W-:Y:S02]  /*b9b0*/  FADD.FTZ R5, R5, R140 ;  /* 0x0000008c05057221 */ /* 0x000fe40000010000 */
[----:B------:R-:W-:Y:S01]  /*b9c0*/  FADD.FTZ R6, R7, R6 ;  /* 0x0000000607067221 */ /* 0x000fe20000010000 */
[----:B------:R-:W3:Y:S01]  /*b9d0*/  LDSM.16.MT88.4 R112, [R210+0x3900] ;  /* 0x00390000d270783b */ /* 0x000ee20000004200 */
[----:B------:R-:W-:Y:S01]  /*b9e0*/  MUFU.EX2 R164, R164 ;  /* 0x000000a400a47308 */ /* 0x000fe20000000800 */
[----:B------:R-:W-:Y:S02]  /*b9f0*/  FADD.FTZ R118, R118, R5 ;  /* 0x0000000576767221 */ /* 0x000fe40000010000 */
[----:B------:R-:W-:Y:S02]  /*ba00*/  FADD.FTZ R117, R117, R6 ;  /* 0x0000000675757221 */ /* 0x000fe40000010000 */
[----:B------:R-:W-:Y:S02]  /*ba10*/  FADD.FTZ R118, R119, R118 ;  /* 0x0000007677767221 */ /* 0x000fe40000010000 */
[----:B------:R-:W-:Y:S01]  /*ba20*/  FADD.FTZ R142, R142, R117 ;  /* 0x000000758e8e7221 */ /* 0x000fe20000010000 */
[----:B------:R-:W-:Y:S01]  /*ba30*/  MOV R117, R116 ;  /* 0x0000007400757202 */ /* 0x000fe20000000f00 */
[----:B------:R-:W-:Y:S01]  /*ba40*/  FADD.FTZ R141, R141, R118 ;  /* 0x000000768d8d7221 */ /* 0x000fe20000010000 */
[----:B------:R-:W-:Y:S01]  /*ba50*/  MUFU.EX2 R163, R163 ;  /* 0x000000a300a37308 */ /* 0x000fe20000000800 */
[----:B------:R-:W-:Y:S02]  /*ba60*/  FADD.FTZ R149, R149, R142 ;  /* 0x0000008e95957221 */ /* 0x000fe40000010000 */
[----:B------:R-:W-:Y:S01]  /*ba70*/  FADD.FTZ R148, R148, R141 ;  /* 0x0000008d94947221 */ /* 0x000fe20000010000 */
[----:B-----5:R-:W-:Y:S01]  /*ba80*/  F2FP.PACK_AB R19, R156, R153 ;  /* 0x000000999c13723e */ /* 0x020fe200000000ff */
[----:B------:R-:W-:Y:S02]  /*ba90*/  FADD.FTZ R152, R152, R149 ;  /* 0x0000009598987221 */ /* 0x000fe40000010000 */
[----:B------:R-:W-:Y:S02]  /*baa0*/  FADD.FTZ R151, R151, R148 ;  /* 0x0000009497977221 */ /* 0x000fe40000010000 */
[----:B------:R-:W-:Y:S01]  /*bab0*/  FADD.FTZ R5, R153, R152 ;  /* 0x0000009899057221 */ /* 0x000fe20000010000 */
[----:B------:R-:W-:Y:S01]  /*bac0*/  MUFU.EX2 R166, R166 ;  /* 0x000000a600a67308 */ /* 0x000fe20000000800 */
[C---:B--2---:R-:W-:Y:S05]  /*bad0*/  HMMA.16816.F32 R8, R16.reuse, R128, R8 ;  /* 0x000000801008723c */ /* 0x044fea0000001808 */
[----:B------:R-:W-:Y:S02]  /*bae0*/  FADD.FTZ R154, R154, R151 ;  /* 0x000000979a9a7221 */ /* 0x000fe40000010000 */
[--C-:B------:R-:W-:Y:S01]  /*baf0*/  FFMA.FTZ R129, R20, c[0x0][0x2d0], -R150.reuse ;  /* 0x0000b40014817a23 */ /* 0x100fe20000010896 */
[C---:B------:R-:W-:Y:S01]  /*bb00*/  HMMA.16816.F32 R68, R16.reuse, R130, R68 ;  /* 0x000000821044723c */ /* 0x040fe20000001844 */
[----:B------:R-:W-:Y:S03]  /*bb10*/  MUFU.EX2 R165, R165 ;  /* 0x000000a500a57308 */ /* 0x000fe60000000800 */
[--C-:B------:R-:W-:Y:S02]  /*bb20*/  FFMA.FTZ R128, R21, c[0x0][0x2d0], -R150.reuse ;  /* 0x0000b40015807a23 */ /* 0x100fe40000010896 */
[----:B------:R-:W-:Y:S02]  /*bb30*/  FADD.FTZ R5, R156, R5 ;  /* 0x000000059c057221 */ /* 0x000fe40000010000 */
[C---:B----4-:R-:W-:Y:S03]  /*bb40*/  HMMA.16816.F32 R72, R16.reuse, R132, R72 ;  /* 0x000000841048723c */ /* 0x050fe60000001848 */
[----:B------:R-:W-:Y:S01]  /*bb50*/  MUFU.EX2 R129, R129 ;  /* 0x0000008100817308 */ /* 0x000fe20000000800 */
[--C-:B------:R-:W-:Y:S02]  /*bb60*/  FFMA.FTZ R130, R22, c[0x0][0x2d0], -R143.reuse ;  /* 0x0000b40016827a23 */ /* 0x100fe4000001088f */
[--C-:B------:R-:W-:Y:S02]  /*bb70*/  FFMA.FTZ R131, R23, c[0x0][0x2d0], -R143.reuse ;  /* 0x0000b40017837a23 */ /* 0x100fe4000001088f */
[C---:B------:R-:W-:Y:S01]  /*bb80*/  HMMA.16816.F32 R76, R16.reuse, R134, R76 ;  /* 0x00000086104c723c */ /* 0x040fe2000000184c */
[----:B------:R-:W-:Y:S03]  /*bb90*/  LDSM.16.MT88.4 R20, [R208+0x3900] ;  /* 0x00390000d014783b */ /* 0x000fe60000004200 */
[--C-:B------:R-:W-:Y:S01]  /*bba0*/  FFMA.FTZ R132, R24, c[0x0][0x2d0], -R150.reuse ;  /* 0x0000b40018847a23 */ /* 0x100fe20000010896 */
[----:B------:R-:W2:Y:S01]  /*bbb0*/  MUFU.EX2 R128, R128 ;  /* 0x0000008000807308 */ /* 0x000ea20000000800 */
[--C-:B------:R-:W-:Y:S02]  /*bbc0*/  FFMA.FTZ R133, R25, c[0x0][0x2d0], -R150.reuse ;  /* 0x0000b40019857a23 */ /* 0x100fe40000010896 */
[C---:B-1----:R-:W-:Y:S04]  /*bbd0*/  HMMA.16816.F32 R80, R16.reuse, R120, R80 ;  /* 0x000000781050723c */ /* 0x042fe80000001850 */
[--C-:B------:R-:W-:Y:S02]  /*bbe0*/  FFMA.FTZ R134, R26, c[0x0][0x2d0], -R143.reuse ;  /* 0x0000b4001a867a23 */ /* 0x100fe4000001088f */
[--C-:B------:R-:W-:Y:S01]  /*bbf0*/  FFMA.FTZ R135, R27, c[0x0][0x2d0], -R143.reuse ;  /* 0x0000b4001b877a23 */ /* 0x100fe2000001088f */
[----:B------:R-:W-:Y:S01]  /*bc00*/  MUFU.EX2 R130, R130 ;  /* 0x0000008200827308 */ /* 0x000fe20000000800 */
[C---:B------:R-:W-:Y:S01]  /*bc10*/  HMMA.16816.F32 R84, R16.reuse, R122, R84 ;  /* 0x0000007a1054723c */ /* 0x040fe20000001854 */
[----:B------:R-:W1:Y:S07]  /*bc20*/  LDSM.16.MT88.4 R120, [R209+0x3900] ;  /* 0x00390000d178783b */ /* 0x000e6e0000004200 */
[C---:B------:R-:W-:Y:S01]  /*bc30*/  HMMA.16816.F32 R88, R16.reuse, R136, R88 ;  /* 0x000000881058723c */ /* 0x040fe20000001858 */
[----:B------:R-:W-:Y:S01]  /*bc40*/  LDSM.16.MT88.4 R24, [R210+0x1100] ;  /* 0x00110000d218783b */ /* 0x000fe20000004200 */
[----:B------:R-:W4:Y:S05]  /*bc50*/  MUFU.EX2 R131, R131 ;  /* 0x0000008300837308 */ /* 0x000f2a0000000800 */
[--C-:B------:R-:W-:Y:S01]  /*bc60*/  FFMA.FTZ R136, R32, c[0x0][0x2d0], -R150.reuse ;  /* 0x0000b40020887a23 */ /* 0x100fe20000010896 */
[C---:B------:R-:W-:Y:S04]  /*bc70*/  HMMA.16816.F32 R92, R16.reuse, R138, R92 ;  /* 0x0000008a105c723c */ /* 0x040fe8000000185c */
[--C-:B------:R-:W-:Y:S01]  /*bc80*/  FFMA.FTZ R137, R33, c[0x0][0x2d0], -R150.reuse ;  /* 0x0000b40021897a23 */ /* 0x100fe20000010896 */
[----:B------:R-:W-:Y:S02]  /*bc90*/  MUFU.EX2 R132, R132 ;  /* 0x0000008400847308 */ /* 0x000fe40000000800 */
[--C-:B------:R-:W-:Y:S01]  /*bca0*/  FFMA.FTZ R138, R34, c[0x0][0x2d0], -R143.reuse ;  /* 0x0000b400228a7a23 */ /* 0x100fe2000001088f */
[C---:B------:R-:W-:Y:S04]  /*bcb0*/  HMMA.16816.F32 R96, R16.reuse, R108, R96 ;  /* 0x0000006c1060723c */ /* 0x040fe80000001860 */
[--C-:B------:R-:W-:Y:S02]  /*bcc0*/  FFMA.FTZ R139, R35, c[0x0][0x2d0], -R143.reuse ;  /* 0x0000b400238b7a23 */ /* 0x100fe4000001088f */
[----:B------:R-:W-:Y:S01]  /*bcd0*/  LDSM.16.MT88.4 R32, [R210+0x1900] ;  /* 0x00190000d220783b */ /* 0x000fe20000004200 */
[----:B------:R-:W5:Y:S01]  /*bce0*/  MUFU.EX2 R133, R133 ;  /* 0x0000008500857308 */ /* 0x000f620000000800 */
[C---:B------:R-:W-:Y:S06]  /*bcf0*/  HMMA.16816.F32 R100, R16.reuse, R110, R100 ;  /* 0x0000006e1064723c */ /* 0x040fec0000001864 */
[----:B------:R-:W2:Y:S02]  /*bd00*/  LDSM.16.MT88.4 R108, [R212+0x1100] ;  /* 0x00110000d46c783b */ /* 0x000ea40000004200 */
[C---:B---3--:R-:W-:Y:S01]  /*bd10*/  HMMA.16816.F32 R12, R16.reuse, R112, R12 ;  /* 0x00000070100c723c */ /* 0x048fe2000000180c */
[----:B------:R-:W-:Y:S07]  /*bd20*/  MUFU.EX2 R134, R134 ;  /* 0x0000008600867308 */ /* 0x000fee0000000800 */
[C---:B------:R-:W-:Y:S01]  /*bd30*/  HMMA.16816.F32 R104, R16.reuse, R114, R104 ;  /* 0x000000721068723c */ /* 0x040fe20000001868 */
[----:B------:R-:W3:Y:S02]  /*bd40*/  LDSM.16.MT88.4 R112, [R209+0x1100] ;  /* 0x00110000d170783b */ /* 0x000ee40000004200 */
[----:B------:R-:W-:Y:S05]  /*bd50*/  MUFU.EX2 R136, R136 ;  /* 0x0000008800887308 */ /* 0x000fea0000000800 */
[C---:B-1----:R-:W-:Y:S05]  /*bd60*/  HMMA.16816.F32 R52, R16.reuse, R120, R52 ;  /* 0x000000781034723c */ /* 0x042fea0000001834 */
[----:B------:R1:W1:Y:S02]  /*bd70*/  MUFU.EX2 R121, R135 ;  /* 0x0000008700797308 */ /* 0x0002640000000800 */
[--C-:B------:R-:W-:Y:S01]  /*bd80*/  FFMA.FTZ R120, R28, c[0x0][0x2d0], -R150.reuse ;  /* 0x0000b4001c787a23 */ /* 0x100fe20000010896 */
[C---:B------:R-:W-:Y:S07]  /*bd90*/  HMMA.16816.F32 R56, R16.reuse, R122, R56 ;  /* 0x0000007a1038723c */ /* 0x040fee0000001838 */
[--C-:B------:R-:W-:Y:S01]  /*bda0*/  FFMA.FTZ R123, R29, c[0x0][0x2d0], -R150.reuse ;  /* 0x0000b4001d7b7a23 */ /* 0x100fe20000010896 */
[C---:B------:R-:W-:Y:S01]  /*bdb0*/  HMMA.16816.F32 R60, R16.reuse, R20, R60 ;  /* 0x00000014103c723c */ /* 0x040fe2000000183c */
[----:B------:R-:W-:Y:S03]  /*bdc0*/  MUFU.EX2 R120, R120 ;  /* 0x0000007800787308 */ /* 0x000fe60000000800 */
[--C-:B------:R-:W-:Y:S02]  /*bdd0*/  FFMA.FTZ R122, R30, c[0x0][0x2d0], -R143.reuse ;  /* 0x0000b4001e7a7a23 */ /* 0x100fe4000001088f */
[----:B------:R-:W-:Y:S02]  /*bde0*/  FFMA.FTZ R150, R49, c[0x0][0x2d0], -R150 ;  /* 0x0000b40031967a23 */ /* 0x000fe40000010896 */
[----:B------:R-:W-:Y:S01]  /*bdf0*/  HMMA.16816.F32 R64, R16, R22, R64 ;  /* 0x000000161040723c */ /* 0x000fe20000001840 */
[----:B------:R-:W3:Y:S02]  /*be00*/  LDSM.16.MT88.4 R20, [R208+0x1100] ;  /* 0x00110000d014783b */ /* 0x000ee40000004200 */
[----:B------:R-:W3:Y:S01]  /*be10*/  MUFU.EX2 R123, R123 ;  /* 0x0000007b007b7308 */ /* 0x000ee20000000800 */
[--C-:B-1----:R-:W-:Y:S03]  /*be20*/  FFMA.FTZ R135, R31, c[0x0][0x2d0], -R143.reuse ;  /* 0x0000b4001f877a23 */ /* 0x102fe6000001088f */
[----:B--2---:R-:W-:Y:S01]  /*be30*/  F2FP.PACK_AB R16, R128, R129 ;  /* 0x000000818010723e */ /* 0x004fe200000000ff */
[----:B------:R-:W-:Y:S01]  /*be40*/  FFMA.FTZ R143, R51, c[0x0][0x2d0], -R143 ;  /* 0x0000b400338f7a23 */ /* 0x000fe2000001088f */
[----:B----4-:R-:W-:Y:S01]  /*be50*/  F2FP.PACK_AB R17, R131, R130 ;  /* 0x000000828311723e */ /* 0x010fe200000000ff */
[----:B------:R-:W-:Y:S02]  /*be60*/  LDSM.16.MT88.4 R28, [R209+0x4100] ;  /* 0x00410000d11c783b */ /* 0x000fe40000004200 */
[----:B-----5:R-:W-:Y:S01]  /*be70*/  F2FP.PACK_AB R18, R133, R132 ;  /* 0x000000848512723e */ /* 0x020fe200000000ff */
[----:B------:R-:W-:Y:S01]  /*be80*/  MUFU.EX2 R122, R122 ;  /* 0x0000007a007a7308 */ /* 0x000fe20000000800 */
[----:B------:R-:W-:Y:S01]  /*be90*/  F2FP.PACK_AB R19, R121, R134 ;  /* 0x000000867913723e */ /* 0x000fe200000000ff */
[----:B------:R-:W-:Y:S02]  /*bea0*/  FADD.FTZ R129, R129, R154 ;  /* 0x0000009a81817221 */ /* 0x000fe40000010000 */
[----:B------:R-:W-:Y:S02]  /*beb0*/  FADD.FTZ R130, R130, R5 ;  /* 0x0000000582827221 */ /* 0x000fe40000010000 */
[----:B------:R-:W-:Y:S02]  /*bec0*/  FADD.FTZ R129, R128, R129 ;  /* 0x0000008180817221 */ /* 0x000fe40000010000 */
[C---:B------:R-:W-:Y:S02]  /*bed0*/  HMMA.16816.F32 R8, R16.reuse, R108, R8 ;  /* 0x0000006c1008723c */ /* 0x040fe40000001808 */
[----:B------:R-:W1:Y:S01]  /*bee0*/  MUFU.EX2 R135, R135 ;  /* 0x0000008700877308 */ /* 0x000e620000000800 */
[----:B------:R-:W-:Y:S02]  /*bef0*/  FADD.FTZ R131, R131, R130 ;  /* 0x0000008283837221 */ /* 0x000fe40000010000 */
[----:B------:R-:W-:Y:S02]  /*bf00*/  FADD.FTZ R132, R132, R129 ;  /* 0x0000008184847221 */ /* 0x000fe40000010000 */
[----:B------:R-:W-:Y:S01]  /*bf10*/  FADD.FTZ R134, R134, R131 ;  /* 0x0000008386867221 */ /* 0x000fe20000010000 */
[C---:B------:R-:W-:Y:S01]  /*bf20*/  HMMA.16816.F32 R68, R16.reuse, R110, R68 ;  /* 0x0000006e1044723c */ /* 0x040fe20000001844 */
[----:B------:R-:W2:Y:S03]  /*bf30*/  LDSM.16.MT88.4 R108, [R212+0x4100] ;  /* 0x00410000d46c783b */ /* 0x000ea60000004200 */
[----:B------:R-:W4:Y:S01]  /*bf40*/  MUFU.EX2 R137, R137 ;  /* 0x0000008900897308 */ /* 0x000f220000000800 */
[----:B------:R-:W-:Y:S02]  /*bf50*/  FADD.FTZ R133, R133, R132 ;  /* 0x0000008485857221 */ /* 0x000fe40000010000 */
[----:B------:R-:W-:Y:S01]  /*bf60*/  FADD.FTZ R121, R121, R134 ;  /* 0x0000008679797221 */ /* 0x000fe20000010000 */
[C---:B------:R-:W-:Y:S06]  /*bf70*/  HMMA.16816.F32 R72, R16.reuse, R24, R72 ;  /* 0x000000181048723c */ /* 0x040fec0000001848 */
[----:B------:R-:W-:Y:S02]  /*bf80*/  MUFU.EX2 R138, R138 ;  /* 0x0000008a008a7308 */ /* 0x000fe40000000800 */
[C---:B------:R-:W-:Y:S01]  /*bf90*/  HMMA.16816.F32 R76, R16.reuse, R26, R76 ;  /* 0x0000001a104c723c */ /* 0x040fe2000000184c */
[----:B------:R-:W5:Y:S07]  /*bfa0*/  LDSM.16.MT88.4 R24, [R210+0x4100] ;  /* 0x00410000d218783b */ /* 0x000f6e0000004200 */
[C---:B---3--:R-:W-:Y:S01]  /*bfb0*/  HMMA.16816.F32 R80, R16.reuse, R112, R80 ;  /* 0x000000701050723c */ /* 0x048fe20000001850 */
[----:B------:R-:W3:Y:S07]  /*bfc0*/  MUFU.EX2 R139, R139 ;  /* 0x0000008b008b7308 */ /* 0x000eee0000000800 */
[C---:B------:R-:W-:Y:S01]  /*bfd0*/  HMMA.16816.F32 R84, R16.reuse, R114, R84 ;  /* 0x000000721054723c */ /* 0x040fe20000001854 */
[----:B------:R-:W1:Y:S02]  /*bfe0*/  LDSM.16.MT88.4 R112, [R208+0x4100] ;  /* 0x00410000d070783b */ /* 0x000e640000004200 */
[----:B------:R-:W1:Y:S05]  /*bff0*/  MUFU.EX2 R168, R168 ;  /* 0x000000a800a87308 */ /* 0x000e6a0000000800 */
[C---:B------:R-:W-:Y:S05]  /*c000*/  HMMA.16816.F32 R88, R16.reuse, R20, R88 ;  /* 0x000000141058723c */ /* 0x040fea0000001858 */
[----:B------:R-:W-:Y:S03]  /*c010*/  MUFU.EX2 R48, R48 ;  /* 0x0000003000307308 */ /* 0x000fe60000000800 */
[C---:B------:R-:W-:Y:S01]  /*c020*/  HMMA.16816.F32 R92, R16.reuse, R22, R92 ;  /* 0x00000016105c723c */ /* 0x040fe2000000185c */
[----:B------:R-:W1:Y:S06]  /*c030*/  LDSM.16.MT88.4 R20, [R212+0x1900] ;  /* 0x00190000d414783b */ /* 0x000e6c0000004200 */
[----:B------:R-:W1:Y:S01]  /*c040*/  MUFU.EX2 R49, R150 ;  /* 0x0000009600317308 */ /* 0x000e620000000800 */
[C---:B--2---:R-:W-:Y:S08]  /*c050*/  HMMA.16816.F32 R96, R16.reuse, R108, R96 ;  /* 0x0000006c1060723c */ /* 0x044ff00000001860 */
[C---:B------:R-:W-:Y:S01]  /*c060*/  HMMA.16816.F32 R100, R16.reuse, R110, R100 ;  /* 0x0000006e1064723c */ /* 0x040fe20000001864 */
[----:B------:R-:W-:Y:S01]  /*c070*/  LDSM.16.MT88.4 R108, [R208+0x4900] ;  /* 0x00490000d06c783b */ /* 0x000fe20000004200 */
[----:B------:R-:W-:Y:S06]  /*c080*/  MUFU.EX2 R50, R50 ;  /* 0x0000003200327308 */ /* 0x000fec0000000800 */
[C---:B-----5:R-:W-:Y:S04]  /*c090*/  HMMA.16816.F32 R12, R16.reuse, R24, R12 ;  /* 0x00000018100c723c */ /* 0x060fe8000000180c */
[----:B------:R-:W2:Y:S04]  /*c0a0*/  MUFU.EX2 R143, R143 ;  /* 0x0000008f008f7308 */ /* 0x000ea80000000800 */
[C---:B------:R-:W-:Y:S01]  /*c0b0*/  HMMA.16816.F32 R104, R16.reuse, R26, R104 ;  /* 0x0000001a1068723c */ /* 0x040fe20000001868 */
[----:B------:R-:W5:Y:S07]  /*c0c0*/  LDSM.16.MT88.4 R24, [R209+0x1900] ;  /* 0x00190000d118783b */ /* 0x000f6e0000004200 */
[C---:B------:R-:W-:Y:S08]  /*c0d0*/  HMMA.16816.F32 R52, R16.reuse, R28, R52 ;  /* 0x0000001c1034723c */ /* 0x040ff00000001834 */
[C---:B------:R-:W-:Y:S01]  /*c0e0*/  HMMA.16816.F32 R56, R16.reuse, R30, R56 ;  /* 0x0000001e1038723c */ /* 0x040fe20000001838 */
[----:B------:R-:W2:Y:S07]  /*c0f0*/  LDSM.16.MT88.4 R28, [R208+0x1900] ;  /* 0x00190000d01c783b */ /* 0x000eae0000004200 */
[C---:B-1----:R-:W-:Y:S08]  /*c100*/  HMMA.16816.F32 R60, R16.reuse, R112, R60 ;  /* 0x00000070103c723c */ /* 0x042ff0000000183c */
[----:B------:R-:W-:Y:S07]  /*c110*/  HMMA.16816.F32 R64, R16, R114, R64 ;  /* 0x000000721040723c */ /* 0x000fee0000001840 */
[----:B------:R-:W-:Y:S01]  /*c120*/  F2FP.PACK_AB R16, R123, R120 ;  /* 0x000000787b10723e */ /* 0x000fe200000000ff */
[----:B------:R-:W-:Y:S01]  /*c130*/  FADD.FTZ R120, R120, R133 ;  /* 0x0000008578787221 */ /* 0x000fe20000010000 */
[----:B------:R-:W-:Y:S03]  /*c140*/  F2FP.PACK_AB R17, R135, R122 ;  /* 0x0000007a8711723e */ /* 0x000fe600000000ff */
[----:B----4-:R-:W-:Y:S01]  /*c150*/  F2FP.PACK_AB R18, R137, R136 ;  /* 0x000000888912723e */ /* 0x010fe200000000ff */
[----:B------:R-:W-:Y:S01]  /*c160*/  FADD.FTZ R122, R122, R121 ;  /* 0x000000797a7a7221 */ /* 0x000fe20000010000 */
[----:B---3--:R-:W-:Y:S01]  /*c170*/  F2FP.PACK_AB R19, R139, R138 ;  /* 0x0000008a8b13723e */ /* 0x008fe200000000ff */
[----:B------:R-:W-:Y:S02]  /*c180*/  FADD.FTZ R123, R123, R120 ;  /* 0x000000787b7b7221 */ /* 0x000fe40000010000 */
[----:B------:R-:W-:Y:S02]  /*c190*/  FADD.FTZ R135, R135, R122 ;  /* 0x0000007a87877221 */ /* 0x000fe40000010000 */
[----:B------:R-:W-:Y:S02]  /*c1a0*/  FADD.FTZ R136, R136, R123 ;  /* 0x0000007b88887221 */ /* 0x000fe40000010000 */
[C---:B------:R-:W-:Y:S03]  /*c1b0*/  HMMA.16816.F32 R8, R16.reuse, R20, R8 ;  /* 0x000000141008723c */ /* 0x040fe60000001808 */
[----:B------:R-:W-:Y:S02]  /*c1c0*/  FADD.FTZ R2, R138, R135 ;  /* 0x000000878a027221 */ /* 0x000fe40000010000 */
[----:B------:R-:W-:Y:S02]  /*c1d0*/  FADD.FTZ R136, R137, R136 ;  /* 0x0000008889887221 */ /* 0x000fe40000010000 */
[----:B------:R-:W-:Y:S01]  /*c1e0*/  FADD.FTZ R2, R139, R2 ;  /* 0x000000028b027221 */ /* 0x000fe20000010000 */
[C---:B------:R-:W-:Y:S01]  /*c1f0*/  HMMA.16816.F32 R68, R16.reuse, R22, R68 ;  /* 0x000000161044723c */ /* 0x040fe20000001844 */
[----:B------:R-:W1:Y:S07]  /*c200*/  LDSM.16.MT88.4 R20, [R212+0x4900] ;  /* 0x00490000d414783b */ /* 0x000e6e0000004200 */
[C---:B------:R-:W-:Y:S08]  /*c210*/  HMMA.16816.F32 R72, R16.reuse, R32, R72 ;  /* 0x000000201048723c */ /* 0x040ff00000001848 */
[C---:B------:R-:W-:Y:S01]  /*c220*/  HMMA.16816.F32 R76, R16.reuse, R34, R76 ;  /* 0x00000022104c723c */ /* 0x040fe2000000184c */
[----:B------:R-:W3:Y:S07]  /*c230*/  LDSM.16.MT88.4 R32, [R210+0x4900] ;  /* 0x00490000d220783b */ /* 0x000eee0000004200 */
[C---:B-----5:R-:W-:Y:S08]  /*c240*/  HMMA.16816.F32 R80, R16.reuse, R24, R80 ;  /* 0x000000181050723c */ /* 0x060ff00000001850 */
[C---:B------:R-:W-:Y:S01]  /*c250*/  HMMA.16816.F32 R84, R16.reuse, R26, R84 ;  /* 0x0000001a1054723c */ /* 0x040fe20000001854 */
[----:B------:R-:W4:Y:S07]  /*c260*/  LDSM.16.MT88.4 R24, [R212+0x2100] ;  /* 0x00210000d418783b */ /* 0x000f2e0000004200 */
[C---:B--2---:R-:W-:Y:S08]  /*c270*/  HMMA.16816.F32 R88, R16.reuse, R28, R88 ;  /* 0x0000001c1058723c */ /* 0x044ff00000001858 */
[C---:B------:R-:W-:Y:S01]  /*c280*/  HMMA.16816.F32 R92, R16.reuse, R30, R92 ;  /* 0x0000001e105c723c */ /* 0x040fe2000000185c */
[----:B------:R-:W-:Y:S07]  /*c290*/  LDSM.16.MT88.4 R28, [R209+0x2100] ;  /* 0x00210000d11c783b */ /* 0x000fee0000004200 */
[C---:B-1----:R-:W-:Y:S08]  /*c2a0*/  HMMA.16816.F32 R96, R16.reuse, R20, R96 ;  /* 0x000000141060723c */ /* 0x042ff00000001860 */
[C---:B------:R-:W-:Y:S01]  /*c2b0*/  HMMA.16816.F32 R100, R16.reuse, R22, R100 ;  /* 0x000000161064723c */ /* 0x040fe20000001864 */
[----:B------:R-:W1:Y:S07]  /*c2c0*/  LDSM.16.MT88.4 R20, [R210+0x2100] ;  /* 0x00210000d214783b */ /* 0x000e6e0000004200 */
[C---:B---3--:R-:W-:Y:S08]  /*c2d0*/  HMMA.16816.F32 R12, R16.reuse, R32, R12 ;  /* 0x00000020100c723c */ /* 0x048ff0000000180c */
[C---:B------:R-:W-:Y:S01]  /*c2e0*/  HMMA.16816.F32 R104, R16.reuse, R34, R104 ;  /* 0x000000221068723c */ /* 0x040fe20000001868 */
[----:B------:R-:W2:Y:S07]  /*c2f0*/  LDSM.16.MT88.4 R32, [R208+0x2100] ;  /* 0x00210000d020783b */ /* 0x000eae0000004200 */
[C---:B------:R-:W-:Y:S08]  /*c300*/  HMMA.16816.F32 R52, R16.reuse, R36, R52 ;  /* 0x000000241034723c */ /* 0x040ff00000001834 */
[C---:B------:R-:W-:Y:S01]  /*c310*/  HMMA.16816.F32 R56, R16.reuse, R38, R56 ;  /* 0x000000261038723c */ /* 0x040fe20000001838 */
[----:B------:R-:W-:Y:S07]  /*c320*/  LDSM.16.MT88.4 R36, [R209+0x5100] ;  /* 0x00510000d124783b */ /* 0x000fee0000004200 */
[C---:B------:R-:W-:Y:S08]  /*c330*/  HMMA.16816.F32 R60, R16.reuse, R108, R60 ;  /* 0x0000006c103c723c */ /* 0x040ff0000000183c */
[----:B------:R-:W-:Y:S07]  /*c340*/  HMMA.16816.F32 R64, R16, R110, R64 ;  /* 0x0000006e1040723c */ /* 0x000fee0000001840 */
        /* <DEDUP_REMOVED lines=11> */
[----:B------:R-:W-:Y:S02]  /*c400*/  FADD.FTZ R162, R162, R159 ;  /* 0x0000009fa2a27221 */ /* 0x000fe40000010000 */
[----:B------:R-:W-:Y:S01]  /*c410*/  FADD.FTZ R164, R164, R161 ;  /* 0x000000a1a4a47221 */ /* 0x000fe20000010000 */
        /* <DEDUP_REMOVED lines=18> */
[C---:B------:R-:W-:Y:S08]  /*c540*/  HMMA.16816.F32 R56, R16.reuse, R38, R56 ;  /* 0x000000261038723c */ /* 0x040ff00000001838 */
[C---:B----4-:R-:W-:Y:S08]  /*c550*/  HMMA.16816.F32 R60, R16.reuse, R28, R60 ;  /* 0x0000001c103c723c */ /* 0x050ff0000000183c */
        /* <DEDUP_REMOVED lines=8> */
[----:B------:R-:W-:Y:S01]  /*c5e0*/  FADD.FTZ R165, R168, R165 ;  /* 0x000000a5a8a57221 */ /* 0x000fe20000010000 */
[----:B------:R-:W-:Y:S01]  /*c5f0*/  IADD3 R168, R238, -0x1, RZ ;  /* 0xffffffffeea87810 */ /* 0x000fe20007ffe0ff */
[----:B------:R-:W-:Y:S02]  /*c600*/  FADD.FTZ R48, R48, R163 ;  /* 0x000000a330307221 */ /* 0x000fe40000010000 */
[C---:B--2---:R-:W-:Y:S01]  /*c610*/  HMMA.16816.F32 R112, R16.reuse, R32, R8 ;  /* 0x000000201070723c */ /* 0x044fe20000001808 */
[----:B------:R-:W2:Y:S02]  /*c620*/  LDSM.16.MT88.4 R8, [R210+0x5900] ;  /* 0x00590000d208783b */ /* 0x000ea40000004200 */
[----:B------:R-:W-:Y:S01]  /*c630*/  FADD.FTZ R50, R50, R165 ;  /* 0x000000a532327221 */ /* 0x000fe20000010000 */
[----:B------:R-:W-:Y:S01]  /*c640*/  MOV R238, R168 ;  /* 0x000000a800ee7202 */ /* 0x000fe20000000f00 */
[----:B------:R-:W-:Y:S02]  /*c650*/  FADD.FTZ R228, R49, R48 ;  /* 0x0000003031e47221 */ /* 0x000fe40000010000 */
[----:B------:R-:W-:Y:S01]  /*c660*/  FADD.FTZ R229, R143, R50 ;  /* 0x000000328fe57221 */ /* 0x000fe20000010000 */
[C---:B------:R-:W-:Y:S08]  /*c670*/  HMMA.16816.F32 R68, R16.reuse, R34, R68 ;  /* 0x000000221044723c */ /* 0x040ff00000001844 */
[C---:B------:R-:W-:Y:S08]  /*c680*/  HMMA.16816.F32 R72, R16.reuse, R40, R72 ;  /* 0x000000281048723c */ /* 0x040ff00000001848 */
[C---:B------:R-:W-:Y:S08]  /*c690*/  HMMA.16816.F32 R76, R16.reuse, R42, R76 ;  /* 0x0000002a104c723c */ /* 0x040ff0000000184c */
[C---:B------:R-:W-:Y:S08]  /*c6a0*/  HMMA.16816.F32 R80, R16.reuse, R44, R80 ;  /* 0x0000002c1050723c */ /* 0x040ff00000001850 */
[C---:B------:R-:W-:Y:S08]  /*c6b0*/  HMMA.16816.F32 R84, R16.reuse, R46, R84 ;  /* 0x0000002e1054723c */ /* 0x040ff00000001854 */
[C---:B---3--:R-:W-:Y:S08]  /*c6c0*/  HMMA.16816.F32 R88, R16.reuse, R24, R88 ;  /* 0x000000181058723c */ /* 0x048ff00000001858 */
[C---:B------:R-:W-:Y:S01]  /*c6d0*/  HMMA.16816.F32 R92, R16.reuse, R26, R92 ;  /* 0x0000001a105c723c */ /* 0x040fe2000000185c */
[----:B------:R-:W3:Y:S07]  /*c6e0*/  LDSM.16.MT88.4 R24, [R209+0x5900] ;  /* 0x00590000d118783b */ /* 0x000eee0000004200 */
[C---:B-1----:R-:W-:Y:S08]  /*c6f0*/  HMMA.16816.F32 R96, R16.reuse, R20, R96 ;  /* 0x000000141060723c */ /* 0x042ff00000001860 */
[C---:B------:R-:W-:Y:S01]  /*c700*/  HMMA.16816.F32 R100, R16.reuse, R22, R100 ;  /* 0x000000161064723c */ /* 0x040fe20000001864 */
[----:B------:R-:W1:Y:S07]  /*c710*/  LDSM.16.MT88.4 R20, [R208+0x5900] ;  /* 0x00590000d014783b */ /* 0x000e6e0000004200 */
[C---:B--2---:R-:W-:Y:S07]  /*c720*/  HMMA.16816.F32 R108, R16.reuse, R8, R12 ;  /* 0x00000008106c723c */ /* 0x044fee000000180c */
[----:B------:R-:W-:Y:S01]  /*c730*/  MOV R12, R116 ;  /* 0x00000074000c7202 */ /* 0x000fe20000000f00 */
[C---:B------:R-:W-:Y:S08]  /*c740*/  HMMA.16816.F32 R104, R16.reuse, R10, R104 ;  /* 0x0000000a1068723c */ /* 0x040ff00000001868 */
[C---:B---3--:R-:W-:Y:S08]  /*c750*/  HMMA.16816.F32 R52, R16.reuse, R24, R52 ;  /* 0x000000181034723c */ /* 0x048ff00000001834 */
[C---:B------:R-:W-:Y:S08]  /*c760*/  HMMA.16816.F32 R56, R16.reuse, R26, R56 ;  /* 0x0000001a1038723c */ /* 0x040ff00000001838 */
[C---:B-1----:R-:W-:Y:S08]  /*c770*/  HMMA.16816.F32 R60, R16.reuse, R20, R60 ;  /* 0x00000014103c723c */ /* 0x042ff0000000183c */
[----:B------:R-:W-:Y:S01]  /*c780*/  HMMA.16816.F32 R64, R16, R22, R64 ;  /* 0x000000161040723c */ /* 0x000fe20000001840 */
[----:B------:R-:W-:-:S07]  /*c790*/  @P0 BRA `(.L_x_53) ;  /* 0xffffd4a000000947 */ /* 0x000fce000383ffff */
.L_x_50:
[----:B------:R-:W-:-:S13]  /*c7a0*/  ISETP.GE.AND P0, PT, R168, R215, PT ;  /* 0x000000d7a800720c */ /* 0x000fda0003f06270 */
[----:B------:R-:W-:Y:S05]  /*c7b0*/  @!P0 BRA `(.L_x_54) ;  /* 0x00003f0000008947 */ /* 0x000fea0003800000 */
[----:B------:R-:W-:Y:S01]  /*c7c0*/  SHF.R.S32.HI R4, RZ, 0x1f, R231 ;  /* 0x0000001fff047819 */ /* 0x000fe200000114e7 */
[----:B------:R-:W-:Y:S01]  /*c7d0*/  IMAD.MOV.U32 R2, RZ, RZ, R12 ;  /* 0x000000ffff027224 */ /* 0x000fe200078e000c */
[C---:B------:R-:W-:Y:S01]  /*c7e0*/  SHF.L.U64.HI R233, R230.reuse, 0x1, R233 ;  /* 0x00000001e6e97819 */ /* 0x040fe200000102e9 */
[----:B------:R-:W-:Y:S01]  /*c7f0*/  IMAD.MOV.U32 R3, RZ, RZ, R0 ;  /* 0x000000ffff037224 */ /* 0x000fe200078e0000 */
[C---:B------:R-:W-:Y:S01]  /*c800*/  SHF.L.U64.HI R169, R231.reuse, 0x1, R4 ;  /* 0x00000001e7a97819 */ /* 0x040fe20000010204 */
[----:B------:R-:W-:Y:S01]  /*c810*/  IMAD.SHL.U32 R230, R230, 0x2, RZ ;  /* 0x00000002e6e67824 */ /* 0x000fe200078e00ff */
[----:B------:R-:W-:Y:S02]  /*c820*/  SHF.L.U32 R231, R231, 0x1, RZ ;  /* 0x00000001e7e77819 */ /* 0x000fe400000006ff */
.L_x_64:
[----:B------:R-:W-:Y:S04]  /*c830*/  DEPBAR.LE SB0, 0x0 ;  /* 0x000080000000791a */ /* 0x000fe80000000000 */
[----:B------:R-:W-:Y:S01]  /*c840*/  BAR.SYNC.DEFER_BLOCKING 0x0 ;  /* 0x0000000000007b1d */ /* 0x000fe20000010000 */
[----:B------:R-:W-:Y:S01]  /*c850*/  IMAD.WIDE.U32 R44, R217, c[0x0][0x208], RZ ;  /* 0x00008200d92c7a25 */ /* 0x000fe200078e00ff */
[----:B------:R-:W-:Y:S02]  /*c860*/  SHF.R.S32.HI R0, RZ, 0x1f, R217 ;  /* 0x0000001fff007819 */ /* 0x000fe400000114d9 */
[----:B------:R-:W-:Y:S03]  /*c870*/  SHF.R.S32.HI R129, RZ, 0x1f, R216 ;  /* 0x0000001fff817819 */ /* 0x000fe600000114d8 */
[----:B------:R-:W-:Y:S02]  /*c880*/  IMAD R0, R0, c[0x0][0x208], RZ ;  /* 0x0000820000007a24 */ /* 0x000fe400078e02ff */
[----:B------:R-:W-:Y:S04]  /*c890*/  IMAD R129, R129, c[0x0][0x218], RZ ;  /* 0x0000860081817a24 */ /* 0x000fe800078e02ff */
[C---:B------:R-:W-:Y:S01]  /*c8a0*/  IMAD R129, R216.reuse, c[0x0][0x21c], R129 ;  /* 0x00008700d8817a24 */ /* 0x040fe200078e0281 */
[----:B------:R-:W1:Y:S05]  /*c8b0*/  LDSM.16.M88.4 R8, [R214+0x8100] ;  /* 0x00810000d608783b */ /* 0x000e6a0000000200 */
[----:B------:R-:W2:Y:S05]  /*c8c0*/  LDSM.16.M88.4 R16, [R214+0x8900] ;  /* 0x00890000d610783b */ /* 0x000eaa0000000200 */
[----:B------:R-:W3:Y:S05]  /*c8d0*/  LDSM.16.M88.4 R24, [R214+0x9100] ;  /* 0x00910000d618783b */ /* 0x000eea0000000200 */
[----:B------:R-:W4:Y:S05]  /*c8e0*/  LDSM.16.M88.4 R32, [R214+0x9900] ;  /* 0x00990000d620783b */ /* 0x000f2a0000000200 */
[----:B------:R-:W5:Y:S05]  /*c8f0*/  LDSM.16.M88.4 R40, [R214+0xa100] ;  /* 0x00a10000d628783b */ /* 0x000f6a0000000200 */
[----:B------:R-:W3:Y:S05]  /*c900*/  LDSM.16.M88.4 R48, [R214+0xa900] ;  /* 0x00a90000d630783b */ /* 0x000eea0000000200 */
[----:B------:R-:W3:Y:S05]  /*c910*/  LDSM.16.M88.4 R116, [R213] ;  /* 0x00000000d574783b */ /* 0x000eea0000000200 */
[----:B------:R-:W-:Y:S01]  /*c920*/  LDSM.16.M88.4 R120, [R207] ;  /* 0x00000000cf78783b */ /* 0x000fe20000000200 */
[C---:B-1----:R-:W-:Y:S04]  /*c930*/  HMMA.16816.F32 R4, R124.reuse, R8, RZ ;  /* 0x000000087c04723c */ /* 0x042fe800000018ff */
[----:B------:R-:W-:Y:S04]  /*c940*/  LDSM.16.M88.4 R136, [R203] ;  /* 0x00000000cb88783b */ /* 0x000fe80000000200 */
[C---:B------:R-:W-:Y:S08]  /*c950*/  HMMA.16816.F32 R8, R124.reuse, R10, RZ ;  /* 0x0000000a7c08723c */ /* 0x040ff000000018ff */
[C---:B--2---:R-:W-:Y:S08]  /*c960*/  HMMA.16816.F32 R12, R124.reuse, R16, RZ ;  /* 0x000000107c0c723c */ /* 0x044ff000000018ff */
[C---:B------:R-:W-:Y:S08]  /*c970*/  HMMA.16816.F32 R16, R124.reuse, R18, RZ ;  /* 0x000000127c10723c */ /* 0x040ff000000018ff */
[C---:B---3--:R-:W-:Y:S08]  /*c980*/  HMMA.16816.F32 R20, R124.reuse, R24, RZ ;  /* 0x000000187c14723c */ /* 0x048ff000000018ff */
[C---:B------:R-:W-:Y:S08]  /*c990*/  HMMA.16816.F32 R24, R124.reuse, R26, RZ ;  /* 0x0000001a7c18723c */ /* 0x040ff000000018ff */
[C---:B----4-:R-:W-:Y:S07]  /*c9a0*/  HMMA.16816.F32 R28, R124.reuse, R32, RZ ;  /* 0x000000207c1c723c */ /* 0x050fee00000018ff */
[----:B------:R-:W-:Y:S05]  /*c9b0*/  IMAD R33, R217, c[0x0][0x20c], R0 ;  /* 0x00008300d9217a24 */ /* 0x000fea00078e0200 */
[----:B------:R-:W-:Y:S02]  /*c9c0*/  IMAD.IADD R45, R45, 0x1, R33 ;  /* 0x000000012d2d7824 */ /* 0x000fe400078e0221 */
[C---:B------:R-:W-:Y:S02]  /*c9d0*/  HMMA.16816.F32 R32, R124.reuse, R34, RZ ;  /* 0x000000227c20723c */ /* 0x040fe400000018ff */
[----:B------:R-:W-:Y:S05]  /*c9e0*/  IMAD.WIDE.U32 R44, R216, c[0x0][0x218], R44 ;  /* 0x00008600d82c7a25 */ /* 0x000fea00078e002c */
[----:B------:R-:W-:Y:S01]  /*c9f0*/  IADD3 R0, P0, R44, UR20, RZ ;  /* 0x000000142c007c10 */ /* 0x000fe2000ff1e0ff */
[C---:B-----5:R-:W-:Y:S04]  /*ca00*/  HMMA.16816.F32 R36, R124.reuse, R40, RZ ;  /* 0x000000287c24723c */ /* 0x060fe800000018ff */
[----:B------:R-:W-:Y:S02]  /*ca10*/  IADD3.X R129, R45, UR16, R129, P0, !PT ;  /* 0x000000102d817c10 */ /* 0x000fe400087fe481 */
[C---:B------:R-:W-:Y:S02]  /*ca20*/  LEA R149, P0, R0.reuse, c[0x0][0x1f8], 0x1 ;  /* 0x00007e0000957a11 */ /* 0x040fe400078008ff */
[C---:B------:R-:W-:Y:S03]  /*ca30*/  HMMA.16816.F32 R40, R124.reuse, R42, RZ ;  /* 0x0000002a7c28723c */ /* 0x040fe600000018ff */
[----:B------:R-:W1:Y:S01]  /*ca40*/  SHFL.IDX PT, R132, R149, RZ, 0x181f ;  /* 0x00181fff95847589 */ /* 0x000e6200000e0000 */
[----:B------:R-:W-:Y:S04]  /*ca50*/  LEA.HI.X R143, R0, c[0x0][0x1fc], R129, 0x1, P0 ;  /* 0x00007f00008f7a11 */ /* 0x000fe800000f0c81 */
[C---:B------:R-:W-:Y:S01]  /*ca60*/  HMMA.16816.F32 R44, R124.reuse, R48, RZ ;  /* 0x000000307c2c723c */ /* 0x040fe200000018ff */
[----:B------:R-:W-:Y:S05]  /*ca70*/  LDSM.16.M88.4 R128, [R206] ;  /* 0x00000000ce80783b */ /* 0x000fea0000000200 */
[----:B------:R-:W-:Y:S02]  /*ca80*/  SHFL.IDX PT, R142, R149, 0x1, 0x181f ;  /* 0x00381f00958e7f89 */ /* 0x000fe400000e0000 */
[----:B------:R-:W-:Y:S03]  /*ca90*/  HMMA.16816.F32 R48, R124, R50, RZ ;  /* 0x000000327c30723c */ /* 0x000fe600000018ff */
[----:B------:R-:W-:Y:S05]  /*caa0*/  SHFL.IDX PT, R141, R149, 0x2, 0x181f ;  /* 0x00581f00958d7f89 */ /* 0x000fea00000e0000 */
[C---:B------:R-:W-:Y:S01]  /*cab0*/  HMMA.16816.F32 R4, R144.reuse, R116, R4 ;  /* 0x000000749004723c */ /* 0x040fe20000001804 */
[----:B------:R-:W2:Y:S04]  /*cac0*/  SHFL.IDX PT, R140, R143, RZ, 0x181f ;  /* 0x00181fff8f8c7589 */ /* 0x000ea800000e0000 */
[CC--:B-1----:R-:W-:Y:S01]  /*cad0*/  IADD3 R150, P2, R132.reuse, R231.reuse, RZ ;  /* 0x000000e784967210 */ /* 0x0c2fe20007f5e0ff */
[----:B------:R-:W-:Y:S02]  /*cae0*/  SHFL.IDX PT, R148, R143, 0x2, 0x181f ;  /* 0x00581f008f947f89 */ /* 0x000fe400000e0000 */
[C---:B------:R-:W-:Y:S03]  /*caf0*/  HMMA.16816.F32 R8, R144.reuse, R118, R8 ;  /* 0x000000769008723c */ /* 0x040fe60000001808 */
[----:B------:R-:W1:Y:S05]  /*cb00*/  SHFL.IDX PT, R0, R143, 0x1, 0x181f ;  /* 0x00381f008f007f89 */ /* 0x000e6a00000e0000 */
[C---:B------:R-:W-:Y:S01]  /*cb10*/  HMMA.16816.F32 R12, R144.reuse, R120, R12 ;  /* 0x00000078900c723c */ /* 0x040fe2000000180c */
[----:B------:R-:W3:Y:S06]  /*cb20*/  LDSM.16.M88.4 R116, [R205] ;  /* 0x00000000cd74783b */ /* 0x000eec0000000200 */
[-C--:B------:R-:W-:Y:S01]  /*cb30*/  IADD3 R120, P0, R132, R230.reuse, RZ ;  /* 0x000000e684787210 */ /* 0x080fe20007f1e0ff */
[C---:B------:R-:W-:Y:S01]  /*cb40*/  HMMA.16816.F32 R16, R144.reuse, R122, R16 ;  /* 0x0000007a9010723c */ /* 0x040fe20000001810 */
[----:B------:R-:W4:Y:S03]  /*cb50*/  LDSM.16.M88.4 R132, [R204] ;  /* 0x00000000cc84783b */ /* 0x000f260000000200 */
[C---:B--2---:R-:W-:Y:S02]  /*cb60*/  IMAD.X R151, R140.reuse, 0x1, R169, P2 ;  /* 0x000000018c977824 */ /* 0x044fe400010e06a9 */
[----:B------:R-:W-:Y:S01]  /*cb70*/  IMAD.X R121, R140, 0x1, R233, P0 ;  /* 0x000000018c797824 */ /* 0x000fe200000e06e9 */
[CC--:B------:R-:W-:Y:S01]  /*cb80*/  IADD3 R154, P0, R142.reuse, R231.reuse, RZ ;  /* 0x000000e78e9a7210 */ /* 0x0c0fe20007f1e0ff */
[C---:B------:R-:W-:Y:S01]  /*cb90*/  HMMA.16816.F32 R20, R144.reuse, R128, R20 ;  /* 0x000000809014723c */ /* 0x040fe20000001814 */
[----:B------:R-:W-:Y:S01]  /*cba0*/  @!PT LDS RZ, [RZ] ;  /* 0x00000000fffff984 */ /* 0x000fe20000000800 */
[----:B------:R-:W-:Y:S01]  /*cbb0*/  @!PT LDS RZ, [RZ] ;  /* 0x00000000fffff984 */ /* 0x000fe20000000800 */
[----:B------:R-:W-:Y:S01]  /*cbc0*/  @!PT LDS RZ, [RZ] ;  /* 0x00000000fffff984 */ /* 0x000fe20000000800 */
[----:B------:R2:W-:Y:S03]  /*cbd0*/  LDGSTS.E.BYPASS.LTC128B.128 [R226], [R150.64], !P5 ;  /* 0x0000000096e27fae */ /* 0x0005e6000e901d4e */
[-C--:B------:R-:W-:Y:S01]  /*cbe0*/  IADD3 R142, P6, R142, R230.reuse, RZ ;  /* 0x000000e68e8e7210 */ /* 0x080fe20007fde0ff */
[C---:B-1----:R-:W-:Y:S01]  /*cbf0*/  IMAD.X R155, R0.reuse, 0x1, R169, P0 ;  /* 0x00000001009b7824 */ /* 0x042fe200000e06a9 */
[----:B------:R1:W-:Y:S01]  /*cc00*/  LDGSTS.E.BYPASS.LTC128B.128 [R225], [R120.64], !P4 ;  /* 0x0000000078e17fae */ /* 0x0003e2000e101d4e */
[C---:B------:R-:W-:Y:S01]  /*cc10*/  IADD3 R140, P2, R141.reuse, R231, RZ ;  /* 0x000000e78d8c7210 */ /* 0x040fe20007f5e0ff */
[C---:B------:R-:W-:Y:S03]  /*cc20*/  HMMA.16816.F32 R24, R144.reuse, R130, R24 ;  /* 0x000000829018723c */ /* 0x040fe60000001818 */
[----:B------:R5:W-:Y:S01]  /*cc30*/  LDGSTS.E.BYPASS.LTC128B.128 [R224], [R154.64], !P5 ;  /* 0x000000009ae07fae */ /* 0x000be2000e901d4e */
[----:B------:R-:W-:Y:S01]  /*cc40*/  IMAD.X R143, R0, 0x1, R233, P6 ;  /* 0x00000001008f7824 */ /* 0x000fe200030e06e9 */
[----:B------:R-:W-:Y:S01]  /*cc50*/  IADD3 R152, P0, R141, R230, RZ ;  /* 0x000000e68d987210 */ /* 0x000fe20007f1e0ff */
[C---:B------:R-:W-:Y:S03]  /*cc60*/  IMAD.X R141, R148.reuse, 0x1, R169, P2 ;  /* 0x00000001948d7824 */ /* 0x040fe600010e06a9 */
[----:B------:R2:W-:Y:S03]  /*cc70*/  LDGSTS.E.BYPASS.LTC128B.128 [R223], [R142.64], !P4 ;  /* 0x000000008edf7fae */ /* 0x0005e6000e101d4e */
[----:B------:R-:W-:Y:S01]  /*cc80*/  IMAD.X R153, R148, 0x1, R233, P0 ;  /* 0x0000000194997824 */ /* 0x000fe200000e06e9 */
[----:B------:R-:W-:Y:S01]  /*cc90*/  ISETP.GT.AND P0, PT, R168, R215, PT ;  /* 0x000000d7a800720c */ /* 0x000fe20003f04270 */
[----:B------:R2:W-:Y:S01]  /*cca0*/  LDGSTS.E.BYPASS.LTC128B.128 [R226+0x2000], [R140.64], !P5 ;  /* 0x020000008ce27fae */ /* 0x0005e2000e901d4e */
[C---:B---3--:R-:W-:Y:S04]  /*ccb0*/  HMMA.16816.F32 R28, R144.reuse, R116, R28 ;  /* 0x00000074901c723c */ /* 0x048fe8000000181c */
[----:B------:R5:W-:Y:S05]  /*ccc0*/  LDGSTS.E.BYPASS.LTC128B.128 [R226+0x5000], [R152.64], !P4 ;  /* 0x0500000098e27fae */ /* 0x000bea000e101d4e */
[----:B------:R-:W-:Y:S01]  /*ccd0*/  LDSM.16.M88.4 R128, [R211+0x8900] ;  /* 0x00890000d380783b */ /* 0x000fe20000000200 */
[C---:B------:R-:W-:Y:S04]  /*cce0*/  HMMA.16816.F32 R32, R144.reuse, R118, R32 ;  /* 0x000000769020723c */ /* 0x040fe80000001820 */
[----:B-1----:R-:W1:Y:S04]  /*ccf0*/  LDSM.16.M88.4 R120, [R211+0x8100] ;  /* 0x00810000d378783b */ /* 0x002e680000000200 */
[C---:B----4-:R-:W-:Y:S01]  /*cd00*/  HMMA.16816.F32 R36, R144.reuse, R132, R36 ;  /* 0x000000849024723c */ /* 0x050fe20000001824 */
[----:B------:R-:W0:Y:S05]  /*cd10*/  LDGDEPBAR ;  /* 0x00000000000079af */ /* 0x000e2a0000000000 */
[----:B------:R-:W3:Y:S02]  /*cd20*/  LDSM.16.M88.4 R116, [R211+0x9100] ;  /* 0x00910000d374783b */ /* 0x000ee40000000200 */
[C---:B------:R-:W-:Y:S03]  /*cd30*/  HMMA.16816.F32 R40, R144.reuse, R134, R40 ;  /* 0x000000869028723c */ /* 0x040fe60000001828 */
[----:B------:R-:W4:Y:S05]  /*cd40*/  LDSM.16.M88.4 R132, [R211+0x9900] ;  /* 0x00990000d384783b */ /* 0x000f2a0000000200 */
[C---:B------:R-:W-:Y:S01]  /*cd50*/  HMMA.16816.F32 R44, R144.reuse, R136, R44 ;  /* 0x00000088902c723c */ /* 0x040fe2000000182c */
[----:B--2---:R-:W2:Y:S05]  /*cd60*/  LDSM.16.M88.4 R140, [R211+0xa100] ;  /* 0x00a10000d38c783b */ /* 0x004eaa0000000200 */
[----:B------:R-:W2:Y:S02]  /*cd70*/  LDSM.16.M88.4 R148, [R211+0xa900] ;  /* 0x00a90000d394783b */ /* 0x000ea40000000200 */
[----:B------:R-:W-:Y:S03]  /*cd80*/  HMMA.16816.F32 R48, R144, R138, R48 ;  /* 0x0000008a9030723c */ /* 0x000fe60000001830 */
[----:B------:R-:W2:Y:S05]  /*cd90*/  LDSM.16.M88.4 R136, [R202] ;  /* 0x00000000ca88783b */ /* 0x000eaa0000000200 */
[----:B-----5:R-:W-:Y:S01]  /*cda0*/  LDSM.16.M88.4 R152, [R202+0x1000] ;  /* 0x00100000ca98783b */ /* 0x020fe20000000200 */
[C---:B-1----:R-:W-:Y:S04]  /*cdb0*/  HMMA.16816.F32 R4, R172.reuse, R120, R4 ;  /* 0x00000078ac04723c */ /* 0x042fe80000001804 */
[----:B------:R-:W-:Y:S05]  /*cdc0*/  LDSM.16.M88.4 R156, [R202+0x1800] ;  /* 0x00180000ca9c783b */ /* 0x000fea0000000200 */
[----:B------:R-:W-:Y:S01]  /*cdd0*/  LDSM.16.M88.4 R160, [R202+0x2000] ;  /* 0x00200000caa0783b */ /* 0x000fe20000000200 */
[C---:B------:R-:W-:Y:S04]  /*cde0*/  HMMA.16816.F32 R8, R172.reuse, R122, R8 ;  /* 0x0000007aac08723c */ /* 0x040fe80000001808 */
[----:B------:R-:W1:Y:S04]  /*cdf0*/  LDSM.16.M88.4 R120, [R202+0x800] ;  /* 0x00080000ca78783b */ /* 0x000e680000000200 */
[C---:B------:R-:W-:Y:S01]  /*ce00*/  HMMA.16816.F32 R12, R172.reuse, R128, R12 ;  /* 0x00000080ac0c723c */ /* 0x040fe2000000180c */
[----:B------:R-:W-:Y:S07]  /*ce10*/  LDSM.16.M88.4 R164, [R202+0x5000] ;  /* 0x00500000caa4783b */ /* 0x000fee0000000200 */
        /* <DEDUP_REMOVED lines=8> */
[C---:B--2---:R-:W-:Y:S08]  /*cea0*/  HMMA.16816.F32 R36, R172.reuse, R140, R36 ;  /* 0x0000008cac24723c */ /* 0x044ff00000001824 */
[C---:B------:R-:W-:Y:S01]  /*ceb0*/  HMMA.16816.F32 R40, R172.reuse, R142, R40 ;  /* 0x0000008eac28723c */ /* 0x040fe20000001828 */
[----:B------:R-:W2:Y:S07]  /*cec0*/  LDSM.16.M88.4 R140, [R214+0xc100] ;  /* 0x00c10000d68c783b */ /* 0x000eae0000000200 */
[C---:B------:R-:W-:Y:S08]  /*ced0*/  HMMA.16816.F32 R44, R172.reuse, R148, R44 ;  /* 0x00000094ac2c723c */ /* 0x040ff0000000182c */
[----:B------:R-:W-:Y:S01]  /*cee0*/  HMMA.16816.F32 R48, R172, R150, R48 ;  /* 0x00000096ac30723c */ /* 0x000fe20000001830 */
[----:B------:R-:W5:Y:S07]  /*cef0*/  LDSM.16.M88.4 R148, [R214+0xc900] ;  /* 0x00c90000d694783b */ /* 0x000f6e0000000200 */
[C---:B------:R-:W-:Y:S08]  /*cf00*/  HMMA.16816.F32 R4, R176.reuse, R136, R4 ;  /* 0x00000088b004723c */ /* 0x040ff00000001804 */
[C---:B------:R-:W-:Y:S01]  /*cf10*/  HMMA.16816.F32 R8, R176.reuse, R138, R8 ;  /* 0x0000008ab008723c */ /* 0x040fe20000001808 */
[----:B------:R-:W-:Y:S07]  /*cf20*/  LDSM.16.M88.4 R136, [R214+0xd900] ;  /* 0x00d90000d688783b */ /* 0x000fee0000000200 */
[C---:B-1----:R-:W-:Y:S08]  /*cf30*/  HMMA.16816.F32 R12, R176.reuse, R120, R12 ;  /* 0x00000078b00c723c */ /* 0x042ff0000000180c */
[C---:B------:R-:W-:Y:S01]  /*cf40*/  HMMA.16816.F32 R16, R176.reuse, R122, R16 ;  /* 0x0000007ab010723c */ /* 0x040fe20000001810 */
[----:B------:R-:W1:Y:S07]  /*cf50*/  LDSM.16.M88.4 R120, [R214+0xd100] ;  /* 0x00d10000d678783b */ /* 0x000e6e0000000200 */
        /* <DEDUP_REMOVED lines=8> */
[----:B------:R-:W1:Y:S07]  /*cfe0*/  LDSM.16.M88.4 R160, [R199] ;  /* 0x00000000c7a0783b */ /* 0x000e6e0000000200 */
[C---:B---3--:R-:W-:Y:S08]  /*cff0*/  HMMA.16816.F32 R44, R176.reuse, R116, R44 ;  /* 0x00000074b02c723c */ /* 0x048ff0000000182c */
[----:B------:R-:W-:Y:S01]  /*d000*/  HMMA.16816.F32 R48, R176, R118, R48 ;  /* 0x00000076b030723c */ /* 0x000fe20000001830 */
[----:B------:R-:W3:Y:S07]  /*d010*/  LDSM.16.M88.4 R116, [R198] ;  /* 0x00000000c674783b */ /* 0x000eee0000000200 */
[C---:B------:R-:W-:Y:S08]  /*d020*/  HMMA.16816.F32 R4, R180.reuse, R128, R4 ;  /* 0x00000080b404723c */ /* 0x040ff00000001804 */
[C---:B------:R-:W-:Y:S01]  /*d030*/  HMMA.16816.F32 R8, R180.reuse, R130, R8 ;  /* 0x00000082b408723c */ /* 0x040fe20000001808 */
[----:B------:R-:W1:Y:S07]  /*d040*/  LDSM.16.M88.4 R128, [R197] ;  /* 0x00000000c580783b */ /* 0x000e6e0000000200 */
[C---:B----4-:R-:W-:Y:S08]  /*d050*/  HMMA.16816.F32 R12, R180.reuse, R132, R12 ;  /* 0x00000084b40c723c */ /* 0x050ff0000000180c */
[C---:B------:R-:W-:Y:S01]  /*d060*/  HMMA.16816.F32 R16, R180.reuse, R134, R16 ;  /* 0x00000086b410723c */ /* 0x040fe20000001810 */
[----:B------:R-:W4:Y:S07]  /*d070*/  LDSM.16.M88.4 R132, [R196] ;  /* 0x00000000c484783b */ /* 0x000f2e0000000200 */
[C---:B--2---:R-:W-:Y:S08]  /*d080*/  HMMA.16816.F32 R20, R180.reuse, R140, R20 ;  /* 0x0000008cb414723c */ /* 0x044ff00000001814 */
[C---:B------:R-:W-:Y:S01]  /*d090*/  HMMA.16816.F32 R24, R180.reuse, R142, R24 ;  /* 0x0000008eb418723c */ /* 0x040fe20000001818 */
[----:B------:R-:W2:Y:S07]  /*d0a0*/  LDSM.16.M88.4 R140, [R211+0xb100] ;  /* 0x00b10000d38c783b */ /* 0x000eae0000000200 */
[C---:B-----5:R-:W-:Y:S08]  /*d0b0*/  HMMA.16816.F32 R28, R180.reuse, R148, R28 ;  /* 0x00000094b41c723c */ /* 0x060ff0000000181c */
[C---:B------:R-:W-:Y:S01]  /*d0c0*/  HMMA.16816.F32 R32, R180.reuse, R150, R32 ;  /* 0x00000096b420723c */ /* 0x040fe20000001820 */
[----:B------:R-:W-:Y:S07]  /*d0d0*/  LDSM.16.M88.4 R148, [R211+0xc900] ;  /* 0x00c90000d394783b */ /* 0x000fee0000000200 */
[C---:B-1----:R-:W-:Y:S08]  /*d0e0*/  HMMA.16816.F32 R36, R180.reuse, R120, R36 ;  /* 0x00000078b424723c */ /* 0x042ff00000001824 */
[C---:B------:R-:W-:Y:S01]  /*d0f0*/  HMMA.16816.F32 R40, R180.reuse, R122, R40 ;  /* 0x0000007ab428723c */ /* 0x040fe20000001828 */
[----:B------:R-:W1:Y:S07]  /*d100*/  LDSM.16.M88.4 R120, [R211+0xb900] ;  /* 0x00b90000d378783b */ /* 0x000e6e0000000200 */
[C---:B------:R-:W-:Y:S08]  /*d110*/  HMMA.16816.F32 R44, R180.reuse, R136, R44 ;  /* 0x00000088b42c723c */ /* 0x040ff0000000182c */
[----:B------:R-:W-:Y:S01]  /*d120*/  HMMA.16816.F32 R48, R180, R138, R48 ;  /* 0x0000008ab430723c */ /* 0x000fe20000001830 */
        /* <DEDUP_REMOVED lines=13> */
[C---:B------:R-:W-:Y:S08]  /*d200*/  HMMA.16816.F32 R36, R184.reuse, R128, R36 ;  /* 0x00000080b824723c */ /* 0x040ff00000001824 */
[C---:B------:R-:W-:Y:S01]  /*d210*/  HMMA.16816.F32 R40, R184.reuse, R130, R40 ;  /* 0x00000082b828723c */ /* 0x040fe20000001828 */
[----:B------:R-:W3:Y:S07]  /*d220*/  LDSM.16.M88.4 R128, [R202+0x3800] ;  /* 0x00380000ca80783b */ /* 0x000eee0000000200 */
[C---:B----4-:R-:W-:Y:S08]  /*d230*/  HMMA.16816.F32 R44, R184.reuse, R132, R44 ;  /* 0x00000084b82c723c */ /* 0x050ff0000000182c */
[----:B------:R-:W-:Y:S01]  /*d240*/  HMMA.16816.F32 R48, R184, R134, R48 ;  /* 0x00000086b830723c */ /* 0x000fe20000001830 */
[----:B------:R-:W4:Y:S07]  /*d250*/  LDSM.16.M88.4 R132, [R202+0x4000] ;  /* 0x00400000ca84783b */ /* 0x000f2e0000000200 */
[C---:B--2---:R-:W-:Y:S08]  /*d260*/  HMMA.16816.F32 R4, R188.reuse, R140, R4 ;  /* 0x0000008cbc04723c */ /* 0x044ff00000001804 */
[C---:B------:R-:W-:Y:S01]  /*d270*/  HMMA.16816.F32 R8, R188.reuse, R142, R8 ;  /* 0x0000008ebc08723c */ /* 0x040fe20000001808 */
[----:B------:R-:W2:Y:S01]  /*d280*/  LDSM.16.M88.4 R140, [R202+0x5800] ;  /* 0x00580000ca8c783b */ /* 0x000ea20000000200 */
[----:B------:R-:W-:Y:S04]  /*d290*/  DEPBAR.LE SB0, 0x0 ;  /* 0x000080000000791a */ /* 0x000fe80000000000 */
[----:B------:R-:W-:Y:S02]  /*d2a0*/  BAR.SYNC.DEFER_BLOCKING 0x0 ;  /* 0x0000000000007b1d */ /* 0x000fe40000010000 */
[C---:B-1----:R-:W-:Y:S08]  /*d2b0*/  HMMA.16816.F32 R12, R188.reuse, R120, R12 ;  /* 0x00000078bc0c723c */ /* 0x042ff0000000180c */
[C---:B------:R-:W-:Y:S08]  /*d2c0*/  HMMA.16816.F32 R16, R188.reuse, R122, R16 ;  /* 0x0000007abc10723c */ /* 0x040ff00000001810 */
[C---:B-----5:R-:W-:Y:S08]  /*d2d0*/  HMMA.16816.F32 R20, R188.reuse, R136, R20 ;  /* 0x00000088bc14723c */ /* 0x060ff00000001814 */
        /* <DEDUP_REMOVED lines=9> */
[C---:B------:R-:W-:Y:S08]  /*d370*/  HMMA.16816.F32 R12, R192.reuse, R128, R12 ;  /* 0x00000080c00c723c */ /* 0x040ff0000000180c */
[C---:B------:R-:W-:Y:S08]  /*d380*/  HMMA.16816.F32 R16, R192.reuse, R130, R16 ;  /* 0x00000082c010723c */ /* 0x040ff00000001810 */
[C---:B----4-:R-:W-:Y:S08]  /*d390*/  HMMA.16816.F32 R20, R192.reuse, R132, R20 ;  /* 0x00000084c014723c */ /* 0x050ff00000001814 */
[C---:B------:R-:W-:Y:S08]  /*d3a0*/  HMMA.16816.F32 R24, R192.reuse, R134, R24 ;  /* 0x00000086c018723c */ /* 0x040ff00000001818 */
[C---:B------:R-:W-:Y:S08]  /*d3b0*/  HMMA.16816.F32 R28, R192.reuse, R160, R28 ;  /* 0x000000a0c01c723c */ /* 0x040ff0000000181c */
[C---:B------:R-:W-:Y:S08]  /*d3c0*/  HMMA.16816.F32 R32, R192.reuse, R162, R32 ;  /* 0x000000a2c020723c */ /* 0x040ff00000001820 */
[C---:B------:R-:W-:Y:S08]  /*d3d0*/  HMMA.16816.F32 R36, R192.reuse, R164, R36 ;  /* 0x000000a4c024723c */ /* 0x040ff00000001824 */
[C---:B------:R-:W-:Y:S08]  /*d3e0*/  HMMA.16816.F32 R40, R192.reuse, R166, R40 ;  /* 0x000000a6c028723c */ /* 0x040ff00000001828 */
[C---:B--2---:R-:W-:Y:S08]  /*d3f0*/  HMMA.16816.F32 R44, R192.reuse, R140, R44 ;  /* 0x0000008cc02c723c */ /* 0x044ff0000000182c */
        /* <DEDUP_REMOVED lines=32> */
[----:B------:R-:W5:Y:S04]  /*d600*/  SHFL.IDX PT, R0, R134, 0x2, 0x181f ;  /* 0x00581f0086007f89 */ /* 0x000f6800000e0000 */
[----:B------:R-:W5:Y:S01]  /*d610*/  SHFL.IDX PT, R116, R136, 0x2, 0x181f ;  /* 0x00581f0088747f89 */ /* 0x000f6200000e0000 */
[C---:B-1----:R-:W-:Y:S02]  /*d620*/  IADD3 R122, P0, R119.reuse, R231, RZ ;  /* 0x000000e7777a7210 */ /* 0x042fe40007f1e0ff */
[-C--:B------:R-:W-:Y:S03]  /*d630*/  IADD3 R128, P2, R119, R230.reuse, RZ ;  /* 0x000000e677807210 */ /* 0x080fe60007f5e0ff */
[C-C-:B--2---:R-:W-:Y:S01]  /*d640*/  IMAD.X R123, R120.reuse, 0x1, R169.reuse, P0 ;  /* 0x00000001787b7824 */ /* 0x144fe200000e06a9 */
[----:B------:R-:W-:Y:S02]  /*d650*/  IADD3.X R129, R120, R233, RZ, P2, !PT ;  /* 0x000000e978817210 */ /* 0x000fe400017fe4ff */
[CC--:B---3--:R-:W-:Y:S02]  /*d660*/  IADD3 R130, P0, R117.reuse, R231.reuse, RZ ;  /* 0x000000e775827210 */ /* 0x0c8fe40007f1e0ff */
[----:B------:R1:W-:Y:S01]  /*d670*/  LDGSTS.E.BYPASS.LTC128B.128 [R218+0x8100], [R122.64], !P5 ;  /* 0x081000007ada7fae */ /* 0x0003e2000e901d4e */
[-C--:B------:R-:W-:Y:S02]  /*d680*/  IADD3 R132, P6, R117, R230.reuse, RZ ;  /* 0x000000e675847210 */ /* 0x080fe40007fde0ff */
[----:B----4-:R-:W-:Y:S01]  /*d690*/  IMAD.X R131, R118, 0x1, R169, P0 ;  /* 0x0000000176837824 */ /* 0x010fe200000e06a9 */
[----:B------:R1:W-:Y:S01]  /*d6a0*/  LDGSTS.E.BYPASS.LTC128B.128 [R218+0xb100], [R128.64], !P4 ;  /* 0x0b10000080da7fae */ /* 0x0003e2000e101d4e */
[----:B-----5:R-:W-:Y:S01]  /*d6b0*/  IADD3 R120, P2, R0, R231, RZ ;  /* 0x000000e700787210 */ /* 0x020fe20007f5e0ff */
[--C-:B------:R-:W-:Y:S02]  /*d6c0*/  IMAD.X R133, R118, 0x1, R233.reuse, P6 ;  /* 0x0000000176857824 */ /* 0x100fe400030e06e9 */
[----:B------:R1:W-:Y:S01]  /*d6d0*/  LDGSTS.E.BYPASS.LTC128B.128 [R218+0x9100], [R130.64], !P5 ;  /* 0x0910000082da7fae */ /* 0x0003e2000e901d4e */
[----:B------:R-:W-:Y:S02]  /*d6e0*/  IADD3 R134, P0, R0, R230, RZ ;  /* 0x000000e600867210 */ /* 0x000fe40007f1e0ff */
[C---:B------:R-:W-:Y:S01]  /*d6f0*/  IADD3.X R121, R116.reuse, R169, RZ, P2, !PT ;  /* 0x000000a974797210 */ /* 0x040fe200017fe4ff */
[----:B------:R1:W-:Y:S02]  /*d700*/  LDGSTS.E.BYPASS.LTC128B.128 [R218+0xc100], [R132.64], !P4 ;  /* 0x0c10000084da7fae */ /* 0x0003e4000e101d4e */
[----:B------:R-:W-:Y:S02]  /*d710*/  IMAD.X R135, R116, 0x1, R233, P0 ;  /* 0x0000000174877824 */ /* 0x000fe400000e06e9 */
[----:B------:R1:W-:Y:S04]  /*d720*/  LDGSTS.E.BYPASS.LTC128B.128 [R218+0xa100], [R120.64], !P5 ;  /* 0x0a10000078da7fae */ /* 0x0003e8000e901d4e */
[----:B------:R1:W-:Y:S02]  /*d730*/  LDGSTS.E.BYPASS.LTC128B.128 [R218+0xd100], [R134.64], !P4 ;  /* 0x0d10000086da7fae */ /* 0x0003e4000e101d4e */
.L_x_55:
[----:B-1----:R-:W-:Y:S01]  /*d740*/  IMAD.MOV.U32 R129, RZ, RZ, R221 ;  /* 0x000000ffff817224 */ /* 0x002fe200078e00dd */
[----:B------:R-:W-:Y:S01]  /*d750*/  PLOP3.LUT P2, PT, PT, PT, UP2, 0x80, 0x0 ;  /* 0x000000000000781c */ /* 0x000fe20003f4f028 */
[----:B------:R-:W0:Y:S01]  /*d760*/  LDGDEPBAR ;  /* 0x00000000000079af */ /* 0x000e220000000000 */
[----:B------:R-:W-:Y:S01]  /*d770*/  PLOP3.LUT P0, PT, PT, PT, UP2, 0x80, 0x0 ;  /* 0x000000000000781c */ /* 0x000fe20003f0f028 */
[----:B------:R-:W-:Y:S02]  /*d780*/  IMAD R133, R168, -0x60, RZ ;  /* 0xffffffa0a8857824 */ /* 0x000fe400078e02ff */
[----:B------:R-:W-:Y:S03]  /*d790*/  IMAD.U32 R118, RZ, RZ, UR8 ;  /* 0x00000008ff767e24 */ /* 0x000fe6000f8e00ff */
[----:B------:R-:W-:Y:S04]  /*d7a0*/  IADD3 R119, -R222, 0x1, R133 ;  /* 0x00000001de777810 */ /* 0x000fe80007ffe185 */
[----:B------:R-:W-:Y:S01]  /*d7b0*/  IADD3 R118, R119, -c[0x0][0x168], R118 ;  /* 0x80005a0077767a10 */ /* 0x000fe20007ffe076 */
[----:B------:R-:W-:Y:S03]  /*d7c0*/  @P2 IMAD.HI.U32 R0, R221, c[0x0][0x2c8], RZ ;  /* 0x0000b200dd002a27 */ /* 0x000fe600078e00ff */
[C---:B------:R-:W-:Y:S02]  /*d7d0*/  IADD3 R128, R118.reuse, c[0x0][0x328], RZ ;  /* 0x0000ca0076807a10 */ /* 0x040fe40007ffe0ff */
[----:B------:R-:W-:Y:S01]  /*d7e0*/  @P0 SHF.R.U32.HI R129, RZ, c[0x0][0x2cc], R0 ;  /* 0x0000b300ff810a19 */ /* 0x000fe20000011600 */
[----:B------:R-:W-:Y:S01]  /*d7f0*/  IMAD.IADD R0, R133, 0x1, -R222 ;  /* 0x0000000185007824 */ /* 0x000fe200078e0ade */
[----:B------:R-:W-:Y:S02]  /*d800*/  PLOP3.LUT P0, PT, PT, PT, UP1, 0x40, 0x0 ;  /* 0x000000000000781c */ /* 0x000fe40003f0e818 */
[----:B------:R-:W-:Y:S01]  /*d810*/  IADD3 R118, R118, UR17, RZ ;  /* 0x0000001176767c10 */ /* 0x000fe2000fffe0ff */
[----:B------:R-:W1:Y:S02]  /*d820*/  SHFL.IDX PT, R117, R129, RZ, 0x1c1f ;  /* 0x001c1fff81757589 */ /* 0x000e6400000e0000 */
[--C-:B-1----:R-:W-:Y:S02]  /*d830*/  IMAD.IADD R132, R128, 0x1, R117.reuse ;  /* 0x0000000180847824 */ /* 0x102fe400078e0275 */
[----:B------:R-:W-:Y:S06]  /*d840*/  IMAD.IADD R130, R118, 0x1, R117 ;  /* 0x0000000176827824 */ /* 0x000fec00078e0275 */
        /* <DEDUP_REMOVED lines=16> */
.L_x_58:
[----:B------:R-:W-:Y:S04]  /*d950*/  MOV R116, c[0x0][0x32c] ;  /* 0x0000cb0000747a02 */ /* 0x000fe80000000f00 */
[----:B------:R-:W-:Y:S11]  /*d960*/  ISETP.NE.AND P0, PT, R116, 0x1, PT ;  /* 0x000000017400780c */ /* 0x000ff60003f05270 */
[----:B------:R-:W-:Y:S02]  /*d970*/  @!UPT UIADD3 URZ, URZ, URZ, URZ ;  /* 0x0000003f3f3ff290 */ /* 0x000fe4000fffe03f */
[----:B------:R-:W-:Y:S05]  /*d980*/  @P0 IMAD.HI.U32 R116, R117, c[0x0][0x330], RZ ;  /* 0x0000cc0075740a27 */ /* 0x000fea00078e00ff */
[----:B------:R-:W-:Y:S02]  /*d990*/  @P0 SHF.R.U32.HI R117, RZ, c[0x0][0x334], R116 ;  /* 0x0000cd00ff750a19 */ /* 0x000fe40000011674 */
.L_x_59:
[----:B------:R-:W-:Y:S05]  /*d9a0*/  BSYNC B0 ;  /* 0x0000000000007941 */ /* 0x000fea0003800000 */
.L_x_57:
[----:B------:R-:W-:Y:S05]  /*d9b0*/  IMAD R119, R117, c[0x0][0x32c], R0 ;  /* 0x0000cb0075777a24 */ /* 0x000fea00078e0200 */
[----:B------:R-:W-:Y:S02]  /*d9c0*/  IADD3 R117, R119, c[0x0][0x32c], RZ ;  /* 0x0000cb0077757a10 */ /* 0x000fe40007ffe0ff */
[----:B------:R-:W-:Y:S02]  /*d9d0*/  IMNMX R130, R130, R119, !PT ;  /* 0x0000007782827217 */ /* 0x000fe40007800200 */
[----:B------:R-:W-:Y:S02]  /*d9e0*/  IMNMX R132, R132, R117, PT ;  /* 0x0000007584847217 */ /* 0x000fe40003800200 */
.L_x_56:
[C---:B------:R-:W-:Y:S02]  /*d9f0*/  ISETP.GE.AND P0, PT, R133.reuse, 0x2, PT ;  /* 0x000000028500780c */ /* 0x040fe40003f06270 */
[----:B------:R-:W-:Y:S02]  /*da00*/  ISETP.GE.AND P2, PT, R133, 0x9, PT ;  /* 0x000000098500780c */ /* 0x000fe40003f46270 */
[----:B------:R-:W-:Y:S02]  /*da10*/  LOP3.LUT R227, R227, 0xffefffff, RZ, 0xc0, !PT ;  /* 0xffefffffe3e37812 */ /* 0x000fe400078ec0ff */
[----:B------:R-:W-:Y:S07]  /*da20*/  ISETP.GE.AND P6, PT, R133, 0x59, PT ;  /* 0x000000598500780c */ /* 0x000fee0003fc6270 */
[----:B------:R-:W-:Y:S02]  /*da30*/  @P0 LOP3.LUT R227, R227, 0x100000, RZ, 0xfc, !PT ;  /* 0x00100000e3e30812 */ /* 0x000fe400078efcff */
[----:B------:R-:W-:Y:S02]  /*da40*/  ISETP.GT.AND P0, PT, R130, 0x1, !P0 ;  /* 0x000000018200780c */ /* 0x000fe40004704270 */
[----:B------:R-:W-:Y:S02]  /*da50*/  LOP3.LUT R227, R227, 0xfff7ffff, RZ, 0xc0, !PT ;  /* 0xfff7ffffe3e37812 */ /* 0x000fe400078ec0ff */
[----:B------:R-:W-:Y:S02]  /*da60*/  ISETP.LT.OR P0, PT, R132, 0x2, P0 ;  /* 0x000000028400780c */ /* 0x000fe40000701670 */
[----:B------:R-:W-:Y:S02]  /*da70*/  @P2 LOP3.LUT R227, R227, 0x80000, RZ, 0xfc, !PT ;  /* 0x00080000e3e32812 */ /* 0x000fe400078efcff */
[----:B------:R-:W-:Y:S02]  /*da80*/  FSEL R116, R5, -INF , !P0 ;  /* 0xff80000005747808 */ /* 0x000fe40004000000 */
[----:B------:R-:W-:Y:S02]  /*da90*/  ISETP.GT.AND P0, PT, R130, 0x8, !P2 ;  /* 0x000000088200780c */ /* 0x000fe40005704270 */
        /* <DEDUP_REMOVED lines=22> */
[----:B------:R-:W-:Y:S01]  /*dc00*/  ISETP.GT.AND P0, PT, R130, 0x18, !P2 ;  /* 0x000000188200780c */ /* 0x000fe20005704270 */
[----:B------:R-:W1:Y:S03]  /*dc10*/  SHFL.IDX PT, R13, R129, 0x1, 0x1c1f ;  /* 0x003c1f00810d7f89 */ /* 0x000e6600000e0000 */
        /* <DEDUP_REMOVED lines=8> */
[----:B------:R-:W-:Y:S01]  /*dca0*/  ISETP.GE.AND P2, PT, R133, 0x21, PT ;  /* 0x000000218500780c */ /* 0x000fe20003f46270 */
[--C-:B-1----:R-:W-:Y:S01]  /*dcb0*/  IMAD.IADD R128, R128, 0x1, R13.reuse ;  /* 0x0000000180807824 */ /* 0x102fe200078e020d */
[----:B------:R-:W-:Y:S01]  /*dcc0*/  LOP3.LUT R227, R227, 0xffffdfff, RZ, 0xc0, !PT ;  /* 0xffffdfffe3e37812 */ /* 0x000fe200078ec0ff */
[----:B------:R-:W-:Y:S01]  /*dcd0*/  IMAD.IADD R5, R118, 0x1, R13 ;  /* 0x0000000176057824 */ /* 0x000fe200078e020d */
        /* <DEDUP_REMOVED lines=77> */
[----:B------:R-:W-:Y:S02]  /*e1b0*/  FSEL R123, R44, -INF , !P0 ;  /* 0xff8000002c7b7808 */ /* 0x000fe40004000000 */
[----:B------:R-:W-:Y:S02]  /*e1c0*/  ISETP.GT.AND P0, PT, R130, 0x51, !P2 ;  /* 0x000000518200780c */ /* 0x000fe40005704270 */
[----:B------:R-:W-:Y:S02]  /*e1d0*/  LOP3.LUT R227, R227, 0xfffffffe, RZ, 0xc0, !PT ;  /* 0xfffffffee3e37812 */ /* 0x000fe400078ec0ff */
[----:B------:R-:W-:Y:S04]  /*e1e0*/  ISETP.LT.OR P0, PT, R132, 0x52, P0 ;  /* 0x000000528400780c */ /* 0x000fe80000701670 */
[----:B------:R-:W-:Y:S02]  /*e1f0*/  FSEL R121, R45, -INF , !P0 ;  /* 0xff8000002d797808 */ /* 0x000fe40004000000 */
[----:B------:R-:W-:Y:S02]  /*e200*/  @P2 LOP3.LUT R227, R227, 0x1, RZ, 0xfc, !PT ;  /* 0x00000001e3e32812 */ /* 0x000fe400078efcff */
[----:B------:R-:W-:Y:S02]  /*e210*/  ISETP.GE.AND P2, PT, R133, 0x1, PT ;  /* 0x000000018500780c */ /* 0x000fe40003f46270 */
[----:B------:R-:W-:Y:S02]  /*e220*/  ISETP.GT.AND P0, PT, R130, 0x58, !P6 ;  /* 0x000000588200780c */ /* 0x000fe40007704270 */
[----:B------:R-:W-:Y:S02]  /*e230*/  LOP3.LUT R227, R227, 0xffdfffff, RZ, 0xc0, !PT ;  /* 0xffdfffffe3e37812 */ /* 0x000fe400078ec0ff */
[----:B------:R-:W-:Y:S04]  /*e240*/  ISETP.LT.OR P0, PT, R132, 0x59, P0 ;  /* 0x000000598400780c */ /* 0x000fe80000701670 */
[----:B------:R-:W-:Y:S02]  /*e250*/  FSEL R120, R48, -INF , !P0 ;  /* 0xff80000030787808 */ /* 0x000fe40004000000 */
[----:B------:R-:W-:Y:S02]  /*e260*/  ISETP.GT.AND P0, PT, R130, RZ, !P2 ;  /* 0x000000ff8200720c */ /* 0x000fe40005704270 */
        /* <DEDUP_REMOVED lines=25> */
.L_x_62:
[----:B------:R-:W-:Y:S04]  /*e400*/  MOV R4, 0x1 ;  /* 0x0000000100047802 */ /* 0x000fe80000000f00 */
[----:B------:R-:W-:Y:S11]  /*e410*/  ISETP.NE.AND P0, PT, R4, c[0x0][0x32c], PT ;  /* 0x0000cb0004007a0c */ /* 0x000ff60003f05270 */
[----:B------:R-:W-:Y:S02]  /*e420*/  @!UPT UIADD3 URZ, URZ, URZ, URZ ;  /* 0x0000003f3f3ff290 */ /* 0x000fe4000fffe03f */
[----:B------:R-:W-:Y:S05]  /*e430*/  @P0 IMAD.HI.U32 R4, R13, c[0x0][0x330], RZ ;  /* 0x0000cc000d040a27 */ /* 0x000fea00078e00ff */
[----:B------:R-:W-:Y:S02]  /*e440*/  @P0 SHF.R.U32.HI R13, RZ, c[0x0][0x334], R4 ;  /* 0x0000cd00ff0d0a19 */ /* 0x000fe40000011604 */
.L_x_63:
[----:B------:R-:W-:Y:S05]  /*e450*/  BSYNC B0 ;  /* 0x0000000000007941 */ /* 0x000fea0003800000 */
.L_x_61:
[----:B------:R-:W-:Y:S05]  /*e460*/  IMAD R0, R13, c[0x0][0x32c], R0 ;  /* 0x0000cb000d007a24 */ /* 0x000fea00078e0200 */
[----:B------:R-:W-:Y:S02]  /*e470*/  IADD3 R13, R0, c[0x0][0x32c], RZ ;  /* 0x0000cb00000d7a10 */ /* 0x000fe40007ffe0ff */
[----:B------:R-:W-:Y:S02]  /*e480*/  IMNMX R5, R5, R0, !PT ;  /* 0x0000000005057217 */ /* 0x000fe40007800200 */
[----:B------:R-:W-:Y:S02]  /*e490*/  IMNMX R128, R128, R13, PT ;  /* 0x0000000d80807217 */ /* 0x000fe40003800200 */
.L_x_60:
        /* <DEDUP_REMOVED lines=25> */
[C---:B------:R-:W-:Y:S02]  /*e630*/  ISETP.LT.OR P0, PT, R128.reuse, 0xa, P0 ;  /* 0x0000000a8000780c */ /* 0x040fe40000701670 */
        /* <DEDUP_REMOVED lines=54> */
[----:B------:R-:W-:Y:S02]  /*e9a0*/  FMNMX.FTZ R10, R44, R13, !PT ;  /* 0x0000000d2c0a7209 */ /* 0x000fe40007810000 */
[C---:B------:R-:W-:Y:S02]  /*e9b0*/  ISETP.LT.OR P0, PT, R128.reuse, 0x2a, P0 ;  /* 0x0000002a8000780c */ /* 0x040fe40000701670 */
[----:B------:R-:W-:Y:S01]  /*e9c0*/  ISETP.GT.AND P6, PT, R5, 0x58, !P6 ;  /* 0x000000580500780c */ /* 0x000fe200077c4270 */
[----:B------:R-:W1:Y:S01]  /*e9d0*/  SHFL.BFLY PT, R13, R10, 0x2, 0x1f ;  /* 0x0c401f000a0d7f89 */ /* 0x000e6200000e0000 */
[----:B------:R-:W-:Y:S02]  /*e9e0*/  FSEL R157, R27, -INF , !P0 ;  /* 0xff8000001b9d7808 */ /* 0x000fe40004000000 */
[----:B------:R-:W-:Y:S02]  /*e9f0*/  LOP3.LUT P0, RZ, R227, 0x200, RZ, 0xc0, !PT ;  /* 0x00000200e3ff7812 */ /* 0x000fe4000780c0ff */
[----:B------:R-:W-:Y:S02]  /*ea00*/  FMNMX.FTZ R0, R157, R0, !PT ;  /* 0x000000009d007209 */ /* 0x000fe40007810000 */
[C---:B------:R-:W-:Y:S01]  /*ea10*/  ISETP.GT.AND P0, PT, R5.reuse, 0x30, !P0 ;  /* 0x000000300500780c */ /* 0x040fe20004704270 */
[----:B------:R-:W-:Y:S01]  /*ea20*/  LDSM.16.MT88.4 R24, [R209+0x100] ;  /* 0x00010000d118783b */ /* 0x000fe20000004200 */
        /* <DEDUP_REMOVED lines=9> */
[C---:B------:R-:W-:Y:S02]  /*eac0*/  ISETP.LT.OR P2, PT, R128.reuse, 0x5a, P2 ;  /* 0x0000005a8000780c */ /* 0x040fe40001741670 */
        /* <DEDUP_REMOVED lines=9> */
[----:B------:R-:W-:Y:S04]  /*eb60*/  ISETP.GT.AND P0, PT, R5, 0x39, !P0 ;  /* 0x000000390500780c */ /* 0x000fe80004704270 */
[C---:B------:R-:W-:Y:S04]  /*eb70*/  ISETP.LT.OR P0, PT, R128.reuse, 0x3a, P0 ;  /* 0x0000003a8000780c */ /* 0x040fe80000701670 */
        /* <DEDUP_REMOVED lines=10> */
[C---:B------:R-:W-:Y:S02]  /*ec20*/  ISETP.LT.OR P0, PT, R128.reuse, 0x42, P0 ;  /* 0x000000428000780c */ /* 0x040fe40000701670 */
[----:B------:R-:W-:Y:S01]  /*ec30*/  FSEL R13, R51, -INF , !P2 ;  /* 0xff800000330d7808 */ /* 0x000fe20005000000 */
[----:B------:R-:W1:Y:S01]  /*ec40*/  SHFL.BFLY PT, R15, R10, 0x1, 0x1f ;  /* 0x0c201f000a0f7f89 */ /* 0x000e6200000e0000 */
        /* <DEDUP_REMOVED lines=19> */
[----:B------:R-:W-:Y:S04]  /*ed80*/  ISETP.LT.OR P0, PT, R128, 0x52, P0 ;  /* 0x000000528000780c */ /* 0x000fe80000701670 */
[----:B------:R-:W-:Y:S04]  /*ed90*/  FSEL R47, R47, -INF , !P0 ;  /* 0xff8000002f2f7808 */ /* 0x000fe80004000000 */
        /* <DEDUP_REMOVED lines=14> */
[----:B------:R-:W-:Y:S01]  /*ee80*/  LDSM.16.MT88.4 R40, [R208+0x4900] ;  /* 0x00490000d028783b */ /* 0x000fe20000004200 */
[--C-:B------:R-:W-:Y:S01]  /*ee90*/  FFMA.FTZ R119, R119, c[0x0][0x2d0], -R46.reuse ;  /* 0x0000b40077777a23 */ /* 0x100fe2000001082e */
[----:B-1----:R-:W-:Y:S01]  /*eea0*/  FMNMX.FTZ R6, R4, R5, !PT ;  /* 0x0000000504067209 */ /* 0x002fe20007810000 */
[--C-:B------:R-:W-:Y:S01]  /*eeb0*/  FFMA.FTZ R122, R122, c[0x0][0x2d0], -R46.reuse ;  /* 0x0000b4007a7a7a23 */ /* 0x100fe2000001082e */
[----:B------:R-:W-:Y:S01]  /*eec0*/  FSEL R4, R0, RZ, P0 ;  /* 0x000000ff00047208 */ /* 0x000fe20000000000 */
[--C-:B------:R-:W-:Y:S02]  /*eed0*/  FFMA.FTZ R128, R249, c[0x0][0x2d0], -R46.reuse ;  /* 0x0000b400f9807a23 */ /* 0x100fe4000001082e */
[----:B------:R-:W1:Y:S01]  /*eee0*/  MUFU.EX2 R15, R15 ;  /* 0x0000000f000f7308 */ /* 0x000e620000000800 */
[----:B------:R-:W2:Y:S01]  /*eef0*/  SHFL.BFLY PT, R5, R6, 0x1, 0x1f ;  /* 0x0c201f0006057f89 */ /* 0x000ea200000e0000 */
[----:B------:R-:W-:Y:S02]  /*ef00*/  FADD.FTZ R3, -R4, R3 ;  /* 0x0000000304037221 */ /* 0x000fe40000010100 */
[--C-:B------:R-:W-:Y:S02]  /*ef10*/  FFMA.FTZ R141, R141, c[0x0][0x2d0], -R46.reuse ;  /* 0x0000b4008d8d7a23 */ /* 0x100fe4000001082e */
[--C-:B------:R-:W-:Y:S02]  /*ef20*/  FFMA.FTZ R130, R243, c[0x0][0x2d0], -R46.reuse ;  /* 0x0000b400f3827a23 */ /* 0x100fe4000001082e */
[--C-:B------:R-:W-:Y:S02]  /*ef30*/  FFMA.FTZ R132, R155, c[0x0][0x2d0], -R46.reuse ;  /* 0x0000b4009b847a23 */ /* 0x100fe4000001082e */
[----:B------:R-:W-:Y:S01]  /*ef40*/  MUFU.EX2 R14, R14 ;  /* 0x0000000e000e7308 */ /* 0x000fe20000000800 */
[--C-:B------:R-:W-:Y:S02]  /*ef50*/  FFMA.FTZ R149, R149, c[0x0][0x2d0], -R46.reuse ;  /* 0x0000b40095957a23 */ /* 0x100fe4000001082e */
[--C-:B------:R-:W-:Y:S02]  /*ef60*/  FFMA.FTZ R138, R237, c[0x0][0x2d0], -R46.reuse ;  /* 0x0000b400ed8a7a23 */ /* 0x100fe4000001082e */
[--C-:B------:R-:W-:Y:S02]  /*ef70*/  FFMA.FTZ R159, R159, c[0x0][0x2d0], -R46.reuse ;  /* 0x0000b4009f9f7a23 */ /* 0x100fe4000001082e */
[--C-:B------:R-:W-:Y:S02]  /*ef80*/  FFMA.FTZ R140, R171, c[0x0][0x2d0], -R46.reuse ;  /* 0x0000b400ab8c7a23 */ /* 0x100fe4000001082e */
[--C-:B------:R-:W-:Y:S01]  /*ef90*/  FFMA.FTZ R163, R163, c[0x0][0x2d0], -R46.reuse ;  /* 0x0000b400a3a37a23 */ /* 0x100fe2000001082e */
[----:B------:R-:W3:Y:S01]  /*efa0*/  MUFU.EX2 R49, R49 ;  /* 0x0000003100317308 */ /* 0x000ee20000000800 */
[--C-:B------:R-:W-:Y:S02]  /*efb0*/  FFMA.FTZ R150, R153, c[0x0][0x2d0], -R46.reuse ;  /* 0x0000b40099967a23 */ /* 0x100fe4000001082e */
[--C-:B------:R-:W-:Y:S01]  /*efc0*/  FFMA.FTZ R143, R143, c[0x0][0x2d0], -R46.reuse ;  /* 0x0000b4008f8f7a23 */ /* 0x100fe2000001082e */
[----:B-1----:R-:W-:Y:S01]  /*efd0*/  F2FP.PACK_AB R16, R15, R48 ;  /* 0x000000300f10723e */ /* 0x002fe200000000ff */
[--C-:B------:R-:W-:Y:S01]  /*efe0*/  FFMA.FTZ R139, R139, c[0x0][0x2d0], -R46.reuse ;  /* 0x0000b4008b8b7a23 */ /* 0x100fe2000001082e */
[----:B--2---:R-:W-:Y:S01]  /*eff0*/  FMNMX.FTZ R12, R5, R6, !PT ;  /* 0x00000006050c7209 */ /* 0x004fe20007810000 */
[----:B------:R-:W-:Y:S02]  /*f000*/  FMUL.FTZ R6, R3, c[0x0][0x2d0] ;  /* 0x0000b40003067a20 */ /* 0x000fe40000410000 */
[--C-:B------:R-:W-:Y:S01]  /*f010*/  FFMA.FTZ R123, R123, c[0x0][0x2d0], -R46.reuse ;  /* 0x0000b4007b7b7a23 */ /* 0x100fe2000001082e */
[C---:B------:R-:W-:Y:S01]  /*f020*/  FSETP.NEU.FTZ.AND P0, PT, R12.reuse, -INF , PT ;  /* 0xff8000000c00780b */ /* 0x040fe20003f1d000 */
[C---:B------:R-:W-:Y:S01]  /*f030*/  FMUL.FTZ R118, R12.reuse, c[0x0][0x2d0] ;  /* 0x0000b4000c767a20 */ /* 0x040fe20000410000 */
[----:B------:R-:W1:Y:S01]  /*f040*/  MUFU.EX2 R3, R6 ;  /* 0x0000000600037308 */ /* 0x000e620000000800 */
[--C-:B------:R-:W-:Y:S01]  /*f050*/  FFMA.FTZ R158, R121, c[0x0][0x2d0], -R46.reuse ;  /* 0x0000b400799e7a23 */ /* 0x100fe2000001082e */
[----:B------:R-:W-:Y:S01]  /*f060*/  FSEL R5, R12, RZ, P0 ;  /* 0x000000ff0c057208 */ /* 0x000fe20000000000 */
[----:B------:R-:W-:Y:S01]  /*f070*/  FFMA.FTZ R120, R120, c[0x0][0x2d0], -R46 ;  /* 0x0000b40078787a23 */ /* 0x000fe2000001082e */
[----:B------:R-:W-:Y:S02]  /*f080*/  FSEL R118, R118, RZ, P0 ;  /* 0x000000ff76767208 */ /* 0x000fe40000000000 */
[----:B------:R-:W-:Y:S01]  /*f090*/  ISETP.GT.AND P0, PT, R168, R215, PT ;  /* 0x000000d7a800720c */ /* 0x000fe20003f04270 */
[----:B------:R-:W-:Y:S02]  /*f0a0*/  FADD.FTZ R5, -R5, R2 ;  /* 0x0000000205057221 */ /* 0x000fe40000010100 */
[--C-:B------:R-:W-:Y:S01]  /*f0b0*/  FFMA.FTZ R50, R11, c[0x0][0x2d0], -R118.reuse ;  /* 0x0000b4000b327a23 */ /* 0x100fe20000010876 */
[----:B------:R-:W-:Y:S01]  /*f0c0*/  MUFU.EX2 R119, R119 ;  /* 0x0000007700777308 */ /* 0x000fe20000000800 */
[----:B------:R-:W2:Y:S01]  /*f0d0*/  LDSM.16.MT88.4 R8, [R212+0x100] ;  /* 0x00010000d408783b */ /* 0x000ea20000004200 */
[--C-:B------:R-:W-:Y:S01]  /*f0e0*/  FFMA.FTZ R117, R21, c[0x0][0x2d0], -R118.reuse ;  /* 0x0000b40015757a23 */ /* 0x100fe20000010876 */
[----:B---3--:R-:W-:Y:S01]  /*f0f0*/  F2FP.PACK_AB R18, R49, R14 ;  /* 0x0000000e3112723e */ /* 0x008fe200000000ff */
[--C-:B------:R-:W-:Y:S02]  /*f100*/  FFMA.FTZ R116, R17, c[0x0][0x2d0], -R118.reuse ;  /* 0x0000b40011747a23 */ /* 0x100fe40000010876 */
[--C-:B------:R-:W-:Y:S02]  /*f110*/  FFMA.FTZ R51, R7, c[0x0][0x2d0], -R118.reuse ;  /* 0x0000b40007337a23 */ /* 0x100fe40000010876 */
[----:B------:R-:W-:Y:S01]  /*f120*/  FMUL.FTZ R2, R5, c[0x0][0x2d0] ;  /* 0x0000b40005027a20 */ /* 0x000fe20000410000 */
[----:B------:R-:W3:Y:S01]  /*f130*/  LDSM.16.MT88.4 R20, [R210+0x100] ;  /* 0x00010000d214783b */ /* 0x000ee20000004200 */
[----:B------:R-:W-:Y:S01]  /*f140*/  MUFU.EX2 R117, R117 ;  /* 0x0000007500757308 */ /* 0x000fe20000000800 */
[--C-:B------:R-:W-:Y:S02]  /*f150*/  FFMA.FTZ R160, R47, c[0x0][0x2d0], -R118.reuse ;  /* 0x0000b4002fa07a23 */ /* 0x100fe40000010876 */
[--C-:B------:R-:W-:Y:S02]  /*f160*/  FFMA.FTZ R156, R133, c[0x0][0x2d0], -R118.reuse ;  /* 0x0000b400859c7a23 */ /* 0x100fe40000010876 */
[C---:B-1----:R-:W-:Y:S02]  /*f170*/  FMUL.FTZ R4, R3.reuse, R112 ;  /* 0x0000007003047220 */ /* 0x042fe40000410000 */
        /* <DEDUP_REMOVED lines=13> */
[C---:B------:R-:W-:Y:S01]  /*f250*/  FMUL.FTZ R88, R3.reuse, R88 ;  /* 0x0000005803587220 */ /* 0x040fe20000410000 */
[----:B------:R-:W4:Y:S01]  /*f260*/  MUFU.EX2 R50, R50 ;  /* 0x0000003200327308 */ /* 0x000f220000000800 */
[----:B------:R-:W-:Y:S02]  /*f270*/  FMUL.FTZ R89, R3, R89 ;  /* 0x0000005903597220 */ /* 0x000fe40000410000 */
[--C-:B------:R-:W-:Y:S01]  /*f280*/  FFMA.FTZ R133, R45, c[0x0][0x2d0], -R118.reuse ;  /* 0x0000b4002d857a23 */ /* 0x100fe20000010876 */
[----:B-1----:R-:W-:Y:S01]  /*f290*/  F2FP.PACK_AB R17, R116, R117 ;  /* 0x000000757411723e */ /* 0x002fe200000000ff */
        /* <DEDUP_REMOVED lines=9> */
[----:B------:R-:W5:Y:S01]  /*f330*/  MUFU.EX2 R122, R122 ;  /* 0x0000007a007a7308 */ /* 0x000f620000000800 */
[C---:B------:R-:W-:Y:S02]  /*f340*/  FMUL.FTZ R56, R3.reuse, R56 ;  /* 0x0000003803387220 */ /* 0x040fe40000410000 */
[C---:B------:R-:W-:Y:S01]  /*f350*/  FMUL.FTZ R57, R3.reuse, R57 ;  /* 0x0000003903397220 */ /* 0x040fe20000410000 */
[----:B----4-:R-:W-:Y:S01]  /*f360*/  F2FP.PACK_AB R19, R50, R51 ;  /* 0x000000333213723e */ /* 0x010fe200000000ff */
        /* <DEDUP_REMOVED lines=9> */
[----:B------:R-:W-:Y:S01]  /*f400*/  MUFU.EX2 R141, R141 ;  /* 0x0000008d008d7308 */ /* 0x000fe20000000800 */
[C---:B------:R-:W-:Y:S02]  /*f410*/  FMUL.FTZ R71, R2.reuse, R71 ;  /* 0x0000004702477220 */ /* 0x040fe40000410000 */
[C---:B------:R-:W-:Y:S01]  /*f420*/  FMUL.FTZ R74, R2.reuse, R74 ;  /* 0x0000004a024a7220 */ /* 0x040fe20000410000 */
[C---:B--2---:R-:W-:Y:S05]  /*f430*/  HMMA.16816.F32 R4, R16.reuse, R8, R4 ;  /* 0x000000081004723c */ /* 0x044fea0000001804 */
[C---:B------:R-:W-:Y:S01]  /*f440*/  FMUL.FTZ R75, R2.reuse, R75 ;  /* 0x0000004b024b7220 */ /* 0x040fe20000410000 */
[----:B------:R-:W-:Y:S01]  /*f450*/  MUFU.EX2 R130, R130 ;  /* 0x0000008200827308 */ /* 0x000fe20000000800 */
[C---:B------:R-:W-:Y:S01]  /*f460*/  FMUL.FTZ R78, R2.reuse, R78 ;  /* 0x0000004e024e7220 */ /* 0x040fe20000410000 */
[C---:B------:R-:W-:Y:S01]  /*f470*/  HMMA.16816.F32 R68, R16.reuse, R10, R68 ;  /* 0x0000000a1044723c */ /* 0x040fe20000001844 */
[----:B------:R-:W1:Y:S03]  /*f480*/  LDSM.16.MT88.4 R8, [R208+0x100] ;  /* 0x00010000d008783b */ /* 0x000e660000004200 */
[C---:B------:R-:W-:Y:S02]  /*f490*/  FMUL.FTZ R79, R2.reuse, R79 ;  /* 0x0000004f024f7220 */ /* 0x040fe40000410000 */
[C---:B------:R-:W-:Y:S02]  /*f4a0*/  FMUL.FTZ R82, R2.reuse, R82 ;  /* 0x0000005202527220 */ /* 0x040fe40000410000 */
[C---:B---3--:R-:W-:Y:S01]  /*f4b0*/  HMMA.16816.F32 R72, R16.reuse, R20, R72 ;  /* 0x000000141048723c */ /* 0x048fe20000001848 */
[----:B------:R-:W-:Y:S03]  /*f4c0*/  MUFU.EX2 R132, R132 ;  /* 0x0000008400847308 */ /* 0x000fe60000000800 */
[C---:B------:R-:W-:Y:S02]  /*f4d0*/  FMUL.FTZ R83, R2.reuse, R83 ;  /* 0x0000005302537220 */ /* 0x040fe40000410000 */
[C---:B------:R-:W-:Y:S02]  /*f4e0*/  FMUL.FTZ R86, R2.reuse, R86 ;  /* 0x0000005602567220 */ /* 0x040fe40000410000 */
[C---:B------:R-:W-:Y:S01]  /*f4f0*/  HMMA.16816.F32 R76, R16.reuse, R22, R76 ;  /* 0x00000016104c723c */ /* 0x040fe2000000184c */
[----:B------:R-:W2:Y:S02]  /*f500*/  LDSM.16.MT88.4 R20, [R212+0x3100] ;  /* 0x00310000d414783b */ /* 0x000ea40000004200 */
[----:B------:R-:W-:Y:S01]  /*f510*/  MUFU.EX2 R149, R149 ;  /* 0x0000009500957308 */ /* 0x000fe20000000800 */
[C---:B------:R-:W-:Y:S02]  /*f520*/  FMUL.FTZ R87, R2.reuse, R87 ;  /* 0x0000005702577220 */ /* 0x040fe40000410000 */
[C---:B------:R-:W-:Y:S02]  /*f530*/  FMUL.FTZ R98, R2.reuse, R98 ;  /* 0x0000006202627220 */ /* 0x040fe40000410000 */
[C---:B------:R-:W-:Y:S04]  /*f540*/  HMMA.16816.F32 R80, R16.reuse, R24, R80 ;  /* 0x000000181050723c */ /* 0x040fe80000001850 */
[C---:B------:R-:W-:Y:S01]  /*f550*/  FMUL.FTZ R99, R2.reuse, R99 ;  /* 0x0000006302637220 */ /* 0x040fe20000410000 */
[----:B------:R-:W-:Y:S01]  /*f560*/  MUFU.EX2 R138, R138 ;  /* 0x0000008a008a7308 */ /* 0x000fe20000000800 */
[C---:B------:R-:W-:Y:S02]  /*f570*/  FMUL.FTZ R102, R2.reuse, R102 ;  /* 0x0000006602667220 */ /* 0x040fe40000410000 */
[C---:B------:R-:W-:Y:S01]  /*f580*/  HMMA.16816.F32 R84, R16.reuse, R26, R84 ;  /* 0x0000001a1054723c */ /* 0x040fe20000001854 */
[----:B------:R-:W3:Y:S03]  /*f590*/  LDSM.16.MT88.4 R24, [R210+0x3100] ;  /* 0x00310000d218783b */ /* 0x000ee60000004200 */
[C---:B------:R-:W-:Y:S02]  /*f5a0*/  FMUL.FTZ R90, R2.reuse, R90 ;  /* 0x0000005a025a7220 */ /* 0x040fe40000410000 */
[C---:B------:R-:W-:Y:S01]  /*f5b0*/  FMUL.FTZ R91, R2.reuse, R91 ;  /* 0x0000005b025b7220 */ /* 0x040fe20000410000 */
[----:B------:R-:W-:Y:S01]  /*f5c0*/  MUFU.EX2 R159, R159 ;  /* 0x0000009f009f7308 */ /* 0x000fe20000000800 */
[C---:B------:R-:W-:Y:S04]  /*f5d0*/  FMUL.FTZ R103, R2.reuse, R103 ;  /* 0x0000006702677220 */ /* 0x040fe80000410000 */
[C---:B------:R-:W-:Y:S01]  /*f5e0*/  FMUL.FTZ R106, R2.reuse, R106 ;  /* 0x0000006a026a7220 */ /* 0x040fe20000410000 */
[C---:B-1----:R-:W-:Y:S03]  /*f5f0*/  HMMA.16816.F32 R88, R16.reuse, R8, R88 ;  /* 0x000000081058723c */ /* 0x042fe60000001858 */
[C---:B------:R-:W-:Y:S01]  /*f600*/  FMUL.FTZ R93, R3.reuse, R93 ;  /* 0x0000005d035d7220 */ /* 0x040fe20000410000 */
[----:B------:R-:W-:Y:S01]  /*f610*/  MUFU.EX2 R140, R140 ;  /* 0x0000008c008c7308 */ /* 0x000fe20000000800 */
[C---:B------:R-:W-:Y:S02]  /*f620*/  FMUL.FTZ R94, R2.reuse, R94 ;  /* 0x0000005e025e7220 */ /* 0x040fe40000410000 */
[C---:B------:R-:W-:Y:S02]  /*f630*/  FMUL.FTZ R95, R2.reuse, R95 ;  /* 0x0000005f025f7220 */ /* 0x040fe40000410000 */
[C---:B------:R-:W-:Y:S03]  /*f640*/  FMUL.FTZ R8, R3.reuse, R108 ;  /* 0x0000006c03087220 */ /* 0x040fe60000410000 */
[----:B------:R-:W-:Y:S02]  /*f650*/  FMUL.FTZ R9, R3, R109 ;  /* 0x0000006d03097220 */ /* 0x000fe40000410000 */
[C---:B------:R-:W-:Y:S01]  /*f660*/  HMMA.16816.F32 R92, R16.reuse, R10, R92 ;  /* 0x0000000a105c723c */ /* 0x040fe2000000185c */
[----:B------:R-:W-:Y:S02]  /*f670*/  MUFU.EX2 R163, R163 ;  /* 0x000000a300a37308 */ /* 0x000fe40000000800 */
[C---:B------:R-:W-:Y:S02]  /*f680*/  FMUL.FTZ R107, R2.reuse, R107 ;  /* 0x0000006b026b7220 */ /* 0x040fe40000410000 */
[C---:B------:R-:W-:Y:S02]  /*f690*/  FMUL.FTZ R54, R2.reuse, R54 ;  /* 0x0000003602367220 */ /* 0x040fe40000410000 */
[C---:B------:R-:W-:Y:S01]  /*f6a0*/  FMUL.FTZ R10, R2.reuse, R110 ;  /* 0x0000006e020a7220 */ /* 0x040fe20000410000 */
[C---:B--2---:R-:W-:Y:S03]  /*f6b0*/  HMMA.16816.F32 R96, R16.reuse, R20, R96 ;  /* 0x000000141060723c */ /* 0x044fe60000001860 */
[----:B------:R-:W-:Y:S01]  /*f6c0*/  MUFU.EX2 R150, R150 ;  /* 0x0000009600967308 */ /* 0x000fe20000000800 */
[----:B------:R-:W-:Y:S02]  /*f6d0*/  FFMA.FTZ R110, R37, c[0x0][0x2d0], -R118 ;  /* 0x0000b400256e7a23 */ /* 0x000fe40000010876 */
[----:B------:R-:W-:Y:S01]  /*f6e0*/  LDSM.16.MT88.4 R36, [R208+0x900] ;  /* 0x00090000d024783b */ /* 0x000fe20000004200 */
[C---:B------:R-:W-:Y:S01]  /*f6f0*/  FMUL.FTZ R11, R2.reuse, R111 ;  /* 0x0000006f020b7220 */ /* 0x040fe20000410000 */
[C---:B------:R-:W-:Y:S04]  /*f700*/  HMMA.16816.F32 R100, R16.reuse, R22, R100 ;  /* 0x000000161064723c */ /* 0x040fe80000001864 */
[----:B------:R-:W-:Y:S01]  /*f710*/  FMUL.FTZ R55, R2, R55 ;  /* 0x0000003702377220 */ /* 0x000fe20000410000 */
[----:B------:R-:W-:Y:S01]  /*f720*/  MUFU.EX2 R110, R110 ;  /* 0x0000006e006e7308 */ /* 0x000fe20000000800 */
[----:B------:R-:W1:Y:S01]  /*f730*/  LDSM.16.MT88.4 R20, [R208+0x3100] ;  /* 0x00310000d014783b */ /* 0x000e620000004200 */
[----:B------:R-:W-:Y:S01]  /*f740*/  FFMA.FTZ R109, R131, c[0x0][0x2d0], -R46 ;  /* 0x0000b400836d7a23 */ /* 0x000fe2000001082e */
[C---:B---3--:R-:W-:Y:S04]  /*f750*/  HMMA.16816.F32 R8, R16.reuse, R24, R8 ;  /* 0x000000181008723c */ /* 0x048fe80000001808 */
[----:B------:R-:W-:Y:S02]  /*f760*/  FFMA.FTZ R131, R33, c[0x0][0x2d0], -R118 ;  /* 0x0000b40021837a23 */ /* 0x000fe40000010876 */
[----:B------:R-:W-:Y:S01]  /*f770*/  LDSM.16.MT88.4 R32, [R209+0x900] ;  /* 0x00090000d120783b */ /* 0x000fe20000004200 */
[----:B------:R-:W-:Y:S01]  /*f780*/  FFMA.FTZ R46, R44, c[0x0][0x2d0], -R46 ;  /* 0x0000b4002c2e7a23 */ /* 0x000fe2000001082e */
[C---:B------:R-:W-:Y:S01]  /*f790*/  HMMA.16816.F32 R104, R16.reuse, R26, R104 ;  /* 0x0000001a1068723c */ /* 0x040fe20000001868 */
[----:B------:R-:W2:Y:S03]  /*f7a0*/  MUFU.EX2 R109, R109 ;  /* 0x0000006d006d7308 */ /* 0x000ea60000000800 */
[C---:B------:R-:W-:Y:S02]  /*f7b0*/  FMUL.FTZ R58, R2.reuse, R58 ;  /* 0x0000003a023a7220 */ /* 0x040fe40000410000 */
[----:B------:R-:W3:Y:S01]  /*f7c0*/  LDSM.16.MT88.4 R24, [R212+0x900] ;  /* 0x00090000d418783b */ /* 0x000ee20000004200 */
[C---:B------:R-:W-:Y:S01]  /*f7d0*/  FMUL.FTZ R59, R2.reuse, R59 ;  /* 0x0000003b023b7220 */ /* 0x040fe20000410000 */
[C---:B------:R-:W-:Y:S03]  /*f7e0*/  HMMA.16816.F32 R52, R16.reuse, R28, R52 ;  /* 0x0000001c1034723c */ /* 0x040fe60000001834 */
[----:B------:R-:W4:Y:S01]  /*f7f0*/  MUFU.EX2 R131, R131 ;  /* 0x0000008300837308 */ /* 0x000f220000000800 */
[--C-:B------:R-:W-:Y:S02]  /*f800*/  FFMA.FTZ R108, R251, c[0x0][0x2d0], -R118.reuse ;  /* 0x0000b400fb6c7a23 */ /* 0x100fe40000010876 */
[--C-:B------:R-:W-:Y:S02]  /*f810*/  FFMA.FTZ R111, R247, c[0x0][0x2d0], -R118.reuse ;  /* 0x0000b400f76f7a23 */ /* 0x100fe40000010876 */
[C---:B------:R-:W-:Y:S01]  /*f820*/  HMMA.16816.F32 R56, R16.reuse, R30, R56 ;  /* 0x0000001e1038723c */ /* 0x040fe20000001838 */
[----:B------:R-:W3:Y:S03]  /*f830*/  LDSM.16.MT88.4 R28, [R210+0x900] ;  /* 0x00090000d21c783b */ /* 0x000ee60000004200 */
[C---:B------:R-:W-:Y:S01]  /*f840*/  FMUL.FTZ R62, R2.reuse, R62 ;  /* 0x0000003e023e7220 */ /* 0x040fe20000410000 */
[----:B------:R-:W-:Y:S01]  /*f850*/  MUFU.EX2 R108, R108 ;  /* 0x0000006c006c7308 */ /* 0x000fe20000000800 */
[C---:B------:R-:W-:Y:S02]  /*f860*/  FMUL.FTZ R63, R2.reuse, R63 ;  /* 0x0000003f023f7220 */ /* 0x040fe40000410000 */
[C---:B------:R-:W-:Y:S04]  /*f870*/  FMUL.FTZ R66, R2.reuse, R66 ;  /* 0x0000004202427220 */ /* 0x040fe80000410000 */
[----:B------:R-:W-:Y:S01]  /*f880*/  FMUL.FTZ R67, R2, R67 ;  /* 0x0000004302437220 */ /* 0x000fe20000410000 */
[C---:B-1----:R-:W-:Y:S02]  /*f890*/  HMMA.16816.F32 R60, R16.reuse, R20, R60 ;  /* 0x00000014103c723c */ /* 0x042fe4000000183c */
[----:B------:R-:W1:Y:S01]  /*f8a0*/  MUFU.EX2 R111, R111 ;  /* 0x0000006f006f7308 */ /* 0x000e620000000800 */
[--C-:B------:R-:W-:Y:S02]  /*f8b0*/  FFMA.FTZ R134, R245, c[0x0][0x2d0], -R118.reuse ;  /* 0x0000b400f5867a23 */ /* 0x100fe40000010876 */
[--C-:B------:R-:W-:Y:S02]  /*f8c0*/  FFMA.FTZ R155, R241, c[0x0][0x2d0], -R118.reuse ;  /* 0x0000b400f19b7a23 */ /* 0x100fe40000010876 */
[--C-:B------:R-:W-:Y:S01]  /*f8d0*/  FFMA.FTZ R136, R239, c[0x0][0x2d0], -R118.reuse ;  /* 0x0000b400ef887a23 */ /* 0x100fe20000010876 */
[----:B------:R-:W-:Y:S01]  /*f8e0*/  HMMA.16816.F32 R64, R16, R22, R64 ;  /* 0x000000161040723c */ /* 0x000fe20000001840 */
[----:B------:R-:W3:Y:S03]  /*f8f0*/  LDSM.16.MT88.4 R20, [R212+0x3900] ;  /* 0x00390000d414783b */ /* 0x000ee60000004200 */
[----:B------:R3:W-:Y:S01]  /*f900*/  MUFU.EX2 R121, R46 ;  /* 0x0000002e00797308 */ /* 0x0007e20000000800 */
[--C-:B------:R-:W-:Y:S02]  /*f910*/  FFMA.FTZ R157, R157, c[0x0][0x2d0], -R118.reuse ;  /* 0x0000b4009d9d7a23 */ /* 0x100fe40000010876 */
[--C-:B------:R-:W-:Y:S01]  /*f920*/  FFMA.FTZ R142, R235, c[0x0][0x2d0], -R118.reuse ;  /* 0x0000b400eb8e7a23 */ /* 0x100fe20000010876 */
[----:B-----5:R-:W-:Y:S01]  /*f930*/  F2FP.PACK_AB R16, R122, R119 ;  /* 0x000000777a10723e */ /* 0x020fe200000000ff */
[--C-:B------:R-:W-:Y:S03]  /*f940*/  FFMA.FTZ R167, R167, c[0x0][0x2d0], -R118.reuse ;  /* 0x0000b400a7a77a23 */ /* 0x100fe60000010876 */
[----:B--2---:R-:W-:Y:S02]  /*f950*/  F2FP.PACK_AB R18, R109, R128 ;  /* 0x000000806d12723e */ /* 0x004fe400000000ff */
[----:B----4-:R-:W-:Y:S01]  /*f960*/  F2FP.PACK_AB R19, R131, R110 ;  /* 0x0000006e8313723e */ /* 0x010fe200000000ff */
[----:B------:R-:W-:Y:S01]  /*f970*/  MUFU.EX2 R134, R134 ;  /* 0x0000008600867308 */ /* 0x000fe20000000800 */
[--C-:B------:R-:W-:Y:S02]  /*f980*/  FFMA.FTZ R148, R165, c[0x0][0x2d0], -R118.reuse ;  /* 0x0000b400a5947a23 */ /* 0x100fe40000010876 */
[--C-:B------:R-:W-:Y:S01]  /*f990*/  FFMA.FTZ R161, R161, c[0x0][0x2d0], -R118.reuse ;  /* 0x0000b400a1a17a23 */ /* 0x100fe20000010876 */
[----:B-1----:R-:W-:Y:S01]  /*f9a0*/  F2FP.PACK_AB R17, R111, R108 ;  /* 0x0000006c6f11723e */ /* 0x002fe200000000ff */
[--C-:B------:R-:W-:Y:S02]  /*f9b0*/  FFMA.FTZ R151, R151, c[0x0][0x2d0], -R118.reuse ;  /* 0x0000b40097977a23 */ /* 0x100fe40000010876 */
[--C-:B------:R-:W-:Y:S02]  /*f9c0*/  FFMA.FTZ R154, R137, c[0x0][0x2d0], -R118.reuse ;  /* 0x0000b400899a7a23 */ /* 0x100fe40000010876 */
[--C-:B------:R-:W-:Y:S01]  /*f9d0*/  FFMA.FTZ R135, R135, c[0x0][0x2d0], -R118.reuse ;  /* 0x0000b40087877a23 */ /* 0x100fe20000010876 */
[----:B------:R-:W1:Y:S01]  /*f9e0*/  MUFU.EX2 R155, R155 ;  /* 0x0000009b009b7308 */ /* 0x000e620000000800 */
[C---:B---3--:R-:W-:Y:S01]  /*f9f0*/  HMMA.16816.F32 R4, R16.reuse, R24, R4 ;  /* 0x000000181004723c */ /* 0x048fe20000001804 */
[----:B------:R-:W-:Y:S02]  /*fa00*/  LDSM.16.MT88.4 R44, [R209+0x2900] ;  /* 0x00290000d12c783b */ /* 0x000fe40000004200 */
[--C-:B------:R-:W-:Y:S02]  /*fa10*/  FFMA.FTZ R129, R129, c[0x0][0x2d0], -R118.reuse ;  /* 0x0000b40081817a23 */ /* 0x100fe40000010876 */
[----:B------:R-:W-:Y:S03]  /*fa20*/  FFMA.FTZ R118, R13, c[0x0][0x2d0], -R118 ;  /* 0x0000b4000d767a23 */ /* 0x000fe60000010876 */
[C---:B------:R-:W-:Y:S01]  /*fa30*/  HMMA.16816.F32 R68, R16.reuse, R26, R68 ;  /* 0x0000001a1044723c */ /* 0x040fe20000001844 */
[----:B------:R-:W-:Y:S01]  /*fa40*/  MUFU.EX2 R136, R136 ;  /* 0x0000008800887308 */ /* 0x000fe20000000800 */
[----:B------:R-:W2:Y:S02]  /*fa50*/  LDSM.16.MT88.4 R24, [R210+0x3900] ;  /* 0x00390000d218783b */ /* 0x000ea40000004200 */
[----:B------:R-:W-:Y:S02]  /*fa60*/  FFMA.FTZ R48, R3, R228, R48 ;  /* 0x000000e403307223 */ /* 0x000fe40000010030 */
[----:B------:R-:W-:Y:S02]  /*fa70*/  FFMA.FTZ R117, R2, R229, R117 ;  /* 0x000000e502757223 */ /* 0x000fe40000010075 */
[C---:B------:R-:W-:Y:S03]  /*fa80*/  HMMA.16816.F32 R72, R16.reuse, R28, R72 ;  /* 0x0000001c1048723c */ /* 0x040fe60000001848 */
[----:B------:R-:W3:Y:S01]  /*fa90*/  MUFU.EX2 R157, R157 ;  /* 0x0000009d009d7308 */ /* 0x000ee20000000800 */
[----:B------:R-:W-:Y:S02]  /*faa0*/  FADD.FTZ R15, R15, R48 ;  /* 0x000000300f0f7221 */ /* 0x000fe40000010000 */
[----:B------:R-:W-:Y:S02]  /*fab0*/  FADD.FTZ R116, R116, R117 ;  /* 0x0000007574747221 */ /* 0x000fe40000010000 */
[C---:B------:R-:W-:Y:S01]  /*fac0*/  HMMA.16816.F32 R76, R16.reuse, R30, R76 ;  /* 0x0000001e104c723c */ /* 0x040fe2000000184c */
[----:B------:R-:W4:Y:S03]  /*fad0*/  LDSM.16.MT88.4 R28, [R209+0x3900] ;  /* 0x00390000d11c783b */ /* 0x000f260000004200 */
[----:B------:R-:W-:Y:S01]  /*fae0*/  FADD.FTZ R14, R14, R15 ;  /* 0x0000000f0e0e7221 */ /* 0x000fe20000010000 */
[----:B------:R-:W-:Y:S01]  /*faf0*/  MUFU.EX2 R142, R142 ;  /* 0x0000008e008e7308 */ /* 0x000fe20000000800 */
[----:B------:R-:W-:Y:S02]  /*fb00*/  FADD.FTZ R3, R51, R116 ;  /* 0x0000007433037221 */ /* 0x000fe40000010000 */
[C---:B------:R-:W-:Y:S04]  /*fb10*/  HMMA.16816.F32 R80, R16.reuse, R32, R80 ;  /* 0x000000201050723c */ /* 0x040fe80000001850 */
[----:B------:R-:W-:Y:S02]  /*fb20*/  FADD.FTZ R14, R49, R14 ;  /* 0x0000000e310e7221 */ /* 0x000fe40000010000 */
[----:B------:R-:W-:Y:S01]  /*fb30*/  FADD.FTZ R3, R50, R3 ;  /* 0x0000000332037221 */ /* 0x000fe20000010000 */
[----:B------:R-:W5:Y:S01]  /*fb40*/  MUFU.EX2 R167, R167 ;  /* 0x000000a700a77308 */ /* 0x000f620000000800 */
[C---:B------:R-:W-:Y:S01]  /*fb50*/  HMMA.16816.F32 R84, R16.reuse, R34, R84 ;  /* 0x000000221054723c */ /* 0x040fe20000001854 */
[----:B------:R-:W1:Y:S03]  /*fb60*/  LDSM.16.MT88.4 R32, [R208+0x3900] ;  /* 0x00390000d020783b */ /* 0x000e660000004200 */
[----:B------:R-:W-:Y:S02]  /*fb70*/  FADD.FTZ R119, R119, R14 ;  /* 0x0000000e77777221 */ /* 0x000fe40000010000 */
[----:B------:R-:W-:Y:S02]  /*fb80*/  FADD.FTZ R108, R108, R3 ;  /* 0x000000036c6c7221 */ /* 0x000fe40000010000 */
[C---:B------:R-:W-:Y:S01]  /*fb90*/  HMMA.16816.F32 R88, R16.reuse, R36, R88 ;  /* 0x000000241058723c */ /* 0x040fe20000001858 */
[----:B------:R-:W-:Y:S03]  /*fba0*/  MUFU.EX2 R148, R148 ;  /* 0x0000009400947308 */ /* 0x000fe60000000800 */
[----:B------:R-:W-:Y:S02]  /*fbb0*/  FADD.FTZ R119, R122, R119 ;  /* 0x000000777a777221 */ /* 0x000fe40000010000 */
[----:B------:R-:W-:Y:S02]  /*fbc0*/  FADD.FTZ R111, R111, R108 ;  /* 0x0000006c6f6f7221 */ /* 0x000fe40000010000 */
[C---:B------:R-:W-:Y:S01]  /*fbd0*/  HMMA.16816.F32 R92, R16.reuse, R38, R92 ;  /* 0x00000026105c723c */ /* 0x040fe2000000185c */
[----:B------:R-:W-:Y:S02]  /*fbe0*/  LDSM.16.MT88.4 R36, [R208+0x4100] ;  /* 0x00410000d024783b */ /* 0x000fe40000004200 */
[----:B------:R-:W1:Y:S01]  /*fbf0*/  MUFU.EX2 R161, R161 ;  /* 0x000000a100a17308 */ /* 0x000e620000000800 */
[----:B------:R-:W-:Y:S02]  /*fc00*/  FADD.FTZ R128, R128, R119 ;  /* 0x0000007780807221 */ /* 0x000fe40000010000 */
[----:B------:R-:W-:Y:S02]  /*fc10*/  FADD.FTZ R110, R110, R111 ;  /* 0x0000006f6e6e7221 */ /* 0x000fe40000010000 */
[C---:B------:R-:W-:Y:S04]  /*fc20*/  HMMA.16816.F32 R96, R16.reuse, R20, R96 ;  /* 0x000000141060723c */ /* 0x040fe80000001860 */
[----:B------:R-:W-:Y:S01]  /*fc30*/  FADD.FTZ R128, R109, R128 ;  /* 0x000000806d807221 */ /* 0x000fe20000010000 */
[----:B------:R-:W1:Y:S01]  /*fc40*/  MUFU.EX2 R143, R143 ;  /* 0x0000008f008f7308 */ /* 0x000e620000000800 */
[----:B------:R-:W-:Y:S02]  /*fc50*/  FADD.FTZ R131, R131, R110 ;  /* 0x0000006e83837221 */ /* 0x000fe40000010000 */
[C---:B------:R-:W-:Y:S01]  /*fc60*/  HMMA.16816.F32 R100, R16.reuse, R22, R100 ;  /* 0x000000161064723c */ /* 0x040fe20000001864 */
[----:B------:R-:W3:Y:S03]  /*fc70*/  LDSM.16.MT88.4 R20, [R212+0x1100] ;  /* 0x00110000d414783b */ /* 0x000ee60000004200 */
[----:B------:R-:W-:Y:S03]  /*fc80*/  IMAD.MOV.U32 R3, RZ, RZ, R0 ;  /* 0x000000ffff037224 */ /* 0x000fe600078e0000 */
[----:B------:R-:W-:Y:S01]  /*fc90*/  MUFU.EX2 R139, R139 ;  /* 0x0000008b008b7308 */ /* 0x000fe20000000800 */
[C---:B--2---:R-:W-:Y:S08]  /*fca0*/  HMMA.16816.F32 R8, R16.reuse, R24, R8 ;  /* 0x000000181008723c */ /* 0x044ff00000001808 */
[C---:B------:R-:W-:Y:S01]  /*fcb0*/  HMMA.16816.F32 R104, R16.reuse, R26, R104 ;  /* 0x0000001a1068723c */ /* 0x040fe20000001868 */
[----:B------:R-:W2:Y:S01]  /*fcc0*/  LDSM.16.MT88.4 R24, [R210+0x1100] ;  /* 0x00110000d218783b */ /* 0x000ea20000004200 */
[----:B------:R-:W2:Y:S06]  /*fcd0*/  MUFU.EX2 R152, R152 ;  /* 0x0000009800987308 */ /* 0x000eac0000000800 */
[C---:B----4-:R-:W-:Y:S04]  /*fce0*/  HMMA.16816.F32 R52, R16.reuse, R28, R52 ;  /* 0x0000001c1034723c */ /* 0x050fe80000001834 */
[----:B------:R-:W-:Y:S04]  /*fcf0*/  MUFU.EX2 R151, R151 ;  /* 0x0000009700977308 */ /* 0x000fe80000000800 */
[C---:B------:R-:W-:Y:S01]  /*fd00*/  HMMA.16816.F32 R56, R16.reuse, R30, R56 ;  /* 0x0000001e1038723c */ /* 0x040fe20000001838 */
[----:B------:R-:W4:Y:S05]  /*fd10*/  LDSM.16.MT88.4 R28, [R209+0x1100] ;  /* 0x00110000d11c783b */ /* 0x000f2a0000004200 */
[----:B------:R-:W2:Y:S02]  /*fd20*/  MUFU.EX2 R154, R154 ;  /* 0x0000009a009a7308 */ /* 0x000ea40000000800 */
[C---:B-1----:R-:W-:Y:S08]  /*fd30*/  HMMA.16816.F32 R60, R16.reuse, R32, R60 ;  /* 0x00000020103c723c */ /* 0x042ff0000000183c */
[----:B------:R-:W-:Y:S01]  /*fd40*/  HMMA.16816.F32 R64, R16, R34, R64 ;  /* 0x000000221040723c */ /* 0x000fe20000001840 */
[----:B------:R-:W1:Y:S01]  /*fd50*/  LDSM.16.MT88.4 R32, [R208+0x1100] ;  /* 0x00110000d020783b */ /* 0x000e620000004200 */
[----:B------:R-:W-:Y:S05]  /*fd60*/  MUFU.EX2 R135, R135 ;  /* 0x0000008700877308 */ /* 0x000fea0000000800 */
[----:B------:R-:W-:Y:S01]  /*fd70*/  F2FP.PACK_AB R16, R130, R141 ;  /* 0x0000008d8210723e */ /* 0x000fe200000000ff */
[----:B------:R-:W-:Y:S01]  /*fd80*/  FADD.FTZ R141, R141, R128 ;  /* 0x000000808d8d7221 */ /* 0x000fe20000010000 */
[----:B------:R-:W-:Y:S03]  /*fd90*/  F2FP.PACK_AB R18, R149, R132 ;  /* 0x000000849512723e */ /* 0x000fe600000000ff */
[----:B------:R-:W-:Y:S01]  /*fda0*/  F2FP.PACK_AB R17, R155, R134 ;  /* 0x000000869b11723e */ /* 0x000fe200000000ff */
[----:B------:R-:W1:Y:S01]  /*fdb0*/  MUFU.EX2 R156, R156 ;  /* 0x0000009c009c7308 */ /* 0x000e620000000800 */
[----:B---3--:R-:W-:Y:S01]  /*fdc0*/  F2FP.PACK_AB R19, R157, R136 ;  /* 0x000000889d13723e */ /* 0x008fe200000000ff */
[----:B------:R-:W-:Y:S02]  /*fdd0*/  FADD.FTZ R134, R134, R131 ;  /* 0x0000008386867221 */ /* 0x000fe40000010000 */
[----:B------:R-:W-:Y:S02]  /*fde0*/  FADD.FTZ R141, R130, R141 ;  /* 0x0000008d828d7221 */ /* 0x000fe40000010000 */
[----:B------:R-:W-:Y:S02]  /*fdf0*/  FADD.FTZ R155, R155, R134 ;  /* 0x000000869b9b7221 */ /* 0x000fe40000010000 */
[C---:B------:R-:W-:Y:S02]  /*fe00*/  HMMA.16816.F32 R4, R16.reuse, R20, R4 ;  /* 0x000000141004723c */ /* 0x040fe40000001804 */
[----:B------:R-:W-:Y:S01]  /*fe10*/  MUFU.EX2 R123, R123 ;  /* 0x0000007b007b7308 */ /* 0x000fe20000000800 */
[----:B------:R-:W-:Y:S02]  /*fe20*/  FADD.FTZ R132, R132, R141 ;  /* 0x0000008d84847221 */ /* 0x000fe40000010000 */
[----:B------:R-:W-:Y:S02]  /*fe30*/  FADD.FTZ R136, R136, R155 ;  /* 0x0000009b88887221 */ /* 0x000fe40000010000 */
[----:B------:R-:W-:Y:S01]  /*fe40*/  FADD.FTZ R149, R149, R132 ;  /* 0x0000008495957221 */ /* 0x000fe20000010000 */
[C---:B------:R-:W-:Y:S01]  /*fe50*/  HMMA.16816.F32 R68, R16.reuse, R22, R68 ;  /* 0x000000161044723c */ /* 0x040fe20000001844 */
[----:B------:R-:W3:Y:S03]  /*fe60*/  LDSM.16.MT88.4 R20, [R212+0x4100] ;  /* 0x00410000d414783b */ /* 0x000ee60000004200 */
[----:B------:R-:W1:Y:S01]  /*fe70*/  MUFU.EX2 R158, R158 ;  /* 0x0000009e009e7308 */ /* 0x000e620000000800 */
[----:B------:R-:W-:Y:S03]  /*fe80*/  FADD.FTZ R157, R157, R136 ;  /* 0x000000889d9d7221 */ /* 0x000fe60000010000 */
[C---:B--2---:R-:W-:Y:S06]  /*fe90*/  HMMA.16816.F32 R72, R16.reuse, R24, R72 ;  /* 0x000000181048723c */ /* 0x044fec0000001848 */
[----:B------:R-:W2:Y:S02]  /*fea0*/  MUFU.EX2 R120, R120 ;  /* 0x0000007800787308 */ /* 0x000ea40000000800 */
[C---:B------:R-:W-:Y:S01]  /*feb0*/  HMMA.16816.F32 R76, R16.reuse, R26, R76 ;  /* 0x0000001a104c723c */ /* 0x040fe2000000184c */
[----:B------:R-:W2:Y:S07]  /*fec0*/  LDSM.16.MT88.4 R24, [R210+0x4100] ;  /* 0x00410000d218783b */ /* 0x000eae0000004200 */
[C---:B----4-:R-:W-:Y:S01]  /*fed0*/  HMMA.16816.F32 R80, R16.reuse, R28, R80 ;  /* 0x0000001c1050723c */ /* 0x050fe20000001850 */
[----:B------:R-:W-:Y:S07]  /*fee0*/  MUFU.EX2 R129, R129 ;  /* 0x0000008100817308 */ /* 0x000fee0000000800 */
[C---:B------:R-:W-:Y:S01]  /*fef0*/  HMMA.16816.F32 R84, R16.reuse, R30, R84 ;  /* 0x0000001e1054723c */ /* 0x040fe20000001854 */
[----:B------:R-:W4:Y:S02]  /*ff00*/  LDSM.16.MT88.4 R28, [R209+0x4100] ;  /* 0x00410000d11c783b */ /* 0x000f240000004200 */
[----:B------:R-:W2:Y:S05]  /*ff10*/  MUFU.EX2 R160, R160 ;  /* 0x000000a000a07308 */ /* 0x000eaa0000000800 */
[C---:B-1----:R-:W-:Y:S05]  /*ff20*/  HMMA.16816.F32 R88, R16.reuse, R32, R88 ;  /* 0x000000201058723c */ /* 0x042fea0000001858 */
[----:B------:R-:W-:Y:S03]  /*ff30*/  MUFU.EX2 R133, R133 ;  /* 0x0000008500857308 */ /* 0x000fe60000000800 */
[C---:B------:R-:W-:Y:S01]  /*ff40*/  HMMA.16816.F32 R92, R16.reuse, R34, R92 ;  /* 0x00000022105c723c */ /* 0x040fe2000000185c */
[----:B------:R-:W1:Y:S06]  /*ff50*/  LDSM.16.MT88.4 R32, [R212+0x1900] ;  /* 0x00190000d420783b */ /* 0x000e6c0000004200 */
[----:B------:R-:W1:Y:S01]  /*ff60*/  MUFU.EX2 R118, R118 ;  /* 0x0000007600767308 */ /* 0x000e620000000800 */
[C---:B---3--:R-:W-:Y:S08]  /*ff70*/  HMMA.16816.F32 R96, R16.reuse, R20, R96 ;  /* 0x000000141060723c */ /* 0x048ff00000001860 */
[C---:B------:R-:W-:Y:S01]  /*ff80*/  HMMA.16816.F32 R100, R16.reuse, R22, R100 ;  /* 0x000000161064723c */ /* 0x040fe20000001864 */
[----:B------:R-:W3:Y:S07]  /*ff90*/  LDSM.16.MT88.4 R20, [R210+0x1900] ;  /* 0x00190000d214783b */ /* 0x000eee0000004200 */
[C---:B--2---:R-:W-:Y:S08]  /*ffa0*/  HMMA.16816.F32 R8, R16.reuse, R24, R8 ;  /* 0x000000181008723c */ /* 0x044ff00000001808 */
[C---:B------:R-:W-:Y:S01]  /*ffb0*/  HMMA.16816.F32 R104, R16.reuse, R26, R104 ;  /* 0x0000001a1068723c */ /* 0x040fe20000001868 */
[----:B------:R-:W2:Y:S07]  /*ffc0*/  LDSM.16.MT88.4 R24, [R209+0x1900] ;  /* 0x00190000d118783b */ /* 0x000eae0000004200 */
[C---:B----4-:R-:W-:Y:S08]  /*ffd0*/  HMMA.16816.F32 R52, R16.reuse, R28, R52 ;  /* 0x0000001c1034723c */ /* 0x050ff00000001834 */
[C---:B------:R-:W-:Y:S01]  /*ffe0*/  HMMA.16816.F32 R56, R16.reuse, R30, R56 ;  /* 0x0000001e1038723c */ /* 0x040fe20000001838 */
[----:B------:R-:W4:Y:S07]  /*fff0*/  LDSM.16.MT88.4 R28, [R208+0x1900] ;  /* 0x00190000d01c783b */ /* 0x000f2e0000004200 */
[C---:B------:R-:W-:Y:S08]  /*10000*/  HMMA.16816.F32 R60, R16.reuse, R36, R60 ;  /* 0x00000024103c723c */ /* 0x040ff0000000183c */
[----:B------:R-:W-:Y:S01]  /*10010*/  HMMA.16816.F32 R64, R16, R38, R64 ;  /* 0x000000261040723c */ /* 0x000fe20000001840 */
[----:B------:R-:W-:Y:S06]  /*10020*/  LDSM.16.MT88.4 R36, [R209+0x4900] ;  /* 0x00490000d124783b */ /* 0x000fec0000004200 */
[----:B------:R-:W-:Y:S01]  /*10030*/  F2FP.PACK_AB R16, R159, R138 ;  /* 0x0000008a9f10723e */ /* 0x000fe200000000ff */
[----:B------:R-:W-:Y:S01]  /*10040*/  FADD.FTZ R138, R138, R149 ;  /* 0x000000958a8a7221 */ /* 0x000fe20000010000 */
[----:B------:R-:W-:Y:S03]  /*10050*/  F2FP.PACK_AB R18, R163, R140 ;  /* 0x0000008ca312723e */ /* 0x000fe600000000ff */
[----:B-----5:R-:W-:Y:S01]  /*10060*/  F2FP.PACK_AB R17, R167, R142 ;  /* 0x0000008ea711723e */ /* 0x020fe200000000ff */
[----:B------:R-:W-:Y:S01]  /*10070*/  FADD.FTZ R142, R142, R157 ;  /* 0x0000009d8e8e7221 */ /* 0x000fe20000010000 */
[----:B------:R-:W-:Y:S01]  /*10080*/  F2FP.PACK_AB R19, R161, R148 ;  /* 0x00000094a113723e */ /* 0x000fe200000000ff */
[----:B------:R-:W-:Y:S02]  /*10090*/  FADD.FTZ R159, R159, R138 ;  /* 0x0000008a9f9f7221 */ /* 0x000fe40000010000 */
[----:B------:R-:W-:Y:S02]  /*100a0*/  FADD.FTZ R167, R167, R142 ;  /* 0x0000008ea7a77221 */ /* 0x000fe40000010000 */
[----:B------:R-:W-:Y:S02]  /*100b0*/  FADD.FTZ R140, R140, R159 ;  /* 0x0000009f8c8c7221 */ /* 0x000fe40000010000 */
[C---:B-1----:R-:W-:Y:S03]  /*100c0*/  HMMA.16816.F32 R4, R16.reuse, R32, R4 ;  /* 0x000000201004723c */ /* 0x042fe60000001804 */
[----:B------:R-:W-:Y:S02]  /*100d0*/  FADD.FTZ R2, R148, R167 ;  /* 0x000000a794027221 */ /* 0x000fe40000010000 */
[----:B------:R-:W-:Y:S02]  /*100e0*/  FADD.FTZ R163, R163, R140 ;  /* 0x0000008ca3a37221 */ /* 0x000fe40000010000 */
[----:B------:R-:W-:Y:S01]  /*100f0*/  FADD.FTZ R2, R161, R2 ;  /* 0x00000002a1027221 */ /* 0x000fe20000010000 */
[C---:B------:R-:W-:Y:S01]  /*10100*/  HMMA.16816.F32 R68, R16.reuse, R34, R68 ;  /* 0x000000221044723c */ /* 0x040fe20000001844 */
[----:B------:R-:W1:Y:S07]  /*10110*/  LDSM.16.MT88.4 R32, [R212+0x4900] ;  /* 0x00490000d420783b */ /* 0x000e6e0000004200 */
        /* <DEDUP_REMOVED lines=9> */
[C---:B-1----:R-:W-:Y:S08]  /*101b0*/  HMMA.16816.F32 R96, R16.reuse, R32, R96 ;  /* 0x000000201060723c */ /* 0x042ff00000001860 */
        /* <DEDUP_REMOVED lines=17> */
[----:B------:R-:W-:Y:S01]  /*102d0*/  FADD.FTZ R150, R143, R150 ;  /* 0x000000968f967221 */ /* 0x000fe20000010000 */
[----:B------:R-:W-:Y:S01]  /*102e0*/  IADD3 R2, R168, -0x1, RZ ;  /* 0xffffffffa8027810 */ /* 0x000fe20007ffe0ff */
[----:B------:R-:W-:Y:S02]  /*102f0*/  FADD.FTZ R154, R154, R151 ;  /* 0x000000979a9a7221 */ /* 0x000fe40000010000 */
[----:B------:R-:W-:Y:S02]  /*10300*/  FADD.FTZ R139, R139, R150 ;  /* 0x000000968b8b7221 */ /* 0x000fe40000010000 */
[C---:B--2---:R-:W-:Y:S03]  /*10310*/  HMMA.16816.F32 R4, R16.reuse, R24, R4 ;  /* 0x000000181004723c */ /* 0x044fe60000001804 */
[----:B------:R-:W-:Y:S02]  /*10320*/  FADD.FTZ R135, R135, R154 ;  /* 0x0000009a87877221 */ /* 0x000fe40000010000 */
[----:B------:R-:W-:Y:S02]  /*10330*/  FADD.FTZ R152, R152, R139 ;  /* 0x0000008b98987221 */ /* 0x000fe40000010000 */
[----:B------:R-:W-:Y:S01]  /*10340*/  FADD.FTZ R156, R156, R135 ;  /* 0x000000879c9c7221 */ /* 0x000fe20000010000 */
[C---:B------:R-:W-:Y:S01]  /*10350*/  HMMA.16816.F32 R68, R16.reuse, R26, R68 ;  /* 0x0000001a1044723c */ /* 0x040fe20000001844 */
[----:B------:R-:W2:Y:S03]  /*10360*/  LDSM.16.MT88.4 R24, [R212+0x5100] ;  /* 0x00510000d418783b */ /* 0x000ea60000004200 */
[----:B------:R-:W-:Y:S02]  /*10370*/  IMAD.MOV.U32 R168, RZ, RZ, R2 ;  /* 0x000000ffffa87224 */ /* 0x000fe400078e0002 */
[----:B------:R-:W-:Y:S02]  /*10380*/  IMAD.MOV.U32 R2, RZ, RZ, R12 ;  /* 0x000000ffff027224 */ /* 0x000fe400078e000c */
[C---:B----4-:R-:W-:Y:S08]  /*10390*/  HMMA.16816.F32 R72, R16.reuse, R28, R72 ;  /* 0x0000001c1048723c */ /* 0x050ff00000001848 */
        /* <DEDUP_REMOVED lines=12> */
[C---:B------:R-:W-:Y:S08]  /*10460*/  HMMA.16816.F32 R104, R16.reuse, R30, R104 ;  /* 0x0000001e1068723c */ /* 0x040ff00000001868 */
[C---:B------:R-:W-:Y:S08]  /*10470*/  HMMA.16816.F32 R52, R16.reuse, R36, R52 ;  /* 0x000000241034723c */ /* 0x040ff00000001834 */
[C---:B------:R-:W-:Y:S08]  /*10480*/  HMMA.16816.F32 R56, R16.reuse, R38, R56 ;  /* 0x000000261038723c */ /* 0x040ff00000001838 */
[C---:B-1----:R-:W-:Y:S08]  /*10490*/  HMMA.16816.F32 R60, R16.reuse, R20, R60 ;  /* 0x00000014103c723c */ /* 0x042ff0000000183c */
[----:B------:R-:W-:Y:S01]  /*104a0*/  HMMA.16816.F32 R64, R16, R22, R64 ;  /* 0x000000161040723c */ /* 0x000fe20000001840 */
[----:B------:R-:W1:Y:S06]  /*104b0*/  LDSM.16.MT88.4 R20, [R212+0x5900] ;  /* 0x00590000d414783b */ /* 0x000e6c0000004200 */
        /* <DEDUP_REMOVED lines=9> */
[C---:B----4-:R-:W-:Y:S01]  /*10550*/  HMMA.16816.F32 R112, R16.reuse, R32, R4 ;  /* 0x000000201070723c */ /* 0x050fe20000001804 */
[----:B------:R-:W3:Y:S02]  /*10560*/  LDSM.16.MT88.4 R4, [R210+0x5900] ;  /* 0x00590000d204783b */ /* 0x000ee40000004200 */
[----:B------:R-:W-:Y:S02]  /*10570*/  FADD.FTZ R133, R133, R160 ;  /* 0x000000a085857221 */ /* 0x000fe40000010000 */
[----:B------:R-:W-:Y:S02]  /*10580*/  FADD.FTZ R228, R121, R120 ;  /* 0x0000007879e47221 */ /* 0x000fe40000010000 */
[----:B------:R-:W-:Y:S01]  /*10590*/  FADD.FTZ R229, R118, R133 ;  /* 0x0000008576e57221 */ /* 0x000fe20000010000 */
[C---:B------:R-:W-:Y:S08]  /*105a0*/  HMMA.16816.F32 R68, R16.reuse, R34, R68 ;  /* 0x000000221044723c */ /* 0x040ff00000001844 */
[C---:B------:R-:W-:Y:S08]  /*105b0*/  HMMA.16816.F32 R72, R16.reuse, R40, R72 ;  /* 0x000000281048723c */ /* 0x040ff00000001848 */
[C---:B------:R-:W-:Y:S08]  /*105c0*/  HMMA.16816.F32 R76, R16.reuse, R42, R76 ;  /* 0x0000002a104c723c */ /* 0x040ff0000000184c */
[C---:B------:R-:W-:Y:S08]  /*105d0*/  HMMA.16816.F32 R80, R16.reuse, R44, R80 ;  /* 0x0000002c1050723c */ /* 0x040ff00000001850 */
[C---:B------:R-:W-:Y:S08]  /*105e0*/  HMMA.16816.F32 R84, R16.reuse, R46, R84 ;  /* 0x0000002e1054723c */ /* 0x040ff00000001854 */
[C---:B--2---:R-:W-:Y:S08]  /*105f0*/  HMMA.16816.F32 R88, R16.reuse, R24, R88 ;  /* 0x000000181058723c */ /* 0x044ff00000001858 */
[C---:B------:R-:W-:Y:S01]  /*10600*/  HMMA.16816.F32 R92, R16.reuse, R26, R92 ;  /* 0x0000001a105c723c */ /* 0x040fe2000000185c */
[----:B------:R-:W2:Y:S07]  /*10610*/  LDSM.16.MT88.4 R24, [R209+0x5900] ;  /* 0x00590000d118783b */ /* 0x000eae0000004200 */
[C---:B-1----:R-:W-:Y:S08]  /*10620*/  HMMA.16816.F32 R96, R16.reuse, R20, R96 ;  /* 0x000000141060723c */ /* 0x042ff00000001860 */
[C---:B------:R-:W-:Y:S01]  /*10630*/  HMMA.16816.F32 R100, R16.reuse, R22, R100 ;  /* 0x000000161064723c */ /* 0x040fe20000001864 */
[----:B------:R-:W1:Y:S07]  /*10640*/  LDSM.16.MT88.4 R20, [R208+0x5900] ;  /* 0x00590000d014783b */ /* 0x000e6e0000004200 */
[C---:B---3--:R-:W-:Y:S08]  /*10650*/  HMMA.16816.F32 R108, R16.reuse, R4, R8 ;  /* 0x00000004106c723c */ /* 0x048ff00000001808 */
[C---:B------:R-:W-:Y:S08]  /*10660*/  HMMA.16816.F32 R104, R16.reuse, R6, R104 ;  /* 0x000000061068723c */ /* 0x040ff00000001868 */
[C---:B--2---:R-:W-:Y:S08]  /*10670*/  HMMA.16816.F32 R52, R16.reuse, R24, R52 ;  /* 0x000000181034723c */ /* 0x044ff00000001834 */
[C---:B------:R-:W-:Y:S08]  /*10680*/  HMMA.16816.F32 R56, R16.reuse, R26, R56 ;  /* 0x0000001a1038723c */ /* 0x040ff00000001838 */
[C---:B-1----:R-:W-:Y:S08]  /*10690*/  HMMA.16816.F32 R60, R16.reuse, R20, R60 ;  /* 0x00000014103c723c */ /* 0x042ff0000000183c */
[----:B------:R-:W-:Y:S01]  /*106a0*/  HMMA.16816.F32 R64, R16, R22, R64 ;  /* 0x000000161040723c */ /* 0x000fe20000001840 */
[----:B------:R-:W-:-:S07]  /*106b0*/  @P0 BRA `(.L_x_64) ;  /* 0xffffc17000000947 */ /* 0x000fce000383ffff */
.L_x_54:
[----:B------:R-:W1:Y:S01]  /*106c0*/  SHFL.BFLY PT, R3, R228, 0x2, 0x1f ;  /* 0x0c401f00e4037f89 */ /* 0x000e6200000e0000 */
[----:B------:R-:W-:-:S02]  /*106d0*/  MOV R7, RZ ;  /* 0x000000ff00077202 */ /* 0x000fc40000000f00 */
[----:B------:R-:W-:Y:S01]  /*106e0*/  MOV R4, RZ ;  /* 0x000000ff00047202 */ /* 0x000fe20000000f00 */
[----:B------:R-:W2:Y:S01]  /*106f0*/  SHFL.BFLY PT, R2, R229, 0x2, 0x1f ;  /* 0x0c401f00e5027f89 */ /* 0x000ea200000e0000 */
[----:B------:R-:W-:Y:S01]  /*10700*/  PLOP3.LUT P2, PT, PT, PT, PT, 0x8, 0x0 ;  /* 0x000000000000781c */ /* 0x000fe20003f4e170 */
[----:B-1----:R-:W-:Y:S02]  /*10710*/  FADD.FTZ R3, R3, R228 ;  /* 0x000000e403037221 */ /* 0x002fe40000010000 */
[----:B--2---:R-:W-:-:S03]  /*10720*/  FADD.FTZ R2, R2, R229 ;  /* 0x000000e502027221 */ /* 0x004fc60000010000 */
[----:B------:R-:W1:Y:S04]  /*10730*/  SHFL.BFLY PT, R6, R3, 0x1, 0x1f ;  /* 0x0c201f0003067f89 */ /* 0x000e6800000e0000 */
[----:B------:R-:W2:Y:S01]  /*10740*/  SHFL.BFLY PT, R5, R2, 0x1, 0x1f ;  /* 0x0c201f0002057f89 */ /* 0x000ea200000e0000 */
[----:B-1----:R-:W-:Y:S02]  /*10750*/  FADD.FTZ R6, R3, R6 ;  /* 0x0000000603067221 */ /* 0x002fe40000010000 */
[----:B--2---:R-:W-:-:S03]  /*10760*/  FADD.FTZ R5, R5, R2 ;  /* 0x0000000205057221 */ /* 0x004fc60000010000 */
[----:B------:R-:W-:Y:S02]  /*10770*/  FSETP.NE.FTZ.AND P1, PT, R6, RZ, PT ;  /* 0x000000ff0600720b */ /* 0x000fe40003f35000 */
[----:B------:R-:W-:-:S11]  /*10780*/  FSETP.NE.FTZ.AND P0, PT, R5, RZ, PT ;  /* 0x000000ff0500720b */ /* 0x000fd60003f15000 */
[----:B------:R-:W1:Y:S01]  /*10790*/  @P1 MUFU.RCP R7, R6 ;  /* 0x0000000600071308 */ /* 0x000e620000001000 */
[----:B------:R-:W-:Y:S02]  /*107a0*/  @P1 MOV R10, 0x3f317218 ;  /* 0x3f317218000a1802 */ /* 0x000fe40000000f00 */
[----:B------:R-:W-:-:S05]  /*107b0*/  @P0 MOV R11, 0x3f317218 ;  /* 0x3f317218000b0802 */ /* 0x000fca0000000f00 */
[----:B------:R-:W2:Y:S01]  /*107c0*/  @P1 MUFU.LG2 R6, R6 ;  /* 0x0000000600061308 */ /* 0x000ea20000000c00 */
[----:B------:R-:W-:-:S07]  /*107d0*/  @P0 FMUL.FTZ R11, R11, c[0x0][0x2d0] ;  /* 0x0000b4000b0b0a20 */ /* 0x000fce0000410000 */
[----:B------:R-:W3:Y:S01]  /*107e0*/  @P0 MUFU.LG2 R8, R5 ;  /* 0x0000000500080308 */ /* 0x000ee20000000c00 */
[C---:B-1----:R-:W-:Y:S02]  /*107f0*/  FMUL.FTZ R112, R7.reuse, R112 ;  /* 0x0000007007707220 */ /* 0x042fe40000410000 */
[C---:B------:R-:W-:Y:S02]  /*10800*/  FMUL.FTZ R113, R7.reuse, R113 ;  /* 0x0000007107717220 */ /* 0x040fe40000410000 */
[C---:B------:R-:W-:Y:S02]  /*10810*/  FMUL.FTZ R68, R7.reuse, R68 ;  /* 0x0000004407447220 */ /* 0x040fe40000410000 */
[----:B------:R-:W-:Y:S01]  /*10820*/  FMUL.FTZ R69, R7, R69 ;  /* 0x0000004507457220 */ /* 0x000fe20000410000 */
[----:B------:R1:W4:Y:S01]  /*10830*/  @P0 MUFU.RCP R4, R5 ;  /* 0x0000000500040308 */ /* 0x0003220000001000 */
[----:B--2---:R-:W-:Y:S02]  /*10840*/  @P1 FMUL.FTZ R9, R6, 0.69314718246459960938 ;  /* 0x3f31721806091820 */ /* 0x004fe40000410000 */
[----:B------:R-:W-:-:S02]  /*10850*/  @P1 FMUL.FTZ R6, R10, c[0x0][0x2d0] ;  /* 0x0000b4000a061a20 */ /* 0x000fc40000410000 */
[C---:B------:R-:W-:Y:S02]  /*10860*/  FMUL.FTZ R72, R7.reuse, R72 ;  /* 0x0000004807487220 */ /* 0x040fe40000410000 */
[C---:B------:R-:W-:Y:S02]  /*10870*/  FMUL.FTZ R73, R7.reuse, R73 ;  /* 0x0000004907497220 */ /* 0x040fe40000410000 */
[----:B---3--:R-:W-:Y:S02]  /*10880*/  @P0 FMUL.FTZ R8, R8, 0.69314718246459960938 ;  /* 0x3f31721808080820 */ /* 0x008fe40000410000 */
[C---:B------:R-:W-:Y:S02]  /*10890*/  FMUL.FTZ R76, R7.reuse, R76 ;  /* 0x0000004c074c7220 */ /* 0x040fe40000410000 */
[C---:B------:R-:W-:Y:S02]  /*108a0*/  FMUL.FTZ R77, R7.reuse, R77 ;  /* 0x0000004d074d7220 */ /* 0x040fe40000410000 */
[C---:B------:R-:W-:Y:S01]  /*108b0*/  FMUL.FTZ R80, R7.reuse, R80 ;  /* 0x0000005007507220 */ /* 0x040fe20000410000 */
[----:B-1----:R-:W-:Y:S01]  /*108c0*/  MOV R5, 0xff800000 ;  /* 0xff80000000057802 */ /* 0x002fe20000000f00 */
        /* <DEDUP_REMOVED lines=22> */
[----:B------:R-:W-:Y:S01]  /*10a30*/  FMUL.FTZ R65, R7, R65 ;  /* 0x0000004107417220 */ /* 0x000fe20000410000 */
[----:B------:R-:W-:Y:S01]  /*10a40*/  MOV R7, 0xff800000 ;  /* 0xff80000000077802 */ /* 0x000fe20000000f00 */
[C---:B----4-:R-:W-:Y:S02]  /*10a50*/  FMUL.FTZ R114, R4.reuse, R114 ;  /* 0x0000007204727220 */ /* 0x050fe40000410000 */
        /* <DEDUP_REMOVED lines=33> */
.L_x_22:
[----:B------:R-:W-:Y:S05]  /*10c70*/  @P2 BRA `(.L_x_65) ;  /* 0x0000137000002947 */ /* 0x000fea0003800000 */
[----:B------:R-:W1:Y:S01]  /*10c80*/  S2R R9, SR_CTAID.Y ;  /* 0x0000000000097919 */ /* 0x000e620000002600 */
[----:B------:R-:W-:Y:S01]  /*10c90*/  IMAD R8, RZ, RZ, -UR9 ;  /* 0x80000009ff087e24 */ /* 0x000fe2000f8e02ff */
[----:B------:R-:W-:Y:S01]  /*10ca0*/  USHF.R.S32.HI UR6, URZ, 0x1f, UR9 ;  /* 0x0000001f3f067899 */ /* 0x000fe20008011409 */
[----:B------:R-:W-:Y:S01]  /*10cb0*/  BSSY B0, `(.L_x_66) ;  /* 0x00000d1000007945 */ /* 0x000fe20003800000 */
[----:B------:R-:W2:Y:S01]  /*10cc0*/  S2R R4, SR_TID.X ;  /* 0x0000000000047919 */ /* 0x000ea20000002100 */
[----:B------:R-:W-:Y:S02]  /*10cd0*/  ULDC.64 UR4, c[0x0][0x4d0] ;  /* 0x0001340000047ab9 */ /* 0x000fe40000000a00 */
[----:B------:R-:W-:Y:S01]  /*10ce0*/  UIMAD UR7, UR6, UR4, URZ ;  /* 0x00000004060772a4 */ /* 0x000fe2000f8e023f */
[----:B------:R-:W3:Y:S01]  /*10cf0*/  S2R R11, SR_CTAID.Z ;  /* 0x00000000000b7919 */ /* 0x000ee20000002700 */
[----:B------:R-:W-:-:S02]  /*10d00*/  UIMAD.WIDE.U32 UR10, UR9, UR4, URZ ;  /* 0x00000004090a72a5 */ /* 0x000fc4000f8e003f */
[----:B------:R-:W-:Y:S01]  /*10d10*/  UIMAD UR7, UR9, UR5, UR7 ;  /* 0x00000005090772a4 */ /* 0x000fe2000f8e0207 */
[----:B------:R-:W4:Y:S02]  /*10d20*/  S2R R12, SR_CTAID.X ;  /* 0x00000000000c7919 */ /* 0x000f240000002500 */
[----:B------:R-:W-:Y:S01]  /*10d30*/  ULDC.64 UR4, c[0x0][0x438] ;  /* 0x00010e0000047ab9 */ /* 0x000fe20000000a00 */
[----:B------:R-:W-:Y:S01]  /*10d40*/  MOV R19, UR11 ;  /* 0x0000000b00137c02 */ /* 0x000fe20008000f00 */
[----:B------:R-:W-:Y:S01]  /*10d50*/  UIMAD.WIDE.U32 UR12, UR9, UR4, URZ ;  /* 0x00000004090c72a5 */ /* 0x000fe2000f8e003f */
[----:B------:R-:W-:Y:S01]  /*10d60*/  IMAD.U32 R18, RZ, RZ, UR10 ;  /* 0x0000000aff127e24 */ /* 0x000fe2000f8e00ff */
[----:B------:R-:W-:Y:S02]  /*10d70*/  UIMAD UR4, UR6, UR4, URZ ;  /* 0x00000004060472a4 */ /* 0x000fe4000f8e023f */
[----:B------:R-:W-:Y:S02]  /*10d80*/  UIADD3 UR7, UR11, UR7, URZ ;  /* 0x000000070b077290 */ /* 0x000fe4000fffe03f */
[----:B------:R-:W-:Y:S01]  /*10d90*/  UIMAD UR4, UR9, UR5, UR4 ;  /* 0x00000005090472a4 */ /* 0x000fe2000f8e0204 */
[----:B------:R-:W-:Y:S01]  /*10da0*/  MOV R16, UR12 ;  /* 0x0000000c00107c02 */ /* 0x000fe20008000f00 */
[----:B-1----:R-:W-:-:S02]  /*10db0*/  IMAD R8, R8, c[0x0][0x550], R9 ;  /* 0x0001540008087a24 */ /* 0x002fc400078e0209 */
[----:B------:R-:W-:Y:S01]  /*10dc0*/  UIADD3 UR4, UR13, UR4, URZ ;  /* 0x000000040d047290 */ /* 0x000fe2000fffe03f */
[----:B------:R-:W-:Y:S01]  /*10dd0*/  IMAD.U32 R17, RZ, RZ, UR13 ;  /* 0x0000000dff117e24 */ /* 0x000fe2000f8e00ff */
[----:B--2---:R-:W-:Y:S01]  /*10de0*/  SHF.R.S32.HI R9, RZ, 0x1f, R4 ;  /* 0x0000001fff097819 */ /* 0x004fe20000011404 */
[----:B------:R-:W-:-:S03]  /*10df0*/  IMAD.U32 R19, RZ, RZ, UR7 ;  /* 0x00000007ff137e24 */ /* 0x000fc6000f8e00ff */
[CC--:B------:R-:W-:Y:S01]  /*10e00*/  LEA.HI R0, R9.reuse, R4.reuse, RZ, 0x5 ;  /* 0x0000000409007211 */ /* 0x0c0fe200078f28ff */
[----:B------:R-:W-:Y:S01]  /*10e10*/  IMAD.U32 R17, RZ, RZ, UR4 ;  /* 0x00000004ff117e24 */ /* 0x000fe2000f8e00ff */
[-C--:B------:R-:W-:Y:S01]  /*10e20*/  LEA.HI R9, R9, R4.reuse, RZ, 0x2 ;  /* 0x0000000409097211 */ /* 0x080fe200078f10ff */
[C---:B---3--:R-:W-:Y:S01]  /*10e30*/  IMAD.WIDE.U32 R18, R11.reuse, c[0x0][0x4d8], R18 ;  /* 0x000136000b127a25 */ /* 0x048fe200078e0012 */
[----:B------:R-:W-:Y:S02]  /*10e40*/  LOP3.LUT R13, R0, 0xffffffe0, RZ, 0xc0, !PT ;  /* 0xffffffe0000d7812 */ /* 0x000fe400078ec0ff */
[----:B------:R-:W-:Y:S01]  /*10e50*/  SHF.R.S32.HI R15, RZ, 0x5, R0 ;  /* 0x00000005ff0f7819 */ /* 0x000fe20000011400 */
[----:B------:R-:W-:Y:S01]  /*10e60*/  IMAD.WIDE.U32 R16, R11, c[0x0][0x440], R16 ;  /* 0x000110000b107a25 */ /* 0x000fe200078e0010 */
[----:B------:R-:W-:Y:S02]  /*10e70*/  SHF.R.S32.HI R0, RZ, 0x1f, R0 ;  /* 0x0000001fff007819 */ /* 0x000fe40000011400 */
[----:B------:R-:W-:Y:S01]  /*10e80*/  LOP3.LUT R9, R9, 0xfffffffc, RZ, 0xc0, !PT ;  /* 0xfffffffc09097812 */ /* 0x000fe200078ec0ff */
[----:B------:R-:W-:Y:S01]  /*10e90*/  IMAD.IADD R6, R4, 0x1, -R13 ;  /* 0x0000000104067824 */ /* 0x000fe200078e0a0d */
[----:B------:R-:W-:Y:S01]  /*10ea0*/  LEA.HI R0, R0, R15, RZ, 0x3 ;  /* 0x0000000f00007211 */ /* 0x000fe200078f18ff */
[----:B------:R-:W-:Y:S01]  /*10eb0*/  IMAD.MOV.U32 R20, RZ, RZ, R18 ;  /* 0x000000ffff147224 */ /* 0x000fe200078e0012 */
[----:B------:R-:W-:-:S02]  /*10ec0*/  IADD3 R9, -R9, R4, RZ ;  /* 0x0000000409097210 */ /* 0x000fc40007ffe1ff */
[----:B------:R-:W-:Y:S02]  /*10ed0*/  LOP3.LUT R0, R0, 0xffffff8, RZ, 0xc0, !PT ;  /* 0x0ffffff800007812 */ /* 0x000fe400078ec0ff */
[----:B------:R-:W-:Y:S02]  /*10ee0*/  SHF.R.S32.HI R13, RZ, 0x1f, R6 ;  /* 0x0000001fff0d7819 */ /* 0x000fe40000011406 */
[----:B------:R-:W-:Y:S01]  /*10ef0*/  SHF.R.S32.HI R10, RZ, 0x1f, R11 ;  /* 0x0000001fff0a7819 */ /* 0x000fe2000001140b */
[----:B------:R-:W-:Y:S01]  /*10f00*/  IMAD.IADD R15, R15, 0x1, -R0 ;  /* 0x000000010f0f7824 */ /* 0x000fe200078e0a00 */
[----:B------:R-:W-:Y:S02]  /*10f10*/  LEA.HI R0, R9, R9, RZ, 0x1 ;  /* 0x0000000909007211 */ /* 0x000fe400078f08ff */
[----:B------:R-:W-:Y:S01]  /*10f20*/  LEA.HI R4, R13, R6, RZ, 0x2 ;  /* 0x000000060d047211 */ /* 0x000fe200078f10ff */
[----:B------:R-:W-:Y:S01]  /*10f30*/  IMAD.MOV.U32 R13, RZ, RZ, c[0x0][0x4e8] ;  /* 0x00013a00ff0d7624 */ /* 0x000fe200078e00ff */
[----:B------:R-:W-:-:S02]  /*10f40*/  LOP3.LUT R0, R0, 0x1ffffffe, RZ, 0xc0, !PT ;  /* 0x1ffffffe00007812 */ /* 0x000fc400078ec0ff */
[----:B------:R-:W-:Y:S02]  /*10f50*/  SHF.R.S32.HI R14, RZ, 0x2, R4 ;  /* 0x00000002ff0e7819 */ /* 0x000fe40000011404 */
[----:B------:R-:W-:Y:S01]  /*10f60*/  IADD3 R0, R9, -R0, RZ ;  /* 0x8000000009007210 */ /* 0x000fe20007ffe0ff */
[----:B------:R-:W-:Y:S01]  /*10f70*/  BAR.SYNC.DEFER_BLOCKING 0x1, 0x100 ;  /* 0x0044000000007b1d */ /* 0x000fe20000010000 */
[----:B------:R-:W-:Y:S01]  /*10f80*/  ISETP.NE.AND P1, PT, R13, 0x1, PT ;  /* 0x000000010d00780c */ /* 0x000fe20003f25270 */
[----:B------:R-:W-:Y:S01]  /*10f90*/  IMAD R15, R15, 0x10, R14 ;  /* 0x000000100f0f7824 */ /* 0x000fe200078e020e */
[----:B------:R-:W-:Y:S01]  /*10fa0*/  MOV R22, R16 ;  /* 0x0000001000167202 */ /* 0x000fe20000000f00 */
[----:B------:R-:W-:Y:S02]  /*10fb0*/  IMAD R14, R10, c[0x0][0x4d8], RZ ;  /* 0x000136000a0e7a24 */ /* 0x000fe400078e02ff */
[----:B------:R-:W-:Y:S01]  /*10fc0*/  IMAD R9, R0, 0x8, R15 ;  /* 0x0000000800097824 */ /* 0x000fe200078e020f */
[----:B------:R-:W-:Y:S01]  /*10fd0*/  SHF.R.S32.HI R0, RZ, 0x1f, R8 ;  /* 0x0000001fff007819 */ /* 0x000fe20000011408 */
[----:B------:R-:W-:-:S02]  /*10fe0*/  IMAD R10, R10, c[0x0][0x440], RZ ;  /* 0x000110000a0a7a24 */ /* 0x000fc400078e02ff */
[C---:B------:R-:W-:Y:S01]  /*10ff0*/  IMAD R14, R11.reuse, c[0x0][0x4dc], R14 ;  /* 0x000137000b0e7a24 */ /* 0x040fe200078e020e */
[C---:B----4-:R-:W-:Y:S01]  /*11000*/  LEA R9, R12.reuse, R9, 0x7 ;  /* 0x000000090c097211 */ /* 0x050fe200078e38ff */
[----:B------:R-:W-:Y:S01]  /*11010*/  IMAD R10, R11, c[0x0][0x444], R10 ;  /* 0x000111000b0a7a24 */ /* 0x000fe200078e020a */
[----:B------:R-:W-:Y:S01]  /*11020*/  LEA R12, R12, R15, 0x7 ;  /* 0x0000000f0c0c7211 */ /* 0x000fe200078e38ff */
[----:B------:R-:W-:Y:S01]  /*11030*/  IMAD.IADD R21, R19, 0x1, R14 ;  /* 0x0000000113157824 */ /* 0x000fe200078e020e */
[----:B------:R-:W-:Y:S01]  /*11040*/  MOV R11, R9 ;  /* 0x00000009000b7202 */ /* 0x000fe20000000f00 */
[----:B------:R-:W-:Y:S02]  /*11050*/  IMAD.IADD R23, R17, 0x1, R10 ;  /* 0x0000000111177824 */ /* 0x000fe400078e020a */
[----:B------:R-:W-:-:S04]  /*11060*/  @P1 IMAD.HI.U32 R10, R9, c[0x0][0x4ec], RZ ;  /* 0x00013b00090a1a27 */ /* 0x000fc800078e00ff */
[C---:B------:R-:W-:Y:S01]  /*11070*/  IMAD R17, R0.reuse, c[0x0][0x4e0], RZ ;  /* 0x0001380000117a24 */ /* 0x040fe200078e02ff */
[----:B------:R-:W-:Y:S01]  /*11080*/  @P1 SHF.R.U32.HI R11, RZ, c[0x0][0x4f0], R10 ;  /* 0x00013c00ff0b1a19 */ /* 0x000fe2000001160a */
[----:B------:R-:W-:Y:S01]  /*11090*/  IMAD R19, R0, c[0x0][0x448], RZ ;  /* 0x0001120000137a24 */ /* 0x000fe200078e02ff */
[----:B------:R-:W-:Y:S01]  /*110a0*/  MOV R10, R9 ;  /* 0x00000009000a7202 */ /* 0x000fe20000000f00 */
[C---:B------:R-:W-:Y:S01]  /*110b0*/  IMAD R17, R8.reuse, c[0x0][0x4e4], R17 ;  /* 0x0001390008117a24 */ /* 0x040fe200078e0211 */
[--C-:B------:R-:W-:Y:S01]  /*110c0*/  SHF.R.S32.HI R14, RZ, 0x1f, R11.reuse ;  /* 0x0000001fff0e7819 */ /* 0x100fe2000001140b */
[----:B------:R-:W-:Y:S02]  /*110d0*/  IMAD.MOV R0, RZ, RZ, -R11 ;  /* 0x000000ffff007224 */ /* 0x000fe400078e0a0b */
[C---:B------:R-:W-:Y:S02]  /*110e0*/  IMAD R19, R8.reuse, c[0x0][0x44c], R19 ;  /* 0x0001130008137a24 */ /* 0x040fe400078e0213 */
[----:B------:R-:W-:-:S04]  /*110f0*/  IMAD.WIDE.U32 R22, R8, c[0x0][0x448], R22 ;  /* 0x0001120008167a25 */ /* 0x000fc800078e0016 */
[----:B------:R-:W-:-:S04]  /*11100*/  IMAD.WIDE.U32 R20, R8, c[0x0][0x4e0], R20 ;  /* 0x0001380008147a25 */ /* 0x000fc800078e0014 */
[----:B------:R-:W-:Y:S01]  /*11110*/  @P1 IMAD.HI.U32 R8, R9, c[0x0][0x4ec], RZ ;  /* 0x00013b0009081a27 */ /* 0x000fe200078e00ff */
[----:B------:R-:W-:-:S03]  /*11120*/  IADD3 R16, P0, R11, R20, RZ ;  /* 0x000000140b107210 */ /* 0x000fc60007f1e0ff */
[----:B------:R-:W-:Y:S01]  /*11130*/  IMAD R0, R0, c[0x0][0x4e8], R9 ;  /* 0x00013a0000007a24 */ /* 0x000fe200078e0209 */
[----:B------:R-:W-:Y:S01]  /*11140*/  @P1 SHF.R.U32.HI R10, RZ, c[0x0][0x4f0], R8 ;  /* 0x00013c00ff0a1a19 */ /* 0x000fe20000011608 */
[----:B------:R-:W-:Y:S01]  /*11150*/  IMAD.IADD R23, R23, 0x1, R19 ;  /* 0x0000000117177824 */ /* 0x000fe200078e0213 */
[----:B------:R-:W-:Y:S01]  /*11160*/  IADD3.X R17, R14, R21, R17, P0, !PT ;  /* 0x000000150e117210 */ /* 0x000fe200007fe411 */
[----:B------:R-:W-:Y:S01]  /*11170*/  IMAD R13, R13, c[0x0][0x388], RZ ;  /* 0x0000e2000d0d7a24 */ /* 0x000fe200078e02ff */
[----:B------:R-:W-:Y:S01]  /*11180*/  SHF.R.S32.HI R8, RZ, 0x1f, R0 ;  /* 0x0000001fff087819 */ /* 0x000fe20000011400 */
[C---:B------:R-:W-:Y:S01]  /*11190*/  IMAD.WIDE.U32 R22, R10.reuse, c[0x0][0x430], R22 ;  /* 0x00010c000a167a25 */ /* 0x040fe200078e0016 */
[----:B------:R-:W-:Y:S02]  /*111a0*/  IADD3 R14, -R10, RZ, RZ ;  /* 0x000000ff0a0e7210 */ /* 0x000fe40007ffe1ff */
[----:B------:R-:W-:Y:S01]  /*111b0*/  LOP3.LUT P1, RZ, R6, 0x3, RZ, 0xc0, !PT ;  /* 0x0000000306ff7812 */ /* 0x000fe2000782c0ff */
[----:B------:R-:W-:Y:S01]  /*111c0*/  IMAD R11, R8, c[0x0][0x4c8], RZ ;  /* 0x00013200080b7a24 */ /* 0x000fe200078e02ff */
[----:B------:R-:W-:Y:S01]  /*111d0*/  SHF.R.S32.HI R8, RZ, 0x1f, R10 ;  /* 0x0000001fff087819 */ /* 0x000fe2000001140a */
[----:B------:R-:W-:Y:S01]  /*111e0*/  IMAD.WIDE.U32 R16, R0, c[0x0][0x4c8], R16 ;  /* 0x0001320000107a25 */ /* 0x000fe200078e0010 */
[----:B------:R-:W-:-:S03]  /*111f0*/  ISETP.GE.OR P2, PT, R12, R13, P1 ;  /* 0x0000000d0c00720c */ /* 0x000fc60000f46670 */
[----:B------:R-:W-:Y:S01]  /*11200*/  IMAD R11, R0, c[0x0][0x4cc], R11 ;  /* 0x00013300000b7a24 */ /* 0x000fe200078e020b */
[----:B------:R-:W-:Y:S01]  /*11210*/  LEA R0, P0, R16, c[0x0][0x4a8], 0x2 ;  /* 0x00012a0010007a11 */ /* 0x000fe200078010ff */
[----:B------:R-:W-:Y:S02]  /*11220*/  IMAD R14, R14, c[0x0][0x4e8], R9 ;  /* 0x00013a000e0e7a24 */ /* 0x000fe400078e0209 */
[----:B------:R-:W-:Y:S02]  /*11230*/  IMAD.IADD R11, R17, 0x1, R11 ;  /* 0x00000001110b7824 */ /* 0x000fe400078e020b */
[----:B------:R-:W-:Y:S01]  /*11240*/  IMAD R9, R8, c[0x0][0x430], RZ ;  /* 0x00010c0008097a24 */ /* 0x000fe200078e02ff */
[----:B------:R-:W-:Y:S01]  /*11250*/  SHFL.IDX PT, R18, R0, 0x1, 0x1c1f ;  /* 0x003c1f0000127f89 */ /* 0x000fe200000e0000 */
[----:B------:R-:W-:Y:S02]  /*11260*/  SHF.R.S32.HI R8, RZ, 0x1f, R14 ;  /* 0x0000001fff087819 */ /* 0x000fe4000001140e */
[----:B------:R-:W-:Y:S01]  /*11270*/  LEA.HI.X R11, R16, c[0x0][0x4ac], R11, 0x2, P0 ;  /* 0x00012b00100b7a11 */ /* 0x000fe200000f140b */
[----:B------:R-:W-:Y:S01]  /*11280*/  IMAD R9, R10, c[0x0][0x434], R9 ;  /* 0x00010d000a097a24 */ /* 0x000fe200078e0209 */
[----:B------:R-:W-:Y:S03]  /*11290*/  SHFL.IDX PT, R16, R0, RZ, 0x1c1f ;  /* 0x001c1fff00107589 */ /* 0x000fe600000e0000 */
[----:B------:R-:W-:Y:S01]  /*112a0*/  IMAD.IADD R23, R23, 0x1, R9 ;  /* 0x0000000117177824 */ /* 0x000fe200078e0209 */
[----:B------:R-:W1:Y:S01]  /*112b0*/  SHFL.IDX PT, R17, R11, RZ, 0x1c1f ;  /* 0x001c1fff0b117589 */ /* 0x000e6200000e0000 */
[----:B------:R-:W-:Y:S01]  /*112c0*/  IMAD R9, R8, c[0x0][0x428], RZ ;  /* 0x00010a0008097a24 */ /* 0x000fe200078e02ff */
[----:B------:R-:W-:-:S02]  /*112d0*/  IADD3 R8, R12, 0x8, RZ ;  /* 0x000000080c087810 */ /* 0x000fc40007ffe0ff */
[----:B------:R2:W3:Y:S01]  /*112e0*/  SHFL.IDX PT, R19, R11, 0x1, 0x1c1f ;  /* 0x003c1f000b137f89 */ /* 0x0004e200000e0000 */
[----:B------:R-:W-:Y:S01]  /*112f0*/  IMAD R9, R14, c[0x0][0x42c], R9 ;  /* 0x00010b000e097a24 */ /* 0x000fe200078e0209 */
[----:B------:R-:W-:Y:S01]  /*11300*/  ISETP.GE.OR P1, PT, R8, R13, P1 ;  /* 0x0000000d0800720c */ /* 0x000fe20000f26670 */
[----:B------:R-:W-:-:S05]  /*11310*/  IMAD.WIDE.U32 R14, R14, c[0x0][0x428], R22 ;  /* 0x00010a000e0e7a25 */ /* 0x000fca00078e0016 */
[----:B------:R-:W-:Y:S02]  /*11320*/  IADD3 R10, R15, R9, RZ ;  /* 0x000000090f0a7210 */ /* 0x000fe40007ffe0ff */
[----:B------:R-:W-:-:S04]  /*11330*/  LEA R9, P0, R14, c[0x0][0x400], 0x2 ;  /* 0x000100000e097a11 */ /* 0x000fc800078010ff */
[----:B------:R-:W-:Y:S02]  /*11340*/  LEA.HI.X R10, R14, c[0x0][0x404], R10, 0x2, P0 ;  /* 0x000101000e0a7a11 */ /* 0x000fe400000f140a */
[----:B------:R4:W4:Y:S01]  /*11350*/  SHFL.IDX PT, R14, R9, RZ, 0x1c1f ;  /* 0x001c1fff090e7589 */ /* 0x00092200000e0000 */
[----:B------:R-:W-:-:S03]  /*11360*/  ISETP.GE.AND P0, PT, R8, R13, PT ;  /* 0x0000000d0800720c */ /* 0x000fc60003f06270 */
[----:B-1----:R1:W-:Y:S01]  /*11370*/  @!P2 ST.E [R16.64], R5 ;  /* 0x000000051000a985 */ /* 0x0023e2000c10190e */
[----:B--2---:R-:W-:-:S03]  /*11380*/  LOP3.LUT R11, R4, 0x7ffffffc, RZ, 0xc0, !PT ;  /* 0x7ffffffc040b7812 */ /* 0x004fc600078ec0ff */
[----:B---3--:R1:W-:Y:S01]  /*11390*/  @!P1 ST.E [R18.64], R7 ;  /* 0x0000000712009985 */ /* 0x0083e2000c10190e */
[----:B------:R-:W-:Y:S01]  /*113a0*/  ISETP.GE.AND P1, PT, R12, R13, PT ;  /* 0x0000000d0c00720c */ /* 0x000fe20003f26270 */
[----:B------:R-:W-:Y:S02]  /*113b0*/  IMAD.IADD R11, R6, 0x1, -R11 ;  /* 0x00000001060b7824 */ /* 0x000fe400078e0a0b */
[----:B------:R1:W2:Y:S03]  /*113c0*/  SHFL.IDX PT, R15, R10, RZ, 0x1c1f ;  /* 0x001c1fff0a0f7589 */ /* 0x0002a600000e0000 */
[----:B------:R-:W-:-:S07]  /*113d0*/  SHF.L.U32 R11, R11, 0x1, RZ ;  /* 0x000000010b0b7819 */ /* 0x000fce00000006ff */
[----:B------:R-:W-:Y:S05]  /*113e0*/  @P1 BRA `(.L_x_67) ;  /* 0x000005d000001947 */ /* 0x000fea0003800000 */
[C---:B-1----:R-:W-:Y:S02]  /*113f0*/  IADD3 R7, R11.reuse, 0x8, RZ ;  /* 0x000000080b077810 */ /* 0x042fe40007ffe0ff */
[C---:B------:R-:W-:Y:S02]  /*11400*/  IADD3 R5, R11.reuse, 0x10, RZ ;  /* 0x000000100b057810 */ /* 0x040fe40007ffe0ff */
[----:B------:R-:W-:Y:S02]  /*11410*/  IADD3 R4, R11, 0x18, RZ ;  /* 0x000000180b047810 */ /* 0x000fe40007ffe0ff */
[----:B------:R-:W-:Y:S02]  /*11420*/  ISETP.GE.AND P3, PT, R7, c[0x0][0x3c8], PT ;  /* 0x0000f20007007a0c */ /* 0x000fe40003f66270 */
[----:B------:R-:W-:Y:S02]  /*11430*/  ISETP.GE.AND P2, PT, R5, c[0x0][0x3c8], PT ;  /* 0x0000f20005007a0c */ /* 0x000fe40003f46270 */
[----:B------:R-:W-:-:S02]  /*11440*/  ISETP.GE.AND P1, PT, R4, c[0x0][0x3c8], PT ;  /* 0x0000f20004007a0c */ /* 0x000fc40003f26270 */
[C---:B------:R-:W-:Y:S02]  /*11450*/  ISETP.GE.AND P4, PT, R11.reuse, c[0x0][0x3c8], PT ;  /* 0x0000f2000b007a0c */ /* 0x040fe40003f86270 */
[C---:B------:R-:W-:Y:S02]  /*11460*/  IADD3 R0, R11.reuse, 0x20, RZ ;  /* 0x000000200b007810 */ /* 0x040fe40007ffe0ff */
[----:B------:R-:W-:Y:S02]  /*11470*/  IADD3 R18, R11, 0x28, RZ ;  /* 0x000000280b127810 */ /* 0x000fe40007ffe0ff */
[----:B------:R-:W-:Y:S02]  /*11480*/  ISETP.GE.AND P6, PT, R0, c[0x0][0x3c8], PT ;  /* 0x0000f20000007a0c */ /* 0x000fe40003fc6270 */
[----:B------:R-:W-:Y:S02]  /*11490*/  @!P3 LEA.HI R7, R7, R7, RZ, 0x1 ;  /* 0x000000070707b211 */ /* 0x000fe400078f08ff */
[----:B------:R-:W-:-:S02]  /*114a0*/  @!P2 LEA.HI R5, R5, R5, RZ, 0x1 ;  /* 0x000000050505a211 */ /* 0x000fc400078f08ff */
[----:B------:R-:W-:Y:S01]  /*114b0*/  @!P1 LEA.HI R4, R4, R4, RZ, 0x1 ;  /* 0x0000000404049211 */ /* 0x000fe200078f08ff */
[--C-:B--2-4-:R-:W-:Y:S01]  /*114c0*/  @!P4 IMAD.WIDE R12, R11, 0x4, R14.reuse ;  /* 0x000000040b0cc825 */ /* 0x114fe200078e020e */
[----:B------:R-:W-:Y:S02]  /*114d0*/  @!P3 LOP3.LUT R7, R7, 0xfffffffe, RZ, 0xc0, !PT ;  /* 0xfffffffe0707b812 */ /* 0x000fe400078ec0ff */
[----:B------:R-:W-:Y:S02]  /*114e0*/  @!P2 LOP3.LUT R5, R5, 0xfffffffe, RZ, 0xc0, !PT ;  /* 0xfffffffe0505a812 */ /* 0x000fe400078ec0ff */
[----:B------:R-:W-:Y:S01]  /*114f0*/  @!P1 LOP3.LUT R21, R4, 0xfffffffe, RZ, 0xc0, !PT ;  /* 0xfffffffe04159812 */ /* 0x000fe200078ec0ff */
[--C-:B------:R-:W-:Y:S01]  /*11500*/  @!P3 IMAD.WIDE R6, R7, 0x4, R14.reuse ;  /* 0x000000040706b825 */ /* 0x100fe200078e020e */
[----:B------:R1:W-:Y:S01]  /*11510*/  @!P4 ST.E.64 [R12.64], R112 ;  /* 0x000000700c00c985 */ /* 0x0003e2000c101b0e */
[----:B------:R-:W-:Y:S02]  /*11520*/  IADD3 R8, R11, 0x30, RZ ;  /* 0x000000300b087810 */ /* 0x000fe40007ffe0ff */
[----:B------:R-:W-:Y:S01]  /*11530*/  @!P2 IMAD.WIDE R16, R5, 0x4, R14 ;  /* 0x000000040510a825 */ /* 0x000fe200078e020e */
[C---:B------:R-:W-:Y:S01]  /*11540*/  IADD3 R5, R11.reuse, 0x38, RZ ;  /* 0x000000380b057810 */ /* 0x040fe20007ffe0ff */
[----:B------:R2:W-:Y:S01]  /*11550*/  @!P3 ST.E.64 [R6.64], R68 ;  /* 0x000000440600b985 */ /* 0x0005e2000c101b0e */
[----:B------:R-:W-:-:S02]  /*11560*/  IADD3 R19, R11, 0x40, RZ ;  /* 0x000000400b137810 */ /* 0x000fc40007ffe0ff */
[----:B------:R-:W-:Y:S01]  /*11570*/  ISETP.GE.AND P5, PT, R18, c[0x0][0x3c8], PT ;  /* 0x0000f20012007a0c */ /* 0x000fe20003fa6270 */
[----:B------:R3:W-:Y:S01]  /*11580*/  @!P2 ST.E.64 [R16.64], R72 ;  /* 0x000000481000a985 */ /* 0x0007e2000c101b0e */
[----:B------:R-:W-:Y:S02]  /*11590*/  IADD3 R4, R11, 0x48, RZ ;  /* 0x000000480b047810 */ /* 0x000fe40007ffe0ff */
[----:B------:R-:W-:Y:S02]  /*115a0*/  ISETP.GE.AND P4, PT, R8, c[0x0][0x3c8], PT ;  /* 0x0000f20008007a0c */ /* 0x000fe40003f86270 */
[----:B------:R-:W-:Y:S02]  /*115b0*/  ISETP.GE.AND P3, PT, R5, c[0x0][0x3c8], PT ;  /* 0x0000f20005007a0c */ /* 0x000fe40003f66270 */
[----:B------:R-:W-:Y:S02]  /*115c0*/  ISETP.GE.AND P2, PT, R19, c[0x0][0x3c8], PT ;  /* 0x0000f20013007a0c */ /* 0x000fe40003f46270 */
[----:B------:R-:W-:-:S02]  /*115d0*/  @!P6 LEA.HI R0, R0, R0, RZ, 0x1 ;  /* 0x000000000000e211 */ /* 0x000fc400078f08ff */
[----:B------:R-:W-:Y:S02]  /*115e0*/  IADD3 R20, R11, 0x68, RZ ;  /* 0x000000680b147810 */ /* 0x000fe40007ffe0ff */
[----:B------:R-:W-:-:S03]  /*115f0*/  @!P5 LEA.HI R18, R18, R18, RZ, 0x1 ;  /* 0x000000121212d211 */ /* 0x000fc600078f08ff */
[----:B------:R-:W-:Y:S02]  /*11600*/  @!P4 LEA.HI R8, R8, R8, RZ, 0x1 ;  /* 0x000000080808c211 */ /* 0x000fe400078f08ff */
[----:B------:R-:W-:Y:S01]  /*11610*/  @!P3 LEA.HI R5, R5, R5, RZ, 0x1 ;  /* 0x000000050505b211 */ /* 0x000fe200078f08ff */
[----:B-1----:R-:W-:Y:S01]  /*11620*/  @!P1 IMAD.WIDE R12, R21, 0x4, R14 ;  /* 0x00000004150c9825 */ /* 0x002fe200078e020e */
[----:B------:R-:W-:Y:S02]  /*11630*/  @!P2 LEA.HI R19, R19, R19, RZ, 0x1 ;  /* 0x000000131313a211 */ /* 0x000fe400078f08ff */
[----:B------:R-:W-:Y:S02]  /*11640*/  @!P4 LOP3.LUT R21, R8, 0xfffffffe, RZ, 0xc0, !PT ;  /* 0xfffffffe0815c812 */ /* 0x000fe400078ec0ff */
[----:B------:R1:W-:Y:S01]  /*11650*/  @!P1 ST.E.64 [R12.64], R76 ;  /* 0x0000004c0c009985 */ /* 0x0003e2000c101b0e */
[----:B------:R-:W-:Y:S02]  /*11660*/  ISETP.GE.AND P1, PT, R4, c[0x0][0x3c8], PT ;  /* 0x0000f20004007a0c */ /* 0x000fe40003f26270 */
[----:B--2---:R-:W-:-:S02]  /*11670*/  @!P6 LOP3.LUT R7, R0, 0xfffffffe, RZ, 0xc0, !PT ;  /* 0xfffffffe0007e812 */ /* 0x004fc400078ec0ff */
[----:B---3--:R-:W-:Y:S02]  /*11680*/  @!P5 LOP3.LUT R17, R18, 0xfffffffe, RZ, 0xc0, !PT ;  /* 0xfffffffe1211d812 */ /* 0x008fe400078ec0ff */
[----:B------:R-:W-:Y:S01]  /*11690*/  @!P3 LOP3.LUT R5, R5, 0xfffffffe, RZ, 0xc0, !PT ;  /* 0xfffffffe0505b812 */ /* 0x000fe200078ec0ff */
[--C-:B------:R-:W-:Y:S01]  /*116a0*/  @!P6 IMAD.WIDE R6, R7, 0x4, R14.reuse ;  /* 0x000000040706e825 */ /* 0x100fe200078e020e */
[----:B------:R-:W-:Y:S02]  /*116b0*/  @!P2 LOP3.LUT R19, R19, 0xfffffffe, RZ, 0xc0, !PT ;  /* 0xfffffffe1313a812 */ /* 0x000fe400078ec0ff */
[----:B------:R-:W-:Y:S02]  /*116c0*/  IADD3 R0, R11, 0x50, RZ ;  /* 0x000000500b007810 */ /* 0x000fe40007ffe0ff */
[----:B------:R2:W-:Y:S01]  /*116d0*/  @!P6 ST.E.64 [R6.64], R80 ;  /* 0x000000500600e985 */ /* 0x0005e2000c101b0e */
[----:B------:R-:W-:Y:S01]  /*116e0*/  @!P1 LEA.HI R4, R4, R4, RZ, 0x1 ;  /* 0x0000000404049211 */ /* 0x000fe200078f08ff */
[----:B------:R-:W-:Y:S01]  /*116f0*/  @!P2 IMAD.WIDE R18, R19, 0x4, R14 ;  /* 0x000000041312a825 */ /* 0x000fe200078e020e */
[----:B------:R-:W-:-:S02]  /*11700*/  IADD3 R8, R11, 0x58, RZ ;  /* 0x000000580b087810 */ /* 0x000fc40007ffe0ff */
[----:B------:R-:W-:Y:S01]  /*11710*/  ISETP.GE.AND P6, PT, R0, c[0x0][0x3c8], PT ;  /* 0x0000f20000007a0c */ /* 0x000fe20003fc6270 */
[----:B-1----:R-:W-:-:S12]  /*11720*/  @!P5 IMAD.WIDE R12, R17, 0x4, R14 ;  /* 0x00000004110cd825 */ /* 0x002fd800078e020e */
[----:B------:R-:W-:Y:S01]  /*11730*/  @!P6 LEA.HI R0, R0, R0, RZ, 0x1 ;  /* 0x000000000000e211 */ /* 0x000fe200078f08ff */
[----:B------:R-:W-:Y:S01]  /*11740*/  @!P4 IMAD.WIDE R16, R21, 0x4, R14 ;  /* 0x000000041510c825 */ /* 0x000fe200078e020e */
[----:B------:R-:W-:Y:S01]  /*11750*/  IADD3 R21, R11, 0x60, RZ ;  /* 0x000000600b157810 */ /* 0x000fe20007ffe0ff */
[----:B------:R1:W-:Y:S01]  /*11760*/  @!P5 ST.E.64 [R12.64], R84 ;  /* 0x000000540c00d985 */ /* 0x0003e2000c101b0e */
[----:B------:R-:W-:-:S03]  /*11770*/  ISETP.GE.AND P5, PT, R8, c[0x0][0x3c8], PT ;  /* 0x0000f20008007a0c */ /* 0x000fc60003fa6270 */
[----:B------:R-:W-:Y:S01]  /*11780*/  @!P4 ST.E.64 [R16.64], R88 ;  /* 0x000000581000c985 */ /* 0x000fe2000c101b0e */
[----:B------:R-:W-:Y:S02]  /*11790*/  ISETP.GE.AND P4, PT, R21, c[0x0][0x3c8], PT ;  /* 0x0000f20015007a0c */ /* 0x000fe40003f86270 */
[----:B--2---:R-:W-:Y:S01]  /*117a0*/  @!P1 LOP3.LUT R7, R4, 0xfffffffe, RZ, 0xc0, !PT ;  /* 0xfffffffe04079812 */ /* 0x004fe200078ec0ff */
[----:B------:R-:W-:-:S04]  /*117b0*/  @!P3 IMAD.WIDE R4, R5, 0x4, R14 ;  /* 0x000000040504b825 */ /* 0x000fc800078e020e */
[----:B------:R-:W-:Y:S01]  /*117c0*/  @!P1 IMAD.WIDE R6, R7, 0x4, R14 ;  /* 0x0000000407069825 */ /* 0x000fe200078e020e */
[----:B------:R2:W-:Y:S01]  /*117d0*/  @!P3 ST.E.64 [R4.64], R92 ;  /* 0x0000005c0400b985 */ /* 0x0005e2000c101b0e */
[----:B------:R-:W-:Y:S02]  /*117e0*/  ISETP.GE.AND P3, PT, R20, c[0x0][0x3c8], PT ;  /* 0x0000f20014007a0c */ /* 0x000fe40003f66270 */
[----:B------:R-:W-:Y:S01]  /*117f0*/  @!P5 LEA.HI R8, R8, R8, RZ, 0x1 ;  /* 0x000000080808d211 */ /* 0x000fe200078f08ff */
[----:B------:R-:W-:Y:S01]  /*11800*/  @!P2 ST.E.64 [R18.64], R96 ;  /* 0x000000601200a985 */ /* 0x000fe2000c101b0e */
[----:B------:R-:W-:-:S03]  /*11810*/  @!P4 LEA.HI R21, R21, R21, RZ, 0x1 ;  /* 0x000000151515c211 */ /* 0x000fc600078f08ff */
[----:B------:R3:W-:Y:S01]  /*11820*/  @!P1 ST.E.64 [R6.64], R2 ;  /* 0x0000000206009985 */ /* 0x0007e2000c101b0e */
[----:B------:R-:W-:-:S05]  /*11830*/  @!P4 LOP3.LUT R21, R21, 0xfffffffe, RZ, 0xc0, !PT ;  /* 0xfffffffe1515c812 */ /* 0x000fca00078ec0ff */
[----:B------:R-:W-:Y:S02]  /*11840*/  @!P3 LEA.HI R20, R20, R20, RZ, 0x1 ;  /* 0x000000141414b211 */ /* 0x000fe400078f08ff */
[C---:B-1----:R-:W-:Y:S02]  /*11850*/  IADD3 R13, R11.reuse, 0x70, RZ ;  /* 0x000000700b0d7810 */ /* 0x042fe40007ffe0ff */
[----:B------:R-:W-:Y:S02]  /*11860*/  IADD3 R12, R11, 0x78, RZ ;  /* 0x000000780b0c7810 */ /* 0x000fe40007ffe0ff */
[----:B------:R-:W-:Y:S02]  /*11870*/  ISETP.GE.AND P2, PT, R13, c[0x0][0x3c8], PT ;  /* 0x0000f2000d007a0c */ /* 0x000fe40003f46270 */
[----:B------:R-:W-:Y:S02]  /*11880*/  ISETP.GE.AND P1, PT, R12, c[0x0][0x3c8], PT ;  /* 0x0000f2000c007a0c */ /* 0x000fe40003f26270 */
[----:B--2---:R-:W-:-:S09]  /*11890*/  @!P5 LOP3.LUT R5, R8, 0xfffffffe, RZ, 0xc0, !PT ;  /* 0xfffffffe0805d812 */ /* 0x004fd200078ec0ff */
[----:B------:R-:W-:Y:S01]  /*118a0*/  @!P2 LEA.HI R13, R13, R13, RZ, 0x1 ;  /* 0x0000000d0d0da211 */ /* 0x000fe200078f08ff */
[--C-:B------:R-:W-:Y:S01]  /*118b0*/  @!P5 IMAD.WIDE R4, R5, 0x4, R14.reuse ;  /* 0x000000040504d825 */ /* 0x100fe200078e020e */
[----:B------:R-:W-:Y:S02]  /*118c0*/  @!P1 LEA.HI R12, R12, R12, RZ, 0x1 ;  /* 0x0000000c0c0c9211 */ /* 0x000fe400078f08ff */
[----:B---3--:R-:W-:Y:S01]  /*118d0*/  @!P6 LOP3.LUT R3, R0, 0xfffffffe, RZ, 0xc0, !PT ;  /* 0xfffffffe0003e812 */ /* 0x008fe200078ec0ff */
[--C-:B------:R-:W-:Y:S01]  /*118e0*/  @!P4 IMAD.WIDE R18, R21, 0x4, R14.reuse ;  /* 0x000000041512c825 */ /* 0x100fe200078e020e */
[----:B------:R-:W-:Y:S02]  /*118f0*/  @!P3 LOP3.LUT R7, R20, 0xfffffffe, RZ, 0xc0, !PT ;  /* 0xfffffffe1407b812 */ /* 0x000fe400078ec0ff */
[----:B------:R-:W-:Y:S01]  /*11900*/  @!P2 LOP3.LUT R13, R13, 0xfffffffe, RZ, 0xc0, !PT ;  /* 0xfffffffe0d0da812 */ /* 0x000fe200078ec0ff */
[----:B------:R-:W-:Y:S01]  /*11910*/  @!P6 IMAD.WIDE R2, R3, 0x4, R14 ;  /* 0x000000040302e825 */ /* 0x000fe200078e020e */
[----:B------:R-:W-:-:S03]  /*11920*/  @!P1 LOP3.LUT R17, R12, 0xfffffffe, RZ, 0xc0, !PT ;  /* 0xfffffffe0c119812 */ /* 0x000fc600078ec0ff */
[--C-:B------:R-:W-:Y:S01]  /*11930*/  @!P3 IMAD.WIDE R6, R7, 0x4, R14.reuse ;  /* 0x000000040706b825 */ /* 0x100fe200078e020e */
[----:B------:R1:W-:Y:S03]  /*11940*/  @!P6 ST.E.64 [R2.64], R108 ;  /* 0x0000006c0200e985 */ /* 0x0003e6000c101b0e */
[--C-:B------:R-:W-:Y:S01]  /*11950*/  @!P2 IMAD.WIDE R12, R13, 0x4, R14.reuse ;  /* 0x000000040d0ca825 */ /* 0x100fe200078e020e */
[----:B------:R1:W-:Y:S03]  /*11960*/  @!P5 ST.E.64 [R4.64], R104 ;  /* 0x000000680400d985 */ /* 0x0003e6000c101b0e */
[----:B------:R-:W-:Y:S01]  /*11970*/  @!P1 IMAD.WIDE R14, R17, 0x4, R14 ;  /* 0x00000004110e9825 */ /* 0x000fe200078e020e */
[----:B------:R1:W-:Y:S04]  /*11980*/  @!P4 ST.E.64 [R18.64], R52 ;  /* 0x000000341200c985 */ /* 0x0003e8000c101b0e */
[----:B------:R1:W-:Y:S04]  /*11990*/  @!P3 ST.E.64 [R6.64], R56 ;  /* 0x000000380600b985 */ /* 0x0003e8000c101b0e */
[----:B------:R1:W-:Y:S04]  /*119a0*/  @!P2 ST.E.64 [R12.64], R60 ;  /* 0x0000003c0c00a985 */ /* 0x0003e8000c101b0e */
[----:B------:R1:W-:Y:S02]  /*119b0*/  @!P1 ST.E.64 [R14.64], R64 ;  /* 0x000000400e009985 */ /* 0x0003e4000c101b0e */
.L_x_67:
[----:B------:R-:W-:Y:S05]  /*119c0*/  BSYNC B0 ;  /* 0x0000000000007941 */ /* 0x000fea0003800000 */
.L_x_66:
[----:B-1----:R1:W3:Y:S04]  /*119d0*/  SHFL.IDX PT, R5, R10, 0x1, 0x1c1f ;  /* 0x003c1f000a057f89 */ /* 0x0022e800000e0000 */
[----:B------:R1:W4:Y:S01]  /*119e0*/  SHFL.IDX PT, R4, R9, 0x1, 0x1c1f ;  /* 0x003c1f0009047f89 */ /* 0x00032200000e0000 */
[----:B------:R-:W-:Y:S05]  /*119f0*/  @P0 EXIT ;  /* 0x000000000000094d */ /* 0x000fea0003800000 */
[C---:B------:R-:W-:Y:S02]  /*11a00*/  ISETP.GE.AND P0, PT, R11.reuse, c[0x0][0x3c8], PT ;  /* 0x0000f2000b007a0c */ /* 0x040fe40003f06270 */
[----:B------:R-:W-:-:S02]  /*11a10*/  IADD3 R2, R11, 0x8, RZ ;  /* 0x000000080b027810 */ /* 0x000fc40007ffe0ff */
[C---:B------:R-:W-:Y:S02]  /*11a20*/  IADD3 R0, R11.reuse, 0x10, RZ ;  /* 0x000000100b007810 */ /* 0x040fe40007ffe0ff */
[----:B------:R-:W-:Y:S02]  /*11a30*/  ISETP.GE.AND P6, PT, R2, c[0x0][0x3c8], PT ;  /* 0x0000f20002007a0c */ /* 0x000fe40003fc6270 */
[----:B------:R-:W-:Y:S02]  /*11a40*/  ISETP.GE.AND P5, PT, R0, c[0x0][0x3c8], PT ;  /* 0x0000f20000007a0c */ /* 0x000fe40003fa6270 */
[C---:B-1--4-:R-:W-:Y:S02]  /*11a50*/  IADD3 R9, R11.reuse, 0x18, RZ ;  /* 0x000000180b097810 */ /* 0x052fe40007ffe0ff */
[C---:B------:R-:W-:Y:S01]  /*11a60*/  IADD3 R8, R11.reuse, 0x20, RZ ;  /* 0x000000200b087810 */ /* 0x040fe20007ffe0ff */
[C---:B--23--:R-:W-:Y:S01]  /*11a70*/  @!P0 IMAD.WIDE R14, R11.reuse, 0x4, R4 ;  /* 0x000000040b0e8825 */ /* 0x04cfe200078e0204 */
[----:B------:R-:W-:-:S02]  /*11a80*/  IADD3 R7, R11, 0x28, RZ ;  /* 0x000000280b077810 */ /* 0x000fc40007ffe0ff */
[C---:B------:R-:W-:Y:S02]  /*11a90*/  IADD3 R6, R11.reuse, 0x30, RZ ;  /* 0x000000300b067810 */ /* 0x040fe40007ffe0ff */
[----:B------:R-:W-:Y:S01]  /*11aa0*/  IADD3 R3, R11, 0x38, RZ ;  /* 0x000000380b037810 */ /* 0x000fe20007ffe0ff */
[----:B------:R1:W-:Y:S01]  /*11ab0*/  @!P0 ST.E.64 [R14.64], R114 ;  /* 0x000000720e008985 */ /* 0x0003e2000c101b0e */
[----:B------:R-:W-:Y:S02]  /*11ac0*/  ISETP.GE.AND P4, PT, R9, c[0x0][0x3c8], PT ;  /* 0x0000f20009007a0c */ /* 0x000fe40003f86270 */
[----:B------:R-:W-:Y:S02]  /*11ad0*/  ISETP.GE.AND P3, PT, R8, c[0x0][0x3c8], PT ;  /* 0x0000f20008007a0c */ /* 0x000fe40003f66270 */
[----:B------:R-:W-:Y:S02]  /*11ae0*/  ISETP.GE.AND P2, PT, R7, c[0x0][0x3c8], PT ;  /* 0x0000f20007007a0c */ /* 0x000fe40003f46270 */
[----:B------:R-:W-:-:S02]  /*11af0*/  ISETP.GE.AND P1, PT, R6, c[0x0][0x3c8], PT ;  /* 0x0000f20006007a0c */ /* 0x000fc40003f26270 */
[----:B------:R-:W-:Y:S02]  /*11b00*/  ISETP.GE.AND P0, PT, R3, c[0x0][0x3c8], PT ;  /* 0x0000f20003007a0c */ /* 0x000fe40003f06270 */
[----:B------:R-:W-:Y:S02]  /*11b10*/  @!P6 LEA.HI R2, R2, R2, RZ, 0x1 ;  /* 0x000000020202e211 */ /* 0x000fe400078f08ff */
[----:B------:R-:W-:Y:S02]  /*11b20*/  @!P5 LEA.HI R0, R0, R0, RZ, 0x1 ;  /* 0x000000000000d211 */ /* 0x000fe400078f08ff */
[----:B------:R-:W-:Y:S02]  /*11b30*/  @!P6 LOP3.LUT R13, R2, 0xfffffffe, RZ, 0xc0, !PT ;  /* 0xfffffffe020de812 */ /* 0x000fe400078ec0ff */
[----:B------:R-:W-:Y:S02]  /*11b40*/  @!P4 LEA.HI R9, R9, R9, RZ, 0x1 ;  /* 0x000000090909c211 */ /* 0x000fe400078f08ff */
[----:B------:R-:W-:Y:S01]  /*11b50*/  @!P3 LEA.HI R8, R8, R8, RZ, 0x1 ;  /* 0x000000080808b211 */ /* 0x000fe200078f08ff */
[----:B------:R-:W-:Y:S01]  /*11b60*/  @!P6 IMAD.WIDE R12, R13, 0x4, R4 ;  /* 0x000000040d0ce825 */ /* 0x000fe200078e0204 */
[----:B------:R-:W-:-:S02]  /*11b70*/  @!P2 LEA.HI R7, R7, R7, RZ, 0x1 ;  /* 0x000000070707a211 */ /* 0x000fc400078f08ff */
[----:B------:R-:W-:Y:S02]  /*11b80*/  @!P1 LEA.HI R6, R6, R6, RZ, 0x1 ;  /* 0x0000000606069211 */ /* 0x000fe400078f08ff */
[----:B------:R-:W-:Y:S01]  /*11b90*/  @!P0 LEA.HI R3, R3, R3, RZ, 0x1 ;  /* 0x0000000303038211 */ /* 0x000fe200078f08ff */
[----:B------:R2:W-:Y:S01]  /*11ba0*/  @!P6 ST.E.64 [R12.64], R70 ;  /* 0x000000460c00e985 */ /* 0x0005e2000c101b0e */
[----:B------:R-:W-:Y:S02]  /*11bb0*/  @!P4 LOP3.LUT R9, R9, 0xfffffffe, RZ, 0xc0, !PT ;  /* 0xfffffffe0909c812 */ /* 0x000fe400078ec0ff */
[----:B-1----:R-:W-:Y:S02]  /*11bc0*/  @!P5 LOP3.LUT R15, R0, 0xfffffffe, RZ, 0xc0, !PT ;  /* 0xfffffffe000fd812 */ /* 0x002fe400078ec0ff */
[----:B------:R-:W-:Y:S02]  /*11bd0*/  IADD3 R2, R11, 0x40, RZ ;  /* 0x000000400b027810 */ /* 0x000fe40007ffe0ff */
[----:B------:R-:W-:Y:S01]  /*11be0*/  @!P3 LOP3.LUT R17, R8, 0xfffffffe, RZ, 0xc0, !PT ;  /* 0xfffffffe0811b812 */ /* 0x000fe200078ec0ff */
[----:B------:R-:W-:Y:S01]  /*11bf0*/  @!P5 IMAD.WIDE R14, R15, 0x4, R4 ;  /* 0x000000040f0ed825 */ /* 0x000fe200078e0204 */
[----:B------:R-:W-:-:S02]  /*11c00*/  IADD3 R0, R11, 0x48, RZ ;  /* 0x000000480b007810 */ /* 0x000fc40007ffe0ff */
[----:B------:R-:W-:Y:S01]  /*11c10*/  @!P2 LOP3.LUT R7, R7, 0xfffffffe, RZ, 0xc0, !PT ;  /* 0xfffffffe0707a812 */ /* 0x000fe200078ec0ff */
[----:B------:R-:W-:Y:S01]  /*11c20*/  @!P4 IMAD.WIDE R8, R9, 0x4, R4 ;  /* 0x000000040908c825 */ /* 0x000fe200078e0204 */
[----:B------:R-:W-:Y:S01]  /*11c30*/  @!P0 LOP3.LUT R3, R3, 0xfffffffe, RZ, 0xc0, !PT ;  /* 0xfffffffe03038812 */ /* 0x000fe200078ec0ff */
[----:B------:R1:W-:Y:S01]  /*11c40*/  @!P5 ST.E.64 [R14.64], R74 ;  /* 0x0000004a0e00d985 */ /* 0x0003e2000c101b0e */
[----:B------:R-:W-:Y:S02]  /*11c50*/  ISETP.GE.AND P6, PT, R2, c[0x0][0x3c8], PT ;  /* 0x0000f20002007a0c */ /* 0x000fe40003fc6270 */
[----:B------:R-:W-:Y:S01]  /*11c60*/  ISETP.GE.AND P5, PT, R0, c[0x0][0x3c8], PT ;  /* 0x0000f20000007a0c */ /* 0x000fe20003fa6270 */
[----:B------:R3:W-:Y:S01]  /*11c70*/  @!P4 ST.E.64 [R8.64], R78 ;  /* 0x0000004e0800c985 */ /* 0x0007e2000c101b0e */
[C---:B------:R-:W-:Y:S02]  /*11c80*/  IADD3 R20, R11.reuse, 0x50, RZ ;  /* 0x000000500b147810 */ /* 0x040fe40007ffe0ff */
[----:B------:R-:W-:-:S02]  /*11c90*/  IADD3 R19, R11, 0x58, RZ ;  /* 0x000000580b137810 */ /* 0x000fc40007ffe0ff */
[C---:B------:R-:W-:Y:S02]  /*11ca0*/  IADD3 R18, R11.reuse, 0x60, RZ ;  /* 0x000000600b127810 */ /* 0x040fe40007ffe0ff */
[----:B------:R-:W-:Y:S02]  /*11cb0*/  IADD3 R10, R11, 0x68, RZ ;  /* 0x000000680b0a7810 */ /* 0x000fe40007ffe0ff */
[----:B------:R-:W-:Y:S02]  /*11cc0*/  ISETP.GE.AND P4, PT, R20, c[0x0][0x3c8], PT ;  /* 0x0000f20014007a0c */ /* 0x000fe40003f86270 */
[----:B--2---:R-:W-:Y:S01]  /*11cd0*/  @!P1 LOP3.LUT R13, R6, 0xfffffffe, RZ, 0xc0, !PT ;  /* 0xfffffffe060d9812 */ /* 0x004fe200078ec0ff */
[--C-:B------:R-:W-:Y:S01]  /*11ce0*/  @!P2 IMAD.WIDE R6, R7, 0x4, R4.reuse ;  /* 0x000000040706a825 */ /* 0x100fe200078e0204 */
[----:B------:R-:W-:Y:S02]  /*11cf0*/  @!P6 LEA.HI R2, R2, R2, RZ, 0x1 ;  /* 0x000000020202e211 */ /* 0x000fe400078f08ff */
[----:B------:R-:W-:Y:S01]  /*11d00*/  @!P5 LEA.HI R0, R0, R0, RZ, 0x1 ;  /* 0x000000000000d211 */ /* 0x000fe200078f08ff */
[----:B------:R-:W-:-:S06]  /*11d10*/  @!P1 IMAD.WIDE R12, R13, 0x4, R4 ;  /* 0x000000040d0c9825 */ /* 0x000fcc00078e0204 */
[----:B------:R-:W-:Y:S01]  /*11d20*/  @!P4 LEA.HI R20, R20, R20, RZ, 0x1 ;  /* 0x000000141414c211 */ /* 0x000fe200078f08ff */
[----:B-1----:R-:W-:-:S04]  /*11d30*/  @!P3 IMAD.WIDE R14, R17, 0x4, R4 ;  /* 0x00000004110eb825 */ /* 0x002fc800078e0204 */
[----:B------:R-:W-:Y:S01]  /*11d40*/  @!P0 IMAD.WIDE R16, R3, 0x4, R4 ;  /* 0x0000000403108825 */ /* 0x000fe200078e0204 */
[----:B------:R1:W-:Y:S01]  /*11d50*/  @!P3 ST.E.64 [R14.64], R82 ;  /* 0x000000520e00b985 */ /* 0x0003e2000c101b0e */
[----:B------:R-:W-:Y:S02]  /*11d60*/  IADD3 R3, R11, 0x70, RZ ;  /* 0x000000700b037810 */ /* 0x000fe40007ffe0ff */
[----:B------:R-:W-:Y:S01]  /*11d70*/  ISETP.GE.AND P3, PT, R19, c[0x0][0x3c8], PT ;  /* 0x0000f20013007a0c */ /* 0x000fe20003f66270 */
[----:B------:R2:W-:Y:S01]  /*11d80*/  @!P2 ST.E.64 [R6.64], R86 ;  /* 0x000000560600a985 */ /* 0x0005e2000c101b0e */
[----:B------:R-:W-:Y:S02]  /*11d90*/  ISETP.GE.AND P2, PT, R18, c[0x0][0x3c8], PT ;  /* 0x0000f20012007a0c */ /* 0x000fe40003f46270 */
[----:B---3--:R-:W-:Y:S01]  /*11da0*/  @!P5 LOP3.LUT R9, R0, 0xfffffffe, RZ, 0xc0, !PT ;  /* 0xfffffffe0009d812 */ /* 0x008fe200078ec0ff */
[----:B------:R3:W-:Y:S01]  /*11db0*/  @!P1 ST.E.64 [R12.64], R90 ;  /* 0x0000005a0c009985 */ /* 0x0007e2000c101b0e */
[----:B------:R-:W-:-:S02]  /*11dc0*/  ISETP.GE.AND P1, PT, R10, c[0x0][0x3c8], PT ;  /* 0x0000f2000a007a0c */ /* 0x000fc40003f26270 */
[----:B------:R-:W-:Y:S01]  /*11dd0*/  IADD3 R11, R11, 0x78, RZ ;  /* 0x000000780b0b7810 */ /* 0x000fe20007ffe0ff */
[----:B------:R4:W-:Y:S01]  /*11de0*/  @!P0 ST.E.64 [R16.64], R94 ;  /* 0x0000005e10008985 */ /* 0x0009e2000c101b0e */
[----:B------:R-:W-:Y:S01]  /*11df0*/  ISETP.GE.AND P0, PT, R3, c[0x0][0x3c8], PT ;  /* 0x0000f20003007a0c */ /* 0x000fe20003f06270 */
[----:B------:R-:W-:Y:S02]  /*11e00*/  @!P5 IMAD.WIDE R8, R9, 0x4, R4 ;  /* 0x000000040908d825 */ /* 0x000fe400078e0204 */
[----:B------:R-:W-:Y:S02]  /*11e10*/  @!P3 LEA.HI R19, R19, R19, RZ, 0x1 ;  /* 0x000000131313b211 */ /* 0x000fe400078f08ff */
[----:B------:R-:W-:Y:S02]  /*11e20*/  @!P2 LEA.HI R18, R18, R18, RZ, 0x1 ;  /* 0x000000121212a211 */ /* 0x000fe400078f08ff */
[----:B------:R-:W-:Y:S02]  /*11e30*/  @!P3 LOP3.LUT R19, R19, 0xfffffffe, RZ, 0xc0, !PT ;  /* 0xfffffffe1313b812 */ /* 0x000fe400078ec0ff */
[----:B------:R-:W-:-:S04]  /*11e40*/  @!P1 LEA.HI R10, R10, R10, RZ, 0x1 ;  /* 0x0000000a0a0a9211 */ /* 0x000fc800078f08ff */
[----:B------:R-:W-:Y:S02]  /*11e50*/  @!P0 LEA.HI R3, R3, R3, RZ, 0x1 ;  /* 0x0000000303038211 */ /* 0x000fe400078f08ff */
[----:B-1----:R-:W-:Y:S02]  /*11e60*/  @!P2 LOP3.LUT R15, R18, 0xfffffffe, RZ, 0xc0, !PT ;  /* 0xfffffffe120fa812 */ /* 0x002fe400078ec0ff */
[----:B------:R-:W-:Y:S02]  /*11e70*/  @!P0 LOP3.LUT R3, R3, 0xfffffffe, RZ, 0xc0, !PT ;  /* 0xfffffffe03038812 */ /* 0x000fe400078ec0ff */
[----:B--2---:R-:W-:-:S03]  /*11e80*/  @!P6 LOP3.LUT R7, R2, 0xfffffffe, RZ, 0xc0, !PT ;  /* 0xfffffffe0207e812 */ /* 0x004fc600078ec0ff */
[----:B------:R-:W-:Y:S01]  /*11e90*/  @!P0 IMAD.WIDE R2, R3, 0x4, R4 ;  /* 0x0000000403028825 */ /* 0x000fe200078e0204 */
[----:B---3--:R-:W-:-:S03]  /*11ea0*/  @!P4 LOP3.LUT R13, R20, 0xfffffffe, RZ, 0xc0, !PT ;  /* 0xfffffffe140dc812 */ /* 0x008fc600078ec0ff */
[----:B------:R-:W-:Y:S01]  /*11eb0*/  @!P6 IMAD.WIDE R6, R7, 0x4, R4 ;  /* 0x000000040706e825 */ /* 0x000fe200078e0204 */
[----:B----4-:R-:W-:-:S04]  /*11ec0*/  @!P1 LOP3.LUT R17, R10, 0xfffffffe, RZ, 0xc0, !PT ;  /* 0xfffffffe0a119812 */ /* 0x010fc800078ec0ff */
[----:B------:R1:W-:Y:S04]  /*11ed0*/  @!P6 ST.E.64 [R6.64], R98 ;  /* 0x000000620600e985 */ /* 0x0003e8000c101b0e */
[----:B------:R2:W-:Y:S01]  /*11ee0*/  @!P5 ST.E.64 [R8.64], R102 ;  /* 0x000000660800d985 */ /* 0x0005e2000c101b0e */
[----:B-1----:R-:W-:-:S04]  /*11ef0*/  @!P4 IMAD.WIDE R6, R13, 0x4, R4 ;  /* 0x000000040d06c825 */ /* 0x002fc800078e0204 */
[--C-:B--2---:R-:W-:Y:S01]  /*11f00*/  @!P3 IMAD.WIDE R8, R19, 0x4, R4.reuse ;  /* 0x000000041308b825 */ /* 0x104fe200078e0204 */
[----:B------:R1:W-:Y:S03]  /*11f10*/  @!P4 ST.E.64 [R6.64], R110 ;  /* 0x0000006e0600c985 */ /* 0x0003e6000c101b0e */
[--C-:B------:R-:W-:Y:S01]  /*11f20*/  @!P2 IMAD.WIDE R12, R15, 0x4, R4.reuse ;  /* 0x000000040f0ca825 */ /* 0x100fe200078e0204 */
[----:B------:R1:W-:Y:S03]  /*11f30*/  @!P3 ST.E.64 [R8.64], R106 ;  /* 0x0000006a0800b985 */ /* 0x0003e6000c101b0e */
[----:B------:R-:W-:Y:S01]  /*11f40*/  @!P1 IMAD.WIDE R14, R17, 0x4, R4 ;  /* 0x00000004110e9825 */ /* 0x000fe200078e0204 */
[----:B------:R1:W-:Y:S04]  /*11f50*/  @!P2 ST.E.64 [R12.64], R54 ;  /* 0x000000360c00a985 */ /* 0x0003e8000c101b0e */
[----:B------:R1:W-:Y:S04]  /*11f60*/  @!P1 ST.E.64 [R14.64], R58 ;  /* 0x0000003a0e009985 */ /* 0x0003e8000c101b0e */
[----:B------:R1:W-:Y:S01]  /*11f70*/  @!P0 ST.E.64 [R2.64], R62 ;  /* 0x0000003e02008985 */ /* 0x0003e2000c101b0e */
[----:B------:R-:W-:-:S13]  /*11f80*/  ISETP.GE.AND P0, PT, R11, c[0x0][0x3c8], PT ;  /* 0x0000f2000b007a0c */ /* 0x000fda0003f06270 */
[----:B------:R-:W-:Y:S05]  /*11f90*/  @P0 EXIT ;  /* 0x000000000000094d */ /* 0x000fea0003800000 */
[----:B-1----:R-:W-:-:S04]  /*11fa0*/  LEA.HI R3, R11, R11, RZ, 0x1 ;  /* 0x0000000b0b037211 */ /* 0x002fc800078f08ff */
[----:B------:R-:W-:-:S05]  /*11fb0*/  LOP3.LUT R3, R3, 0xfffffffe, RZ, 0xc0, !PT ;  /* 0xfffffffe03037812 */ /* 0x000fca00078ec0ff */
[----:B------:R-:W-:-:S05]  /*11fc0*/  IMAD.WIDE R4, R3, 0x4, R4 ;  /* 0x0000000403047825 */ /* 0x000fca00078e0204 */
[----:B------:R-:W-:Y:S01]  /*11fd0*/  ST.E.64 [R4.64], R66 ;  /* 0x0000004204007985 */ /* 0x000fe2000c101b0e */
[----:B------:R-:W-:Y:S05]  /*11fe0*/  EXIT ;  /* 0x000000000000794d */ /* 0x000fea0003800000 */
.L_x_65:
        /* <DEDUP_REMOVED lines=26> */
[----:B------:R-:W-:Y:S01]  /*12190*/  IMAD.WIDE.U32 R8, R5, c[0x0][0x4d8], R8 ;  /* 0x0001360005087a25 */ /* 0x000fe200078e0008 */
[----:B------:R-:W-:-:S03]  /*121a0*/  IADD3 R4, -R6, RZ, RZ ;  /* 0x000000ff06047210 */ /* 0x000fc60007ffe1ff */
[----:B------:R-:W-:Y:S02]  /*121b0*/  IMAD R0, R0, c[0x0][0x4d8], RZ ;  /* 0x0001360000007a24 */ /* 0x000fe400078e02ff */
[----:B--2---:R-:W-:Y:S02]  /*121c0*/  IMAD R2, R2, c[0x0][0x550], R3 ;  /* 0x0001540002027a24 */ /* 0x004fe400078e0203 */
[----:B------:R-:W-:Y:S02]  /*121d0*/  IMAD R0, R5, c[0x0][0x4dc], R0 ;  /* 0x0001370005007a24 */ /* 0x000fe400078e0200 */
[----:B------:R-:W-:Y:S01]  /*121e0*/  IMAD R4, R4, c[0x0][0x4e8], R7 ;  /* 0x00013a0004047a24 */ /* 0x000fe200078e0207 */
[----:B------:R-:W-:Y:S01]  /*121f0*/  SHF.R.S32.HI R3, RZ, 0x1f, R2 ;  /* 0x0000001fff037819 */ /* 0x000fe20000011402 */
[----:B------:R-:W-:Y:S01]  /*12200*/  IMAD.IADD R9, R0, 0x1, R9 ;  /* 0x0000000100097824 */ /* 0x000fe200078e0209 */
[----:B------:R-:W-:-:S03]  /*12210*/  SHF.R.S32.HI R0, RZ, 0x1f, R6 ;  /* 0x0000001fff007819 */ /* 0x000fc60000011406 */
[----:B------:R-:W-:Y:S02]  /*12220*/  IMAD R3, R3, c[0x0][0x4e0], RZ ;  /* 0x0001380003037a24 */ /* 0x000fe400078e02ff */
[----:B------:R-:W-:-:S04]  /*12230*/  IMAD.WIDE.U32 R8, R2, c[0x0][0x4e0], R8 ;  /* 0x0001380002087a25 */ /* 0x000fc800078e0008 */
[----:B------:R-:W-:Y:S01]  /*12240*/  IMAD R3, R2, c[0x0][0x4e4], R3 ;  /* 0x0001390002037a24 */ /* 0x000fe200078e0203 */
[----:B------:R-:W-:Y:S02]  /*12250*/  SHF.R.S32.HI R2, RZ, 0x1f, R4 ;  /* 0x0000001fff027819 */ /* 0x000fe40000011404 */
[----:B------:R-:W-:-:S03]  /*12260*/  IADD3 R6, P0, R6, R8, RZ ;  /* 0x0000000806067210 */ /* 0x000fc60007f1e0ff */
[----:B------:R-:W-:Y:S01]  /*12270*/  IMAD R5, R2, c[0x0][0x4c8], RZ ;  /* 0x0001320002057a24 */ /* 0x000fe200078e02ff */
[----:B------:R-:W-:-:S03]  /*12280*/  IADD3.X R7, R0, R9, R3, P0, !PT ;  /* 0x0000000900077210 */ /* 0x000fc600007fe403 */
[C---:B------:R-:W-:Y:S02]  /*12290*/  IMAD R5, R4.reuse, c[0x0][0x4cc], R5 ;  /* 0x0001330004057a24 */ /* 0x040fe400078e0205 */
[----:B------:R-:W-:-:S05]  /*122a0*/  IMAD.WIDE.U32 R6, R4, c[0x0][0x4c8], R6 ;  /* 0x0001320004067a25 */ /* 0x000fca00078e0006 */
[----:B------:R-:W-:Y:S02]  /*122b0*/  IADD3 R5, R7, R5, RZ ;  /* 0x0000000507057210 */ /* 0x000fe40007ffe0ff */
[----:B------:R-:W-:-:S04]  /*122c0*/  LEA R2, P0, R6, c[0x0][0x4a8], 0x2 ;  /* 0x00012a0006027a11 */ /* 0x000fc800078010ff */
[----:B------:R-:W-:Y:S02]  /*122d0*/  LEA.HI.X R3, R6, c[0x0][0x4ac], R5, 0x2, P0 ;  /* 0x00012b0006037a11 */ /* 0x000fe400000f1405 */
[----:B------:R-:W-:-:S05]  /*122e0*/  MOV R5, 0xff800000 ;  /* 0xff80000000057802 */ /* 0x000fca0000000f00 */
[----:B------:R-:W-:Y:S01]  /*122f0*/  STG.E [R2.64], R5 ;  /* 0x0000000502007986 */ /* 0x000fe2000c10190e */
[----:B------:R-:W-:Y:S05]  /*12300*/  EXIT ;  /* 0x000000000000794d */ /* 0x000fea0003800000 */
.L_x_68:
        /* <DEDUP_REMOVED lines=15> */
.L_x_1785:


//--------------------- .text._ZN7cutlass13device_kernelIN5flash19enable_sm80_to_sm89INS1_16FlashAttnFwdSm80INS1_25CollectiveMainloopFwdSm80ILi8ELi1ELb1EN4cute5tupleIJNS5_1CILi128EEES8_S8_EEELi128ENS_6half_tEfNS_4arch4Sm80ELb1ELb0ELb0ELb0ELb1ELb0ELb1ELb1EEENS1_21CollectiveEpilogueFwdIS9_NS6_IJNS7_ILi1EEESF_SF_EEESA_SC_Li256ELb0ELb1ELb1ELb0EEENS1_30DynamicPersistentTileSchedulerILi256ELi256ELb1ELb1ELb0EEEEEEEEEvNT_6ParamsE --------------------------
	.section	.text._ZN7cutlass13device_kernelIN5flash19enable_sm80_to_sm89INS1_16FlashAttnFwdSm80INS1_25CollectiveMainloopFwdSm80ILi8ELi1ELb1EN4cute5tupleIJNS5_1CILi128EEES8_S8_EEELi128ENS_6half_tEfNS_4arch4Sm80ELb1ELb0ELb0ELb0ELb1ELb0ELb1ELb1EEENS1_21CollectiveEpilogueFwdIS9_NS6_IJNS7_ILi1EEESF_SF_EEESA_SC_Li256ELb0ELb1ELb1ELb0EEENS1_30DynamicPersistentTileSchedulerILi256ELi256ELb1ELb1ELb0EEEEEEEEEvNT_6ParamsE,"ax",@progbits
	.sectioninfo	@"SHI_REGISTERS=255"
	.align	128
.text._ZN7cutlass13device_kernelIN5flash19enable_sm80_to_sm89INS1_16FlashAttnFwdSm80INS1_25CollectiveMainloopFwdSm80ILi8ELi1ELb1EN4cute5tupleIJNS5_1CILi128EEES8_S8_EEELi128ENS_6half_tEfNS_4arch4Sm80ELb1ELb0ELb0ELb0ELb1ELb0ELb1ELb1EEENS1_21CollectiveEpilogueFwdIS9_NS6_IJNS7_ILi1EEESF_SF_EEESA_SC_Li256ELb0ELb1ELb1ELb0EEENS1_30DynamicPersistentTileSchedulerILi256ELi256ELb1ELb1ELb0EEEEEEEEEvNT_6ParamsE:
        .type           _ZN7cutlass13device_kernelIN5flash19enable_sm80_to_sm89INS1_16FlashAttnFwdSm80INS1_25CollectiveMainloopFwdSm80ILi8ELi1ELb1EN4cute5tupleIJNS5_1CILi128EEES8_S8_EEELi128ENS_6half_tEfNS_4arch4Sm80ELb1ELb0ELb0ELb0ELb1ELb0ELb1ELb1EEENS1_21CollectiveEpilogueFwdIS9_NS6_IJNS7_ILi1EEESF_SF_EEESA_SC_Li256ELb0ELb1ELb1ELb0EEENS1_30DynamicPersistentTileSchedulerILi256ELi256ELb1ELb1ELb0EEEEEEEEEvNT_6ParamsE,@function
        .size           _ZN7cutlass13device_kernelIN5flash19enable_sm80_to_sm89INS1_16FlashAttnFwdSm80INS1_25CollectiveMainloopFwdSm80ILi8ELi1ELb1EN4cute5tupleIJNS5_1CILi128EEES8_S8_EEELi128ENS_6half_tEfNS_4arch4Sm80ELb1ELb0ELb0ELb0ELb1ELb0ELb1ELb1EEENS1_21CollectiveEpilogueFwdIS9_NS6_IJNS7_ILi1EEESF_SF_EEESA_SC_Li256ELb0ELb1ELb1ELb0EEENS1_30DynamicPersistentTileSchedulerILi256ELi256ELb1ELb1ELb0EEEEEEEEEvNT_6ParamsE,(.L_x_1786 - _ZN7cutlass13device_kernelIN5flash19enable_sm80_to_sm89INS1_16FlashAttnFwdSm80INS1_25CollectiveMainloopFwdSm80ILi8ELi1ELb1EN4cute5tupleIJNS5_1CILi128EEES8_S8_EEELi128ENS_6half_tEfNS_4arch4Sm80ELb1ELb0ELb0ELb0ELb1ELb0ELb1ELb1EEENS1_21CollectiveEpilogueFwdIS9_NS6_IJNS7_ILi1EEESF_SF_EEESA_SC_Li256ELb0ELb1ELb1ELb0EEENS1_30DynamicPersistentTileSchedulerILi256ELi256ELb1ELb1ELb0EEEEEEEEEvNT_6ParamsE)
        .other          _ZN7cutlass13device_kernelIN5flash19enable_sm80_to_sm89INS1_16FlashAttnFwdSm80INS1_25CollectiveMainloopFwdSm80ILi8ELi1ELb1EN4cute5tupleIJNS5_1CILi128EEES8_S8_EEELi128ENS_6half_tEfNS_4arch4Sm80ELb1ELb0ELb0ELb0ELb1ELb0ELb1ELb1EEENS1_21CollectiveEpilogueFwdIS9_NS6_IJNS7_ILi1EEESF_SF_EEESA_SC_Li256ELb0ELb1ELb1ELb0EEENS1_30DynamicPersistentTileSchedulerILi256ELi256ELb1ELb1ELb0EEEEEEEEEvNT_6ParamsE,@"STO_CUDA_ENTRY STV_DEFAULT"
_ZN7cutlass13device_kernelIN5flash19enable_sm80_to_sm89INS1_16FlashAttnFwdSm80INS1_25CollectiveMainloopFwdSm80ILi8ELi1ELb1EN4cute5tupleIJNS5_1CILi128EEES8_S8_EEELi128ENS_6half_tEfNS_4arch4Sm80ELb1ELb0ELb0ELb0ELb1ELb0ELb1ELb1EEENS1_21CollectiveEpilogueFwdIS9_NS6_IJNS7_ILi1EEESF_SF_EEESA_SC_Li256ELb0ELb1ELb1ELb0EEENS1_30DynamicPersistentTileSchedulerILi256ELi256ELb1ELb1ELb0EEEEEEEEEvNT_6ParamsE:
[----:B------:R-:W-:-:S03]  /*0000*/  MOV R1, c[0x0][0x28] ;  /* 0x00000a0000017a02 */ /* 0x000fc60000000f00 */
[----:B------:R-:W1:Y:S01]  /*0010*/  S2R R16, SR_TID.X ;  /* 0x0000000000107919 */ /* 0x000e620000002100 */
[----:B------:R-:W-:-:S03]  /*0020*/  IADD3 R1, R1, -0xd8, RZ ;  /* 0xffffff2801017810 */ /* 0x000fc60007ffe0ff */
[----:B------:R-:W2:Y:S01]  /*0030*/  S2R R13, SR_CTAID.X ;  /* 0x00000000000d7919 */ /* 0x000ea20000002500 */
[----:B-1----:R-:W-:-:S05]  /*0040*/  SHF.R.U32.HI R2, RZ, 0x5, R16 ;  /* 0x00000005ff027819 */ /* 0x002fca0000011610 */
[----:B------:R-:W1:Y:S02]  /*0050*/  SHFL.IDX PT, R0, R2, RZ, 0x1f ;  /* 0x00001fff02007589 */ /* 0x000e6400000e0000 */
[----:B-1----:R-:W-:Y:S02]  /*0060*/  ISETP.GE.AND P0, PT, R0, 0x1, PT ;  /* 0x000000010000780c */ /* 0x002fe40003f06270 */
[----:B------:R1:W-:Y:S11]  /*0070*/  STL [R1+0xcc], R0 ;  /* 0x0000cc0001007387 */ /* 0x0003f60000100800 */
[----:B------:R-:W-:Y:S06]  /*0080*/  @P0 BAR.ARV 0x4, 0x100 ;  /* 0x0104000000000b1d */ /* 0x000fec0000002000 */
[----:B--2---:R-:W-:-:S13]  /*0090*/  ISETP.GE.AND P0, PT, R13, c[0x0][0x538], PT ;  /* 0x00014e000d007a0c */ /* 0x004fda0003f06270 */
[----:B------:R-:W-:Y:S05]  /*00a0*/  @P0 EXIT ;  /* 0x000000000000094d */ /* 0x000fea0003800000 */
[----:B-1----:R-:W-:Y:S01]  /*00b0*/  SHF.R.S32.HI R12, RZ, 0x1f, R16 ;  /* 0x0000001fff0c7819 */ /* 0x002fe20000011410 */
[----:B------:R-:W-:Y:S01]  /*00c0*/  IMAD.MOV.U32 R206, RZ, RZ, 0x20 ;  /* 0x00000020ffce7424 */ /* 0x000fe200078e00ff */
[----:B------:R-:W-:Y:S02]  /*00d0*/  ULDC.64 UR6, c[0x0][0x118] ;  /* 0x0000460000067ab9 */ /* 0x000fe40000000a00 */
[CC--:B------:R-:W-:Y:S02]  /*00e0*/  LEA.HI R2, R12.reuse, R16.reuse, RZ, 0x4 ;  /* 0x000000100c027211 */ /* 0x0c0fe400078f20ff */
[CC--:B------:R-:W-:Y:S02]  /*00f0*/  LEA.HI R10, R12.reuse, R16.reuse, RZ, 0x3 ;  /* 0x000000100c0a7211 */ /* 0x0c0fe400078f18ff */
[----:B------:R-:W-:Y:S02]  /*0100*/  SHF.R.S32.HI R3, RZ, 0x4, R2 ;  /* 0x00000004ff037819 */ /* 0x000fe40000011402 */
[----:B------:R-:W-:-:S02]  /*0110*/  LEA.HI R4, R12, R16, RZ, 0x2 ;  /* 0x000000100c047211 */ /* 0x000fc400078f10ff */
[----:B------:R-:W-:Y:S02]  /*0120*/  LEA.HI R0, R2, R3, RZ, 0x1 ;  /* 0x0000000302007211 */ /* 0x000fe400078f08ff */
[----:B------:R-:W-:Y:S02]  /*0130*/  SHF.R.S32.HI R6, RZ, 0x3, R10 ;  /* 0x00000003ff067819 */ /* 0x000fe4000001140a */
[----:B------:R-:W-:Y:S02]  /*0140*/  LOP3.LUT R0, R0, 0xfffffffe, RZ, 0xc0, !PT ;  /* 0xfffffffe00007812 */ /* 0x000fe400078ec0ff */
[----:B------:R-:W-:Y:S02]  /*0150*/  LOP3.LUT R5, R10, 0xfffffff8, RZ, 0xc0, !PT ;  /* 0xfffffff80a057812 */ /* 0x000fe400078ec0ff */
[----:B------:R-:W-:Y:S01]  /*0160*/  LEA.HI R8, R12, R16, RZ, 0x6 ;  /* 0x000000100c087211 */ /* 0x000fe200078f30ff */
[----:B------:R-:W-:Y:S01]  /*0170*/  IMAD.IADD R9, R3, 0x1, -R0 ;  /* 0x0000000103097824 */ /* 0x000fe200078e0a00 */
[----:B------:R-:W-:Y:S01]  /*0180*/  LOP3.LUT R0, R4, 0xfffffffc, RZ, 0xc0, !PT ;  /* 0xfffffffc04007812 */ /* 0x000fe200078ec0ff */
[----:B------:R-:W-:Y:S01]  /*0190*/  IMAD.IADD R5, R16, 0x1, -R5 ;  /* 0x0000000110057824 */ /* 0x000fe200078e0a05 */
[----:B------:R-:W-:Y:S01]  /*01a0*/  LOP3.LUT R3, R2, 0xfffffff0, RZ, 0xc0, !PT ;  /* 0xfffffff002037812 */ /* 0x000fe200078ec0ff */
[----:B------:R-:W-:-:S02]  /*01b0*/  IMAD.SHL.U32 R2, R6, 0x40, RZ ;  /* 0x0000004006027824 */ /* 0x000fc400078e00ff */
[C---:B------:R-:W-:Y:S02]  /*01c0*/  IMAD.IADD R4, R16.reuse, 0x1, -R0 ;  /* 0x0000000110047824 */ /* 0x040fe400078e0a00 */
[----:B------:R-:W-:Y:S01]  /*01d0*/  IMAD.IADD R3, R16, 0x1, -R3 ;  /* 0x0000000110037824 */ /* 0x000fe200078e0a03 */
[----:B------:R-:W-:Y:S01]  /*01e0*/  LOP3.LUT R0, R2, 0x1c0, RZ, 0xc0, !PT ;  /* 0x000001c002007812 */ /* 0x000fe200078ec0ff */
[C---:B------:R-:W-:Y:S01]  /*01f0*/  IMAD.SHL.U32 R233, R5.reuse, 0x8, RZ ;  /* 0x0000000805e97824 */ /* 0x040fe200078e00ff */
[----:B------:R-:W-:Y:S01]  /*0200*/  LEA.HI R2, R4, R4, RZ, 0x1 ;  /* 0x0000000404027211 */ /* 0x000fe200078f08ff */
[----:B------:R-:W-:Y:S01]  /*0210*/  IMAD.SHL.U32 R5, R5, 0x40, RZ ;  /* 0x0000004005057824 */ /* 0x000fe200078e00ff */
[----:B------:R-:W-:Y:S02]  /*0220*/  SHF.R.S32.HI R7, RZ, 0x1f, R3 ;  /* 0x0000001fff077819 */ /* 0x000fe40000011403 */
[----:B------:R-:W-:Y:S02]  /*0230*/  SHF.R.U32.HI R6, RZ, 0x3, R0 ;  /* 0x00000003ff067819 */ /* 0x000fe40000011600 */
[----:B------:R-:W-:-:S02]  /*0240*/  LOP3.LUT R2, R2, 0x1ffffffe, RZ, 0xc0, !PT ;  /* 0x1ffffffe02027812 */ /* 0x000fc400078ec0ff */
[----:B------:R-:W-:Y:S02]  /*0250*/  LOP3.LUT R0, R0, 0x38, R233, 0xf8, !PT ;  /* 0x0000003800007812 */ /* 0x000fe400078ef8e9 */
[----:B------:R-:W-:Y:S01]  /*0260*/  LEA.HI R203, R7, R3, RZ, 0x3 ;  /* 0x0000000307cb7211 */ /* 0x000fe200078f18ff */
[----:B------:R-:W-:Y:S01]  /*0270*/  IMAD.IADD R11, R4, 0x1, -R2 ;  /* 0x00000001040b7824 */ /* 0x000fe200078e0a02 */
[----:B------:R-:W-:Y:S02]  /*0280*/  LOP3.LUT R7, R0, R6, RZ, 0x3c, !PT ;  /* 0x0000000600077212 */ /* 0x000fe400078e3cff */
[----:B------:R-:W-:Y:S02]  /*0290*/  LOP3.LUT R0, R5, 0x1c0, RZ, 0xc0, !PT ;  /* 0x000001c005007812 */ /* 0x000fe400078ec0ff */
[C---:B------:R-:W-:Y:S01]  /*02a0*/  LOP3.LUT R2, R203.reuse, 0xfffffff8, RZ, 0xc0, !PT ;  /* 0xfffffff8cb027812 */ /* 0x040fe200078ec0ff */
[----:B------:R-:W-:Y:S01]  /*02b0*/  IMAD.SHL.U32 R203, R203, 0x40, RZ ;  /* 0x00000040cbcb7824 */ /* 0x000fe200078e00ff */
[----:B------:R-:W-:-:S02]  /*02c0*/  LOP3.LUT R5, R0, 0x8, R10, 0xf8, !PT ;  /* 0x0000000800057812 */ /* 0x000fc400078ef80a */
[----:B------:R-:W-:Y:S01]  /*02d0*/  SHF.R.U32.HI R4, RZ, 0x3, R0 ;  /* 0x00000003ff047819 */ /* 0x000fe20000011600 */
[----:B------:R-:W-:Y:S01]  /*02e0*/  IMAD.IADD R6, R3, 0x1, -R2 ;  /* 0x0000000103067824 */ /* 0x000fe200078e0a02 */
[----:B------:R-:W-:Y:S01]  /*02f0*/  IADD3 R234, R233, 0x40, RZ ;  /* 0x00000040e9ea7810 */ /* 0x000fe20007ffe0ff */
[----:B------:R-:W-:Y:S01]  /*0300*/  IMAD.SHL.U32 R0, R8, 0x8, RZ ;  /* 0x0000000808007824 */ /* 0x000fe200078e00ff */
[----:B------:R-:W-:Y:S01]  /*0310*/  LEA.HI R8, R12, R16, RZ, 0x5 ;  /* 0x000000100c087211 */ /* 0x000fe200078f28ff */
[----:B------:R-:W-:Y:S01]  /*0320*/  IMAD.SHL.U32 R3, R9, 0x8, RZ ;  /* 0x0000000809037824 */ /* 0x000fe200078e00ff */
[----:B------:R-:W-:Y:S01]  /*0330*/  LOP3.LUT R200, R5, R4, RZ, 0x3c, !PT ;  /* 0x0000000405c87212 */ /* 0x000fe200078e3cff */
[----:B------:R-:W-:Y:S01]  /*0340*/  IMAD.SHL.U32 R4, R6, 0x40, RZ ;  /* 0x0000004006047824 */ /* 0x000fe200078e00ff */
[----:B------:R-:W-:Y:S01]  /*0350*/  LOP3.LUT R2, R8, 0xffffffe0, RZ, 0xc0, !PT ;  /* 0xffffffe008027812 */ /* 0x000fe200078ec0ff */
[----:B------:R-:W-:Y:S01]  /*0360*/  IMAD.MOV.U32 R5, RZ, RZ, 0x10 ;  /* 0x00000010ff057424 */ /* 0x000fe200078e00ff */
[----:B------:R-:W-:Y:S01]  /*0370*/  LOP3.LUT R7, R7, 0x7ffffe00, R0, 0xf8, !PT ;  /* 0x7ffffe0007077812 */ /* 0x000fe200078ef800 */
[----:B------:R-:W-:Y:S01]  /*0380*/  IMAD R200, R9, 0x200, R200 ;  /* 0x0000020009c87824 */ /* 0x000fe200078e02c8 */
[----:B------:R-:W-:Y:S01]  /*0390*/  LOP3.LUT R0, R4, 0x1c0, RZ, 0xc0, !PT ;  /* 0x000001c004007812 */ /* 0x000fe200078ec0ff */
[----:B------:R-:W-:Y:S01]  /*03a0*/  IMAD.IADD R15, R16, 0x1, -R2 ;  /* 0x00000001100f7824 */ /* 0x000fe200078e0a02 */
[--C-:B------:R-:W-:Y:S01]  /*03b0*/  SHF.R.S32.HI R224, RZ, 0x5, R8.reuse ;  /* 0x00000005ffe07819 */ /* 0x100fe20000011408 */
[----:B------:R-:W-:Y:S01]  /*03c0*/  IMAD.SHL.U32 R229, R7, 0x2, RZ ;  /* 0x0000000207e57824 */ /* 0x000fe200078e00ff */
[----:B------:R-:W-:-:S02]  /*03d0*/  SHF.R.S32.HI R4, RZ, 0x1f, R8 ;  /* 0x0000001fff047819 */ /* 0x000fc40000011408 */
[----:B------:R-:W-:Y:S02]  /*03e0*/  LOP3.LUT R3, R0, 0x8, R3, 0xf8, !PT ;  /* 0x0000000800037812 */ /* 0x000fe400078ef803 */
[----:B------:R-:W-:Y:S02]  /*03f0*/  SHF.R.U32.HI R2, RZ, 0x3, R0 ;  /* 0x00000003ff027819 */ /* 0x000fe40000011600 */
[----:B------:R-:W-:Y:S02]  /*0400*/  LEA.HI R0, R4, R224, RZ, 0x3 ;  /* 0x000000e004007211 */ /* 0x000fe400078f18ff */
[----:B------:R-:W-:Y:S02]  /*0410*/  SHF.R.S32.HI R4, RZ, 0x1f, R15 ;  /* 0x0000001fff047819 */ /* 0x000fe4000001140f */
[----:B------:R-:W-:Y:S02]  /*0420*/  R2P PR, R6, 0x6 ;  /* 0x0000000606007804 */ /* 0x000fe40000000000 */
[----:B------:R-:W-:-:S02]  /*0430*/  LOP3.LUT R0, R0, 0xffffff8, RZ, 0xc0, !PT ;  /* 0x0ffffff800007812 */ /* 0x000fc400078ec0ff */
[----:B------:R-:W-:Y:S02]  /*0440*/  LOP3.LUT R6, R3, R2, RZ, 0x3c, !PT ;  /* 0x0000000203067212 */ /* 0x000fe400078e3cff */
[----:B------:R-:W-:Y:S01]  /*0450*/  LEA.HI R3, R4, R15, RZ, 0x2 ;  /* 0x0000000f04037211 */ /* 0x000fe200078f10ff */
[----:B------:R-:W-:Y:S01]  /*0460*/  IMAD.IADD R2, R224, 0x1, -R0 ;  /* 0x00000001e0027824 */ /* 0x000fe200078e0a00 */
[----:B------:R-:W-:Y:S02]  /*0470*/  SEL R5, R5, 0xfffffff0, !P1 ;  /* 0xfffffff005057807 */ /* 0x000fe40004800000 */
[----:B------:R-:W-:Y:S02]  /*0480*/  SHF.R.S32.HI R0, RZ, 0x2, R3 ;  /* 0x00000002ff007819 */ /* 0x000fe40000011403 */
[----:B------:R-:W-:Y:S02]  /*0490*/  LOP3.LUT R3, R3, 0x7ffffffc, RZ, 0xc0, !PT ;  /* 0x7ffffffc03037812 */ /* 0x000fe400078ec0ff */
[----:B------:R-:W-:Y:S01]  /*04a0*/  SEL R4, R206, 0xffffffe0, !P2 ;  /* 0xffffffe0ce047807 */ /* 0x000fe20005000000 */
[----:B------:R-:W-:Y:S01]  /*04b0*/  IMAD R14, R2, 0x10, R0 ;  /* 0x00000010020e7824 */ /* 0x000fe200078e0200 */
[----:B------:R-:W-:Y:S01]  /*04c0*/  LEA.HI R0, R12, R16, RZ, 0x7 ;  /* 0x000000100c007211 */ /* 0x000fe200078f38ff */
[----:B------:R-:W-:Y:S01]  /*04d0*/  IMAD.IADD R3, R15, 0x1, -R3 ;  /* 0x000000010f037824 */ /* 0x000fe200078e0a03 */
[----:B------:R-:W-:Y:S01]  /*04e0*/  LOP3.LUT R203, R6, 0x7ffffe00, R203, 0xf8, !PT ;  /* 0x7ffffe0006cb7812 */ /* 0x000fe200078ef8cb */
[----:B------:R-:W-:Y:S01]  /*04f0*/  IMAD.IADD R2, R5, 0x1, R4 ;  /* 0x0000000105027824 */ /* 0x000fe200078e0204 */
[----:B------:R-:W-:Y:S01]  /*0500*/  SHF.R.S32.HI R0, RZ, 0x7, R0 ;  /* 0x00000007ff007819 */ /* 0x000fe20000011400 */
[----:B------:R-:W-:Y:S01]  /*0510*/  IMAD.SHL.U32 R3, R3, 0x2, RZ ;  /* 0x0000000203037824 */ /* 0x000fe200078e00ff */
[----:B------:R-:W-:Y:S01]  /*0520*/  SHF.R.S32.HI R0, RZ, 0x1f, R234 ;  /* 0x0000001fff007819 */ /* 0x000fe200000114ea */
[----:B------:R-:W-:Y:S01]  /*0530*/  IMAD R0, R11, 0x8, R14 ;  /* 0x000000080b007824 */ /* 0x000fe200078e020e */
[----:B------:R1:W-:Y:S01]  /*0540*/  STL [R1+0xd0], R14 ;  /* 0x0000d00e01007387 */ /* 0x0003e20000100800 */
[----:B------:R-:W-:Y:S01]  /*0550*/  IMAD.MOV.U32 R4, RZ, RZ, 0x40 ;  /* 0x00000040ff047424 */ /* 0x000fe200078e00ff */
[----:B------:R-:W-:-:S02]  /*0560*/  IADD3 R19, R3, 0x8, RZ ;  /* 0x0000000803137810 */ /* 0x000fc40007ffe0ff */
[C---:B------:R-:W-:Y:S01]  /*0570*/  IADD3 R18, R3.reuse, 0x10, RZ ;  /* 0x0000001003127810 */ /* 0x040fe20007ffe0ff */
[----:B------:R2:W-:Y:S01]  /*0580*/  STL [R1+0x4c], R13 ;  /* 0x00004c0d01007387 */ /* 0x0005e20000100800 */
[C---:B------:R-:W-:Y:S02]  /*0590*/  IADD3 R17, R3.reuse, 0x18, RZ ;  /* 0x0000001803117810 */ /* 0x040fe40007ffe0ff */
[C---:B------:R-:W-:Y:S01]  /*05a0*/  IADD3 R16, R3.reuse, 0x20, RZ ;  /* 0x0000002003107810 */ /* 0x040fe20007ffe0ff */
[----:B------:R3:W-:Y:S01]  /*05b0*/  STL [R1+0xc8], R0 ;  /* 0x0000c80001007387 */ /* 0x0007e20000100800 */
[C---:B------:R-:W-:Y:S02]  /*05c0*/  IADD3 R15, R3.reuse, 0x28, RZ ;  /* 0x00000028030f7810 */ /* 0x040fe40007ffe0ff */
[C---:B------:R-:W-:Y:S01]  /*05d0*/  IADD3 R12, R3.reuse, 0x40, RZ ;  /* 0x00000040030c7810 */ /* 0x040fe20007ffe0ff */
[----:B------:R4:W-:Y:S01]  /*05e0*/  STL [R1+0x38], R3 ;  /* 0x0000380301007387 */ /* 0x0009e20000100800 */
[----:B------:R-:W-:-:S02]  /*05f0*/  IADD3 R10, R3, 0x48, RZ ;  /* 0x00000048030a7810 */ /* 0x000fc40007ffe0ff */
[C---:B------:R-:W-:Y:S01]  /*0600*/  IADD3 R9, R3.reuse, 0x50, RZ ;  /* 0x0000005003097810 */ /* 0x040fe20007ffe0ff */
[----:B------:R-:W-:Y:S01]  /*0610*/  STL [R1+0x88], R19 ;  /* 0x0000881301007387 */ /* 0x000fe20000100800 */
[C---:B------:R-:W-:Y:S02]  /*0620*/  IADD3 R8, R3.reuse, 0x58, RZ ;  /* 0x0000005803087810 */ /* 0x040fe40007ffe0ff */
[C---:B------:R-:W-:Y:S01]  /*0630*/  IADD3 R7, R3.reuse, 0x60, RZ ;  /* 0x0000006003077810 */ /* 0x040fe20007ffe0ff */
[----:B------:R-:W-:Y:S01]  /*0640*/  STL [R1+0x84], R18 ;  /* 0x0000841201007387 */ /* 0x000fe20000100800 */
[C---:B------:R-:W-:Y:S02]  /*0650*/  IADD3 R6, R3.reuse, 0x68, RZ ;  /* 0x0000006803067810 */ /* 0x040fe40007ffe0ff */
[----:B------:R-:W-:Y:S01]  /*0660*/  SHF.R.S32.HI R5, RZ, 0x1f, R233 ;  /* 0x0000001fff057819 */ /* 0x000fe200000114e9 */
[----:B------:R-:W-:Y:S01]  /*0670*/  STL [R1+0x80], R17 ;  /* 0x0000801101007387 */ /* 0x000fe20000100800 */
[----:B-1----:R-:W-:-:S02]  /*0680*/  IADD3 R14, R3, 0x30, RZ ;  /* 0x00000030030e7810 */ /* 0x002fc40007ffe0ff */
[C---:B------:R-:W-:Y:S01]  /*0690*/  IADD3 R5, R3.reuse, 0x70, RZ ;  /* 0x0000007003057810 */ /* 0x040fe20007ffe0ff */
[----:B------:R-:W-:Y:S01]  /*06a0*/  STL [R1+0x7c], R16 ;  /* 0x00007c1001007387 */ /* 0x000fe20000100800 */
[C---:B--2---:R-:W-:Y:S02]  /*06b0*/  IADD3 R13, R3.reuse, 0x38, RZ ;  /* 0x00000038030d7810 */ /* 0x044fe40007ffe0ff */
[----:B------:R-:W-:Y:S01]  /*06c0*/  SHF.R.S32.HI R11, RZ, 0x1f, R18 ;  /* 0x0000001fff0b7819 */ /* 0x000fe20000011412 */
[----:B------:R-:W-:Y:S01]  /*06d0*/  STL [R1+0x78], R15 ;  /* 0x0000780f01007387 */ /* 0x000fe20000100800 */
[----:B---3--:R-:W-:Y:S02]  /*06e0*/  SEL R0, R4, 0xffffffc0, !P2 ;  /* 0xffffffc004007807 */ /* 0x008fe40005000000 */
[----:B------:R-:W-:Y:S01]  /*06f0*/  SHF.R.S32.HI R4, RZ, 0x1f, R19 ;  /* 0x0000001fff047819 */ /* 0x000fe20000011413 */
[----:B------:R1:W-:Y:S01]  /*0700*/  STL [R1+0x74], R14 ;  /* 0x0000740e01007387 */ /* 0x0003e20000100800 */
[----:B----4-:R-:W-:-:S02]  /*0710*/  IADD3 R3, R3, 0x78, RZ ;  /* 0x0000007803037810 */ /* 0x010fc40007ffe0ff */
[----:B------:R-:W-:Y:S01]  /*0720*/  LEA R203, R203, 0x100, 0x1 ;  /* 0x00000100cbcb7811 */ /* 0x000fe200078e08ff */
[----:B------:R-:W-:Y:S01]  /*0730*/  STL [R1+0x70], R13 ;  /* 0x0000700d01007387 */ /* 0x000fe20000100800 */
[----:B------:R-:W-:Y:S02]  /*0740*/  SEL R206, R206, 0xffffffe0, !P1 ;  /* 0xffffffe0cece7807 */ /* 0x000fe40004800000 */
[----:B------:R-:W-:Y:S01]  /*0750*/  LEA R200, R200, 0x8100, 0x1 ;  /* 0x00008100c8c87811 */ /* 0x000fe200078e08ff */
[----:B------:R-:W-:Y:S01]  /*0760*/  STL [R1+0x6c], R12 ;  /* 0x00006c0c01007387 */ /* 0x000fe20000100800 */
[--C-:B------:R-:W-:Y:S02]  /*0770*/  IMAD R224, R224, 0x800, R203.reuse ;  /* 0x00000800e0e07824 */ /* 0x100fe400078e02cb */
[C---:B------:R-:W-:Y:S01]  /*0780*/  IMAD.IADD R205, R203.reuse, 0x1, R206 ;  /* 0x00000001cbcd7824 */ /* 0x040fe200078e02ce */
[----:B------:R2:W-:Y:S01]  /*0790*/  STL [R1+0x68], R10 ;  /* 0x0000680a01007387 */ /* 0x0005e20000100800 */
[----:B------:R-:W-:Y:S01]  /*07a0*/  IMAD.IADD R225, R206, 0x1, R224 ;  /* 0x00000001cee17824 */ /* 0x000fe200078e02e0 */
[----:B------:R-:W-:Y:S01]  /*07b0*/  IADD3 R206, R0, R203, R206 ;  /* 0x000000cb00ce7210 */ /* 0x000fe20007ffe0ce */
[----:B------:R-:W-:Y:S01]  /*07c0*/  IMAD R216, R2, 0x2, R203 ;  /* 0x0000000202d87824 */ /* 0x000fe200078e02cb */
[----:B------:R3:W-:Y:S01]  /*07d0*/  STL [R1+0x64], R9 ;  /* 0x0000640901007387 */ /* 0x0007e20000100800 */
[----:B------:R-:W-:-:S02]  /*07e0*/  IMAD.IADD R204, R203, 0x1, R0 ;  /* 0x00000001cbcc7824 */ /* 0x000fc400078e0200 */
[C---:B------:R-:W-:Y:S01]  /*07f0*/  IMAD.IADD R227, R0.reuse, 0x1, R224 ;  /* 0x0000000100e37824 */ /* 0x040fe200078e02e0 */
[----:B------:R-:W-:Y:S01]  /*0800*/  STL [R1+0x60], R8 ;  /* 0x0000600801007387 */ /* 0x000fe20000100800 */
[----:B------:R-:W-:-:S03]  /*0810*/  IMAD.IADD R226, R0, 0x1, R225 ;  /* 0x0000000100e27824 */ /* 0x000fc600078e02e1 */
[----:B------:R4:W-:Y:S01]  /*0820*/  STL [R1+0x5c], R7 ;  /* 0x00005c0701007387 */ /* 0x0009e20000100800 */
[----:B-1----:R-:W-:-:S03]  /*0830*/  SHF.R.S32.HI R14, RZ, 0x1f, R14 ;  /* 0x0000001fff0e7819 */ /* 0x002fc6000001140e */
[----:B------:R1:W-:Y:S04]  /*0840*/  STL [R1+0x58], R6 ;  /* 0x0000580601007387 */ /* 0x0003e80000100800 */
[----:B------:R5:W-:Y:S04]  /*0850*/  STL [R1+0xc4], R4 ;  /* 0x0000c40401007387 */ /* 0x000be80000100800 */
[----:B------:R-:W-:Y:S01]  /*0860*/  STL [R1+0x54], R5 ;  /* 0x0000540501007387 */ /* 0x000fe20000100800 */
[----:B--2---:R-:W-:-:S03]  /*0870*/  SHF.R.S32.HI R10, RZ, 0x1f, R10 ;  /* 0x0000001fff0a7819 */ /* 0x004fc6000001140a */
[----:B------:R2:W-:Y:S01]  /*0880*/  STL [R1+0xc0], R11 ;  /* 0x0000c00b01007387 */ /* 0x0005e20000100800 */
[----:B---3--:R-:W-:-:S03]  /*0890*/  SHF.R.S32.HI R9, RZ, 0x1f, R9 ;  /* 0x0000001fff097819 */ /* 0x008fc60000011409 */
[----:B------:R3:W-:Y:S01]  /*08a0*/  STL [R1+0x50], R3 ;  /* 0x0000500301007387 */ /* 0x0007e20000100800 */
[----:B----4-:R-:W-:Y:S02]  /*08b0*/  SHF.R.S32.HI R7, RZ, 0x1f, R7 ;  /* 0x0000001fff077819 */ /* 0x010fe40000011407 */
[----:B-1----:R-:W-:Y:S02]  /*08c0*/  SHF.R.S32.HI R6, RZ, 0x1f, R6 ;  /* 0x0000001fff067819 */ /* 0x002fe40000011406 */
[----:B-----5:R-:W-:-:S05]  /*08d0*/  SHF.R.S32.HI R4, RZ, 0x1f, R17 ;  /* 0x0000001fff047819 */ /* 0x020fca0000011411 */
[----:B------:R1:W-:Y:S01]  /*08e0*/  STL [R1+0xbc], R4 ;  /* 0x0000bc0401007387 */ /* 0x0003e20000100800 */
[----:B--2---:R-:W-:Y:S02]  /*08f0*/  SHF.R.S32.HI R11, RZ, 0x1f, R16 ;  /* 0x0000001fff0b7819 */ /* 0x004fe40000011410 */
[----:B---3--:R-:W-:-:S03]  /*0900*/  SHF.R.S32.HI R3, RZ, 0x1f, R3 ;  /* 0x0000001fff037819 */ /* 0x008fc60000011403 */
[----:B------:R2:W-:Y:S01]  /*0910*/  STL [R1+0xb8], R11 ;  /* 0x0000b80b01007387 */ /* 0x0005e20000100800 */
[----:B-1----:R-:W-:-:S05]  /*0920*/  SHF.R.S32.HI R4, RZ, 0x1f, R15 ;  /* 0x0000001fff047819 */ /* 0x002fca000001140f */
[----:B------:R1:W-:Y:S01]  /*0930*/  STL [R1+0xb4], R4 ;  /* 0x0000b40401007387 */ /* 0x0003e20000100800 */
[----:B--2---:R-:W-:-:S03]  /*0940*/  SHF.R.S32.HI R11, RZ, 0x1f, R13 ;  /* 0x0000001fff0b7819 */ /* 0x004fc6000001140d */
[----:B------:R-:W-:Y:S04]  /*0950*/  STL [R1+0xb0], R14 ;  /* 0x0000b00e01007387 */ /* 0x000fe80000100800 */
[----:B------:R-:W-:Y:S01]  /*0960*/  STL [R1+0xac], R11 ;  /* 0x0000ac0b01007387 */ /* 0x000fe20000100800 */
[----:B-1----:R-:W-:-:S05]  /*0970*/  SHF.R.S32.HI R4, RZ, 0x1f, R12 ;  /* 0x0000001fff047819 */ /* 0x002fca000001140c */
[----:B------:R1:W-:Y:S04]  /*0980*/  STL [R1+0xa8], R4 ;  /* 0x0000a80401007387 */ /* 0x0003e80000100800 */
[----:B------:R-:W-:Y:S04]  /*0990*/  STL [R1+0xa4], R10 ;  /* 0x0000a40a01007387 */ /* 0x000fe80000100800 */
[----:B------:R-:W-:Y:S01]  /*09a0*/  STL [R1+0xa0], R9 ;  /* 0x0000a00901007387 */ /* 0x000fe20000100800 */
[----:B-1----:R-:W-:-:S05]  /*09b0*/  SHF.R.S32.HI R4, RZ, 0x1f, R8 ;  /* 0x0000001fff047819 */ /* 0x002fca0000011408 */
[----:B------:R1:W-:Y:S04]  /*09c0*/  STL [R1+0x9c], R4 ;  /* 0x00009c0401007387 */ /* 0x0003e80000100800 */
[----:B------:R2:W-:Y:S04]  /*09d0*/  STL [R1+0x98], R7 ;  /* 0x0000980701007387 */ /* 0x0005e80000100800 */
[----:B------:R2:W-:Y:S01]  /*09e0*/  STL [R1+0x94], R6 ;  /* 0x0000940601007387 */ /* 0x0005e20000100800 */
[----:B-1----:R-:W-:-:S05]  /*09f0*/  SHF.R.S32.HI R4, RZ, 0x1f, R5 ;  /* 0x0000001fff047819 */ /* 0x002fca0000011405 */
[----:B------:R2:W-:Y:S04]  /*0a00*/  STL [R1+0x90], R4 ;  /* 0x0000900401007387 */ /* 0x0005e80000100800 */
[----:B------:R2:W-:Y:S02]  /*0a10*/  STL [R1+0x8c], R3 ;  /* 0x00008c0301007387 */ /* 0x0005e40000100800 */
.L_x_114:
[----:B--2---:R-:W2:Y:S01]  /*0a20*/  LDL R4, [R1+0x4c] ;  /* 0x00004c0001047983 */ /* 0x004ea20000100800 */
[----:B------:R-:W-:Y:S01]  /*0a30*/  IMAD.MOV.U32 R0, RZ, RZ, c[0x0][0x560] ;  /* 0x00015800ff007624 */ /* 0x000fe200078e00ff */
[----:B------:R-:W-:Y:S01]  /*0a40*/  YIELD ;  /* 0x0000000000007946 */ /* 0x000fe20003800000 */
[----:B------:R-:W-:Y:S03]  /*0a50*/  BSSY B0, `(.L_x_69) ;  /* 0x0000016000007945 */ /* 0x000fe60003800000 */
[----:B------:R-:W-:-:S13]  /*0a60*/  ISETP.NE.AND P0, PT, R0, 0x1, PT ;  /* 0x000000010000780c */ /* 0x000fda0003f05270 */
[----:B--2---:R-:W-:Y:S01]  /*0a70*/  @P0 IMAD.HI.U32 R0, R4, c[0x0][0x564], RZ ;  /* 0x0001590004000a27 */ /* 0x004fe200078e00ff */
[----:B------:R-:W-:-:S04]  /*0a80*/  MOV R3, R4 ;  /* 0x0000000400037202 */ /* 0x000fc80000000f00 */
[----:B------:R-:W-:-:S04]  /*0a90*/  @P0 SHF.R.U32.HI R3, RZ, c[0x0][0x568], R0 ;  /* 0x00015a00ff030a19 */ /* 0x000fc80000011600 */
[----:B------:R-:W-:Y:S01]  /*0aa0*/  ISETP.GE.AND P0, PT, R3, c[0x0][0x578], PT ;  /* 0x00015e0003007a0c */ /* 0x000fe20003f06270 */
[----:B------:R-:W-:-:S04]  /*0ab0*/  IMAD.MOV R2, RZ, RZ, -R3 ;  /* 0x000000ffff027224 */ /* 0x000fc800078e0a03 */
[----:B------:R-:W-:-:S08]  /*0ac0*/  IMAD R2, R2, c[0x0][0x560], R4 ;  /* 0x0001580002027a24 */ /* 0x000fd000078e0204 */
[----:B------:R-:W-:Y:S05]  /*0ad0*/  @!P0 BRA `(.L_x_70) ;  /* 0x0000007000008947 */ /* 0x000fea0003800000 */
[----:B------:R-:W-:-:S04]  /*0ae0*/  MOV R0, c[0x0][0x56c] ;  /* 0x00015b0000007a02 */ /* 0x000fc80000000f00 */
[----:B------:R-:W-:Y:S02]  /*0af0*/  ISETP.NE.AND P0, PT, R0, 0x1, PT ;  /* 0x000000010000780c */ /* 0x000fe40003f05270 */
[----:B------:R-:W-:-:S11]  /*0b00*/  MOV R0, R2 ;  /* 0x0000000200007202 */ /* 0x000fd60000000f00 */
[----:B------:R-:W-:-:S05]  /*0b10*/  @P0 IMAD.HI.U32 R4, R2, c[0x0][0x570], RZ ;  /* 0x00015c0002040a27 */ /* 0x000fca00078e00ff */
[----:B------:R-:W-:-:S05]  /*0b20*/  @P0 SHF.R.U32.HI R0, RZ, c[0x0][0x574], R4 ;  /* 0x00015d00ff000a19 */ /* 0x000fca0000011604 */
[----:B------:R-:W-:Y:S01]  /*0b30*/  IMAD R4, R0, c[0x0][0x56c], RZ ;  /* 0x00015b0000047a24 */ /* 0x000fe200078e02ff */
[----:B------:R-:W-:Y:S05]  /*0b40*/  BRA `(.L_x_71) ;  /* 0x0000006000007947 */ /* 0x000fea0003800000 */
.L_x_70:
[----:B------:R-:W-:-:S04]  /*0b50*/  MOV R0, c[0x0][0x554] ;  /* 0x0001550000007a02 */ /* 0x000fc80000000f00 */
[----:B------:R-:W-:Y:S02]  /*0b60*/  ISETP.NE.AND P0, PT, R0, 0x1, PT ;  /* 0x000000010000780c */ /* 0x000fe40003f05270 */
[----:B------:R-:W-:-:S11]  /*0b70*/  MOV R0, R2 ;  /* 0x0000000200007202 */ /* 0x000fd60000000f00 */
[----:B------:R-:W-:-:S05]  /*0b80*/  @P0 IMAD.HI.U32 R4, R2, c[0x0][0x558], RZ ;  /* 0x0001560002040a27 */ /* 0x000fca00078e00ff */
[----:B------:R-:W-:-:S05]  /*0b90*/  @P0 SHF.R.U32.HI R0, RZ, c[0x0][0x55c], R4 ;  /* 0x00015700ff000a19 */ /* 0x000fca0000011604 */
[----:B------:R-:W-:Y:S02]  /*0ba0*/  IMAD R4, R0, c[0x0][0x554], RZ ;  /* 0x0001550000047a24 */ /* 0x000fe400078e02ff */
.L_x_71:
[----:B------:R-:W-:Y:S05]  /*0bb0*/  BSYNC B0 ;  /* 0x0000000000007941 */ /* 0x000fea0003800000 */
.L_x_69:
[----:B------:R-:W-:Y:S01]  /*0bc0*/  IMAD.MOV.U32 R5, RZ, RZ, c[0x0][0x548] ;  /* 0x00015200ff057624 */ /* 0x000fe200078e00ff */
[----:B------:R-:W-:Y:S01]  /*0bd0*/  ISETP.NE.U32.AND P0, PT, RZ, c[0x0][0x370], PT ;  /* 0x0000dc00ff007a0c */ /* 0x000fe20003f05070 */
[----:B------:R-:W-:Y:S02]  /*0be0*/  IMAD.IADD R4, R2, 0x1, -R4 ;  /* 0x0000000102047824 */ /* 0x000fe400078e0a04 */
[----:B------:R-:W-:Y:S01]  /*0bf0*/  IMAD.MOV.U32 R169, RZ, RZ, RZ ;  /* 0x000000ffffa97224 */ /* 0x000fe200078e00ff */
[----:B------:R-:W-:Y:S01]  /*0c00*/  ISETP.NE.AND P1, PT, R5, 0x1, PT ;  /* 0x000000010500780c */ /* 0x000fe20003f25270 */
[----:B------:R-:W-:Y:S01]  /*0c10*/  IMAD R4, R3, c[0x0][0x554], R4 ;  /* 0x0001550003047a24 */ /* 0x000fe200078e0204 */
[----:B------:R-:W-:-:S03]  /*0c20*/  ISETP.NE.AND.EX P0, PT, RZ, c[0x0][0x374], PT, P0 ;  /* 0x0000dd00ff007a0c */ /* 0x000fc60003f05300 */
[----:B------:R-:W-:-:S08]  /*0c30*/  IMAD.MOV.U32 R14, RZ, RZ, R4 ;  /* 0x000000ffff0e7224 */ /* 0x000fd000078e0004 */
[----:B------:R-:W-:-:S04]  /*0c40*/  @P1 IMAD.HI.U32 R2, R4, c[0x0][0x54c], RZ ;  /* 0x0001530004021a27 */ /* 0x000fc800078e00ff */
[----:B------:R-:W-:Y:S01]  /*0c50*/  @P0 IMAD.MOV.U32 R3, RZ, RZ, 0x4 ;  /* 0x00000004ff030424 */ /* 0x000fe200078e00ff */
[----:B------:R-:W-:-:S05]  /*0c60*/  @P1 SHF.R.U32.HI R14, RZ, c[0x0][0x550], R2 ;  /* 0x00015400ff0e1a19 */ /* 0x000fca0000011602 */
[----:B------:R-:W-:Y:S01]  /*0c70*/  @P0 IMAD.WIDE R2, R14, R3, c[0x0][0x370] ;  /* 0x0000dc000e020625 */ /* 0x000fe200078e0203 */
[----:B------:R-:W-:Y:S01]  /*0c80*/  MOV R12, c[0x0][0x2c4] ;  /* 0x0000b100000c7a02 */ /* 0x000fe20000000f00 */
[----:B------:R1:W-:Y:S04]  /*0c90*/  STL [R1+0x3c], R14 ;  /* 0x00003c0e01007387 */ /* 0x0003e80000100800 */
[----:B------:R2:W3:Y:S01]  /*0ca0*/  @P0 LDG.E R169, [R2.64] ;  /* 0x0000000602a90981 */ /* 0x0004e2000c1e1900 */
[----:B------:R-:W-:Y:S01]  /*0cb0*/  IMAD.MOV.U32 R11, RZ, RZ, R0 ;  /* 0x000000ffff0b7224 */ /* 0x000fe200078e0000 */
[----:B------:R-:W-:Y:S01]  /*0cc0*/  ISETP.NE.AND P4, PT, R12, 0x1, PT ;  /* 0x000000010c00780c */ /* 0x000fe20003f85270 */
[----:B------:R-:W-:Y:S01]  /*0cd0*/  IMAD.MOV.U32 R5, RZ, RZ, 0x80 ;  /* 0x00000080ff057424 */ /* 0x000fe200078e00ff */
[----:B------:R-:W-:Y:S04]  /*0ce0*/  BSSY B0, `(.L_x_72) ;  /* 0x0000041000007945 */ /* 0x000fe80003800000 */
[----:B------:R-:W-:Y:S01]  /*0cf0*/  IADD3 R5, R5, -c[0x0][0x168], RZ ;  /* 0x80005a0005057a10 */ /* 0x000fe20007ffe0ff */
[----:B--2---:R-:W-:-:S05]  /*0d00*/  IMAD.MOV.U32 R2, RZ, RZ, c[0x0][0x53c] ;  /* 0x00014f00ff027624 */ /* 0x004fca00078e00ff */
[----:B------:R-:W-:Y:S02]  /*0d10*/  ISETP.NE.AND P0, PT, R2, 0x1, PT ;  /* 0x000000010200780c */ /* 0x000fe40003f05270 */
[----:B------:R-:W-:-:S11]  /*0d20*/  LOP3.LUT R2, R0, 0x1ffffff, RZ, 0x3c, !PT ;  /* 0x01ffffff00027812 */ /* 0x000fd600078e3cff */
[----:B------:R-:W-:Y:S01]  /*0d30*/  @P0 IMAD.HI.U32 R3, R0, c[0x0][0x540], RZ ;  /* 0x0001500000030a27 */ /* 0x000fe200078e00ff */
[----:B------:R-:W-:-:S03]  /*0d40*/  IADD3 R0, R2, c[0x0][0x53c], RZ ;  /* 0x00014f0002007a10 */ /* 0x000fc60007ffe0ff */
[----:B------:R-:W-:Y:S01]  /*0d50*/  IMAD.MOV.U32 R2, RZ, RZ, c[0x0][0x2ac] ;  /* 0x0000ab00ff027624 */ /* 0x000fe200078e00ff */
[----:B------:R-:W-:-:S03]  /*0d60*/  @P0 SHF.R.U32.HI R11, RZ, c[0x0][0x544], R3 ;  /* 0x00015100ff0b0a19 */ /* 0x000fc60000011603 */
[C---:B------:R-:W-:Y:S02]  /*0d70*/  IMAD R238, R2.reuse, c[0x0][0x1d0], RZ ;  /* 0x0000740002ee7a24 */ /* 0x040fe400078e02ff */
[----:B------:R-:W-:Y:S01]  /*0d80*/  IMAD R0, R11, c[0x0][0x53c], R0 ;  /* 0x00014f000b007a24 */ /* 0x000fe200078e0200 */
[----:B------:R1:W-:Y:S01]  /*0d90*/  STL [R1+0x44], R11 ;  /* 0x0000440b01007387 */ /* 0x0003e20000100800 */
[----:B------:R-:W-:Y:S01]  /*0da0*/  IMAD R2, R2, c[0x0][0x1d0], R5 ;  /* 0x0000740002027a24 */ /* 0x000fe200078e0205 */
[----:B------:R-:W-:Y:S01]  /*0db0*/  IADD3 R5, R238, 0x7f, RZ ;  /* 0x0000007fee057810 */ /* 0x000fe20007ffe0ff */
[----:B------:R-:W-:-:S05]  /*0dc0*/  IMAD.SHL.U32 R13, R0, 0x80, RZ ;  /* 0x00000080000d7824 */ /* 0x000fca00078e00ff */
[----:B------:R-:W-:Y:S01]  /*0dd0*/  IADD3 R0, R13, 0x7f, RZ ;  /* 0x0000007f0d007810 */ /* 0x000fe20007ffe0ff */
[----:B------:R1:W-:Y:S04]  /*0de0*/  STL [R1+0x48], R13 ;  /* 0x0000480d01007387 */ /* 0x0003e80000100800 */
[----:B------:R-:W-:-:S05]  /*0df0*/  @P4 IMAD.HI.U32 R3, R0, c[0x0][0x2c8], RZ ;  /* 0x0000b20000034a27 */ /* 0x000fca00078e00ff */
[----:B------:R-:W-:-:S04]  /*0e00*/  @P4 SHF.R.U32.HI R0, RZ, c[0x0][0x2cc], R3 ;  /* 0x0000b300ff004a19 */ /* 0x000fc80000011603 */
[----:B------:R-:W-:Y:S02]  /*0e10*/  IADD3 R0, R2, R0, RZ ;  /* 0x0000000002007210 */ /* 0x000fe40007ffe0ff */
[----:B------:R-:W-:Y:S02]  /*0e20*/  SHF.R.S32.HI R2, RZ, 0x1f, R5 ;  /* 0x0000001fff027819 */ /* 0x000fe40000011405 */
[----:B------:R-:W-:Y:S02]  /*0e30*/  SHF.R.S32.HI R3, RZ, 0x1f, R0 ;  /* 0x0000001fff037819 */ /* 0x000fe40000011400 */
[----:B------:R-:W-:Y:S02]  /*0e40*/  LEA.HI R2, R2, R5, RZ, 0x7 ;  /* 0x0000000502027211 */ /* 0x000fe400078f38ff */
[----:B------:R-:W-:Y:S02]  /*0e50*/  LEA.HI R3, R3, R0, RZ, 0x7 ;  /* 0x0000000003037211 */ /* 0x000fe400078f38ff */
[----:B------:R-:W-:-:S02]  /*0e60*/  SHF.R.S32.HI R0, RZ, 0x7, R2 ;  /* 0x00000007ff007819 */ /* 0x000fc40000011402 */
[----:B------:R-:W-:-:S04]  /*0e70*/  SHF.R.S32.HI R2, RZ, 0x7, R3 ;  /* 0x00000007ff027819 */ /* 0x000fc80000011403 */
[----:B------:R-:W-:Y:S01]  /*0e80*/  IMNMX R7, R0, R2, PT ;  /* 0x0000000200077217 */ /* 0x000fe20003800200 */
[----:B------:R-:W-:Y:S02]  /*0e90*/  IMAD.MOV R0, RZ, RZ, -R14 ;  /* 0x000000ffff007224 */ /* 0x000fe400078e0a0e */
[----:B------:R-:W-:Y:S01]  /*0ea0*/  IMAD.MOV.U32 R2, RZ, RZ, RZ ;  /* 0x000000ffff027224 */ /* 0x000fe200078e00ff */
[----:B------:R-:W-:Y:S01]  /*0eb0*/  ISETP.GE.AND P0, PT, R7, 0x1, PT ;  /* 0x000000010700780c */ /* 0x000fe20003f06270 */
[----:B------:R-:W-:Y:S01]  /*0ec0*/  IMAD R46, R0, c[0x0][0x548], R4 ;  /* 0x00015200002e7a24 */ /* 0x000fe200078e0204 */
[----:B---3--:R1:W-:Y:S04]  /*0ed0*/  STL [R1+0x10], R169 ;  /* 0x000010a901007387 */ /* 0x0083e80000100800 */
[----:B------:R1:W-:Y:S07]  /*0ee0*/  STL [R1+0x40], R46 ;  /* 0x0000402e01007387 */ /* 0x0003ee0000100800 */
[----:B------:R-:W-:Y:S05]  /*0ef0*/  @!P0 BRA `(.L_x_73) ;  /* 0x000001f000008947 */ /* 0x000fea0003800000 */
[----:B------:R-:W-:-:S04]  /*0f00*/  SHF.R.U32.HI R0, RZ, 0x10, R11 ;  /* 0x00000010ff007819 */ /* 0x000fc8000001160b */
[----:B------:R-:W-:-:S04]  /*0f10*/  ISETP.NE.AND P0, PT, R0, RZ, PT ;  /* 0x000000ff0000720c */ /* 0x000fc80003f05270 */
[----:B------:R-:W-:-:S04]  /*0f20*/  SEL R0, R0, c[0x0][0x338], P0 ;  /* 0x0000ce0000007a07 */ /* 0x000fc80000000000 */
[----:B------:R-:W-:Y:S02]  /*0f30*/  IABS R3, R0 ;  /* 0x0000000000037213 */ /* 0x000fe40000000000 */
[----:B------:R-:W-:Y:S02]  /*0f40*/  IADD3 R6, R0, -0x1, R7 ;  /* 0xffffffff00067810 */ /* 0x000fe40007ffe007 */
[----:B------:R-:W2:Y:S02]  /*0f50*/  I2F.RP R4, R3 ;  /* 0x0000000300047306 */ /* 0x000ea40000209400 */
[----:B------:R-:W-:Y:S02]  /*0f60*/  IABS R10, R6 ;  /* 0x00000006000a7213 */ /* 0x000fe40000000000 */
[----:B------:R-:W-:-:S04]  /*0f70*/  LOP3.LUT R6, R6, R0, RZ, 0x3c, !PT ;  /* 0x0000000006067212 */ /* 0x000fc800078e3cff */
[----:B------:R-:W-:Y:S01]  /*0f80*/  ISETP.GE.AND P0, PT, R6, RZ, PT ;  /* 0x000000ff0600720c */ /* 0x000fe20003f06270 */
[----:B--2---:R-:W2:Y:S02]  /*0f90*/  MUFU.RCP R4, R4 ;  /* 0x0000000400047308 */ /* 0x004ea40000001000 */
[----:B--2---:R-:W-:-:S06]  /*0fa0*/  IADD3 R4, R4, 0xffffffe, RZ ;  /* 0x0ffffffe04047810 */ /* 0x004fcc0007ffe0ff */
[----:B------:R-:W2:Y:S02]  /*0fb0*/  F2I.FTZ.U32.TRUNC.NTZ R5, R4 ;  /* 0x0000000400057305 */ /* 0x000ea4000021f000 */
[----:B--2---:R-:W-:Y:S02]  /*0fc0*/  IMAD.MOV R2, RZ, RZ, -R5 ;  /* 0x000000ffff027224 */ /* 0x004fe400078e0a05 */
[----:B------:R-:W-:Y:S02]  /*0fd0*/  IMAD.MOV.U32 R4, RZ, RZ, RZ ;  /* 0x000000ffff047224 */ /* 0x000fe400078e00ff */
[----:B------:R-:W-:Y:S01]  /*0fe0*/  IMAD.MOV.U32 R8, RZ, RZ, R2 ;  /* 0x000000ffff087224 */ /* 0x000fe200078e0002 */
[----:B------:R-:W-:-:S03]  /*0ff0*/  IABS R2, R0 ;  /* 0x0000000000027213 */ /* 0x000fc60000000000 */
[----:B------:R-:W-:Y:S02]  /*1000*/  IMAD R8, R8, R3, RZ ;  /* 0x0000000308087224 */ /* 0x000fe400078e02ff */
[----:B------:R-:W-:Y:S02]  /*1010*/  IMAD.MOV R9, RZ, RZ, -R2 ;  /* 0x000000ffff097224 */ /* 0x000fe400078e0a02 */
[----:B------:R-:W-:-:S04]  /*1020*/  IMAD.HI.U32 R2, R5, R8, R4 ;  /* 0x0000000805027227 */ /* 0x000fc800078e0004 */
[----:B------:R-:W-:Y:S02]  /*1030*/  IMAD.MOV.U32 R4, RZ, RZ, R10 ;  /* 0x000000ffff047224 */ /* 0x000fe400078e000a */
[----:B------:R-:W-:Y:S02]  /*1040*/  IMAD.MOV.U32 R5, RZ, RZ, R9 ;  /* 0x000000ffff057224 */ /* 0x000fe400078e0009 */
[----:B------:R-:W-:-:S04]  /*1050*/  IMAD.HI.U32 R2, R2, R4, RZ ;  /* 0x0000000402027227 */ /* 0x000fc800078e00ff */
[----:B------:R-:W-:-:S05]  /*1060*/  IMAD R4, R2, R5, R4 ;  /* 0x0000000502047224 */ /* 0x000fca00078e0204 */
[----:B------:R-:W-:-:S13]  /*1070*/  ISETP.GT.U32.AND P1, PT, R3, R4, PT ;  /* 0x000000040300720c */ /* 0x000fda0003f24070 */
[----:B------:R-:W-:Y:S01]  /*1080*/  @!P1 IMAD.IADD R4, R4, 0x1, -R3 ;  /* 0x0000000104049824 */ /* 0x000fe200078e0a03 */
[----:B------:R-:W-:Y:S02]  /*1090*/  @!P1 IADD3 R2, R2, 0x1, RZ ;  /* 0x0000000102029810 */ /* 0x000fe40007ffe0ff */
[----:B------:R-:W-:Y:S02]  /*10a0*/  ISETP.NE.AND P1, PT, R0, RZ, PT ;  /* 0x000000ff0000720c */ /* 0x000fe40003f25270 */
[----:B------:R-:W-:-:S13]  /*10b0*/  ISETP.GE.U32.AND P2, PT, R4, R3, PT ;  /* 0x000000030400720c */ /* 0x000fda0003f46070 */
[----:B------:R-:W-:-:S05]  /*10c0*/  @P2 IADD3 R2, R2, 0x1, RZ ;  /* 0x0000000102022810 */ /* 0x000fca0007ffe0ff */
[----:B------:R-:W-:Y:S01]  /*10d0*/  @!P0 IMAD.MOV R2, RZ, RZ, -R2 ;  /* 0x000000ffff028224 */ /* 0x000fe200078e0a02 */
[----:B------:R-:W-:Y:S02]  /*10e0*/  @!P1 LOP3.LUT R2, RZ, R0, RZ, 0x33, !PT ;  /* 0x00000000ff029212 */ /* 0x000fe400078e33ff */
.L_x_73:
[----:B------:R-:W-:Y:S05]  /*10f0*/  BSYNC B0 ;  /* 0x0000000000007941 */ /* 0x000fea0003800000 */
.L_x_72:
[----:B------:R-:W-:Y:S01]  /*1100*/  LOP3.LUT R0, R11, 0xffff, RZ, 0xc0, !PT ;  /* 0x0000ffff0b007812 */ /* 0x000fe200078ec0ff */
[----:B------:R-:W-:Y:S01]  /*1110*/  CS2R R16, SRZ ;  /* 0x0000000000107805 */ /* 0x000fe2000001ff00 */
[----:B------:R-:W-:Y:S01]  /*1120*/  CS2R R74, SRZ ;  /* 0x00000000004a7805 */ /* 0x000fe2000001ff00 */
[----:B------:R-:W-:Y:S01]  /*1130*/  CS2R R72, SRZ ;  /* 0x0000000000487805 */ /* 0x000fe2000001ff00 */
[----:B------:R-:W-:Y:S01]  /*1140*/  CS2R R78, SRZ ;  /* 0x00000000004e7805 */ /* 0x000fe2000001ff00 */
[----:B------:R-:W-:Y:S01]  /*1150*/  IMAD R172, R0, R2, RZ ;  /* 0x0000000200ac7224 */ /* 0x000fe200078e02ff */
[----:B------:R-:W-:Y:S01]  /*1160*/  PRMT R0, RZ, 0x7610, R0 ;  /* 0x00007610ff007816 */ /* 0x000fe20000000000 */
[----:B------:R-:W-:Y:S01]  /*1170*/  CS2R R76, SRZ ;  /* 0x00000000004c7805 */ /* 0x000fe2000001ff00 */
[----:B------:R-:W-:Y:S01]  /*1180*/  CS2R R82, SRZ ;  /* 0x0000000000527805 */ /* 0x000fe2000001ff00 */
[----:B------:R-:W-:Y:S01]  /*1190*/  IMAD.IADD R2, R172, 0x1, R2 ;  /* 0x00000001ac027824 */ /* 0x000fe200078e0202 */
[----:B------:R2:W-:Y:S01]  /*11a0*/  STL [R1+0x4], R172 ;  /* 0x000004ac01007387 */ /* 0x0005e20000100800 */
[----:B------:R-:W-:Y:S01]  /*11b0*/  CS2R R80, SRZ ;  /* 0x0000000000507805 */ /* 0x000fe2000001ff00 */
[----:B------:R-:W-:Y:S01]  /*11c0*/  CS2R R86, SRZ ;  /* 0x0000000000567805 */ /* 0x000fe2000001ff00 */
[----:B------:R-:W-:Y:S01]  /*11d0*/  CS2R R84, SRZ ;  /* 0x0000000000547805 */ /* 0x000fe2000001ff00 */
[----:B------:R-:W-:Y:S01]  /*11e0*/  IMNMX R237, R7, R2, PT ;  /* 0x0000000207ed7217 */ /* 0x000fe20003800200 */
        /* <DEDUP_REMOVED lines=26> */
[----:B--2---:R-:W-:-:S04]  /*1390*/  ISETP.NE.U32.AND P0, PT, RZ, c[0x0][0x340], PT ;  /* 0x0000d000ff007a0c */ /* 0x004fc80003f05070 */
[----:B------:R-:W-:-:S13]  /*13a0*/  ISETP.NE.AND.EX P0, PT, RZ, c[0x0][0x344], PT, P0 ;  /* 0x0000d100ff007a0c */ /* 0x000fda0003f05300 */
[----:B------:R-:W-:-:S04]  /*13b0*/  @P0 IMAD.MOV.U32 R2, RZ, RZ, 0x4 ;  /* 0x00000004ff020424 */ /* 0x000fc800078e00ff */
[----:B------:R-:W-:-:S05]  /*13c0*/  @P0 IMAD.WIDE R2, R14, R2, c[0x0][0x340] ;  /* 0x0000d0000e020625 */ /* 0x000fca00078e0202 */
[----:B------:R2:W5:Y:S01]  /*13d0*/  @P0 LDG.E R0, [R2.64] ;  /* 0x0000000602000981 */ /* 0x000562000c1e1900 */
[----:B------:R-:W-:Y:S01]  /*13e0*/  WARPSYNC 0xffffffff ;  /* 0xffffffff00007948 */ /* 0x000fe20003800000 */
[----:B------:R-:W-:Y:S01]  /*13f0*/  IADD3 R160, R237, -0x1, RZ ;  /* 0xffffffffeda07810 */ /* 0x000fe20007ffe0ff */
[----:B------:R-:W-:-:S03]  /*1400*/  @!P0 IMAD.MOV.U32 R0, RZ, RZ, R14 ;  /* 0x000000ffff008224 */ /* 0x000fc600078e000e */
[----:B--2---:R-:W2:Y:S01]  /*1410*/  S2R R4, SR_TID.X ;  /* 0x0000000000047919 */ /* 0x004ea20000002100 */
[----:B------:R-:W-:Y:S01]  /*1420*/  IMAD.MOV.U32 R2, RZ, RZ, c[0x0][0x2b8] ;  /* 0x0000ae00ff027624 */ /* 0x000fe200078e00ff */
[----:B-----5:R-:W-:Y:S01]  /*1430*/  SHF.R.S32.HI R3, RZ, 0x1f, R0 ;  /* 0x0000001fff037819 */ /* 0x020fe20000011400 */
[----:B------:R-:W-:Y:S01]  /*1440*/  IMAD.WIDE.U32 R170, R0, c[0x0][0x2b0], RZ ;  /* 0x0000ac0000aa7a25 */ /* 0x000fe200078e00ff */
[----:B------:R-:W-:Y:S02]  /*1450*/  BAR.SYNC.DEFER_BLOCKING 0x0 ;  /* 0x0000000000007b1d */ /* 0x000fe40000010000 */
[----:B------:R-:W-:Y:S01]  /*1460*/  ISETP.NE.AND P3, PT, R2, 0x1, PT ;  /* 0x000000010200780c */ /* 0x000fe20003f65270 */
[----:B------:R-:W-:Y:S01]  /*1470*/  IMAD.MOV.U32 R230, RZ, RZ, RZ ;  /* 0x000000ffffe67224 */ /* 0x000fe200078e00ff */
[----:B------:R-:W-:-:S02]  /*1480*/  SHF.R.S32.HI R41, RZ, 0x1f, R46 ;  /* 0x0000001fff297819 */ /* 0x000fc4000001142e */
[----:B------:R-:W-:Y:S01]  /*1490*/  SHF.R.S32.HI R6, RZ, 0x1f, R14 ;  /* 0x0000001fff067819 */ /* 0x000fe2000001140e */
[----:B------:R-:W-:Y:S01]  /*14a0*/  IMAD R16, R12, c[0x0][0x168], RZ ;  /* 0x00005a000c107a24 */ /* 0x000fe200078e02ff */
[----:B------:R-:W-:Y:S02]  /*14b0*/  SHF.R.S32.HI R43, RZ, 0x1f, R233 ;  /* 0x0000001fff2b7819 */ /* 0x000fe400000114e9 */
[----:B--2---:R-:W-:Y:S02]  /*14c0*/  SHF.R.S32.HI R18, RZ, 0x1f, R4 ;  /* 0x0000001fff127819 */ /* 0x004fe40000011404 */
[----:B------:R-:W-:Y:S02]  /*14d0*/  SHF.R.S32.HI R42, RZ, 0x1f, R234 ;  /* 0x0000001fff2a7819 */ /* 0x000fe400000114ea */
[----:B------:R-:W-:Y:S02]  /*14e0*/  ISETP.GE.AND P2, PT, R233, c[0x0][0x198], PT ;  /* 0x00006600e9007a0c */ /* 0x000fe40003f46270 */
[----:B------:R-:W-:Y:S01]  /*14f0*/  ISETP.GE.AND P6, PT, R234, c[0x0][0x198], PT ;  /* 0x00006600ea007a0c */ /* 0x000fe20003fc6270 */
[----:B------:R-:W-:Y:S01]  /*1500*/  IMAD.WIDE.U32 R166, R46, c[0x0][0x1e8], RZ ;  /* 0x00007a002ea67a25 */ /* 0x000fe200078e00ff */
[----:B------:R-:W-:Y:S01]  /*1510*/  LEA.HI R18, R18, R4, RZ, 0x3 ;  /* 0x0000000412127211 */ /* 0x000fe200078f18ff */
[----:B------:R-:W-:Y:S01]  /*1520*/  STL.64 [R1+0x20], R170 ;  /* 0x000020aa01007387 */ /* 0x000fe20000100a00 */
[----:B------:R-:W-:-:S02]  /*1530*/  SHF.R.S32.HI R19, RZ, 0x1f, R4 ;  /* 0x0000001fff137819 */ /* 0x000fc40000011404 */
[----:B------:R-:W-:Y:S02]  /*1540*/  LOP3.LUT R18, R18, 0xfffffff8, RZ, 0xc0, !PT ;  /* 0xfffffff812127812 */ /* 0x000fe400078ec0ff */
[----:B------:R-:W-:-:S03]  /*1550*/  LEA.HI R19, R19, R4, RZ, 0x3 ;  /* 0x0000000413137211 */ /* 0x000fc600078f18ff */
[----:B------:R-:W-:Y:S01]  /*1560*/  IMAD.IADD R18, R4, 0x1, -R18 ;  /* 0x0000000104127824 */ /* 0x000fe200078e0a12 */
[----:B------:R-:W-:-:S05]  /*1570*/  SHF.R.S32.HI R19, RZ, 0x3, R19 ;  /* 0x00000003ff137819 */ /* 0x000fca0000011413 */
[----:B------:R-:W-:-:S04]  /*1580*/  IMAD R161, R18, 0x20, R19 ;  /* 0x0000002012a17824 */ /* 0x000fc800078e0213 */
[----:B------:R-:W-:-:S04]  /*1590*/  IMAD R2, R160, 0x80, R161 ;  /* 0x00000080a0027824 */ /* 0x000fc800078e02a1 */
[C---:B-1----:R-:W-:Y:S01]  /*15a0*/  IMAD.IADD R11, R2.reuse, 0x1, R169 ;  /* 0x00000001020b7824 */ /* 0x042fe200078e02a9 */
[----:B------:R-:W-:Y:S01]  /*15b0*/  ISETP.GE.AND P1, PT, R2, R238, PT ;  /* 0x000000ee0200720c */ /* 0x000fe20003f26270 */
[----:B------:R-:W-:Y:S02]  /*15c0*/  IMAD R2, R3, c[0x0][0x2b0], RZ ;  /* 0x0000ac0003027a24 */ /* 0x000fe400078e02ff */
[----:B------:R-:W-:Y:S01]  /*15d0*/  @P3 IMAD.HI.U32 R3, R11, c[0x0][0x2bc], RZ ;  /* 0x0000af000b033a27 */ /* 0x000fe200078e00ff */
[----:B------:R-:W-:-:S03]  /*15e0*/  ISETP.GT.OR P1, PT, R161, 0x7f, P1 ;  /* 0x0000007fa100780c */ /* 0x000fc60000f24670 */
[----:B------:R-:W-:Y:S01]  /*15f0*/  IMAD.MOV.U32 R10, RZ, RZ, R11 ;  /* 0x000000ffff0a7224 */ /* 0x000fe200078e000b */
[----:B------:R-:W-:Y:S01]  /*1600*/  @P3 SHF.R.U32.HI R10, RZ, c[0x0][0x2c0], R3 ;  /* 0x0000b000ff0a3a19 */ /* 0x000fe20000011603 */
[----:B------:R-:W-:-:S04]  /*1610*/  IMAD R2, R0, c[0x0][0x2b4], R2 ;  /* 0x0000ad0000027a24 */ /* 0x000fc800078e0202 */
[----:B------:R-:W-:-:S04]  /*1620*/  IMAD.IADD R168, R171, 0x1, R2 ;  /* 0x00000001aba87824 */ /* 0x000fc800078e0202 */
[----:B------:R-:W-:Y:S01]  /*1630*/  @!P1 IADD3 R0, P0, R10, R170, RZ ;  /* 0x000000aa0a009210 */ /* 0x000fe20007f1e0ff */
[----:B------:R-:W-:Y:S02]  /*1640*/  IMAD R5, R41, c[0x0][0x1b8], RZ ;  /* 0x00006e0029057a24 */ /* 0x000fe400078e02ff */
[----:B------:R-:W-:Y:S01]  /*1650*/  IMAD R162, R160, -0x80, R238 ;  /* 0xffffff80a0a27824 */ /* 0x000fe200078e02ee */
[----:B------:R-:W-:Y:S01]  /*1660*/  @!P1 LEA.HI.X.SX32 R3, R10, R168, 0x1, P0 ;  /* 0x000000a80a039211 */ /* 0x000fe200000f0eff */
[----:B------:R-:W-:Y:S01]  /*1670*/  IMAD.IADD R4, R13, 0x1, R161 ;  /* 0x000000010d047824 */ /* 0x000fe200078e02a1 */
[----:B------:R-:W-:Y:S01]  /*1680*/  @!P1 LEA R2, P0, R0, c[0x0][0x2a0], 0x2 ;  /* 0x0000a80000029a11 */ /* 0x000fe200078010ff */
[----:B------:R-:W-:Y:S01]  /*1690*/  IMAD.IADD R12, R19, 0x1, R13 ;  /* 0x00000001130c7824 */ /* 0x000fe200078e020d */
[----:B------:R-:W-:Y:S01]  /*16a0*/  IADD3 R207, R200, 0x20, RZ ;  /* 0x00000020c8cf7810 */ /* 0x000fe20007ffe0ff */
[----:B------:R-:W-:Y:S01]  /*16b0*/  IMAD.WIDE.U32 R44, R46, c[0x0][0x210], RZ ;  /* 0x000084002e2c7a25 */ /* 0x000fe200078e00ff */
[----:B------:R-:W-:Y:S01]  /*16c0*/  @!P1 LEA.HI.X R3, R0, c[0x0][0x2a4], R3, 0x2, P0 ;  /* 0x0000a90000039a11 */ /* 0x000fe200000f1403 */
[----:B------:R-:W-:Y:S04]  /*16d0*/  STL [R1+0x30], R168 ;  /* 0x000030a801007387 */ /* 0x000fe80000100800 */
[----:B------:R-:W-:Y:S04]  /*16e0*/  STL.64 [R1+0x18], R166 ;  /* 0x000018a601007387 */ /* 0x000fe80000100a00 */
[----:B------:R1:W2:Y:S01]  /*16f0*/  @!P1 LDG.E R230, [R2.64] ;  /* 0x0000000602e69981 */ /* 0x0002a2000c1e1900 */
[----:B------:R-:W-:Y:S01]  /*1700*/  IMAD R5, R46, c[0x0][0x1bc], R5 ;  /* 0x00006f002e057a24 */ /* 0x000fe200078e0205 */
[----:B------:R-:W-:Y:S01]  /*1710*/  BSSY B0, `(.L_x_75) ;  /* 0x00001f4000007945 */ /* 0x000fe20003800000 */
[----:B------:R-:W-:-:S04]  /*1720*/  @P4 IMAD.HI.U32 R7, R4, c[0x0][0x2c8], RZ ;  /* 0x0000b20004074a27 */ /* 0x000fc800078e00ff */
[----:B------:R-:W-:Y:S01]  /*1730*/  IMAD.MOV.U32 R0, RZ, RZ, R4 ;  /* 0x000000ffff007224 */ /* 0x000fe200078e0004 */
[----:B------:R-:W-:Y:S01]  /*1740*/  @P4 SHF.R.U32.HI R0, RZ, c[0x0][0x2cc], R7 ;  /* 0x0000b300ff004a19 */ /* 0x000fe20000011607 */
[----:B------:R-:W-:Y:S02]  /*1750*/  IMAD.SHL.U32 R164, R234, 0x2, RZ ;  /* 0x00000002eaa47824 */ /* 0x000fe400078e00ff */
[----:B------:R-:W-:Y:S01]  /*1760*/  IMAD.SHL.U32 R163, R233, 0x2, RZ ;  /* 0x00000002e9a37824 */ /* 0x000fe200078e00ff */
[----:B------:R-:W-:Y:S01]  /*1770*/  SHF.R.S32.HI R7, RZ, 0x1f, R0 ;  /* 0x0000001fff077819 */ /* 0x000fe20000011400 */
[----:B-1----:R-:W-:-:S04]  /*1780*/  IMAD.WIDE.U32 R2, R46, c[0x0][0x1b8], RZ ;  /* 0x00006e002e027a25 */ /* 0x002fc800078e00ff */
[----:B------:R-:W-:Y:S02]  /*1790*/  IMAD.IADD R3, R3, 0x1, R5 ;  /* 0x0000000103037824 */ /* 0x000fe400078e0205 */
[----:B------:R-:W-:Y:S02]  /*17a0*/  IMAD R5, R6, c[0x0][0x1c0], RZ ;  /* 0x0000700006057a24 */ /* 0x000fe400078e02ff */
[----:B------:R-:W-:-:S04]  /*17b0*/  IMAD.WIDE.U32 R2, R14, c[0x0][0x1c0], R2 ;  /* 0x000070000e027a25 */ /* 0x000fc800078e0002 */
[----:B------:R-:W-:Y:S02]  /*17c0*/  IMAD R6, R14, c[0x0][0x1c4], R5 ;  /* 0x000071000e067a24 */ /* 0x000fe400078e0205 */
[----:B------:R-:W-:Y:S02]  /*17d0*/  IMAD.MOV R5, RZ, RZ, -R0 ;  /* 0x000000ffff057224 */ /* 0x000fe400078e0a00 */
[----:B------:R-:W-:Y:S02]  /*17e0*/  IMAD.IADD R3, R3, 0x1, R6 ;  /* 0x0000000103037824 */ /* 0x000fe400078e0206 */
[----:B------:R-:W-:Y:S02]  /*17f0*/  IMAD R4, R5, c[0x0][0x2c4], R4 ;  /* 0x0000b10005047a24 */ /* 0x000fe400078e0204 */
[----:B------:R-:W-:Y:S02]  /*1800*/  IMAD R5, R7, c[0x0][0x1b0], RZ ;  /* 0x00006c0007057a24 */ /* 0x000fe400078e02ff */
[----:B------:R-:W-:-:S04]  /*1810*/  IMAD.WIDE.U32 R2, R0, c[0x0][0x1b0], R2 ;  /* 0x00006c0000027a25 */ /* 0x000fc800078e0002 */
[----:B------:R-:W-:Y:S01]  /*1820*/  IMAD R6, R0, c[0x0][0x1b4], R5 ;  /* 0x00006d0000067a24 */ /* 0x000fe200078e0205 */
[----:B------:R-:W-:-:S03]  /*1830*/  SHF.R.S32.HI R5, RZ, 0x1f, R4 ;  /* 0x0000001fff057819 */ /* 0x000fc60000011404 */
[----:B------:R-:W-:Y:S01]  /*1840*/  IMAD.IADD R3, R3, 0x1, R6 ;  /* 0x0000000103037824 */ /* 0x000fe200078e0206 */
[----:B------:R-:W-:Y:S01]  /*1850*/  IADD3 R6, R12, 0x20, RZ ;  /* 0x000000200c067810 */ /* 0x000fe20007ffe0ff */
[----:B------:R-:W-:Y:S02]  /*1860*/  IMAD R0, R5, c[0x0][0x1a8], RZ ;  /* 0x00006a0005007a24 */ /* 0x000fe400078e02ff */
[----:B------:R-:W-:-:S04]  /*1870*/  IMAD.WIDE.U32 R2, R4, c[0x0][0x1a8], R2 ;  /* 0x00006a0004027a25 */ /* 0x000fc800078e0002 */
[----:B------:R-:W-:Y:S01]  /*1880*/  IMAD R0, R4, c[0x0][0x1ac], R0 ;  /* 0x00006b0004007a24 */ /* 0x000fe200078e0200 */
[----:B------:R-:W-:-:S03]  /*1890*/  LEA R9, P0, R2, c[0x0][0x160], 0x1 ;  /* 0x0000580002097a11 */ /* 0x000fc600078008ff */
[----:B------:R-:W-:Y:S02]  /*18a0*/  IMAD.IADD R8, R3, 0x1, R0 ;  /* 0x0000000103087824 */ /* 0x000fe400078e0200 */
[----:B------:R-:W1:Y:S03]  /*18b0*/  SHFL.IDX PT, R0, R9, RZ, 0x181f ;  /* 0x00181fff09007589 */ /* 0x000e6600000e0000 */
[----:B------:R-:W-:Y:S01]  /*18c0*/  LEA.HI.X R8, R2, c[0x0][0x164], R8, 0x1, P0 ;  /* 0x0000590002087a11 */ /* 0x000fe200000f0c08 */
[----:B------:R-:W-:Y:S01]  /*18d0*/  IMAD.MOV R2, RZ, RZ, -R10 ;  /* 0x000000ffff027224 */ /* 0x000fe200078e0a0a */
[----:B------:R-:W-:Y:S01]  /*18e0*/  ISETP.GE.AND P0, PT, R12, R16, PT ;  /* 0x000000100c00720c */ /* 0x000fe20003f06270 */
[----:B------:R-:W-:Y:S02]  /*18f0*/  SHFL.IDX PT, R10, R9, 0x1, 0x181f ;  /* 0x00381f00090a7f89 */ /* 0x000fe400000e0000 */
[----:B------:R-:W-:-:S02]  /*1900*/  IMAD R231, R2, c[0x0][0x2b8], R11 ;  /* 0x0000ae0002e77a24 */ /* 0x000fc400078e020b */
[----:B------:R-:W3:Y:S03]  /*1910*/  SHFL.IDX PT, R5, R8, RZ, 0x181f ;  /* 0x00181fff08057589 */ /* 0x000ee600000e0000 */
[----:B------:R-:W-:Y:S01]  /*1920*/  SHF.R.S32.HI R15, RZ, 0x1f, R231 ;  /* 0x0000001fff0f7819 */ /* 0x000fe200000114e7 */
[----:B------:R-:W4:Y:S04]  /*1930*/  SHFL.IDX PT, R11, R8, 0x1, 0x181f ;  /* 0x00381f00080b7f89 */ /* 0x000f2800000e0000 */
[----:B------:R-:W4:Y:S04]  /*1940*/  SHFL.IDX PT, R13, R9, 0x2, 0x181f ;  /* 0x00581f00090d7f89 */ /* 0x000f2800000e0000 */
[----:B------:R-:W4:Y:S01]  /*1950*/  SHFL.IDX PT, R14, R8, 0x2, 0x181f ;  /* 0x00581f00080e7f89 */ /* 0x000f2200000e0000 */
[----:B-1----:R-:W-:-:S02]  /*1960*/  @!P0 LEA R2, P5, R233, R0, 0x1 ;  /* 0x00000000e9028211 */ /* 0x002fc400078a08ff */
[C---:B------:R-:W-:Y:S01]  /*1970*/  @!P0 LEA R4, P1, R234.reuse, R0, 0x1 ;  /* 0x00000000ea048211 */ /* 0x040fe200078208ff */
[----:B------:R-:W-:Y:S01]  /*1980*/  IMAD R0, R15, c[0x0][0x1e0], RZ ;  /* 0x000078000f007a24 */ /* 0x000fe200078e02ff */
[----:B------:R-:W1:Y:S03]  /*1990*/  SHFL.IDX PT, R9, R9, 0x3, 0x181f ;  /* 0x00781f0009097f89 */ /* 0x000e6600000e0000 */
[----:B------:R-:W-:Y:S01]  /*19a0*/  IMAD R0, R231, c[0x0][0x1e4], R0 ;  /* 0x00007900e7007a24 */ /* 0x000fe200078e0200 */
[----:B------:R-:W1:Y:S01]  /*19b0*/  SHFL.IDX PT, R8, R8, 0x3, 0x181f ;  /* 0x00781f0008087f89 */ /* 0x000e6200000e0000 */
[CC--:B---3--:R-:W-:Y:S02]  /*19c0*/  @!P0 LEA.HI.X R3, R233.reuse, R5.reuse, R43, 0x1, P5 ;  /* 0x00000005e9038211 */ /* 0x0c8fe400028f0c2b */
[----:B------:R-:W-:Y:S02]  /*19d0*/  @!P0 LEA.HI.X R5, R234, R5, R42, 0x1, P1 ;  /* 0x00000005ea058211 */ /* 0x000fe400008f0c2a */
[----:B------:R-:W-:Y:S01]  /*19e0*/  ISETP.GE.AND P1, PT, R6, R16, PT ;  /* 0x000000100600720c */ /* 0x000fe20003f26270 */
[----:B------:R3:W-:Y:S04]  /*19f0*/  @!P0 LDGSTS.E.BYPASS.LTC128B.128 [R229+0x100], [R2.64], !P2 ;  /* 0x0010000002e58fae */ /* 0x0007e8000d101d46 */
[----:B------:R1:W-:Y:S08]  /*1a00*/  @!P0 LDGSTS.E.BYPASS.LTC128B.128 [R229+0x4100], [R4.64], !P6 ;  /* 0x0410000004e58fae */ /* 0x0003f0000f101d46 */
[----:B------:R-:W-:-:S04]  /*1a10*/  @!P1 LEA R6, P0, R233, R10, 0x1 ;  /* 0x0000000ae9069211 */ /* 0x000fc800078008ff */
[----:B----4-:R-:W-:-:S05]  /*1a20*/  @!P1 LEA.HI.X R7, R233, R11, R43, 0x1, P0 ;  /* 0x0000000be9079211 */ /* 0x010fca00000f0c2b */
[----:B------:R4:W-:Y:S01]  /*1a30*/  @!P1 LDGSTS.E.BYPASS.LTC128B.128 [R229+0x1100], [R6.64], !P2 ;  /* 0x0110000006e59fae */ /* 0x0009e2000d101d46 */
[----:B---3--:R-:W-:Y:S01]  /*1a40*/  IMAD.WIDE.U32 R2, R231, c[0x0][0x1e0], RZ ;  /* 0x00007800e7027a25 */ /* 0x008fe200078e00ff */
[----:B-1----:R-:W-:-:S03]  /*1a50*/  IADD3 R4, R12, 0x40, RZ ;  /* 0x000000400c047810 */ /* 0x002fc60007ffe0ff */
[----:B------:R-:W-:Y:S01]  /*1a60*/  IMAD.IADD R3, R3, 0x1, R0 ;  /* 0x0000000103037824 */ /* 0x000fe200078e0200 */
[----:B------:R-:W-:Y:S01]  /*1a70*/  IADD3 R12, R12, 0x60, RZ ;  /* 0x000000600c0c7810 */ /* 0x000fe20007ffe0ff */
[----:B------:R-:W-:Y:S01]  /*1a80*/  IMAD R0, R41, c[0x0][0x1e8], RZ ;  /* 0x00007a0029007a24 */ /* 0x000fe200078e02ff */
[----:B------:R-:W-:Y:S02]  /*1a90*/  ISETP.GE.AND P5, PT, R4, R16, PT ;  /* 0x000000100400720c */ /* 0x000fe40003fa6270 */
[----:B------:R-:W-:Y:S01]  /*1aa0*/  @!P1 LEA R4, P0, R234, R10, 0x1 ;  /* 0x0000000aea049211 */ /* 0x000fe200078008ff */
[----:B------:R-:W-:-:S03]  /*1ab0*/  IMAD R0, R46, c[0x0][0x1ec], R0 ;  /* 0x00007b002e007a24 */ /* 0x000fc600078e0200 */
[----:B------:R-:W-:Y:S01]  /*1ac0*/  @!P1 LEA.HI.X R5, R234, R11, R42, 0x1, P0 ;  /* 0x0000000bea059211 */ /* 0x000fe200000f0c2a */
[----:B------:R-:W-:-:S04]  /*1ad0*/  IMAD.IADD R165, R167, 0x1, R0 ;  /* 0x00000001a7a57824 */ /* 0x000fc800078e0200 */
[----:B------:R1:W-:Y:S04]  /*1ae0*/  @!P1 LDGSTS.E.BYPASS.LTC128B.128 [R229+0x5100], [R4.64], !P6 ;  /* 0x0510000004e59fae */ /* 0x0003e8000f101d46 */
[----:B------:R-:W-:Y:S04]  /*1af0*/  STL [R1+0x14], R165 ;  /* 0x000014a501007387 */ /* 0x000fe80000100800 */
[----:B------:R-:W-:Y:S01]  /*1b00*/  STL.64 [R1+0x28], R44 ;  /* 0x0000282c01007387 */ /* 0x000fe20000100a00 */
[----:B-1----:R-:W-:-:S04]  /*1b10*/  @!P5 LEA R4, P1, R233, R13, 0x1 ;  /* 0x0000000de904d211 */ /* 0x002fc800078208ff */
[----:B------:R-:W-:-:S05]  /*1b20*/  @!P5 LEA.HI.X R5, R233, R14, R43, 0x1, P1 ;  /* 0x0000000ee905d211 */ /* 0x000fca00008f0c2b */
[----:B------:R1:W-:Y:S01]  /*1b30*/  @!P5 LDGSTS.E.BYPASS.LTC128B.128 [R229+0x2100], [R4.64], !P2 ;  /* 0x0210000004e5dfae */ /* 0x0003e2000d101d46 */
[----:B--2---:R-:W-:Y:S01]  /*1b40*/  SHF.R.S32.HI R40, RZ, 0x1f, R230 ;  /* 0x0000001fff287819 */ /* 0x004fe200000114e6 */
[----:B------:R-:W-:-:S04]  /*1b50*/  IMAD.WIDE.U32 R2, R230, c[0x0][0x1f0], R2 ;  /* 0x00007c00e6027a25 */ /* 0x000fc800078e0002 */
[----:B----4-:R-:W-:Y:S01]  /*1b60*/  IMAD R7, R40, c[0x0][0x1f0], RZ ;  /* 0x00007c0028077a24 */ /* 0x010fe200078e02ff */
[----:B------:R-:W-:Y:S02]  /*1b70*/  IADD3 R6, P0, R2, R166, RZ ;  /* 0x000000a602067210 */ /* 0x000fe40007f1e0ff */
[----:B------:R-:W-:Y:S01]  /*1b80*/  @!P5 LEA R2, P1, R234, R13, 0x1 ;  /* 0x0000000dea02d211 */ /* 0x000fe200078208ff */
[----:B------:R-:W-:Y:S02]  /*1b90*/  IMAD R7, R230, c[0x0][0x1f4], R7 ;  /* 0x00007d00e6077a24 */ /* 0x000fe400078e0207 */
[----:B------:R-:W-:-:S03]  /*1ba0*/  IMAD.IADD R13, R162, 0x1, -R19 ;  /* 0x00000001a20d7824 */ /* 0x000fc600078e0a13 */
[----:B------:R-:W-:Y:S02]  /*1bb0*/  IADD3.X R7, R165, R3, R7, P0, !PT ;  /* 0x00000003a5077210 */ /* 0x000fe400007fe407 */
[----:B------:R-:W-:Y:S02]  /*1bc0*/  LEA R0, P0, R6, c[0x0][0x1c8], 0x1 ;  /* 0x0000720006007a11 */ /* 0x000fe400078008ff */
[----:B------:R-:W-:Y:S02]  /*1bd0*/  @!P5 LEA.HI.X R3, R234, R14, R42, 0x1, P1 ;  /* 0x0000000eea03d211 */ /* 0x000fe400008f0c2a */
[----:B------:R-:W-:Y:S01]  /*1be0*/  LEA.HI.X R14, R6, c[0x0][0x1cc], R7, 0x1, P0 ;  /* 0x00007300060e7a11 */ /* 0x000fe200000f0c07 */
[----:B------:R-:W-:Y:S01]  /*1bf0*/  SHFL.IDX PT, R10, R0, 0x1, 0x181f ;  /* 0x00381f00000a7f89 */ /* 0x000fe200000e0000 */
[----:B------:R-:W-:-:S03]  /*1c00*/  ISETP.GE.AND P1, PT, R12, R16, PT ;  /* 0x000000100c00720c */ /* 0x000fc60003f26270 */
[----:B------:R-:W2:Y:S04]  /*1c10*/  SHFL.IDX PT, R6, R0, RZ, 0x181f ;  /* 0x00181fff00067589 */ /* 0x000ea800000e0000 */
[----:B------:R-:W3:Y:S04]  /*1c20*/  SHFL.IDX PT, R7, R14, RZ, 0x181f ;  /* 0x00181fff0e077589 */ /* 0x000ee800000e0000 */
[----:B------:R4:W-:Y:S01]  /*1c30*/  @!P5 LDGSTS.E.BYPASS.LTC128B.128 [R229+0x6100], [R2.64], !P6 ;  /* 0x0610000002e5dfae */ /* 0x0009e2000f101d46 */
[----:B------:R-:W-:-:S03]  /*1c40*/  ISETP.GE.AND P5, PT, R13, 0x1, PT ;  /* 0x000000010d00780c */ /* 0x000fc60003fa6270 */
[----:B------:R-:W1:Y:S04]  /*1c50*/  SHFL.IDX PT, R12, R14, 0x1, 0x181f ;  /* 0x00381f000e0c7f89 */ /* 0x000e6800000e0000 */
[----:B------:R-:W-:Y:S01]  /*1c60*/  SHFL.IDX PT, R11, R14, 0x2, 0x181f ;  /* 0x00581f000e0b7f89 */ /* 0x000fe200000e0000 */
[----:B----4-:R-:W-:-:S04]  /*1c70*/  @!P1 LEA R2, P0, R233, R9, 0x1 ;  /* 0x00000009e9029211 */ /* 0x010fc800078008ff */
[CC--:B------:R-:W-:Y:S02]  /*1c80*/  @!P1 LEA.HI.X R3, R233.reuse, R8.reuse, R43, 0x1, P0 ;  /* 0x00000008e9039211 */ /* 0x0c0fe400000f0c2b */
[C---:B-1----:R-:W-:Y:S02]  /*1c90*/  @!P1 LEA R4, P0, R234.reuse, R9, 0x1 ;  /* 0x00000009ea049211 */ /* 0x042fe400078008ff */
[----:B------:R-:W-:Y:S02]  /*1ca0*/  SHFL.IDX PT, R9, R14, 0x3, 0x181f ;  /* 0x00781f000e097f89 */ /* 0x000fe400000e0000 */
[----:B------:R-:W-:Y:S02]  /*1cb0*/  @!P1 LEA.HI.X R5, R234, R8, R42, 0x1, P0 ;  /* 0x00000008ea059211 */ /* 0x000fe400000f0c2a */
[----:B------:R2:W-:Y:S01]  /*1cc0*/  @!P1 LDGSTS.E.BYPASS.LTC128B.128 [R229+0x3100], [R2.64], !P2 ;  /* 0x0310000002e59fae */ /* 0x0005e2000d101d46 */
[----:B------:R-:W-:-:S03]  /*1cd0*/  @P5 ISETP.GE.AND P0, PT, R233, c[0x0][0x1d4], PT ;  /* 0x00007500e9005a0c */ /* 0x000fc60003f06270 */
[----:B------:R-:W1:Y:S04]  /*1ce0*/  SHFL.IDX PT, R8, R0, 0x2, 0x181f ;  /* 0x00581f0000087f89 */ /* 0x000e6800000e0000 */
[----:B------:R4:W-:Y:S04]  /*1cf0*/  @!P1 LDGSTS.E.BYPASS.LTC128B.128 [R229+0x7100], [R4.64], !P6 ;  /* 0x0710000004e59fae */ /* 0x0009e8000f101d46 */
[----:B------:R-:W0:Y:S04]  /*1d00*/  LDGDEPBAR ;  /* 0x00000000000079af */ /* 0x000e280000000000 */
[----:B------:R-:W1:Y:S01]  /*1d10*/  SHFL.IDX PT, R0, R0, 0x3, 0x181f ;  /* 0x00781f0000007f89 */ /* 0x000e6200000e0000 */
[----:B--2---:R-:W-:-:S04]  /*1d20*/  @P5 LEA R2, P2, R233, R6, 0x1 ;  /* 0x00000006e9025211 */ /* 0x004fc800078408ff */
[----:B---3--:R-:W-:Y:S02]  /*1d30*/  @P5 LEA.HI.X R3, R233, R7, R43, 0x1, P2 ;  /* 0x00000007e9035211 */ /* 0x008fe400010f0c2b */
[----:B------:R-:W-:-:S03]  /*1d40*/  ISETP.GE.AND P2, PT, R13, 0x21, PT ;  /* 0x000000210d00780c */ /* 0x000fc60003f46270 */
[----:B------:R2:W-:Y:S01]  /*1d50*/  @P5 LDGSTS.E.BYPASS.LTC128B.128 [R229+0x8100], [R2.64], !P0 ;  /* 0x0810000002e55fae */ /* 0x0005e2000c101d46 */
[C---:B------:R-:W-:Y:S02]  /*1d60*/  @P5 ISETP.GE.AND P0, PT, R234.reuse, c[0x0][0x1d4], PT ;  /* 0x00007500ea005a0c */ /* 0x040fe40003f06270 */
[----:B--2---:R-:W-:-:S07]  /*1d70*/  @P5 LEA R2, P1, R234, R6, 0x1 ;  /* 0x00000006ea025211 */ /* 0x004fce00078208ff */
[C---:B------:R-:W-:Y:S02]  /*1d80*/  @P2 LEA R6, P6, R233.reuse, R10, 0x1 ;  /* 0x0000000ae9062211 */ /* 0x040fe400078c08ff */
[C---:B------:R-:W-:Y:S02]  /*1d90*/  @P5 LEA.HI.X R3, R234.reuse, R7, R42, 0x1, P1 ;  /* 0x00000007ea035211 */ /* 0x040fe400008f0c2a */
[----:B------:R-:W-:Y:S02]  /*1da0*/  @P2 LEA.HI.X R7, R233, R12, R43, 0x1, P6 ;  /* 0x0000000ce9072211 */ /* 0x000fe400030f0c2b */
[----:B------:R-:W-:Y:S01]  /*1db0*/  ISETP.GE.AND P6, PT, R13, 0x41, PT ;  /* 0x000000410d00780c */ /* 0x000fe20003fc6270 */
[----:B------:R1:W-:Y:S01]  /*1dc0*/  @P5 LDGSTS.E.BYPASS.LTC128B.128 [R229+0xc100], [R2.64], !P0 ;  /* 0x0c10000002e55fae */ /* 0x0003e2000c101d46 */
[----:B------:R-:W-:Y:S02]  /*1dd0*/  @P2 ISETP.GE.AND P1, PT, R233, c[0x0][0x1d4], PT ;  /* 0x00007500e9002a0c */ /* 0x000fe40003f26270 */
[----:B----4-:R-:W-:-:S04]  /*1de0*/  @P2 LEA R4, P0, R234, R10, 0x1 ;  /* 0x0000000aea042211 */ /* 0x010fc800078008ff */
[----:B------:R-:W-:-:S05]  /*1df0*/  @P2 LEA.HI.X R5, R234, R12, R42, 0x1, P0 ;  /* 0x0000000cea052211 */ /* 0x000fca00000f0c2a */
[C---:B------:R-:W-:Y:S02]  /*1e00*/  @P6 ISETP.GE.AND P0, PT, R233.reuse, c[0x0][0x1d4], PT ;  /* 0x00007500e9006a0c */ /* 0x040fe40003f06270 */
[----:B------:R2:W-:Y:S01]  /*1e10*/  @P2 LDGSTS.E.BYPASS.LTC128B.128 [R229+0x9100], [R6.64], !P1 ;  /* 0x0910000006e52fae */ /* 0x0005e2000c901d46 */
[----:B------:R-:W-:Y:S02]  /*1e20*/  @P2 ISETP.GE.AND P1, PT, R234, c[0x0][0x1d4], PT ;  /* 0x00007500ea002a0c */ /* 0x000fe40003f26270 */
[----:B-1----:R-:W-:-:S11]  /*1e30*/  @P6 LEA R2, P5, R233, R8, 0x1 ;  /* 0x00000008e9026211 */ /* 0x002fd600078a08ff */
[----:B------:R1:W-:Y:S01]  /*1e40*/  @P2 LDGSTS.E.BYPASS.LTC128B.128 [R229+0xd100], [R4.64], !P1 ;  /* 0x0d10000004e52fae */ /* 0x0003e2000c901d46 */
[----:B------:R-:W-:Y:S02]  /*1e50*/  @P6 LEA.HI.X R3, R233, R11, R43, 0x1, P5 ;  /* 0x0000000be9036211 */ /* 0x000fe400028f0c2b */
[----:B------:R-:W-:-:S03]  /*1e60*/  ISETP.GE.AND P5, PT, R13, 0x61, PT ;  /* 0x000000610d00780c */ /* 0x000fc60003fa6270 */
[----:B------:R3:W-:Y:S01]  /*1e70*/  @P6 LDGSTS.E.BYPASS.LTC128B.128 [R229+0xa100], [R2.64], !P0 ;  /* 0x0a10000002e56fae */ /* 0x0007e2000c101d46 */
[----:B--2---:R-:W-:-:S04]  /*1e80*/  @P6 LEA R6, P2, R234, R8, 0x1 ;  /* 0x00000008ea066211 */ /* 0x004fc800078408ff */
[C---:B------:R-:W-:Y:S02]  /*1e90*/  @P6 LEA.HI.X R7, R234.reuse, R11, R42, 0x1, P2 ;  /* 0x0000000bea076211 */ /* 0x040fe400010f0c2a */
[----:B------:R-:W-:-:S03]  /*1ea0*/  @P6 ISETP.GE.AND P2, PT, R234, c[0x0][0x1d4], PT ;  /* 0x00007500ea006a0c */ /* 0x000fc60003f46270 */
[----:B-1----:R-:W-:-:S04]  /*1eb0*/  @P5 LEA R4, P1, R233, R0, 0x1 ;  /* 0x00000000e9045211 */ /* 0x002fc800078208ff */
[----:B------:R-:W-:-:S06]  /*1ec0*/  @P5 LEA.HI.X R5, R233, R9, R43, 0x1, P1 ;  /* 0x00000009e9055211 */ /* 0x000fcc00008f0c2b */
[----:B------:R1:W-:Y:S01]  /*1ed0*/  @P6 LDGSTS.E.BYPASS.LTC128B.128 [R229+0xe100], [R6.64], !P2 ;  /* 0x0e10000006e56fae */ /* 0x0003e2000d101d46 */
[----:B------:R-:W-:Y:S02]  /*1ee0*/  @P5 ISETP.GE.AND P1, PT, R233, c[0x0][0x1d4], PT ;  /* 0x00007500e9005a0c */ /* 0x000fe40003f26270 */
[----:B---3--:R-:W-:Y:S01]  /*1ef0*/  @P5 LEA R2, P0, R234, R0, 0x1 ;  /* 0x00000000ea025211 */ /* 0x008fe200078008ff */
[----:B------:R-:W-:-:S03]  /*1f00*/  IMAD R0, R15, c[0x0][0x208], RZ ;  /* 0x000082000f007a24 */ /* 0x000fc600078e02ff */
[C---:B------:R-:W-:Y:S01]  /*1f10*/  @P5 LEA.HI.X R3, R234.reuse, R9, R42, 0x1, P0 ;  /* 0x00000009ea035211 */ /* 0x040fe200000f0c2a */
[----:B------:R-:W-:Y:S01]  /*1f20*/  IMAD R0, R231, c[0x0][0x20c], R0 ;  /* 0x00008300e7007a24 */ /* 0x000fe200078e0200 */
[----:B------:R-:W-:-:S05]  /*1f30*/  @P5 ISETP.GE.AND P0, PT, R234, c[0x0][0x1d4], PT ;  /* 0x00007500ea005a0c */ /* 0x000fca0003f06270 */
[----:B------:R1:W-:Y:S08]  /*1f40*/  @P5 LDGSTS.E.BYPASS.LTC128B.128 [R229+0xb100], [R4.64], !P1 ;  /* 0x0b10000004e55fae */ /* 0x0003f0000c901d46 */
[----:B------:R2:W-:Y:S01]  /*1f50*/  @P5 LDGSTS.E.BYPASS.LTC128B.128 [R229+0xf100], [R2.64], !P0 ;  /* 0x0f10000002e55fae */ /* 0x0005e2000c101d46 */
[----:B------:R-:W-:Y:S02]  /*1f60*/  R2P PR, R18, 0x6 ;  /* 0x0000000612007804 */ /* 0x000fe40000000000 */
[----:B------:R-:W-:Y:S01]  /*1f70*/  ISETP.GE.AND P6, PT, R233, c[0x0][0x1d4], PT ;  /* 0x00007500e9007a0c */ /* 0x000fe20003fc6270 */
[----:B------:R-:W0:Y:S10]  /*1f80*/  LDGDEPBAR ;  /* 0x00000000000079af */ /* 0x000e340000000000 */
[----:B------:R-:W-:-:S04]  /*1f90*/  @P1 IADD3 R207, R200, -0x20, RZ ;  /* 0xffffffe0c8cf1810 */ /* 0x000fc80007ffe0ff */
[C---:B------:R-:W-:Y:S02]  /*1fa0*/  IADD3 R208, R207.reuse, 0x4000, RZ ;  /* 0x00004000cfd07810 */ /* 0x040fe40007ffe0ff */
[C---:B------:R-:W-:Y:S02]  /*1fb0*/  IADD3 R210, R207.reuse, 0x5000, RZ ;  /* 0x00005000cfd27810 */ /* 0x040fe40007ffe0ff */
[C---:B------:R-:W-:Y:S02]  /*1fc0*/  IADD3 R211, R207.reuse, 0x5800, RZ ;  /* 0x00005800cfd37810 */ /* 0x040fe40007ffe0ff */
[C---:B------:R-:W-:Y:S02]  /*1fd0*/  IADD3 R209, R207.reuse, 0x4800, RZ ;  /* 0x00004800cfd17810 */ /* 0x040fe40007ffe0ff */
[----:B------:R-:W-:Y:S01]  /*1fe0*/  IADD3 R213, R207, 0x6800, RZ ;  /* 0x00006800cfd57810 */ /* 0x000fe20007ffe0ff */
[----:B--2---:R-:W-:Y:S01]  /*1ff0*/  IMAD.WIDE.U32 R2, R231, c[0x0][0x208], RZ ;  /* 0x00008200e7027a25 */ /* 0x004fe200078e00ff */
[----:B------:R-:W-:-:S04]  /*2000*/  DEPBAR.LE SB0, 0x1 ;  /* 0x000080400000791a */ /* 0x000fc80000000000 */
[----:B------:R-:W-:Y:S01]  /*2010*/  BAR.SYNC.DEFER_BLOCKING 0x0 ;  /* 0x0000000000007b1d */ /* 0x000fe20000010000 */
[----:B------:R-:W-:Y:S01]  /*2020*/  IMAD.IADD R3, R3, 0x1, R0 ;  /* 0x0000000103037824 */ /* 0x000fe200078e0200 */
[----:B------:R-:W-:Y:S01]  /*2030*/  IADD3 R212, R207, 0x6000, RZ ;  /* 0x00006000cfd47810 */ /* 0x000fe20007ffe0ff */
[----:B------:R-:W-:Y:S01]  /*2040*/  IMAD R0, R41, c[0x0][0x210], RZ ;  /* 0x0000840029007a24 */ /* 0x000fe200078e02ff */
[C---:B------:R-:W-:Y:S01]  /*2050*/  IADD3 R214, R207.reuse, 0x7000, RZ ;  /* 0x00007000cfd67810 */ /* 0x040fe20007ffe0ff */
[----:B------:R-:W-:Y:S01]  /*2060*/  IMAD.WIDE.U32 R2, R230, c[0x0][0x218], R2 ;  /* 0x00008600e6027a25 */ /* 0x000fe200078e0002 */
[C---:B------:R-:W-:Y:S02]  /*2070*/  IADD3 R215, R207.reuse, 0x7800, RZ ;  /* 0x00007800cfd77810 */ /* 0x040fe40007ffe0ff */
[----:B------:R-:W-:Y:S01]  /*2080*/  IADD3 R223, R207, 0x3800, RZ ;  /* 0x00003800cfdf7810 */ /* 0x000fe20007ffe0ff */
[----:B------:R-:W-:Y:S01]  /*2090*/  IMAD R0, R46, c[0x0][0x214], R0 ;  /* 0x000085002e007a24 */ /* 0x000fe200078e0200 */
[----:B------:R-:W-:-:S02]  /*20a0*/  IADD3 R2, P0, R2, R44, RZ ;  /* 0x0000002c02027210 */ /* 0x000fc40007f1e0ff */
[C---:B------:R-:W-:Y:S02]  /*20b0*/  IADD3 R222, R207.reuse, 0x3000, RZ ;  /* 0x00003000cfde7810 */ /* 0x040fe40007ffe0ff */
[C---:B------:R-:W-:Y:S02]  /*20c0*/  IADD3 R221, R207.reuse, 0x2800, RZ ;  /* 0x00002800cfdd7810 */ /* 0x040fe40007ffe0ff */
[C---:B------:R-:W-:Y:S02]  /*20d0*/  IADD3 R220, R207.reuse, 0x2000, RZ ;  /* 0x00002000cfdc7810 */ /* 0x040fe40007ffe0ff */
[C---:B------:R-:W-:Y:S02]  /*20e0*/  IADD3 R219, R207.reuse, 0x1800, RZ ;  /* 0x00001800cfdb7810 */ /* 0x040fe40007ffe0ff */
[C---:B------:R-:W-:Y:S02]  /*20f0*/  IADD3 R218, R207.reuse, 0x1000, RZ ;  /* 0x00001000cfda7810 */ /* 0x040fe40007ffe0ff */
[----:B------:R-:W-:Y:S01]  /*2100*/  IADD3 R217, R207, 0x800, RZ ;  /* 0x00000800cfd97810 */ /* 0x000fe20007ffe0ff */
[----:B------:R-:W-:Y:S04]  /*2110*/  LDSM.16.M88.4 R136, [R224] ;  /* 0x00000000e088783b */ /* 0x000fe80000000200 */
[----:B------:R-:W-:Y:S04]  /*2120*/  LDSM.16.M88.4 R140, [R225] ;  /* 0x00000000e18c783b */ /* 0x000fe80000000200 */
[----:B------:R-:W-:Y:S04]  /*2130*/  LDSM.16.M88.4 R176, [R227] ;  /* 0x00000000e3b0783b */ /* 0x000fe80000000200 */
[----:B------:R-:W-:Y:S04]  /*2140*/  LDSM.16.M88.4 R180, [R226] ;  /* 0x00000000e2b4783b */ /* 0x000fe80000000200 */
[----:B------:R-:W-:Y:S04]  /*2150*/  LDSM.16.M88.4 R184, [R224+0x4000] ;  /* 0x00400000e0b8783b */ /* 0x000fe80000000200 */
[----:B------:R-:W-:Y:S04]  /*2160*/  LDSM.16.M88.4 R188, [R225+0x4000] ;  /* 0x00400000e1bc783b */ /* 0x000fe80000000200 */
[----:B------:R-:W-:Y:S04]  /*2170*/  LDSM.16.M88.4 R192, [R227+0x4000] ;  /* 0x00400000e3c0783b */ /* 0x000fe80000000200 */
[----:B------:R-:W-:Y:S04]  /*2180*/  LDSM.16.M88.4 R196, [R226+0x4000] ;  /* 0x00400000e2c4783b */ /* 0x000fe80000000200 */
[----:B------:R-:W-:Y:S06]  /*2190*/  BAR.SYNC.DEFER_BLOCKING 0x0 ;  /* 0x0000000000007b1d */ /* 0x000fec0000010000 */
[----:B------:R-:W-:-:S04]  /*21a0*/  DEPBAR.LE SB0, 0x0 ;  /* 0x000080000000791a */ /* 0x000fc80000000000 */
[----:B------:R-:W-:Y:S06]  /*21b0*/  BAR.SYNC.DEFER_BLOCKING 0x0 ;  /* 0x0000000000007b1d */ /* 0x000fec0000010000 */
[----:B-1----:R-:W1:Y:S04]  /*21c0*/  LDSM.16.M88.4 R4, [R200] ;  /* 0x00000000c804783b */ /* 0x002e680000000200 */
[----:B------:R-:W2:Y:S04]  /*21d0*/  LDSM.16.M88.4 R20, [R200+0x800] ;  /* 0x00080000c814783b */ /* 0x000ea80000000200 */
[----:B------:R-:W-:Y:S04]  /*21e0*/  LDSM.16.M88.4 R36, [R207+0x800] ;  /* 0x00080000cf24783b */ /* 0x000fe80000000200 */
[----:B------:R-:W3:Y:S04]  /*21f0*/  LDSM.16.M88.4 R24, [R207] ;  /* 0x00000000cf18783b */ /* 0x000ee80000000200 */
[----:B------:R-:W4:Y:S04]  /*2200*/  LDSM.16.M88.4 R28, [R200+0x1000] ;  /* 0x00100000c81c783b */ /* 0x000f280000000200 */
[----:B------:R-:W3:Y:S04]  /*2210*/  LDSM.16.M88.4 R48, [R200+0x1800] ;  /* 0x00180000c830783b */ /* 0x000ee80000000200 */
[----:B------:R-:W3:Y:S04]  /*2220*/  LDSM.16.M88.4 R32, [R207+0x1000] ;  /* 0x00100000cf20783b */ /* 0x000ee80000000200 */
[----:B------:R-:W4:Y:S04]  /*2230*/  LDSM.16.M88.4 R52, [R207+0x1800] ;  /* 0x00180000cf34783b */ /* 0x000f280000000200 */
[----:B------:R-:W-:Y:S04]  /*2240*/  LDSM.16.M88.4 R56, [R200+0x3800] ;  /* 0x00380000c838783b */ /* 0x000fe80000000200 */
[----:B------:R-:W-:Y:S01]  /*2250*/  LDSM.16.M88.4 R60, [R207+0x2800] ;  /* 0x00280000cf3c783b */ /* 0x000fe20000000200 */
[C---:B-1----:R-:W-:Y:S03]  /*2260*/  HMMA.16816.F32 R16, R136.reuse, R4, RZ ;  /* 0x000000048810723c */ /* 0x042fe600000018ff */
[----:B------:R-:W-:Y:S05]  /*2270*/  LDSM.16.M88.4 R68, [R207+0x3000] ;  /* 0x00300000cf44783b */ /* 0x000fea0000000200 */
[C---:B------:R-:W-:Y:S08]  /*2280*/  HMMA.16816.F32 R8, R136.reuse, R6, RZ ;  /* 0x000000068808723c */ /* 0x040ff000000018ff */
[----:B--2---:R-:W-:Y:S08]  /*2290*/  HMMA.16816.F32 R4, R136, R20, RZ ;  /* 0x000000148804723c */ /* 0x004ff000000018ff */
[----:B---3--:R-:W-:Y:S08]  /*22a0*/  HMMA.16816.F32 R120, R140, R24, R16 ;  /* 0x000000188c78723c */ /* 0x008ff00000001810 */
[----:B----4-:R-:W-:Y:S08]  /*22b0*/  HMMA.16816.F32 R16, R136, R28, RZ ;  /* 0x0000001c8810723c */ /* 0x010ff000000018ff */
[C---:B------:R-:W-:Y:S07]  /*22c0*/  HMMA.16816.F32 R112, R140.reuse, R36, R4 ;  /* 0x000000248c70723c */ /* 0x040fee0000001804 */
[----:B------:R-:W-:Y:S01]  /*22d0*/  IMAD R4, R40, c[0x0][0x218], RZ ;  /* 0x0000860028047a24 */ /* 0x000fe200078e02ff */
[----:B------:R-:W-:Y:S01]  /*22e0*/  HMMA.16816.F32 R116, R140, R26, R8 ;  /* 0x0000001a8c74723c */ /* 0x000fe20000001808 */
[----:B------:R-:W-:-:S02]  /*22f0*/  IMAD.IADD R5, R45, 0x1, R0 ;  /* 0x000000012d057824 */ /* 0x000fc400078e0200 */
[----:B------:R-:W-:Y:S01]  /*2300*/  IMAD R0, R230, c[0x0][0x21c], R4 ;  /* 0x00008700e6007a24 */ /* 0x000fe200078e0204 */
[----:B------:R-:W-:Y:S04]  /*2310*/  LDSM.16.M88.4 R44, [R200+0x2000] ;  /* 0x00200000c82c783b */ /* 0x000fe80000000200 */
[----:B------:R-:W-:Y:S01]  /*2320*/  IADD3.X R3, R5, R3, R0, P0, !PT ;  /* 0x0000000305037210 */ /* 0x000fe200007fe400 */
[C---:B------:R-:W-:Y:S01]  /*2330*/  HMMA.16816.F32 R8, R136.reuse, R22, RZ ;  /* 0x000000168808723c */ /* 0x040fe200000018ff */
[C---:B------:R-:W-:Y:S01]  /*2340*/  LEA R0, P0, R2.reuse, c[0x0][0x1f8], 0x1 ;  /* 0x00007e0002007a11 */ /* 0x040fe200078008ff */
[----:B------:R1:W-:Y:S03]  /*2350*/  STL [R1+0x34], R5 ;  /* 0x0000340501007387 */ /* 0x0003e60000100800 */
[----:B------:R-:W-:Y:S01]  /*2360*/  LEA.HI.X R4, R2, c[0x0][0x1fc], R3, 0x1, P0 ;  /* 0x00007f0002047a11 */ /* 0x000fe200000f0c03 */
[----:B------:R-:W-:Y:S02]  /*2370*/  SHFL.IDX PT, R12, R0, 0x2, 0x181f ;  /* 0x00581f00000c7f89 */ /* 0x000fe400000e0000 */
[----:B------:R-:W-:Y:S02]  /*2380*/  HMMA.16816.F32 R20, R136, R48, RZ ;  /* 0x000000308814723c */ /* 0x000fe400000018ff */
[----:B------:R-:W2:Y:S04]  /*2390*/  SHFL.IDX PT, R2, R0, RZ, 0x181f ;  /* 0x00181fff00027589 */ /* 0x000ea800000e0000 */
[----:B------:R-:W-:Y:S02]  /*23a0*/  SHFL.IDX PT, R7, R4, RZ, 0x181f ;  /* 0x00181fff04077589 */ /* 0x000fe400000e0000 */
[----:B------:R-:W-:Y:S02]  /*23b0*/  HMMA.16816.F32 R100, R140, R32, R16 ;  /* 0x000000208c64723c */ /* 0x000fe40000001810 */
[----:B------:R-:W3:Y:S04]  /*23c0*/  SHFL.IDX PT, R3, R0, 0x1, 0x181f ;  /* 0x00381f0000037f89 */ /* 0x000ee800000e0000 */
[----:B------:R-:W4:Y:S02]  /*23d0*/  SHFL.IDX PT, R18, R4, 0x1, 0x181f ;  /* 0x00381f0004127f89 */ /* 0x000f2400000e0000 */
[----:B------:R-:W-:Y:S02]  /*23e0*/  HMMA.16816.F32 R24, R136, R30, RZ ;  /* 0x0000001e8818723c */ /* 0x000fe400000018ff */
[----:B------:R-:W4:Y:S01]  /*23f0*/  SHFL.IDX PT, R17, R4, 0x2, 0x181f ;  /* 0x00581f0004117f89 */ /* 0x000f2200000e0000 */
[----:B-1----:R-:W-:-:S03]  /*2400*/  SHF.L.U64.HI R5, R234, 0x1, R42 ;  /* 0x00000001ea057819 */ /* 0x002fc6000001022a */
[----:B------:R-:W1:Y:S02]  /*2410*/  SHFL.IDX PT, R0, R0, 0x3, 0x181f ;  /* 0x00781f0000007f89 */ /* 0x000e6400000e0000 */
[----:B------:R-:W-:Y:S02]  /*2420*/  HMMA.16816.F32 R96, R140, R52, R20 ;  /* 0x000000348c60723c */ /* 0x000fe40000001814 */
[----:B------:R1:W4:Y:S01]  /*2430*/  SHFL.IDX PT, R20, R4, 0x3, 0x181f ;  /* 0x00781f0004147f89 */ /* 0x00032200000e0000 */
[----:B--2---:R-:W-:-:S05]  /*2440*/  IADD3 R14, P1, R2, R163, RZ ;  /* 0x000000a3020e7210 */ /* 0x004fca0007f3e0ff */
[C---:B------:R-:W-:Y:S07]  /*2450*/  HMMA.16816.F32 R108, R140.reuse, R38, R8 ;  /* 0x000000268c6c723c */ /* 0x040fee0000001808 */
[----:B------:R-:W-:Y:S01]  /*2460*/  IADD3 R10, P0, R2, R164, RZ ;  /* 0x000000a4020a7210 */ /* 0x000fe20007f1e0ff */
[----:B------:R-:W-:Y:S01]  /*2470*/  HMMA.16816.F32 R80, R140, R34, R24 ;  /* 0x000000228c50723c */ /* 0x000fe20000001818 */
[-C--:B---3--:R-:W-:Y:S01]  /*2480*/  IADD3 R8, P5, R3, R163.reuse, RZ ;  /* 0x000000a303087210 */ /* 0x088fe20007fbe0ff */
[----:B------:R-:W2:Y:S02]  /*2490*/  LDSM.16.M88.4 R32, [R200+0x2800] ;  /* 0x00280000c820783b */ /* 0x000ea40000000200 */
[----:B------:R-:W-:Y:S01]  /*24a0*/  IMAD.X R11, R7, 0x1, R5, P0 ;  /* 0x00000001070b7824 */ /* 0x000fe200000e0605 */
[----:B------:R-:W-:-:S03]  /*24b0*/  IADD3 R2, P0, R12, R163, RZ ;  /* 0x000000a30c027210 */ /* 0x000fc60007f1e0ff */
[C---:B------:R-:W-:Y:S01]  /*24c0*/  HMMA.16816.F32 R36, R136.reuse, R50, RZ ;  /* 0x000000328824723c */ /* 0x040fe200000018ff */
[----:B-1----:R-:W-:Y:S01]  /*24d0*/  SHF.L.U64.HI R4, R233, 0x1, R43 ;  /* 0x00000001e9047819 */ /* 0x002fe2000001022b */
[----:B------:R-:W-:Y:S04]  /*24e0*/  LDSM.16.M88.4 R48, [R200+0x3000] ;  /* 0x00300000c830783b */ /* 0x000fe80000000200 */
[--C-:B------:R-:W-:Y:S01]  /*24f0*/  IMAD.X R15, R7, 0x1, R4.reuse, P1 ;  /* 0x00000001070f7824 */ /* 0x100fe200008e0604 */
[-C--:B------:R-:W-:Y:S01]  /*2500*/  IADD3 R6, P1, R3, R164.reuse, RZ ;  /* 0x000000a403067210 */ /* 0x080fe20007f3e0ff */
[--C-:B----4-:R-:W-:Y:S01]  /*2510*/  IMAD.X R9, R18, 0x1, R4.reuse, P5 ;  /* 0x0000000112097824 */ /* 0x110fe200028e0604 */
[----:B------:R-:W-:Y:S01]  /*2520*/  IADD3 R16, P5, R12, R164, RZ ;  /* 0x000000a40c107210 */ /* 0x000fe20007fbe0ff */
[--C-:B------:R-:W-:Y:S01]  /*2530*/  IMAD.X R3, R17, 0x1, R4.reuse, P0 ;  /* 0x0000000111037824 */ /* 0x100fe200000e0604 */
[----:B------:R-:W-:Y:S01]  /*2540*/  ISETP.LT.OR P0, PT, R13, 0x1, P6 ;  /* 0x000000010d00780c */ /* 0x000fe20003701670 */
[--C-:B------:R-:W-:Y:S01]  /*2550*/  IMAD.X R7, R18, 0x1, R5.reuse, P1 ;  /* 0x0000000112077824 */ /* 0x100fe200008e0605 */
[----:B------:R-:W-:Y:S01]  /*2560*/  ISETP.GE.AND P1, PT, R234, c[0x0][0x1d4], PT ;  /* 0x00007500ea007a0c */ /* 0x000fe20003f26270 */
[----:B------:R-:W-:Y:S01]  /*2570*/  IMAD.X R17, R17, 0x1, R5, P5 ;  /* 0x0000000111117824 */ /* 0x000fe200028e0605 */
[----:B------:R-:W-:Y:S01]  /*2580*/  IADD3 R18, P5, R0, R163, RZ ;  /* 0x000000a300127210 */ /* 0x000fe20007fbe0ff */
[----:B------:R-:W-:Y:S01]  /*2590*/  HMMA.16816.F32 R28, R136, R44, RZ ;  /* 0x0000002c881c723c */ /* 0x000fe200000018ff */
[----:B------:R-:W1:Y:S03]  /*25a0*/  LDSM.16.M88.4 R40, [R207+0x2000] ;  /* 0x00200000cf28783b */ /* 0x000e660000000200 */
[----:B------:R-:W-:Y:S01]  /*25b0*/  IMAD.X R19, R20, 0x1, R4, P5 ;  /* 0x0000000114137824 */ /* 0x000fe200028e0604 */
[----:B------:R-:W-:-:S03]  /*25c0*/  ISETP.LT.OR P5, PT, R13, 0x1, P1 ;  /* 0x000000010d00780c */ /* 0x000fc60000fa1670 */
[----:B------:R-:W-:Y:S01]  /*25d0*/  HMMA.16816.F32 R24, R136, R46, RZ ;  /* 0x0000002e8818723c */ /* 0x000fe200000018ff */
[----:B------:R-:W3:Y:S04]  /*25e0*/  LDSM.16.M88.4 R44, [R207+0x3800] ;  /* 0x00380000cf2c783b */ /* 0x000ee80000000200 */
[----:B------:R-:W-:Y:S01]  /*25f0*/  @!PT LDS RZ, [RZ] ;  /* 0x00000000fffff984 */ /* 0x000fe20000000800 */
[----:B------:R-:W-:Y:S01]  /*2600*/  @!PT LDS RZ, [RZ] ;  /* 0x00000000fffff984 */ /* 0x000fe20000000800 */
[----:B------:R-:W-:Y:S01]  /*2610*/  @!PT LDS RZ, [RZ] ;  /* 0x00000000fffff984 */ /* 0x000fe20000000800 */
[----:B------:R4:W-:Y:S01]  /*2620*/  LDGSTS.E.BYPASS.LTC128B.128 [R229+0x100], [R14.64], !P0 ;  /* 0x001000000ee57fae */ /* 0x0009e2000c101d46 */
[C---:B------:R-:W-:Y:S02]  /*2630*/  ISETP.LT.OR P0, PT, R13.reuse, 0x21, P6 ;  /* 0x000000210d00780c */ /* 0x040fe40003701670 */
[----:B------:R-:W-:Y:S02]  /*2640*/  HMMA.16816.F32 R84, R140, R54, R36 ;  /* 0x000000368c54723c */ /* 0x000fe40000001824 */
[----:B------:R3:W-:Y:S01]  /*2650*/  LDGSTS.E.BYPASS.LTC128B.128 [R229+0x4100], [R10.64], !P5 ;  /* 0x041000000ae57fae */ /* 0x0007e2000e901d46 */
[----:B------:R-:W-:-:S05]  /*2660*/  ISETP.LT.OR P5, PT, R13, 0x21, P1 ;  /* 0x000000210d00780c */ /* 0x000fca0000fa1670 */
[----:B--2---:R-:W-:Y:S03]  /*2670*/  HMMA.16816.F32 R36, R136, R34, RZ ;  /* 0x000000228824723c */ /* 0x004fe600000018ff */
[----:B------:R3:W-:Y:S01]  /*2680*/  LDGSTS.E.BYPASS.LTC128B.128 [R229+0x1100], [R8.64], !P0 ;  /* 0x0110000008e57fae */ /* 0x0007e2000c101d46 */
[----:B------:R-:W-:-:S04]  /*2690*/  ISETP.LT.OR P0, PT, R13, 0x41, P6 ;  /* 0x000000410d00780c */ /* 0x000fc80003701670 */
[----:B------:R2:W-:Y:S01]  /*26a0*/  LDGSTS.E.BYPASS.LTC128B.128 [R229+0x5100], [R6.64], !P5 ;  /* 0x0510000006e57fae */ /* 0x0005e2000e901d46 */
[C---:B------:R-:W-:Y:S02]  /*26b0*/  ISETP.LT.OR P5, PT, R13.reuse, 0x61, P6 ;  /* 0x000000610d00780c */ /* 0x040fe400037a1670 */
[C---:B------:R-:W-:Y:S02]  /*26c0*/  ISETP.LT.OR P6, PT, R13.reuse, 0x41, P1 ;  /* 0x000000410d00780c */ /* 0x040fe40000fc1670 */
[----:B------:R-:W-:-:S04]  /*26d0*/  ISETP.LT.OR P1, PT, R13, 0x61, P1 ;  /* 0x000000610d00780c */ /* 0x000fc80000f21670 */
[----:B------:R2:W-:Y:S01]  /*26e0*/  LDGSTS.E.BYPASS.LTC128B.128 [R229+0x2100], [R2.64], !P0 ;  /* 0x0210000002e57fae */ /* 0x0005e2000c101d46 */
[C---:B-1----:R-:W-:Y:S06]  /*26f0*/  HMMA.16816.F32 R92, R140.reuse, R40, R28 ;  /* 0x000000288c5c723c */ /* 0x042fec000000181c */
[----:B------:R1:W-:Y:S02]  /*2700*/  LDGSTS.E.BYPASS.LTC128B.128 [R229+0x6100], [R16.64], !P6 ;  /* 0x0610000010e57fae */ /* 0x0003e4000f101d46 */
[----:B------:R-:W-:Y:S02]  /*2710*/  HMMA.16816.F32 R104, R140, R42, R24 ;  /* 0x0000002a8c68723c */ /* 0x000fe40000001818 */
[----:B------:R1:W-:Y:S06]  /*2720*/  LDGSTS.E.BYPASS.LTC128B.128 [R229+0x3100], [R18.64], !P5 ;  /* 0x0310000012e57fae */ /* 0x0003ec000e901d46 */
[C---:B------:R-:W-:Y:S08]  /*2730*/  HMMA.16816.F32 R40, R136.reuse, R32, RZ ;  /* 0x000000208828723c */ /* 0x040ff000000018ff */
[----:B------:R-:W-:Y:S01]  /*2740*/  HMMA.16816.F32 R28, R136, R48, RZ ;  /* 0x00000030881c723c */ /* 0x000fe200000018ff */
[----:B--2---:R-:W-:Y:S01]  /*2750*/  IMAD.MOV.U32 R3, RZ, RZ, 0x40 ;  /* 0x00000040ff037424 */ /* 0x004fe200078e00ff */
[----:B------:R-:W-:-:S04]  /*2760*/  IADD3 R2, P0, R0, R164, RZ ;  /* 0x000000a400027210 */ /* 0x000fc80007f1e0ff */
[----:B------:R-:W-:Y:S01]  /*2770*/  SEL R0, R3, 0xffffffc0, !P2 ;  /* 0xffffffc003007807 */ /* 0x000fe20005000000 */
[----:B------:R-:W-:Y:S01]  /*2780*/  IMAD.X R3, R20, 0x1, R5, P0 ;  /* 0x0000000114037824 */ /* 0x000fe200000e0605 */
[C---:B------:R-:W-:Y:S01]  /*2790*/  HMMA.16816.F32 R24, R136.reuse, R50, RZ ;  /* 0x000000328818723c */ /* 0x040fe200000018ff */
[----:B------:R-:W-:Y:S02]  /*27a0*/  ISETP.GT.AND P0, PT, R160, R172, PT ;  /* 0x000000aca000720c */ /* 0x000fe40003f04270 */
[--C-:B------:R-:W-:Y:S01]  /*27b0*/  IMAD.IADD R202, R200, 0x1, R0.reuse ;  /* 0x00000001c8ca7824 */ /* 0x100fe200078e0200 */
[----:B------:R2:W-:Y:S01]  /*27c0*/  LDGSTS.E.BYPASS.LTC128B.128 [R229+0x7100], [R2.64], !P1 ;  /* 0x0710000002e57fae */ /* 0x0005e2000c901d46 */
[----:B------:R-:W-:Y:S01]  /*27d0*/  IMAD.IADD R201, R208, 0x1, R0 ;  /* 0x00000001d0c97824 */ /* 0x000fe200078e0200 */
[----:B------:R-:W-:Y:S02]  /*27e0*/  ISETP.GT.AND P1, PT, R161, 0x7f, PT ;  /* 0x0000007fa100780c */ /* 0x000fe40003f24270 */
[----:B----4-:R-:W4:Y:S01]  /*27f0*/  LDSM.16.M88.4 R12, [R202] ;  /* 0x00000000ca0c783b */ /* 0x010f220000000200 */
[C---:B------:R-:W-:Y:S03]  /*2800*/  HMMA.16816.F32 R20, R136.reuse, R56, RZ ;  /* 0x000000388814723c */ /* 0x040fe600000018ff */
[----:B---3--:R-:W3:Y:S04]  /*2810*/  LDSM.16.M88.4 R8, [R202+0x800] ;  /* 0x00080000ca08783b */ /* 0x008ee80000000200 */
[----:B------:R-:W2:Y:S01]  /*2820*/  LDSM.16.M88.4 R32, [R202+0x1000] ;  /* 0x00100000ca20783b */ /* 0x000ea20000000200 */
[----:B-1----:R-:W-:Y:S03]  /*2830*/  HMMA.16816.F32 R16, R136, R58, RZ ;  /* 0x0000003a8810723c */ /* 0x002fe600000018ff */
[----:B------:R-:W-:Y:S04]  /*2840*/  LDSM.16.M88.4 R56, [R202+0x2000] ;  /* 0x00200000ca38783b */ /* 0x000fe80000000200 */
[----:B------:R-:W0:Y:S01]  /*2850*/  LDGDEPBAR ;  /* 0x00000000000079af */ /* 0x000e220000000000 */
[C---:B------:R-:W-:Y:S03]  /*2860*/  HMMA.16816.F32 R88, R140.reuse, R60, R40 ;  /* 0x0000003c8c58723c */ /* 0x040fe60000001828 */
[----:B------:R-:W1:Y:S05]  /*2870*/  LDSM.16.M88.4 R40, [R202+0x1800] ;  /* 0x00180000ca28783b */ /* 0x000e6a0000000200 */
[C---:B------:R-:W-:Y:S08]  /*2880*/  HMMA.16816.F32 R76, R140.reuse, R62, R36 ;  /* 0x0000003e8c4c723c */ /* 0x040ff00000001824 */
[C---:B------:R-:W-:Y:S01]  /*2890*/  HMMA.16816.F32 R72, R140.reuse, R68, R28 ;  /* 0x000000448c48723c */ /* 0x040fe2000000181c */
[----:B------:R-:W-:Y:S07]  /*28a0*/  LDSM.16.M88.4 R28, [R201+-0x3800] ;  /* 0xffc80000c91c783b */ /* 0x000fee0000000200 */
[C---:B------:R-:W-:Y:S08]  /*28b0*/  HMMA.16816.F32 R68, R140.reuse, R70, R24 ;  /* 0x000000468c44723c */ /* 0x040ff00000001818 */
[C---:B------:R-:W-:Y:S01]  /*28c0*/  HMMA.16816.F32 R64, R140.reuse, R44, R20 ;  /* 0x0000002c8c40723c */ /* 0x040fe20000001814 */
[----:B------:R-:W-:Y:S07]  /*28d0*/  LDSM.16.M88.4 R20, [R201+-0x4000] ;  /* 0xffc00000c914783b */ /* 0x000fee0000000200 */
[----:B------:R-:W-:Y:S01]  /*28e0*/  HMMA.16816.F32 R52, R140, R46, R16 ;  /* 0x0000002e8c34723c */ /* 0x000fe20000001810 */
[----:B------:R-:W-:Y:S07]  /*28f0*/  LDSM.16.M88.4 R16, [R202+0x3800] ;  /* 0x00380000ca10783b */ /* 0x000fee0000000200 */
[C---:B----4-:R-:W-:Y:S08]  /*2900*/  HMMA.16816.F32 R60, R176.reuse, R12, R120 ;  /* 0x0000000cb03c723c */ /* 0x050ff00000001878 */
[C---:B------:R-:W-:Y:S01]  /*2910*/  HMMA.16816.F32 R48, R176.reuse, R14, R116 ;  /* 0x0000000eb030723c */ /* 0x040fe20000001874 */
[----:B------:R-:W4:Y:S07]  /*2920*/  LDSM.16.M88.4 R12, [R202+0x2800] ;  /* 0x00280000ca0c783b */ /* 0x000f2e0000000200 */
[C---:B---3--:R-:W-:Y:S08]  /*2930*/  HMMA.16816.F32 R24, R176.reuse, R8, R112 ;  /* 0x00000008b018723c */ /* 0x048ff00000001870 */
[C---:B------:R-:W-:Y:S01]  /*2940*/  HMMA.16816.F32 R44, R176.reuse, R10, R108 ;  /* 0x0000000ab02c723c */ /* 0x040fe2000000186c */
[----:B------:R-:W3:Y:S07]  /*2950*/  LDSM.16.M88.4 R8, [R202+0x3000] ;  /* 0x00300000ca08783b */ /* 0x000eee0000000200 */
[C---:B--2---:R-:W-:Y:S08]  /*2960*/  HMMA.16816.F32 R36, R176.reuse, R32, R100 ;  /* 0x00000020b024723c */ /* 0x044ff00000001864 */
[C---:B------:R-:W-:Y:S08]  /*2970*/  HMMA.16816.F32 R32, R176.reuse, R34, R80 ;  /* 0x00000022b020723c */ /* 0x040ff00000001850 */
[C---:B-1----:R-:W-:Y:S08]  /*2980*/  HMMA.16816.F32 R80, R176.reuse, R40, R96 ;  /* 0x00000028b050723c */ /* 0x042ff00000001860 */
[C---:B----4-:R-:W-:Y:S08]  /*2990*/  HMMA.16816.F32 R120, R176.reuse, R12, R88 ;  /* 0x0000000cb078723c */ /* 0x050ff00000001858 */
[C---:B------:R-:W-:Y:S01]  /*29a0*/  HMMA.16816.F32 R100, R176.reuse, R14, R76 ;  /* 0x0000000eb064723c */ /* 0x040fe2000000184c */
[----:B------:R-:W1:Y:S07]  /*29b0*/  LDSM.16.M88.4 R12, [R201+-0x3000] ;  /* 0xffd00000c90c783b */ /* 0x000e6e0000000200 */
[C---:B---3--:R-:W-:Y:S08]  /*29c0*/  HMMA.16816.F32 R116, R176.reuse, R8, R72 ;  /* 0x00000008b074723c */ /* 0x048ff00000001848 */
[C---:B------:R-:W-:Y:S01]  /*29d0*/  HMMA.16816.F32 R96, R176.reuse, R10, R68 ;  /* 0x0000000ab060723c */ /* 0x040fe20000001844 */
[----:B------:R-:W2:Y:S07]  /*29e0*/  LDSM.16.M88.4 R8, [R201+-0x2800] ;  /* 0xffd80000c908783b */ /* 0x000eae0000000200 */
[C---:B------:R-:W-:Y:S08]  /*29f0*/  HMMA.16816.F32 R40, R176.reuse, R42, R84 ;  /* 0x0000002ab028723c */ /* 0x040ff00000001854 */
[C---:B------:R-:W-:Y:S08]  /*2a00*/  HMMA.16816.F32 R84, R176.reuse, R56, R92 ;  /* 0x00000038b054723c */ /* 0x040ff0000000185c */
[C---:B------:R-:W-:Y:S08]  /*2a10*/  HMMA.16816.F32 R104, R176.reuse, R58, R104 ;  /* 0x0000003ab068723c */ /* 0x040ff00000001868 */
[C---:B------:R-:W-:Y:S08]  /*2a20*/  HMMA.16816.F32 R112, R176.reuse, R16, R64 ;  /* 0x00000010b070723c */ /* 0x040ff00000001840 */
[----:B------:R-:W-:Y:S01]  /*2a30*/  HMMA.16816.F32 R88, R176, R18, R52 ;  /* 0x00000012b058723c */ /* 0x000fe20000001834 */
[----:B------:R-:W3:Y:S07]  /*2a40*/  LDSM.16.M88.4 R16, [R201+-0x2000] ;  /* 0xffe00000c910783b */ /* 0x000eee0000000200 */
[C---:B------:R-:W-:Y:S01]  /*2a50*/  HMMA.16816.F32 R76, R180.reuse, R28, R24 ;  /* 0x0000001cb44c723c */ /* 0x040fe20000001818 */
[----:B------:R-:W-:Y:S07]  /*2a60*/  LDSM.16.M88.4 R24, [R201+-0x1800] ;  /* 0xffe80000c918783b */ /* 0x000fee0000000200 */
[C---:B------:R-:W-:Y:S01]  /*2a70*/  HMMA.16816.F32 R72, R180.reuse, R30, R44 ;  /* 0x0000001eb448723c */ /* 0x040fe2000000182c */
[----:B------:R-:W4:Y:S07]  /*2a80*/  LDSM.16.M88.4 R28, [R201+-0x1000] ;  /* 0xfff00000c91c783b */ /* 0x000f2e0000000200 */
[C---:B-1----:R-:W-:Y:S08]  /*2a90*/  HMMA.16816.F32 R68, R180.reuse, R12, R36 ;  /* 0x0000000cb444723c */ /* 0x042ff00000001824 */
[C---:B------:R-:W-:Y:S01]  /*2aa0*/  HMMA.16816.F32 R56, R180.reuse, R14, R32 ;  /* 0x0000000eb438723c */ /* 0x040fe20000001820 */
[----:B------:R-:W1:Y:S07]  /*2ab0*/  LDSM.16.M88.4 R12, [R200+0x4000] ;  /* 0x00400000c80c783b */ /* 0x000e6e0000000200 */
[C---:B--2---:R-:W-:Y:S08]  /*2ac0*/  HMMA.16816.F32 R36, R180.reuse, R8, R80 ;  /* 0x00000008b424723c */ /* 0x044ff00000001850 */
[C---:B------:R-:W-:Y:S01]  /*2ad0*/  HMMA.16816.F32 R52, R180.reuse, R10, R40 ;  /* 0x0000000ab434723c */ /* 0x040fe20000001828 */
[----:B------:R-:W2:Y:S07]  /*2ae0*/  LDSM.16.M88.4 R8, [R200+0x4800] ;  /* 0x00480000c808783b */ /* 0x000eae0000000200 */
[C---:B------:R-:W-:Y:S08]  /*2af0*/  HMMA.16816.F32 R108, R180.reuse, R20, R60 ;  /* 0x00000014b46c723c */ /* 0x040ff0000000183c */
[C---:B------:R-:W-:Y:S01]  /*2b00*/  HMMA.16816.F32 R92, R180.reuse, R22, R48 ;  /* 0x00000016b45c723c */ /* 0x040fe20000001830 */
[----:B------:R-:W2:Y:S07]  /*2b10*/  LDSM.16.M88.4 R20, [R201+-0x800] ;  /* 0xfff80000c914783b */ /* 0x000eae0000000200 */
[C---:B---3--:R-:W-:Y:S08]  /*2b20*/  HMMA.16816.F32 R48, R180.reuse, R18, R104 ;  /* 0x00000012b430723c */ /* 0x048ff00000001868 */
[C---:B----4-:R-:W-:Y:S08]  /*2b30*/  HMMA.16816.F32 R64, R180.reuse, R30, R96 ;  /* 0x0000001eb440723c */ /* 0x050ff00000001860 */
[C---:B------:R-:W-:Y:S01]  /*2b40*/  HMMA.16816.F32 R32, R180.reuse, R16, R84 ;  /* 0x00000010b420723c */ /* 0x040fe20000001854 */
[----:B------:R-:W3:Y:S07]  /*2b50*/  LDSM.16.M88.4 R16, [R200+0x5000] ;  /* 0x00500000c810783b */ /* 0x000eee0000000200 */
[----:B------:R-:W-:Y:S01]  /*2b60*/  HMMA.16816.F32 R44, R180, R28, R116 ;  /* 0x0000001cb42c723c */ /* 0x000fe20000001874 */
[----:B------:R-:W-:Y:S07]  /*2b70*/  LDSM.16.M88.4 R28, [R208] ;  /* 0x00000000d01c783b */ /* 0x000fee0000000200 */
[C---:B-1----:R-:W-:Y:S08]  /*2b80*/  HMMA.16816.F32 R96, R184.reuse, R12, R108 ;  /* 0x0000000cb860723c */ /* 0x042ff0000000186c */
[C---:B------:R-:W-:Y:S01]  /*2b90*/  HMMA.16816.F32 R104, R184.reuse, R14, R92 ;  /* 0x0000000eb868723c */ /* 0x040fe2000000185c */
[----:B------:R-:W1:Y:S07]  /*2ba0*/  LDSM.16.M88.4 R12, [R200+0x6800] ;  /* 0x00680000c80c783b */ /* 0x000e6e0000000200 */
[C---:B--2---:R-:W-:Y:S08]  /*2bb0*/  HMMA.16816.F32 R92, R184.reuse, R8, R76 ;  /* 0x00000008b85c723c */ /* 0x044ff0000000184c */
[----:B------:R-:W-:Y:S01]  /*2bc0*/  HMMA.16816.F32 R116, R184, R10, R72 ;  /* 0x0000000ab874723c */ /* 0x000fe20000001848 */
[----:B------:R-:W2:Y:S07]  /*2bd0*/  LDSM.16.M88.4 R8, [R200+0x7000] ;  /* 0x00700000c808783b */ /* 0x000eae0000000200 */
[C---:B------:R-:W-:Y:S08]  /*2be0*/  HMMA.16816.F32 R40, R180.reuse, R24, R120 ;  /* 0x00000018b428723c */ /* 0x040ff00000001878 */
[C---:B------:R-:W-:Y:S01]  /*2bf0*/  HMMA.16816.F32 R60, R180.reuse, R26, R100 ;  /* 0x0000001ab43c723c */ /* 0x040fe20000001864 */
[----:B------:R-:W4:Y:S07]  /*2c00*/  LDSM.16.M88.4 R24, [R200+0x5800] ;  /* 0x00580000c818783b */ /* 0x000f2e0000000200 */
[C---:B------:R-:W-:Y:S08]  /*2c10*/  HMMA.16816.F32 R80, R180.reuse, R20, R112 ;  /* 0x00000014b450723c */ /* 0x040ff00000001870 */
[----:B------:R-:W-:Y:S01]  /*2c20*/  HMMA.16816.F32 R88, R180, R22, R88 ;  /* 0x00000016b458723c */ /* 0x000fe20000001858 */
[----:B------:R-:W4:Y:S07]  /*2c30*/  LDSM.16.M88.4 R20, [R200+0x6000] ;  /* 0x00600000c814783b */ /* 0x000f2e0000000200 */
[C---:B---3--:R-:W-:Y:S08]  /*2c40*/  HMMA.16816.F32 R100, R184.reuse, R16, R68 ;  /* 0x00000010b864723c */ /* 0x048ff00000001844 */
[C---:B-1----:R-:W-:Y:S08]  /*2c50*/  HMMA.16816.F32 R76, R184.reuse, R12, R40 ;  /* 0x0000000cb84c723c */ /* 0x042ff00000001828 */
[C---:B------:R-:W-:Y:S01]  /*2c60*/  HMMA.16816.F32 R72, R184.reuse, R14, R60 ;  /* 0x0000000eb848723c */ /* 0x040fe2000000183c */
[----:B------:R-:W1:Y:S07]  /*2c70*/  LDSM.16.M88.4 R12, [R210] ;  /* 0x00000000d20c783b */ /* 0x000e6e0000000200 */
[C---:B--2---:R-:W-:Y:S08]  /*2c80*/  HMMA.16816.F32 R68, R184.reuse, R8, R44 ;  /* 0x00000008b844723c */ /* 0x044ff0000000182c */
[C---:B------:R-:W-:Y:S01]  /*2c90*/  HMMA.16816.F32 R64, R184.reuse, R10, R64 ;  /* 0x0000000ab840723c */ /* 0x040fe20000001840 */
[----:B------:R-:W2:Y:S07]  /*2ca0*/  LDSM.16.M88.4 R8, [R211] ;  /* 0x00000000d308783b */ /* 0x000eae0000000200 */
[C---:B------:R-:W-:Y:S01]  /*2cb0*/  HMMA.16816.F32 R120, R184.reuse, R18, R56 ;  /* 0x00000012b878723c */ /* 0x040fe20000001838 */
[----:B------:R-:W3:Y:S07]  /*2cc0*/  LDSM.16.M88.4 R16, [R200+0x7800] ;  /* 0x00780000c810783b */ /* 0x000eee0000000200 */
[C---:B----4-:R-:W-:Y:S08]  /*2cd0*/  HMMA.16816.F32 R112, R184.reuse, R24, R36 ;  /* 0x00000018b870723c */ /* 0x050ff00000001824 */
[C---:B------:R-:W-:Y:S01]  /*2ce0*/  HMMA.16816.F32 R124, R184.reuse, R26, R52 ;  /* 0x0000001ab87c723c */ /* 0x040fe20000001834 */
[----:B------:R-:W4:Y:S07]  /*2cf0*/  LDSM.16.M88.4 R24, [R209] ;  /* 0x00000000d118783b */ /* 0x000f2e0000000200 */
[C---:B------:R-:W-:Y:S01]  /*2d00*/  HMMA.16816.F32 R108, R184.reuse, R20, R32 ;  /* 0x00000014b86c723c */ /* 0x040fe20000001820 */
[----:B------:R-:W2:Y:S07]  /*2d10*/  LDSM.16.M88.4 R32, [R213] ;  /* 0x00000000d520783b */ /* 0x000eae0000000200 */
[----:B------:R-:W-:Y:S01]  /*2d20*/  HMMA.16816.F32 R84, R184, R22, R48 ;  /* 0x00000016b854723c */ /* 0x000fe20000001830 */
[----:B------:R-:W3:Y:S07]  /*2d30*/  LDSM.16.M88.4 R20, [R212] ;  /* 0x00000000d414783b */ /* 0x000eee0000000200 */
[C---:B------:R-:W-:Y:S08]  /*2d40*/  HMMA.16816.F32 R52, R188.reuse, R28, R96 ;  /* 0x0000001cbc34723c */ /* 0x040ff00000001860 */
[C---:B------:R-:W-:Y:S01]  /*2d50*/  HMMA.16816.F32 R44, R188.reuse, R30, R104 ;  /* 0x0000001ebc2c723c */ /* 0x040fe20000001868 */
[----:B------:R-:W-:Y:S07]  /*2d60*/  LDSM.16.M88.4 R28, [R214] ;  /* 0x00000000d61c783b */ /* 0x000fee0000000200 */
[C---:B-1----:R-:W-:Y:S08]  /*2d70*/  HMMA.16816.F32 R48, R188.reuse, R12, R100 ;  /* 0x0000000cbc30723c */ /* 0x042ff00000001864 */
[C---:B------:R-:W-:Y:S01]  /*2d80*/  HMMA.16816.F32 R96, R188.reuse, R14, R120 ;  /* 0x0000000ebc60723c */ /* 0x040fe20000001878 */
[----:B------:R-:W1:Y:S07]  /*2d90*/  LDSM.16.M88.4 R12, [R202+0x4000] ;  /* 0x00400000ca0c783b */ /* 0x000e6e0000000200 */
[C---:B--2---:R-:W-:Y:S08]  /*2da0*/  HMMA.16816.F32 R104, R188.reuse, R8, R112 ;  /* 0x00000008bc68723c */ /* 0x044ff00000001870 */
[----:B------:R-:W-:Y:S01]  /*2db0*/  HMMA.16816.F32 R112, R188, R10, R124 ;  /* 0x0000000abc70723c */ /* 0x000fe2000000187c */
[----:B------:R-:W2:Y:S07]  /*2dc0*/  LDSM.16.M88.4 R8, [R202+0x4800] ;  /* 0x00480000ca08783b */ /* 0x000eae0000000200 */
[C---:B---3--:R-:W-:Y:S01]  /*2dd0*/  HMMA.16816.F32 R60, R184.reuse, R16, R80 ;  /* 0x00000010b83c723c */ /* 0x048fe20000001850 */
[----:B------:R-:W-:Y:S07]  /*2de0*/  LDSM.16.M88.4 R80, [R201+0x800] ;  /* 0x00080000c950783b */ /* 0x000fee0000000200 */
[----:B------:R-:W-:Y:S01]  /*2df0*/  HMMA.16816.F32 R56, R184, R18, R88 ;  /* 0x00000012b838723c */ /* 0x000fe20000001858 */
[----:B------:R-:W3:Y:S07]  /*2e00*/  LDSM.16.M88.4 R16, [R215] ;  /* 0x00000000d710783b */ /* 0x000eee0000000200 */
[C---:B----4-:R-:W-:Y:S01]  /*2e10*/  HMMA.16816.F32 R40, R188.reuse, R24, R92 ;  /* 0x00000018bc28723c */ /* 0x050fe2000000185c */
[----:B------:R-:W-:Y:S07]  /*2e20*/  LDSM.16.M88.4 R92, [R201] ;  /* 0x00000000c95c783b */ /* 0x000fee0000000200 */
[C---:B------:R-:W-:Y:S01]  /*2e30*/  HMMA.16816.F32 R36, R188.reuse, R26, R116 ;  /* 0x0000001abc24723c */ /* 0x040fe20000001874 */
[----:B------:R-:W4:Y:S07]  /*2e40*/  LDSM.16.M88.4 R24, [R202+0x5000] ;  /* 0x00500000ca18783b */ /* 0x000f2e0000000200 */
[C---:B------:R-:W-:Y:S08]  /*2e50*/  HMMA.16816.F32 R148, R188.reuse, R32, R76 ;  /* 0x00000020bc94723c */ /* 0x040ff0000000184c */
[C---:B------:R-:W-:Y:S01]  /*2e60*/  HMMA.16816.F32 R144, R188.reuse, R34, R72 ;  /* 0x00000022bc90723c */ /* 0x040fe20000001848 */
[----:B------:R-:W3:Y:S07]  /*2e70*/  LDSM.16.M88.4 R32, [R202+0x6000] ;  /* 0x00600000ca20783b */ /* 0x000eee0000000200 */
[----:B------:R-:W-:Y:S08]  /*2e80*/  HMMA.16816.F32 R152, R188, R20, R108 ;  /* 0x00000014bc98723c */ /* 0x000ff0000000186c */
[C---:B-1----:R-:W-:Y:S01]  /*2e90*/  HMMA.16816.F32 R116, R192.reuse, R12, R52 ;  /* 0x0000000cc074723c */ /* 0x042fe20000001834 */
[----:B------:R-:W-:Y:S07]  /*2ea0*/  LDSM.16.M88.4 R52, [R201+0x2800] ;  /* 0x00280000c934783b */ /* 0x000fee0000000200 */
[----:B------:R-:W-:Y:S01]  /*2eb0*/  HMMA.16816.F32 R108, R192, R14, R44 ;  /* 0x0000000ec06c723c */ /* 0x000fe2000000182c */
[----:B------:R-:W1:Y:S04]  /*2ec0*/  LDSM.16.M88.4 R12, [R202+0x6800] ;  /* 0x00680000ca0c783b */ /* 0x000e680000000200 */
[----:B------:R-:W-:Y:S03]  /*2ed0*/  LDSM.16.M88.4 R44, [R201+0x3800] ;  /* 0x00380000c92c783b */ /* 0x000fe60000000200 */
[----:B------:R-:W-:Y:S01]  /*2ee0*/  HMMA.16816.F32 R156, R188, R22, R84 ;  /* 0x00000016bc9c723c */ /* 0x000fe20000001854 */
[----:B------:R-:W1:Y:S04]  /*2ef0*/  LDSM.16.M88.4 R20, [R202+0x5800] ;  /* 0x00580000ca14783b */ /* 0x000e680000000200 */
[----:B------:R-:W-:Y:S03]  /*2f00*/  LDSM.16.M88.4 R84, [R202+0x7800] ;  /* 0x00780000ca54783b */ /* 0x000fe60000000200 */
[C---:B--2---:R-:W-:Y:S08]  /*2f10*/  HMMA.16816.F32 R100, R192.reuse, R8, R40 ;  /* 0x00000008c064723c */ /* 0x044ff00000001828 */
[----:B------:R-:W-:Y:S01]  /*2f20*/  HMMA.16816.F32 R88, R192, R10, R36 ;  /* 0x0000000ac058723c */ /* 0x000fe20000001824 */
[----:B------:R-:W2:Y:S07]  /*2f30*/  LDSM.16.M88.4 R8, [R202+0x7000] ;  /* 0x00700000ca08783b */ /* 0x000eae0000000200 */
[C---:B------:R-:W-:Y:S01]  /*2f40*/  HMMA.16816.F32 R132, R188.reuse, R28, R68 ;  /* 0x0000001cbc84723c */ /* 0x040fe20000001844 */
[----:B------:R-:W-:Y:S07]  /*2f50*/  LDSM.16.M88.4 R68, [R201+0x1000] ;  /* 0x00100000c944783b */ /* 0x000fee0000000200 */
[C---:B------:R-:W-:Y:S08]  /*2f60*/  HMMA.16816.F32 R128, R188.reuse, R30, R64 ;  /* 0x0000001ebc80723c */ /* 0x040ff00000001840 */
[C---:B---3--:R-:W-:Y:S01]  /*2f70*/  HMMA.16816.F32 R124, R188.reuse, R16, R60 ;  /* 0x00000010bc7c723c */ /* 0x048fe2000000183c */
[----:B------:R-:W-:Y:S07]  /*2f80*/  LDSM.16.M88.4 R60, [R201+0x1800] ;  /* 0x00180000c93c783b */ /* 0x000fee0000000200 */
[----:B------:R-:W-:Y:S01]  /*2f90*/  HMMA.16816.F32 R120, R188, R18, R56 ;  /* 0x00000012bc78723c */ /* 0x000fe20000001838 */
[----:B------:R-:W3:Y:S07]  /*2fa0*/  LDSM.16.M88.4 R56, [R201+0x2000] ;  /* 0x00200000c938783b */ /* 0x000eee0000000200 */
[----:B----4-:R-:W-:Y:S01]  /*2fb0*/  HMMA.16816.F32 R76, R192, R24, R48 ;  /* 0x00000018c04c723c */ /* 0x010fe20000001830 */
[----:B------:R-:W4:Y:S01]  /*2fc0*/  LDSM.16.M88.4 R48, [R201+0x3000] ;  /* 0x00300000c930783b */ /* 0x000f220000000200 */
[----:B------:R-:W-:-:S06]  /*2fd0*/  DEPBAR.LE SB0, 0x0 ;  /* 0x000080000000791a */ /* 0x000fcc0000000000 */
[C---:B------:R-:W-:Y:S08]  /*2fe0*/  HMMA.16816.F32 R36, R192.reuse, R32, R152 ;  /* 0x00000020c024723c */ /* 0x040ff00000001898 */
[C---:B------:R-:W-:Y:S08]  /*2ff0*/  HMMA.16816.F32 R32, R192.reuse, R34, R156 ;  /* 0x00000022c020723c */ /* 0x040ff0000000189c */
[C---:B------:R-:W-:Y:S08]  /*3000*/  HMMA.16816.F32 R72, R192.reuse, R26, R96 ;  /* 0x0000001ac048723c */ /* 0x040ff00000001860 */
[C---:B-1----:R-:W-:Y:S08]  /*3010*/  HMMA.16816.F32 R28, R192.reuse, R12, R148 ;  /* 0x0000000cc01c723c */ /* 0x042ff00000001894 */
[C---:B------:R-:W-:Y:S08]  /*3020*/  HMMA.16816.F32 R64, R192.reuse, R20, R104 ;  /* 0x00000014c040723c */ /* 0x040ff00000001868 */
[C---:B------:R-:W-:Y:S08]  /*3030*/  HMMA.16816.F32 R40, R192.reuse, R22, R112 ;  /* 0x00000016c028723c */ /* 0x040ff00000001870 */
[C---:B------:R-:W-:Y:S08]  /*3040*/  HMMA.16816.F32 R24, R192.reuse, R14, R144 ;  /* 0x0000000ec018723c */ /* 0x040ff00000001890 */
[C---:B--2---:R-:W-:Y:S08]  /*3050*/  HMMA.16816.F32 R20, R192.reuse, R8, R132 ;  /* 0x00000008c014723c */ /* 0x044ff00000001884 */
        /* <DEDUP_REMOVED lines=18> */
[----:B------:R-:W-:Y:S01]  /*3180*/  HMMA.16816.F32 R44, R196, R46, R8 ;  /* 0x0000002ec42c723c */ /* 0x000fe20000001808 */
[----:B------:R-:W-:Y:S06]  /*3190*/  BAR.SYNC.DEFER_BLOCKING 0x0 ;  /* 0x0000000000007b1d */ /* 0x000fec0000010000 */
[----:B------:R-:W-:Y:S01]  /*31a0*/  @!UPT UIADD3 URZ, URZ, URZ, URZ ;  /* 0x0000003f3f3ff290 */ /* 0x000fe2000fffe03f */
[----:B------:R-:W-:Y:S11]  /*31b0*/  @!P0 BRA `(.L_x_76) ;  /* 0x0000049000008947 */ /* 0x000ff60003800000 */
[----:B------:R-:W-:Y:S01]  /*31c0*/  IMAD R2, R160, 0x80, R169 ;  /* 0x00000080a0027824 */ /* 0x000fe200078e02a9 */
[----:B------:R-:W-:-:S04]  /*31d0*/  MOV R230, RZ ;  /* 0x000000ff00e67202 */ /* 0x000fc80000000f00 */
[----:B------:R-:W-:-:S05]  /*31e0*/  IADD3 R2, R2, -0x80, R161 ;  /* 0xffffff8002027810 */ /* 0x000fca0007ffe0a1 */
[----:B------:R-:W-:-:S04]  /*31f0*/  @P3 IMAD.HI.U32 R3, R2, c[0x0][0x2bc], RZ ;  /* 0x0000af0002033a27 */ /* 0x000fc800078e00ff */
[----:B------:R-:W-:Y:S01]  /*3200*/  IMAD.MOV.U32 R0, RZ, RZ, R2 ;  /* 0x000000ffff007224 */ /* 0x000fe200078e0002 */
[----:B------:R-:W-:-:S04]  /*3210*/  @P3 SHF.R.U32.HI R0, RZ, c[0x0][0x2c0], R3 ;  /* 0x0000b000ff003a19 */ /* 0x000fc80000011603 */
[----:B------:R-:W-:-:S04]  /*3220*/  @!P1 IADD3 R3, P0, R0, R170, RZ ;  /* 0x000000aa00039210 */ /* 0x000fc80007f1e0ff */
[----:B------:R-:W-:Y:S02]  /*3230*/  @!P1 LEA.HI.X.SX32 R7, R0, R168, 0x1, P0 ;  /* 0x000000a800079211 */ /* 0x000fe400000f0eff */
[----:B------:R-:W-:-:S04]  /*3240*/  @!P1 LEA R6, P0, R3, c[0x0][0x2a0], 0x2 ;  /* 0x0000a80003069a11 */ /* 0x000fc800078010ff */
[----:B------:R-:W-:-:S05]  /*3250*/  @!P1 LEA.HI.X R7, R3, c[0x0][0x2a4], R7, 0x2, P0 ;  /* 0x0000a90003079a11 */ /* 0x000fca00000f1407 */
[----:B------:R-:W2:Y:S01]  /*3260*/  @!P1 LDG.E R230, [R6.64] ;  /* 0x0000000606e69981 */ /* 0x000ea2000c1e1900 */
[----:B------:R-:W-:-:S04]  /*3270*/  IMAD.MOV R0, RZ, RZ, -R0 ;  /* 0x000000ffff007224 */ /* 0x000fc800078e0a00 */
[----:B------:R-:W-:-:S04]  /*3280*/  IMAD R231, R0, c[0x0][0x2b8], R2 ;  /* 0x0000ae0000e77a24 */ /* 0x000fc800078e0202 */
[----:B------:R-:W-:Y:S01]  /*3290*/  IMAD.WIDE.U32 R2, R231, c[0x0][0x1e0], RZ ;  /* 0x00007800e7027a25 */ /* 0x000fe200078e00ff */
[----:B------:R-:W-:-:S05]  /*32a0*/  SHF.R.S32.HI R0, RZ, 0x1f, R231 ;  /* 0x0000001fff007819 */ /* 0x000fca00000114e7 */
[----:B------:R-:W-:-:S04]  /*32b0*/  IMAD R0, R0, c[0x0][0x1e0], RZ ;  /* 0x0000780000007a24 */ /* 0x000fc800078e02ff */
[----:B------:R-:W-:-:S05]  /*32c0*/  IMAD R0, R231, c[0x0][0x1e4], R0 ;  /* 0x00007900e7007a24 */ /* 0x000fca00078e0200 */
[----:B------:R-:W-:Y:S02]  /*32d0*/  IADD3 R3, R3, R0, RZ ;  /* 0x0000000003037210 */ /* 0x000fe40007ffe0ff */
[----:B--2---:R-:W-:-:S03]  /*32e0*/  SHF.R.S32.HI R0, RZ, 0x1f, R230 ;  /* 0x0000001fff007819 */ /* 0x004fc600000114e6 */
[----:B------:R-:W-:-:S04]  /*32f0*/  IMAD.WIDE.U32 R2, R230, c[0x0][0x1f0], R2 ;  /* 0x00007c00e6027a25 */ /* 0x000fc800078e0002 */
[----:B------:R-:W-:Y:S01]  /*3300*/  IMAD R6, R0, c[0x0][0x1f0], RZ ;  /* 0x00007c0000067a24 */ /* 0x000fe200078e02ff */
[----:B------:R-:W-:-:S03]  /*3310*/  IADD3 R0, P2, R166, R2, RZ ;  /* 0x00000002a6007210 */ /* 0x000fc60007f5e0ff */
[----:B------:R-:W-:Y:S01]  /*3320*/  IMAD R2, R230, c[0x0][0x1f4], R6 ;  /* 0x00007d00e6027a24 */ /* 0x000fe200078e0206 */
[----:B------:R-:W-:-:S04]  /*3330*/  LEA R6, P0, R0, c[0x0][0x1c8], 0x1 ;  /* 0x0000720000067a11 */ /* 0x000fc800078008ff */
[----:B------:R-:W-:-:S04]  /*3340*/  IADD3.X R2, R165, R3, R2, P2, !PT ;  /* 0x00000003a5027210 */ /* 0x000fc800017fe402 */
[----:B------:R-:W-:Y:S01]  /*3350*/  LEA.HI.X R0, R0, c[0x0][0x1cc], R2, 0x1, P0 ;  /* 0x0000730000007a11 */ /* 0x000fe200000f0c02 */
[----:B------:R-:W-:Y:S05]  /*3360*/  BRA.DIV ~URZ, `(.L_x_77) ;  /* 0x0000c9727f007947 */ /* 0x000fea000b800000 */
[----:B------:R1:W2:Y:S02]  /*3370*/  SHFL.IDX PT, R10, R0, RZ, 0x181f ;  /* 0x00181fff000a7589 */ /* 0x0002a400000e0000 */
.L_x_115:
[----:B------:R-:W-:Y:S05]  /*3380*/  BRA.DIV ~URZ, `(.L_x_78) ;  /* 0x0000c9c27f007947 */ /* 0x000fea000b800000 */
[----:B------:R-:W3:Y:S01]  /*3390*/  SHFL.IDX PT, R2, R6, RZ, 0x181f ;  /* 0x00181fff06027589 */ /* 0x000ee200000e0000 */
[----:B------:R-:W-:Y:S02]  /*33a0*/  ISETP.GE.AND P2, PT, R233, c[0x0][0x1d4], PT ;  /* 0x00007500e9007a0c */ /* 0x000fe40003f46270 */
[----:B------:R-:W-:Y:S01]  /*33b0*/  ISETP.GE.AND P0, PT, R234, c[0x0][0x1d4], PT ;  /* 0x00007500ea007a0c */ /* 0x000fe20003f06270 */
[----:B------:R-:W4:Y:S04]  /*33c0*/  SHFL.IDX PT, R7, R6, 0x1, 0x181f ;  /* 0x00381f0006077f89 */ /* 0x000f2800000e0000 */
[----:B------:R-:W5:Y:S04]  /*33d0*/  SHFL.IDX PT, R11, R0, 0x1, 0x181f ;  /* 0x00381f00000b7f89 */ /* 0x000f6800000e0000 */
[----:B------:R-:W1:Y:S04]  /*33e0*/  SHFL.IDX PT, R14, R6, 0x2, 0x181f ;  /* 0x00581f00060e7f89 */ /* 0x000e6800000e0000 */
[----:B------:R-:W2:Y:S04]  /*33f0*/  SHFL.IDX PT, R15, R0, 0x2, 0x181f ;  /* 0x00581f00000f7f89 */ /* 0x000ea800000e0000 */
[----:B-1----:R-:W1:Y:S01]  /*3400*/  SHFL.IDX PT, R0, R0, 0x3, 0x181f ;  /* 0x00781f0000007f89 */ /* 0x002e6200000e0000 */
[----:B---3--:R-:W-:-:S02]  /*3410*/  IADD3 R8, P6, R2, R163, RZ ;  /* 0x000000a302087210 */ /* 0x008fc40007fde0ff */
[----:B------:R-:W-:-:S03]  /*3420*/  IADD3 R2, P5, R2, R164, RZ ;  /* 0x000000a402027210 */ /* 0x000fc60007fbe0ff */
[C-C-:B--2---:R-:W-:Y:S01]  /*3430*/  IMAD.X R9, R10.reuse, 0x1, R4.reuse, P6 ;  /* 0x000000010a097824 */ /* 0x144fe200030e0604 */
[C---:B----4-:R-:W-:Y:S01]  /*3440*/  IADD3 R12, P6, R7.reuse, R163, RZ ;  /* 0x000000a3070c7210 */ /* 0x050fe20007fde0ff */
[--C-:B------:R-:W-:Y:S01]  /*3450*/  IMAD.X R3, R10, 0x1, R5.reuse, P5 ;  /* 0x000000010a037824 */ /* 0x100fe200028e0605 */
[-C--:B------:R-:W-:Y:S02]  /*3460*/  IADD3 R10, P5, R7, R164.reuse, RZ ;  /* 0x000000a4070a7210 */ /* 0x080fe40007fbe0ff */
[----:B------:R2:W-:Y:S01]  /*3470*/  LDGSTS.E.BYPASS.LTC128B.128 [R229+0x8100], [R8.64], !P2 ;  /* 0x0810000008e57fae */ /* 0x0005e2000d101d46 */
[C---:B-----5:R-:W-:Y:S01]  /*3480*/  IMAD.X R13, R11.reuse, 0x1, R4, P6 ;  /* 0x000000010b0d7824 */ /* 0x060fe200030e0604 */
[----:B------:R-:W-:Y:S01]  /*3490*/  SEL R7, RZ, 0x10, P0 ;  /* 0x00000010ff077807 */ /* 0x000fe20000000000 */
[----:B------:R-:W-:Y:S01]  /*34a0*/  IMAD.X R11, R11, 0x1, R5, P5 ;  /* 0x000000010b0b7824 */ /* 0x000fe200028e0605 */
[----:B------:R3:W-:Y:S04]  /*34b0*/  LDGSTS.E.BYPASS.LTC128B.128 [R229+0xc100], [R2.64], !P0 ;  /* 0x0c10000002e57fae */ /* 0x0007e8000c101d46 */
[----:B------:R4:W-:Y:S04]  /*34c0*/  LDGSTS.E.BYPASS.LTC128B.128 [R229+0x9100], [R12.64], !P2 ;  /* 0x091000000ce57fae */ /* 0x0009e8000d101d46 */
[----:B------:R4:W-:Y:S01]  /*34d0*/  LDGSTS.E.BYPASS.LTC128B.128 [R229+0xd100], [R10.64], !P0 ;  /* 0x0d1000000ae57fae */ /* 0x0009e2000c101d46 */
[----:B--2---:R-:W-:-:S02]  /*34e0*/  IADD3 R8, P5, R14, R164, RZ ;  /* 0x000000a40e087210 */ /* 0x004fc40007fbe0ff */
[----:B---3--:R-:W-:-:S03]  /*34f0*/  IADD3 R2, P6, R14, R163, RZ ;  /* 0x000000a30e027210 */ /* 0x008fc60007fde0ff */
[C---:B------:R-:W-:Y:S02]  /*3500*/  IMAD.X R9, R15.reuse, 0x1, R5, P5 ;  /* 0x000000010f097824 */ /* 0x040fe400028e0605 */
[----:B------:R-:W-:-:S05]  /*3510*/  IMAD.X R3, R15, 0x1, R4, P6 ;  /* 0x000000010f037824 */ /* 0x000fca00030e0604 */
[----:B------:R2:W-:Y:S04]  /*3520*/  LDGSTS.E.BYPASS.LTC128B.128 [R229+0xa100], [R2.64], !P2 ;  /* 0x0a10000002e57fae */ /* 0x0005e8000d101d46 */
[----:B------:R3:W-:Y:S04]  /*3530*/  LDGSTS.E.BYPASS.LTC128B.128 [R229+0xe100], [R8.64], !P0 ;  /* 0x0e10000008e57fae */ /* 0x0007e8000c101d46 */
[----:B--2---:R4:W2:Y:S01]  /*3540*/  SHFL.IDX PT, R2, R6, 0x3, 0x181f ;  /* 0x00781f0006027f89 */ /* 0x0048a200000e0000 */
[----:B---3--:R-:W-:-:S04]  /*3550*/  SEL R8, RZ, 0x10, P2 ;  /* 0x00000010ff087807 */ /* 0x008fc80001000000 */
.L_x_116:
[----:B-1----:R-:W-:Y:S02]  /*3560*/  IADD3 R3, -R8, 0x10, RZ ;  /* 0x0000001008037810 */ /* 0x002fe40007ffe1ff */
[----:B------:R-:W-:-:S02]  /*3570*/  IADD3 R9, -R7, 0x10, RZ ;  /* 0x0000001007097810 */ /* 0x000fc40007ffe1ff */
[----:B------:R-:W-:Y:S02]  /*3580*/  LOP3.LUT R3, R3, 0xf, RZ, 0xc0, !PT ;  /* 0x0000000f03037812 */ /* 0x000fe400078ec0ff */
[----:B------:R-:W-:Y:S02]  /*3590*/  ISETP.NE.U32.AND P6, PT, R8, RZ, PT ;  /* 0x000000ff0800720c */ /* 0x000fe40003fc5070 */
[----:B--2-4-:R-:W-:Y:S02]  /*35a0*/  IADD3 R6, P2, P0, R3, R2, R163 ;  /* 0x0000000203067210 */ /* 0x014fe4000785e0a3 */
[----:B------:R-:W-:Y:S02]  /*35b0*/  LOP3.LUT R3, R9, 0xf, RZ, 0xc0, !PT ;  /* 0x0000000f09037812 */ /* 0x000fe400078ec0ff */
[----:B------:R-:W-:Y:S02]  /*35c0*/  ISETP.NE.U32.AND P5, PT, R7, RZ, PT ;  /* 0x000000ff0700720c */ /* 0x000fe40003fa5070 */
[----:B------:R-:W-:-:S02]  /*35d0*/  IADD3.X R7, RZ, R0, R4, P2, P0 ;  /* 0x00000000ff077210 */ /* 0x000fc400017e0404 */
[----:B------:R-:W-:-:S03]  /*35e0*/  IADD3 R2, P2, P0, R3, R2, R164 ;  /* 0x0000000203027210 */ /* 0x000fc6000785e0a4 */
[----:B------:R-:W-:Y:S01]  /*35f0*/  @!PT LDS RZ, [RZ] ;  /* 0x00000000fffff984 */ /* 0x000fe20000000800 */
[----:B------:R-:W-:Y:S01]  /*3600*/  @!PT LDS RZ, [RZ] ;  /* 0x00000000fffff984 */ /* 0x000fe20000000800 */
[----:B------:R-:W-:Y:S01]  /*3610*/  @!PT LDS RZ, [RZ] ;  /* 0x00000000fffff984 */ /* 0x000fe20000000800 */
[----:B------:R1:W-:Y:S01]  /*3620*/  LDGSTS.E.BYPASS.LTC128B.128.ZFILL [R229+0xb100], [R6.64], P6 ;  /* 0x0b10000006e57fae */ /* 0x0003e2000b141d46 */
[----:B------:R-:W-:-:S05]  /*3630*/  IADD3.X R3, RZ, R0, R5, P2, P0 ;  /* 0x00000000ff037210 */ /* 0x000fca00017e0405 */
[----:B------:R1:W-:Y:S04]  /*3640*/  LDGSTS.E.BYPASS.LTC128B.128.ZFILL [R229+0xf100], [R2.64], P5 ;  /* 0x0f10000002e57fae */ /* 0x0003e8000a941d46 */
.L_x_76:
[----:B------:R-:W-:Y:S05]  /*3650*/  BSYNC B0 ;  /* 0x0000000000007941 */ /* 0x000fea0003800000 */
.L_x_75:
[----:B-1----:R-:W2:Y:S04]  /*3660*/  LDL R3, [R1+0x48] ;  /* 0x0000480001037983 */ /* 0x002ea80000100800 */
[----:B------:R-:W2:Y:S04]  /*3670*/  LDL R2, [R1+0xc8] ;  /* 0x0000c80001027983 */ /* 0x000ea80000100800 */
[----:B------:R-:W3:Y:S01]  /*3680*/  LDL R5, [R1+0x38] ;  /* 0x0000380001057983 */ /* 0x000ee20000100800 */
[----:B------:R-:W-:-:S03]  /*3690*/  MOV R0, 0xffffff80 ;  /* 0xffffff8000007802 */ /* 0x000fc60000000f00 */
[----:B------:R-:W0:Y:S02]  /*36a0*/  LDGDEPBAR ;  /* 0x00000000000079af */ /* 0x000e240000000000 */
[----:B------:R-:W-:Y:S01]  /*36b0*/  IMAD R0, R160, R0, 0x1 ;  /* 0x00000001a0007424 */ /* 0x000fe200078e0200 */
[----:B--2---:R-:W-:Y:S02]  /*36c0*/  IADD3 R4, R2, R3, RZ ;  /* 0x0000000302047210 */ /* 0x004fe40007ffe0ff */
[----:B------:R-:W-:Y:S02]  /*36d0*/  MOV R3, c[0x0][0x2ac] ;  /* 0x0000ab0000037a02 */ /* 0x000fe40000000f00 */
[----:B---3--:R-:W-:Y:S01]  /*36e0*/  IADD3 R6, -R5, R162, RZ ;  /* 0x000000a205067210 */ /* 0x008fe20007ffe1ff */
[----:B------:R-:W-:Y:S01]  /*36f0*/  @P4 IMAD.HI.U32 R2, R4, c[0x0][0x2c8], RZ ;  /* 0x0000b20004024a27 */ /* 0x000fe200078e00ff */
[----:B------:R1:W-:Y:S03]  /*3700*/  STL [R1+0x8], R4 ;  /* 0x0000080401007387 */ /* 0x0003e60000100800 */
[----:B------:R-:W-:-:S05]  /*3710*/  IMAD R0, R3, c[0x0][0x1d0], R0 ;  /* 0x0000740003007a24 */ /* 0x000fca00078e0200 */
[----:B------:R-:W-:Y:S02]  /*3720*/  IADD3 R5, R0, -c[0x0][0x168], -R5 ;  /* 0x80005a0000057a10 */ /* 0x000fe40007ffe805 */
[----:B-1----:R-:W-:Y:S01]  /*3730*/  @P4 SHF.R.U32.HI R4, RZ, c[0x0][0x2cc], R2 ;  /* 0x0000b300ff044a19 */ /* 0x002fe20000011602 */
[----:B------:R-:W-:Y:S05]  /*3740*/  BRA.DIV ~URZ, `(.L_x_79) ;  /* 0x0000cb327f007947 */ /* 0x000fea000b800000 */
[----:B------:R1:W2:Y:S02]  /*3750*/  SHFL.IDX PT, R0, R4, RZ, 0x1c1f ;  /* 0x001c1fff04007589 */ /* 0x0002a400000e0000 */
.L_x_117:
[----:B--2---:R-:W-:-:S05]  /*3760*/  IMAD.IADD R0, R5, 0x1, R0 ;  /* 0x0000000105007824 */ /* 0x004fca00078e0200 */
[----:B------:R-:W-:-:S04]  /*3770*/  IMNMX R0, R6, R0, PT ;  /* 0x0000000006007217 */ /* 0x000fc80003800200 */
[C---:B------:R-:W-:Y:S02]  /*3780*/  ISETP.GT.AND P6, PT, R0.reuse, RZ, PT ;  /* 0x000000ff0000720c */ /* 0x040fe40003fc4270 */
[C---:B------:R-:W-:Y:S02]  /*3790*/  ISETP.GT.AND P5, PT, R0.reuse, 0x1, PT ;  /* 0x000000010000780c */ /* 0x040fe40003fa4270 */
[C---:B------:R-:W-:Y:S02]  /*37a0*/  ISETP.GT.AND P2, PT, R0.reuse, 0x8, PT ;  /* 0x000000080000780c */ /* 0x040fe40003f44270 */
[----:B------:R-:W-:Y:S02]  /*37b0*/  ISETP.GT.AND P0, PT, R0, 0x9, PT ;  /* 0x000000090000780c */ /* 0x000fe40003f04270 */
[----:B------:R-:W-:Y:S02]  /*37c0*/  FSEL R7, R116, -INF , P6 ;  /* 0xff80000074077808 */ /* 0x000fe40003000000 */
[----:B------:R-:W-:-:S02]  /*37d0*/  FSEL R9, R117, -INF , P5 ;  /* 0xff80000075097808 */ /* 0x000fc40002800000 */
[----:B------:R-:W-:Y:S02]  /*37e0*/  FSEL R11, R108, -INF , P2 ;  /* 0xff8000006c0b7808 */ /* 0x000fe40001000000 */
[----:B------:R-:W-:Y:S02]  /*37f0*/  FSEL R13, R109, -INF , P0 ;  /* 0xff8000006d0d7808 */ /* 0x000fe40000000000 */
[C---:B------:R-:W-:Y:S02]  /*3800*/  ISETP.GT.AND P6, PT, R0.reuse, 0x10, PT ;  /* 0x000000100000780c */ /* 0x040fe40003fc4270 */
[C---:B------:R-:W-:Y:S02]  /*3810*/  ISETP.GT.AND P5, PT, R0.reuse, 0x11, PT ;  /* 0x000000110000780c */ /* 0x040fe40003fa4270 */
[C---:B------:R-:W-:Y:S02]  /*3820*/  ISETP.GT.AND P2, PT, R0.reuse, 0x18, PT ;  /* 0x000000180000780c */ /* 0x040fe40003f44270 */
[----:B------:R-:W-:-:S02]  /*3830*/  ISETP.GT.AND P0, PT, R0, 0x19, PT ;  /* 0x000000190000780c */ /* 0x000fc40003f04270 */
[----:B------:R-:W-:Y:S02]  /*3840*/  FSEL R16, R100, -INF , P6 ;  /* 0xff80000064107808 */ /* 0x000fe40003000000 */
[----:B------:R-:W-:Y:S02]  /*3850*/  FSEL R17, R101, -INF , P5 ;  /* 0xff80000065117808 */ /* 0x000fe40002800000 */
[----:B------:R-:W-:Y:S02]  /*3860*/  FSEL R18, R88, -INF , P2 ;  /* 0xff80000058127808 */ /* 0x000fe40001000000 */
[----:B------:R-:W-:Y:S02]  /*3870*/  FSEL R21, R89, -INF , P0 ;  /* 0xff80000059157808 */ /* 0x000fe40000000000 */
[C---:B------:R-:W-:Y:S02]  /*3880*/  ISETP.GT.AND P6, PT, R0.reuse, 0x20, PT ;  /* 0x000000200000780c */ /* 0x040fe40003fc4270 */
[----:B------:R-:W-:-:S02]  /*3890*/  ISETP.GT.AND P5, PT, R0, 0x21, PT ;  /* 0x000000210000780c */ /* 0x000fc40003fa4270 */
[C---:B------:R-:W-:Y:S02]  /*38a0*/  ISETP.GT.AND P2, PT, R0.reuse, 0x28, PT ;  /* 0x000000280000780c */ /* 0x040fe40003f44270 */
[----:B------:R-:W-:Y:S02]  /*38b0*/  ISETP.GT.AND P0, PT, R0, 0x29, PT ;  /* 0x000000290000780c */ /* 0x000fe40003f04270 */
[----:B------:R-:W-:Y:S02]  /*38c0*/  FSEL R121, R76, -INF , P6 ;  /* 0xff8000004c797808 */ /* 0x000fe40003000000 */
[----:B------:R-:W-:Y:S02]  /*38d0*/  FSEL R120, R77, -INF , P5 ;  /* 0xff8000004d787808 */ /* 0x000fe40002800000 */
[----:B------:R-:W-:Y:S02]  /*38e0*/  FSEL R117, R72, -INF , P2 ;  /* 0xff80000048757808 */ /* 0x000fe40001000000 */
[----:B------:R-:W-:-:S02]  /*38f0*/  FSEL R116, R73, -INF , P0 ;  /* 0xff80000049747808 */ /* 0x000fc40000000000 */
[C---:B------:R-:W-:Y:S02]  /*3900*/  ISETP.GT.AND P6, PT, R0.reuse, 0x30, PT ;  /* 0x000000300000780c */ /* 0x040fe40003fc4270 */
        /* <DEDUP_REMOVED lines=38> */
[----:B------:R-:W-:Y:S01]  /*3b70*/  FSEL R167, R45, -INF , P0 ;  /* 0xff8000002da77808 */ /* 0x000fe20000000000 */
[----:B------:R-:W-:Y:S05]  /*3b80*/  BRA.DIV ~URZ, `(.L_x_80) ;  /* 0x0000c7627f007947 */ /* 0x000fea000b800000 */
[----:B------:R-:W2:Y:S01]  /*3b90*/  SHFL.IDX PT, R0, R4, 0x1, 0x1c1f ;  /* 0x003c1f0004007f89 */ /* 0x000ea200000e0000 */
[----:B------:R-:W-:-:S04]  /*3ba0*/  FMNMX.FTZ R2, R7, R9, !PT ;  /* 0x0000000907027209 */ /* 0x000fc80007810000 */
[----:B------:R-:W-:-:S04]  /*3bb0*/  FMNMX.FTZ R2, R11, R2, !PT ;  /* 0x000000020b027209 */ /* 0x000fc80007810000 */
[----:B------:R-:W-:-:S04]  /*3bc0*/  FMNMX.FTZ R2, R13, R2, !PT ;  /* 0x000000020d027209 */ /* 0x000fc80007810000 */
[----:B------:R-:W-:-:S04]  /*3bd0*/  FMNMX.FTZ R2, R16, R2, !PT ;  /* 0x0000000210027209 */ /* 0x000fc80007810000 */
[----:B------:R-:W-:-:S04]  /*3be0*/  FMNMX.FTZ R2, R17, R2, !PT ;  /* 0x0000000211027209 */ /* 0x000fc80007810000 */
[----:B------:R-:W-:Y:S01]  /*3bf0*/  FMNMX.FTZ R2, R18, R2, !PT ;  /* 0x0000000212027209 */ /* 0x000fe20007810000 */
[----:B--2---:R-:W-:-:S03]  /*3c00*/  IMAD.IADD R0, R5, 0x1, R0 ;  /* 0x0000000105007824 */ /* 0x004fc600078e0200 */
[----:B------:R-:W-:Y:S02]  /*3c10*/  FMNMX.FTZ R2, R21, R2, !PT ;  /* 0x0000000215027209 */ /* 0x000fe40007810000 */
[----:B------:R-:W-:Y:S02]  /*3c20*/  IMNMX R0, R6, R0, PT ;  /* 0x0000000006007217 */ /* 0x000fe40003800200 */
[----:B------:R-:W-:Y:S02]  /*3c30*/  FMNMX.FTZ R2, R121, R2, !PT ;  /* 0x0000000279027209 */ /* 0x000fe40007810000 */
[C---:B------:R-:W-:Y:S02]  /*3c40*/  ISETP.GT.AND P5, PT, R0.reuse, RZ, PT ;  /* 0x000000ff0000720c */ /* 0x040fe40003fa4270 */
[C---:B------:R-:W-:Y:S02]  /*3c50*/  ISETP.GT.AND P2, PT, R0.reuse, 0x1, PT ;  /* 0x000000010000780c */ /* 0x040fe40003f44270 */
[----:B------:R-:W-:-:S02]  /*3c60*/  ISETP.GT.AND P0, PT, R0, 0x8, PT ;  /* 0x000000080000780c */ /* 0x000fc40003f04270 */
[----:B-1----:R-:W-:Y:S02]  /*3c70*/  FSEL R4, R118, -INF , P5 ;  /* 0xff80000076047808 */ /* 0x002fe40002800000 */
[----:B------:R-:W-:Y:S02]  /*3c80*/  FSEL R8, R119, -INF , P2 ;  /* 0xff80000077087808 */ /* 0x000fe40001000000 */
[----:B------:R-:W-:Y:S02]  /*3c90*/  ISETP.GT.AND P2, PT, R0, 0x9, PT ;  /* 0x000000090000780c */ /* 0x000fe40003f44270 */
[----:B------:R-:W-:Y:S02]  /*3ca0*/  FSEL R10, R110, -INF , P0 ;  /* 0xff8000006e0a7808 */ /* 0x000fe40000000000 */
[----:B------:R-:W-:Y:S02]  /*3cb0*/  FMNMX.FTZ R3, R4, R8, !PT ;  /* 0x0000000804037209 */ /* 0x000fe40007810000 */
[----:B------:R-:W-:-:S02]  /*3cc0*/  FSEL R15, R111, -INF , P2 ;  /* 0xff8000006f0f7808 */ /* 0x000fc40001000000 */
[----:B------:R-:W-:Y:S02]  /*3cd0*/  ISETP.GT.AND P2, PT, R0, 0x10, PT ;  /* 0x000000100000780c */ /* 0x000fe40003f44270 */
[----:B------:R-:W-:Y:S02]  /*3ce0*/  FMNMX.FTZ R3, R10, R3, !PT ;  /* 0x000000030a037209 */ /* 0x000fe40007810000 */
        /* <DEDUP_REMOVED lines=15> */
[----:B------:R-:W-:-:S02]  /*3de0*/  FMNMX.FTZ R2, R120, R2, !PT ;  /* 0x0000000278027209 */ /* 0x000fc40007810000 */
[----:B------:R-:W-:Y:S02]  /*3df0*/  FSEL R70, R79, -INF , P0 ;  /* 0xff8000004f467808 */ /* 0x000fe40000000000 */
[C---:B------:R-:W-:Y:S02]  /*3e00*/  ISETP.GT.AND P2, PT, R0.reuse, 0x28, PT ;  /* 0x000000280000780c */ /* 0x040fe40003f44270 */
[----:B------:R-:W-:Y:S02]  /*3e10*/  FMNMX.FTZ R3, R71, R3, !PT ;  /* 0x0000000347037209 */ /* 0x000fe40007810000 */
[----:B------:R-:W-:Y:S02]  /*3e20*/  FMNMX.FTZ R2, R117, R2, !PT ;  /* 0x0000000275027209 */ /* 0x000fe40007810000 */
[----:B------:R-:W-:Y:S02]  /*3e30*/  ISETP.GT.AND P0, PT, R0, 0x29, PT ;  /* 0x000000290000780c */ /* 0x000fe40003f04270 */
[----:B------:R-:W-:-:S02]  /*3e40*/  FSEL R57, R74, -INF , P2 ;  /* 0xff8000004a397808 */ /* 0x000fc40001000000 */
[----:B------:R-:W-:Y:S02]  /*3e50*/  FMNMX.FTZ R3, R70, R3, !PT ;  /* 0x0000000346037209 */ /* 0x000fe40007810000 */
[----:B------:R-:W-:Y:S02]  /*3e60*/  FMNMX.FTZ R2, R116, R2, !PT ;  /* 0x0000000274027209 */ /* 0x000fe40007810000 */
[----:B------:R-:W-:Y:S02]  /*3e70*/  FSEL R56, R75, -INF , P0 ;  /* 0xff8000004b387808 */ /* 0x000fe40000000000 */
[----:B------:R-:W-:Y:S02]  /*3e80*/  ISETP.GT.AND P2, PT, R0, 0x30, PT ;  /* 0x000000300000780c */ /* 0x000fe40003f44270 */
[----:B------:R-:W-:Y:S02]  /*3e90*/  FMNMX.FTZ R3, R57, R3, !PT ;  /* 0x0000000339037209 */ /* 0x000fe40007810000 */
[----:B------:R-:W-:-:S02]  /*3ea0*/  FMNMX.FTZ R2, R127, R2, !PT ;  /* 0x000000027f027209 */ /* 0x000fc40007810000 */
[----:B------:R-:W-:Y:S02]  /*3eb0*/  ISETP.GT.AND P0, PT, R0, 0x31, PT ;  /* 0x000000310000780c */ /* 0x000fe40003f04270 */
[----:B------:R-:W-:Y:S02]  /*3ec0*/  FSEL R123, R66, -INF , P2 ;  /* 0xff800000427b7808 */ /* 0x000fe40001000000 */
[----:B------:R-:W-:Y:S02]  /*3ed0*/  FMNMX.FTZ R3, R56, R3, !PT ;  /* 0x0000000338037209 */ /* 0x000fe40007810000 */
[----:B------:R-:W-:Y:S02]  /*3ee0*/  FMNMX.FTZ R2, R126, R2, !PT ;  /* 0x000000027e027209 */ /* 0x000fe40007810000 */
[----:B------:R-:W-:Y:S02]  /*3ef0*/  FSEL R122, R67, -INF , P0 ;  /* 0xff800000437a7808 */ /* 0x000fe40000000000 */
[----:B------:R-:W-:-:S02]  /*3f00*/  ISETP.GT.AND P2, PT, R0, 0x38, PT ;  /* 0x000000380000780c */ /* 0x000fc40003f44270 */
[----:B------:R-:W-:Y:S02]  /*3f10*/  FMNMX.FTZ R3, R123, R3, !PT ;  /* 0x000000037b037209 */ /* 0x000fe40007810000 */
        /* <DEDUP_REMOVED lines=70> */
[----:B------:R-:W-:-:S02]  /*4380*/  FMNMX.FTZ R2, R166, R3, !PT ;  /* 0x00000003a6027209 */ /* 0x000fc40007810000 */
[----:B------:R-:W1:Y:S02]  /*4390*/  SHFL.BFLY PT, R3, R0, 0x2, 0x1f ;  /* 0x0c401f0000037f89 */ /* 0x000e6400000e0000 */
[----:B------:R-:W-:-:S05]  /*43a0*/  FMNMX.FTZ R2, R171, R2, !PT ;  /* 0x00000002ab027209 */ /* 0x000fca0007810000 */
[----:B------:R-:W2:Y:S01]  /*43b0*/  SHFL.BFLY PT, R12, R2, 0x2, 0x1f ;  /* 0x0c401f00020c7f89 */ /* 0x000ea200000e0000 */
[----:B-1----:R-:W-:-:S05]  /*43c0*/  FMNMX.FTZ R0, R3, R0, !PT ;  /* 0x0000000003007209 */ /* 0x002fca0007810000 */
[----:B------:R-:W1:Y:S01]  /*43d0*/  SHFL.BFLY PT, R69, R0, 0x1, 0x1f ;  /* 0x0c201f0000457f89 */ /* 0x000e6200000e0000 */
[----:B--2---:R-:W-:-:S05]  /*43e0*/  FMNMX.FTZ R12, R2, R12, !PT ;  /* 0x0000000c020c7209 */ /* 0x004fca0007810000 */
[----:B------:R2:W3:Y:S01]  /*43f0*/  SHFL.BFLY PT, R3, R12, 0x1, 0x1f ;  /* 0x0c201f000c037f89 */ /* 0x0004e200000e0000 */
[----:B-1----:R-:W-:-:S05]  /*4400*/  FMNMX.FTZ R69, R0, R69, !PT ;  /* 0x0000004500457209 */ /* 0x002fca0007810000 */
.L_x_118:
[C---:B------:R-:W-:Y:S01]  /*4410*/  FMUL.FTZ R2, R69.reuse, c[0x0][0x2d0] ;  /* 0x0000b40045027a20 */ /* 0x040fe20000410000 */
[----:B------:R-:W-:Y:S01]  /*4420*/  FSETP.NEU.FTZ.AND P0, PT, R69, -INF , PT ;  /* 0xff8000004500780b */ /* 0x000fe20003f1d000 */
[----:B------:R-:W4:Y:S03]  /*4430*/  LDL R239, [R1+0x48] ;  /* 0x0000480001ef7983 */ /* 0x000f260000100800 */
[----:B------:R-:W-:Y:S01]  /*4440*/  FSEL R2, R2, RZ, P0 ;  /* 0x000000ff02027208 */ /* 0x000fe20000000000 */
[----:B------:R-:W5:Y:S01]  /*4450*/  LDL R236, [R1+0x4] ;  /* 0x0000040001ec7983 */ /* 0x000f620000100800 */
[----:B--23--:R-:W-:Y:S01]  /*4460*/  FMNMX.FTZ R12, R3, R12, !PT ;  /* 0x0000000c030c7209 */ /* 0x00cfe20007810000 */
[----:B------:R-:W-:Y:S02]  /*4470*/  WARPSYNC 0xffffffff ;  /* 0xffffffff00007948 */ /* 0x000fe40003800000 */
[--C-:B------:R-:W-:Y:S01]  /*4480*/  FFMA.FTZ R0, R7, c[0x0][0x2d0], -R2.reuse ;  /* 0x0000b40007007a23 */ /* 0x100fe20000010802 */
[----:B------:R-:W-:Y:S01]  /*4490*/  FSETP.NEU.FTZ.AND P0, PT, R12, -INF , PT ;  /* 0xff8000000c00780b */ /* 0x000fe20003f1d000 */
[--C-:B------:R-:W-:Y:S01]  /*44a0*/  FFMA.FTZ R3, R17, c[0x0][0x2d0], -R2.reuse ;  /* 0x0000b40011037a23 */ /* 0x100fe20000010802 */
[----:B------:R-:W-:Y:S01]  /*44b0*/  LDSM.16.MT88.4 R36, [R205] ;  /* 0x00000000cd24783b */ /* 0x000fe20000004200 */
[----:B------:R1:W-:Y:S03]  /*44c0*/  MUFU.EX2 R60, R0 ;  /* 0x00000000003c7308 */ /* 0x0003e60000000800 */
[----:B------:R-:W-:Y:S04]  /*44d0*/  LDSM.16.MT88.4 R28, [R203+0x800] ;  /* 0x00080000cb1c783b */ /* 0x000fe80000004200 */
[----:B------:R-:W-:Y:S01]  /*44e0*/  LDSM.16.MT88.4 R40, [R204] ;  /* 0x00000000cc28783b */ /* 0x000fe20000004200 */
[----:B------:R2:W-:Y:S03]  /*44f0*/  MUFU.EX2 R68, R3 ;  /* 0x0000000300447308 */ /* 0x0005e60000000800 */
[----:B------:R-:W-:Y:S04]  /*4500*/  LDSM.16.MT88.4 R52, [R205+0x800] ;  /* 0x00080000cd34783b */ /* 0x000fe80000004200 */
[----:B------:R-:W-:Y:S01]  /*4510*/  LDSM.16.MT88.4 R48, [R216] ;  /* 0x00000000d830783b */ /* 0x000fe20000004200 */
[----:B-1----:R-:W-:-:S03]  /*4520*/  FFMA.FTZ R0, R9, c[0x0][0x2d0], -R2 ;  /* 0x0000b40009007a23 */ /* 0x002fc60000010802 */
[----:B------:R-:W-:Y:S01]  /*4530*/  LDSM.16.MT88.4 R44, [R206+0x800] ;  /* 0x00080000ce2c783b */ /* 0x000fe20000004200 */
[----:B------:R1:W3:Y:S01]  /*4540*/  MUFU.EX2 R59, R0 ;  /* 0x00000000003b7308 */ /* 0x0002e20000000800 */
[----:B--2---:R-:W-:-:S07]  /*4550*/  FFMA.FTZ R3, R18, c[0x0][0x2d0], -R2 ;  /* 0x0000b40012037a23 */ /* 0x004fce0000010802 */
[----:B------:R-:W-:Y:S01]  /*4560*/  MUFU.EX2 R73, R3 ;  /* 0x0000000300497308 */ /* 0x000fe20000000800 */
[----:B-1----:R-:W-:-:S07]  /*4570*/  FFMA.FTZ R0, R11, c[0x0][0x2d0], -R2 ;  /* 0x0000b4000b007a23 */ /* 0x002fce0000010802 */
[----:B------:R1:W-:Y:S02]  /*4580*/  MUFU.EX2 R65, R0 ;  /* 0x0000000000417308 */ /* 0x0003e40000000800 */
[----:B-1----:R-:W-:-:S06]  /*4590*/  FFMA.FTZ R0, R13, c[0x0][0x2d0], -R2 ;  /* 0x0000b4000d007a23 */ /* 0x002fcc0000010802 */
[----:B------:R1:W2:Y:S02]  /*45a0*/  MUFU.EX2 R66, R0 ;  /* 0x0000000000427308 */ /* 0x0002a40000000800 */
[----:B-1----:R-:W-:-:S06]  /*45b0*/  FFMA.FTZ R0, R16, c[0x0][0x2d0], -R2 ;  /* 0x0000b40010007a23 */ /* 0x002fcc0000010802 */
[----:B------:R1:W-:Y:S02]  /*45c0*/  MUFU.EX2 R72, R0 ;  /* 0x0000000000487308 */ /* 0x0003e40000000800 */
[----:B-1----:R-:W-:-:S05]  /*45d0*/  FMUL.FTZ R0, R12, c[0x0][0x2d0] ;  /* 0x0000b4000c007a20 */ /* 0x002fca0000410000 */
[----:B------:R-:W-:-:S05]  /*45e0*/  FSEL R0, R0, RZ, P0 ;  /* 0x000000ff00007208 */ /* 0x000fca0000000000 */
[--C-:B------:R-:W-:Y:S02]  /*45f0*/  FFMA.FTZ R3, R4, c[0x0][0x2d0], -R0.reuse ;  /* 0x0000b40004037a23 */ /* 0x100fe40000010800 */
[----:B------:R-:W1:Y:S02]  /*4600*/  LDSM.16.MT88.4 R4, [R203] ;  /* 0x00000000cb04783b */ /* 0x000e640000004200 */
[----:B------:R2:W-:Y:S02]  /*4610*/  MUFU.EX2 R58, R3 ;  /* 0x00000003003a7308 */ /* 0x0005e40000000800 */
[----:B--2---:R-:W-:Y:S01]  /*4620*/  FFMA.FTZ R3, R8, c[0x0][0x2d0], -R0 ;  /* 0x0000b40008037a23 */ /* 0x004fe20000010800 */
[----:B---3--:R-:W-:-:S05]  /*4630*/  F2FP.PACK_AB R8, R59, R60 ;  /* 0x0000003c3b08723e */ /* 0x008fca00000000ff */
[----:B------:R2:W3:Y:S02]  /*4640*/  MUFU.EX2 R13, R3 ;  /* 0x00000003000d7308 */ /* 0x0004e40000000800 */
[----:B--2---:R-:W-:Y:S01]  /*4650*/  FFMA.FTZ R3, R10, c[0x0][0x2d0], -R0 ;  /* 0x0000b4000a037a23 */ /* 0x004fe20000010800 */
[----:B------:R-:W-:Y:S02]  /*4660*/  F2FP.PACK_AB R10, R66, R65 ;  /* 0x00000041420a723e */ /* 0x000fe400000000ff */
[----:B---3--:R-:W-:-:S03]  /*4670*/  F2FP.PACK_AB R9, R13, R58 ;  /* 0x0000003a0d09723e */ /* 0x008fc600000000ff */
[----:B------:R2:W3:Y:S01]  /*4680*/  MUFU.EX2 R64, R3 ;  /* 0x0000000300407308 */ /* 0x0004e20000000800 */
[----:B------:R-:W-:Y:S02]  /*4690*/  FADD.FTZ R13, R58, R13 ;  /* 0x0000000d3a0d7221 */ /* 0x000fe40000010000 */
[----:B--2---:R-:W-:Y:S02]  /*46a0*/  FFMA.FTZ R3, R15, c[0x0][0x2d0], -R0 ;  /* 0x0000b4000f037a23 */ /* 0x004fe40000010800 */
[----:B---3--:R-:W-:-:S03]  /*46b0*/  FADD.FTZ R13, R64, R13 ;  /* 0x0000000d400d7221 */ /* 0x008fc60000010000 */
[----:B------:R2:W3:Y:S02]  /*46c0*/  MUFU.EX2 R15, R3 ;  /* 0x00000003000f7308 */ /* 0x0004e40000000800 */
[----:B--2---:R-:W-:Y:S01]  /*46d0*/  FFMA.FTZ R3, R21, c[0x0][0x2d0], -R2 ;  /* 0x0000b40015037a23 */ /* 0x004fe20000010802 */
[C---:B---3--:R-:W-:Y:S01]  /*46e0*/  F2FP.PACK_AB R11, R15.reuse, R64 ;  /* 0x000000400f0b723e */ /* 0x048fe200000000ff */
[----:B------:R-:W-:-:S04]  /*46f0*/  FADD.FTZ R13, R15, R13 ;  /* 0x0000000d0f0d7221 */ /* 0x000fc80000010000 */
[----:B------:R2:W-:Y:S02]  /*4700*/  MUFU.EX2 R232, R3 ;  /* 0x0000000300e87308 */ /* 0x0005e40000000800 */
[----:B-1----:R-:W-:Y:S07]  /*4710*/  HMMA.16816.F32 R24, R8, R4, RZ ;  /* 0x000000040818723c */ /* 0x002fee00000018ff */
[----:B------:R-:W-:Y:S01]  /*4720*/  F2FP.PACK_AB R4, R68, R72 ;  /* 0x000000484404723e */ /* 0x000fe200000000ff */
[----:B--2---:R-:W-:-:S04]  /*4730*/  FFMA.FTZ R3, R14, c[0x0][0x2d0], -R0 ;  /* 0x0000b4000e037a23 */ /* 0x004fc80000010800 */
[----:B------:R1:W2:Y:S02]  /*4740*/  MUFU.EX2 R14, R3 ;  /* 0x00000003000e7308 */ /* 0x0002a40000000800 */
[----:B-1----:R-:W-:Y:S02]  /*4750*/  FFMA.FTZ R3, R19, c[0x0][0x2d0], -R0 ;  /* 0x0000b40013037a23 */ /* 0x002fe40000010800 */
[----:B------:R-:W-:Y:S01]  /*4760*/  HMMA.16816.F32 R16, R8, R36, RZ ;  /* 0x000000240810723c */ /* 0x000fe200000018ff */
[----:B--2---:R-:W-:-:S03]  /*4770*/  FADD.FTZ R13, R14, R13 ;  /* 0x0000000d0e0d7221 */ /* 0x004fc60000010000 */
[----:B------:R1:W2:Y:S02]  /*4780*/  MUFU.EX2 R67, R3 ;  /* 0x0000000300437308 */ /* 0x0002a40000000800 */
[----:B-1----:R-:W-:Y:S01]  /*4790*/  FFMA.FTZ R3, R20, c[0x0][0x2d0], -R0 ;  /* 0x0000b40014037a23 */ /* 0x002fe20000010800 */
[C---:B--2---:R-:W-:Y:S01]  /*47a0*/  F2FP.PACK_AB R5, R67.reuse, R14 ;  /* 0x0000000e4305723e */ /* 0x044fe200000000ff */
[----:B------:R-:W-:Y:S01]  /*47b0*/  HMMA.16816.F32 R20, R8, R6, RZ ;  /* 0x000000060814723c */ /* 0x000fe200000018ff */
[----:B------:R-:W-:-:S03]  /*47c0*/  FADD.FTZ R13, R67, R13 ;  /* 0x0000000d430d7221 */ /* 0x000fc60000010000 */
[----:B------:R1:W-:Y:S03]  /*47d0*/  MUFU.EX2 R228, R3 ;  /* 0x0000000300e47308 */ /* 0x0003e60000000800 */
[----:B------:R-:W-:Y:S01]  /*47e0*/  F2FP.PACK_AB R6, R232, R73 ;  /* 0x00000049e806723e */ /* 0x000fe200000000ff */
[----:B-1----:R-:W-:Y:S02]  /*47f0*/  FFMA.FTZ R3, R32, c[0x0][0x2d0], -R0 ;  /* 0x0000b40020037a23 */ /* 0x002fe40000010800 */
[----:B------:R-:W1:Y:S02]  /*4800*/  LDSM.16.MT88.4 R32, [R204+0x800] ;  /* 0x00080000cc20783b */ /* 0x000e640000004200 */
[----:B------:R-:W2:Y:S02]  /*4810*/  MUFU.EX2 R175, R3 ;  /* 0x0000000300af7308 */ /* 0x000ea40000000800 */
[----:B--2---:R-:W-:Y:S01]  /*4820*/  F2FP.PACK_AB R7, R175, R228 ;  /* 0x000000e4af07723e */ /* 0x004fe200000000ff */
[----:B------:R-:W-:-:S04]  /*4830*/  FADD.FTZ R3, R60, R59 ;  /* 0x0000003b3c037221 */ /* 0x000fc80000010000 */
[----:B------:R-:W-:Y:S02]  /*4840*/  FADD.FTZ R3, R65, R3 ;  /* 0x0000000341037221 */ /* 0x000fe40000010000 */
[----:B------:R-:W-:Y:S02]  /*4850*/  HMMA.16816.F32 R112, R4, R28, R24 ;  /* 0x0000001c0470723c */ /* 0x000fe40000001818 */
[----:B------:R-:W-:-:S04]  /*4860*/  FADD.FTZ R3, R66, R3 ;  /* 0x0000000342037221 */ /* 0x000fc80000010000 */
[----:B------:R-:W-:Y:S02]  /*4870*/  FADD.FTZ R3, R72, R3 ;  /* 0x0000000348037221 */ /* 0x000fe40000010000 */
[----:B------:R-:W-:Y:S02]  /*4880*/  HMMA.16816.F32 R104, R4, R30, R20 ;  /* 0x0000001e0468723c */ /* 0x000fe40000001814 */
[----:B------:R-:W-:-:S04]  /*4890*/  FADD.FTZ R3, R68, R3 ;  /* 0x0000000344037221 */ /* 0x000fc80000010000 */
[----:B------:R-:W-:Y:S02]  /*48a0*/  FADD.FTZ R14, R73, R3 ;  /* 0x00000003490e7221 */ /* 0x000fe40000010000 */
[----:B------:R-:W-:Y:S01]  /*48b0*/  HMMA.16816.F32 R28, R8, R38, RZ ;  /* 0x00000026081c723c */ /* 0x000fe200000018ff */
[----:B------:R-:W2:Y:S01]  /*48c0*/  LDSM.16.MT88.4 R36, [R203+0x4000] ;  /* 0x00400000cb24783b */ /* 0x000ea20000004200 */
[----:B------:R-:W-:-:S04]  /*48d0*/  FFMA.FTZ R3, R121, c[0x0][0x2d0], -R2 ;  /* 0x0000b40079037a23 */ /* 0x000fc80000010802 */
[----:B------:R3:W-:Y:S02]  /*48e0*/  MUFU.EX2 R15, R3 ;  /* 0x00000003000f7308 */ /* 0x0007e40000000800 */
[----:B------:R-:W-:Y:S08]  /*48f0*/  HMMA.16816.F32 R24, R8, R40, RZ ;  /* 0x000000280818723c */ /* 0x000ff000000018ff */
[----:B------:R-:W-:Y:S01]  /*4900*/  HMMA.16816.F32 R108, R4, R52, R16 ;  /* 0x00000034046c723c */ /* 0x000fe20000001810 */
[----:B---3--:R-:W-:-:S07]  /*4910*/  FFMA.FTZ R3, R120, c[0x0][0x2d0], -R2 ;  /* 0x0000b40078037a23 */ /* 0x008fce0000010802 */
[----:B------:R-:W-:Y:S01]  /*4920*/  HMMA.16816.F32 R16, R8, R48, RZ ;  /* 0x000000300810723c */ /* 0x000fe200000018ff */
[----:B------:R3:W2:Y:S07]  /*4930*/  MUFU.EX2 R120, R3 ;  /* 0x0000000300787308 */ /* 0x0006ae0000000800 */
[----:B-1----:R-:W-:Y:S01]  /*4940*/  HMMA.16816.F32 R100, R4, R32, R24 ;  /* 0x000000200464723c */ /* 0x002fe20000001818 */
[----:B------:R-:W1:Y:S07]  /*4950*/  LDSM.16.MT88.4 R24, [R203+0x4800] ;  /* 0x00480000cb18783b */ /* 0x000e6e0000004200 */
[----:B------:R-:W-:Y:S01]  /*4960*/  HMMA.16816.F32 R20, R8, R42, RZ ;  /* 0x0000002a0814723c */ /* 0x000fe200000018ff */
[----:B---3--:R-:W-:-:S04]  /*4970*/  FFMA.FTZ R3, R117, c[0x0][0x2d0], -R2 ;  /* 0x0000b40075037a23 */ /* 0x008fc80000010802 */
[----:B------:R3:W-:Y:S03]  /*4980*/  MUFU.EX2 R117, R3 ;  /* 0x0000000300757308 */ /* 0x0007e60000000800 */
[----:B------:R-:W-:Y:S08]  /*4990*/  HMMA.16816.F32 R96, R4, R44, R16 ;  /* 0x0000002c0460723c */ /* 0x000ff00000001810 */
[----:B--2---:R-:W-:Y:S01]  /*49a0*/  HMMA.16816.F32 R16, R8, R36, RZ ;  /* 0x000000240810723c */ /* 0x004fe200000018ff */
[----:B---3--:R-:W-:-:S07]  /*49b0*/  FFMA.FTZ R3, R116, c[0x0][0x2d0], -R2 ;  /* 0x0000b40074037a23 */ /* 0x008fce0000010802 */
[C---:B------:R-:W-:Y:S01]  /*49c0*/  HMMA.16816.F32 R84, R4.reuse, R34, R20 ;  /* 0x000000220454723c */ /* 0x040fe20000001814 */
[----:B------:R2:W3:Y:S07]  /*49d0*/  MUFU.EX2 R116, R3 ;  /* 0x0000000300747308 */ /* 0x0004ee0000000800 */
[----:B------:R-:W-:Y:S01]  /*49e0*/  HMMA.16816.F32 R92, R4, R54, R28 ;  /* 0x00000036045c723c */ /* 0x000fe2000000181c */
[----:B------:R-:W3:Y:S07]  /*49f0*/  LDSM.16.MT88.4 R28, [R205+0x4000] ;  /* 0x00400000cd1c783b */ /* 0x000eee0000004200 */
[----:B------:R-:W-:Y:S01]  /*4a00*/  HMMA.16816.F32 R20, R8, R50, RZ ;  /* 0x000000320814723c */ /* 0x000fe200000018ff */
[----:B--2---:R-:W-:-:S04]  /*4a10*/  FFMA.FTZ R3, R71, c[0x0][0x2d0], -R0 ;  /* 0x0000b40047037a23 */ /* 0x004fc80000010800 */
[----:B------:R2:W-:Y:S03]  /*4a20*/  MUFU.EX2 R71, R3 ;  /* 0x0000000300477308 */ /* 0x0005e60000000800 */
[----:B-1----:R-:W-:Y:S08]  /*4a30*/  HMMA.16816.F32 R80, R4, R24, R16 ;  /* 0x000000180450723c */ /* 0x002ff00000001810 */
[----:B------:R-:W-:Y:S01]  /*4a40*/  HMMA.16816.F32 R16, R8, R38, RZ ;  /* 0x000000260810723c */ /* 0x000fe200000018ff */
[----:B--2---:R-:W-:-:S07]  /*4a50*/  FFMA.FTZ R3, R70, c[0x0][0x2d0], -R0 ;  /* 0x0000b40046037a23 */ /* 0x004fce0000010800 */
[C---:B------:R-:W-:Y:S01]  /*4a60*/  HMMA.16816.F32 R52, R4.reuse, R46, R20 ;  /* 0x0000002e0434723c */ /* 0x040fe20000001814 */
[----:B------:R-:W1:Y:S01]  /*4a70*/  LDSM.16.MT88.4 R20, [R205+0x4800] ;  /* 0x00480000cd14783b */ /* 0x000e620000004200 */
[----:B------:R2:W1:Y:S11]  /*4a80*/  MUFU.EX2 R68, R3 ;  /* 0x0000000300447308 */ /* 0x0004760000000800 */
[----:B------:R-:W-:Y:S03]  /*4a90*/  @!UPT UIADD3 URZ, URZ, URZ, URZ ;  /* 0x0000003f3f3ff290 */ /* 0x000fe6000fffe03f */
[----:B------:R-:W-:Y:S01]  /*4aa0*/  HMMA.16816.F32 R60, R4, R26, R16 ;  /* 0x0000001a043c723c */ /* 0x000fe20000001810 */
[----:B------:R-:W4:Y:S01]  /*4ab0*/  LDSM.16.MT88.4 R24, [R204+0x4000] ;  /* 0x00400000cc18783b */ /* 0x000f220000004200 */
[----:B--2---:R-:W-:-:S04]  /*4ac0*/  FFMA.FTZ R3, R57, c[0x0][0x2d0], -R0 ;  /* 0x0000b40039037a23 */ /* 0x004fc80000010800 */
[----:B------:R2:W-:Y:S02]  /*4ad0*/  MUFU.EX2 R172, R3 ;  /* 0x0000000300ac7308 */ /* 0x0005e40000000800 */
[----:B---3--:R-:W-:Y:S01]  /*4ae0*/  HMMA.16816.F32 R16, R8, R28, RZ ;  /* 0x0000001c0810723c */ /* 0x008fe200000018ff */
[----:B--2---:R-:W-:-:S05]  /*4af0*/  FFMA.FTZ R3, R56, c[0x0][0x2d0], -R0 ;  /* 0x0000b40038037a23 */ /* 0x004fca0000010800 */
[----:B------:R2:W3:Y:S11]  /*4b00*/  MUFU.EX2 R173, R3 ;  /* 0x0000000300ad7308 */ /* 0x0004f60000000800 */
[----:B------:R-:W-:Y:S07]  /*4b10*/  @!UPT UIADD3 URZ, URZ, URZ, URZ ;  /* 0x0000003f3f3ff290 */ /* 0x000fee000fffe03f */
[----:B-1----:R-:W-:Y:S08]  /*4b20*/  HMMA.16816.F32 R88, R4, R20, R16 ;  /* 0x000000140458723c */ /* 0x002ff00000001810 */
[----:B------:R-:W-:Y:S01]  /*4b30*/  HMMA.16816.F32 R16, R8, R30, RZ ;  /* 0x0000001e0810723c */ /* 0x000fe200000018ff */
[----:B--2---:R-:W-:Y:S11]  /*4b40*/  FFMA.FTZ R3, R127, c[0x0][0x2d0], -R2 ;  /* 0x0000b4007f037a23 */ /* 0x004ff60000010802 */
[----:B------:R-:W-:Y:S11]  /*4b50*/  @!UPT UIADD3 URZ, URZ, URZ, URZ ;  /* 0x0000003f3f3ff290 */ /* 0x000ff6000fffe03f */
[----:B------:R-:W-:Y:S01]  /*4b60*/  @!UPT UIADD3 URZ, URZ, URZ, URZ ;  /* 0x0000003f3f3ff290 */ /* 0x000fe2000fffe03f */
[----:B------:R-:W-:Y:S01]  /*4b70*/  HMMA.16816.F32 R76, R4, R22, R16 ;  /* 0x00000016044c723c */ /* 0x000fe20000001810 */
[----:B------:R-:W1:Y:S07]  /*4b80*/  LDSM.16.MT88.4 R20, [R204+0x4800] ;  /* 0x00480000cc14783b */ /* 0x000e6e0000004200 */
[----:B----4-:R-:W-:Y:S11]  /*4b90*/  HMMA.16816.F32 R16, R8, R24, RZ ;  /* 0x000000180810723c */ /* 0x010ff600000018ff */
[----:B------:R-:W-:Y:S11]  /*4ba0*/  @!UPT UIADD3 URZ, URZ, URZ, URZ ;  /* 0x0000003f3f3ff290 */ /* 0x000ff6000fffe03f */
[----:B------:R-:W-:Y:S02]  /*4bb0*/  @!UPT UIADD3 URZ, URZ, URZ, URZ ;  /* 0x0000003f3f3ff290 */ /* 0x000fe4000fffe03f */
[----:B-1----:R-:W-:Y:S08]  /*4bc0*/  HMMA.16816.F32 R72, R4, R20, R16 ;  /* 0x000000140448723c */ /* 0x002ff00000001810 */
[----:B------:R-:W-:Y:S11]  /*4bd0*/  HMMA.16816.F32 R16, R8, R26, RZ ;  /* 0x0000001a0810723c */ /* 0x000ff600000018ff */
[----:B------:R-:W-:Y:S11]  /*4be0*/  @!UPT UIADD3 URZ, URZ, URZ, URZ ;  /* 0x0000003f3f3ff290 */ /* 0x000ff6000fffe03f */
[----:B------:R-:W-:Y:S02]  /*4bf0*/  @!UPT UIADD3 URZ, URZ, URZ, URZ ;  /* 0x0000003f3f3ff290 */ /* 0x000fe4000fffe03f */
[----:B------:R-:W-:Y:S01]  /*4c00*/  HMMA.16816.F32 R64, R4, R22, R16 ;  /* 0x000000160440723c */ /* 0x000fe20000001810 */
[----:B------:R-:W1:Y:S07]  /*4c10*/  LDSM.16.MT88.4 R16, [R206+0x4000] ;  /* 0x00400000ce10783b */ /* 0x000e6e0000004200 */
[C---:B-1----:R-:W-:Y:S08]  /*4c20*/  HMMA.16816.F32 R20, R8.reuse, R16, RZ ;  /* 0x000000100814723c */ /* 0x042ff000000018ff */
[----:B------:R-:W-:Y:S01]  /*4c30*/  HMMA.16816.F32 R8, R8, R18, RZ ;  /* 0x000000120808723c */ /* 0x000fe200000018ff */
[----:B------:R-:W1:Y:S11]  /*4c40*/  LDSM.16.MT88.4 R16, [R206+0x4800] ;  /* 0x00480000ce10783b */ /* 0x000e760000004200 */
[----:B------:R-:W-:Y:S04]  /*4c50*/  @!UPT UIADD3 URZ, URZ, URZ, URZ ;  /* 0x0000003f3f3ff290 */ /* 0x000fe8000fffe03f */
[C---:B-1----:R-:W-:Y:S08]  /*4c60*/  HMMA.16816.F32 R48, R4.reuse, R16, R20 ;  /* 0x000000100430723c */ /* 0x042ff00000001814 */
[----:B------:R-:W-:Y:S01]  /*4c70*/  HMMA.16816.F32 R16, R4, R18, R8 ;  /* 0x000000120410723c */ /* 0x000fe20000001808 */
[----:B------:R-:W1:Y:S06]  /*4c80*/  LDSM.16.MT88.4 R8, [R203+0x1000] ;  /* 0x00100000cb08783b */ /* 0x000e6c0000004200 */
[----:B------:R-:W-:-:S02]  /*4c90*/  F2FP.PACK_AB R4, R120, R15 ;  /* 0x0000000f7804723e */ /* 0x000fc400000000ff */
[----:B------:R-:W-:Y:S02]  /*4ca0*/  F2FP.PACK_AB R6, R116, R117 ;  /* 0x000000757406723e */ /* 0x000fe400000000ff */
[----:B------:R-:W-:Y:S02]  /*4cb0*/  F2FP.PACK_AB R5, R68, R71 ;  /* 0x000000474405723e */ /* 0x000fe400000000ff */
[----:B---3--:R-:W-:-:S07]  /*4cc0*/  F2FP.PACK_AB R7, R173, R172 ;  /* 0x000000acad07723e */ /* 0x008fce00000000ff */
[C---:B-1----:R-:W-:Y:S08]  /*4cd0*/  HMMA.16816.F32 R40, R4.reuse, R8, R112 ;  /* 0x000000080428723c */ /* 0x042ff00000001870 */
[----:B------:R-:W-:Y:S01]  /*4ce0*/  HMMA.16816.F32 R28, R4, R10, R104 ;  /* 0x0000000a041c723c */ /* 0x000fe20000001868 */
[----:B------:R-:W1:Y:S01]  /*4cf0*/  LDSM.16.MT88.4 R8, [R205+0x1000] ;  /* 0x00100000cd08783b */ /* 0x000e620000004200 */
[----:B------:R2:W-:Y:S02]  /*4d00*/  MUFU.EX2 R107, R3 ;  /* 0x00000003006b7308 */ /* 0x0005e40000000800 */
[----:B--2---:R-:W-:-:S06]  /*4d10*/  FFMA.FTZ R3, R126, c[0x0][0x2d0], -R2 ;  /* 0x0000b4007e037a23 */ /* 0x004fcc0000010802 */
[----:B------:R2:W3:Y:S02]  /*4d20*/  MUFU.EX2 R106, R3 ;  /* 0x00000003006a7308 */ /* 0x0004e40000000800 */
[--C-:B--2---:R-:W-:Y:S01]  /*4d30*/  FFMA.FTZ R3, R125, c[0x0][0x2d0], -R2.reuse ;  /* 0x0000b4007d037a23 */ /* 0x104fe20000010802 */
[C---:B-1----:R-:W-:Y:S05]  /*4d40*/  HMMA.16816.F32 R36, R4.reuse, R8, R108 ;  /* 0x000000080424723c */ /* 0x042fea000000186c */
[----:B------:R1:W-:Y:S03]  /*4d50*/  MUFU.EX2 R105, R3 ;  /* 0x0000000300697308 */ /* 0x0003e60000000800 */
[----:B------:R-:W-:Y:S01]  /*4d60*/  HMMA.16816.F32 R24, R4, R10, R92 ;  /* 0x0000000a0418723c */ /* 0x000fe2000000185c */
[----:B------:R-:W2:Y:S01]  /*4d70*/  LDSM.16.MT88.4 R8, [R204+0x1000] ;  /* 0x00100000cc08783b */ /* 0x000ea20000004200 */
[----:B-1----:R-:W-:-:S04]  /*4d80*/  FFMA.FTZ R3, R124, c[0x0][0x2d0], -R2 ;  /* 0x0000b4007c037a23 */ /* 0x002fc80000010802 */
[----:B------:R1:W4:Y:S02]  /*4d90*/  MUFU.EX2 R174, R3 ;  /* 0x0000000300ae7308 */ /* 0x0003240000000800 */
[----:B-1----:R-:W-:-:S06]  /*4da0*/  FFMA.FTZ R3, R123, c[0x0][0x2d0], -R0 ;  /* 0x0000b4007b037a23 */ /* 0x002fcc0000010800 */
[----:B------:R1:W-:Y:S01]  /*4db0*/  MUFU.EX2 R104, R3 ;  /* 0x0000000300687308 */ /* 0x0003e20000000800 */
[C---:B--2---:R-:W-:Y:S08]  /*4dc0*/  HMMA.16816.F32 R32, R4.reuse, R8, R100 ;  /* 0x000000080420723c */ /* 0x044ff00000001864 */
[----:B------:R-:W-:Y:S01]  /*4dd0*/  HMMA.16816.F32 R20, R4, R10, R84 ;  /* 0x0000000a0414723c */ /* 0x000fe20000001854 */
[----:B------:R-:W2:Y:S01]  /*4de0*/  LDSM.16.MT88.4 R8, [R206+0x1000] ;  /* 0x00100000ce08783b */ /* 0x000ea20000004200 */
[----:B-1----:R-:W-:-:S04]  /*4df0*/  FFMA.FTZ R3, R122, c[0x0][0x2d0], -R0 ;  /* 0x0000b4007a037a23 */ /* 0x002fc80000010800 */
[----:B------:R1:W1:Y:S02]  /*4e00*/  MUFU.EX2 R70, R3 ;  /* 0x0000000300467308 */ /* 0x0002640000000800 */
[----:B-1----:R-:W-:-:S06]  /*4e10*/  FFMA.FTZ R3, R119, c[0x0][0x2d0], -R0 ;  /* 0x0000b40077037a23 */ /* 0x002fcc0000010800 */
[----:B------:R1:W-:Y:S01]  /*4e20*/  MUFU.EX2 R121, R3 ;  /* 0x0000000300797308 */ /* 0x0003e20000000800 */
[----:B--2---:R-:W-:Y:S01]  /*4e30*/  HMMA.16816.F32 R44, R4, R8, R96 ;  /* 0x00000008042c723c */ /* 0x004fe20000001860 */
[----:B-1----:R-:W-:-:S06]  /*4e40*/  FFMA.FTZ R3, R118, c[0x0][0x2d0], -R0 ;  /* 0x0000b40076037a23 */ /* 0x002fcc0000010800 */
[----:B------:R1:W2:Y:S01]  /*4e50*/  MUFU.EX2 R122, R3 ;  /* 0x00000003007a7308 */ /* 0x0002a20000000800 */
[----:B------:R-:W-:Y:S01]  /*4e60*/  HMMA.16816.F32 R52, R4, R10, R52 ;  /* 0x0000000a0434723c */ /* 0x000fe20000001834 */
[----:B------:R-:W2:Y:S01]  /*4e70*/  LDSM.16.MT88.4 R8, [R203+0x5000] ;  /* 0x00500000cb08783b */ /* 0x000ea20000004200 */
[----:B-1----:R-:W-:-:S05]  /*4e80*/  FFMA.FTZ R3, R147, c[0x0][0x2d0], -R2 ;  /* 0x0000b40093037a23 */ /* 0x002fca0000010802 */
[----:B------:R1:W-:Y:S02]  /*4e90*/  MUFU.EX2 R113, R3 ;  /* 0x0000000300717308 */ /* 0x0003e40000000800 */
[----:B-1----:R-:W-:-:S06]  /*4ea0*/  FFMA.FTZ R3, R146, c[0x0][0x2d0], -R2 ;  /* 0x0000b40092037a23 */ /* 0x002fcc0000010802 */
[----:B------:R1:W-:Y:S01]  /*4eb0*/  MUFU.EX2 R114, R3 ;  /* 0x0000000300727308 */ /* 0x0003e20000000800 */
[C---:B--2---:R-:W-:Y:S08]  /*4ec0*/  HMMA.16816.F32 R56, R4.reuse, R8, R80 ;  /* 0x000000080438723c */ /* 0x044ff00000001850 */
[----:B------:R-:W-:Y:S01]  /*4ed0*/  HMMA.16816.F32 R60, R4, R10, R60 ;  /* 0x0000000a043c723c */ /* 0x000fe2000000183c */
[----:B------:R-:W2:Y:S01]  /*4ee0*/  LDSM.16.MT88.4 R8, [R205+0x5000] ;  /* 0x00500000cd08783b */ /* 0x000ea20000004200 */
[----:B-1----:R-:W-:-:S04]  /*4ef0*/  FFMA.FTZ R3, R145, c[0x0][0x2d0], -R2 ;  /* 0x0000b40091037a23 */ /* 0x002fc80000010802 */
[----:B------:R1:W-:Y:S02]  /*4f00*/  MUFU.EX2 R115, R3 ;  /* 0x0000000300737308 */ /* 0x0003e40000000800 */
[----:B-1----:R-:W-:-:S06]  /*4f10*/  FFMA.FTZ R3, R144, c[0x0][0x2d0], -R2 ;  /* 0x0000b40090037a23 */ /* 0x002fcc0000010802 */
[----:B------:R1:W1:Y:S01]  /*4f20*/  MUFU.EX2 R235, R3 ;  /* 0x0000000300eb7308 */ /* 0x0002620000000800 */
[----:B--2---:R-:W-:Y:S01]  /*4f30*/  HMMA.16816.F32 R88, R4, R8, R88 ;  /* 0x000000080458723c */ /* 0x004fe20000001858 */
[----:B-1----:R-:W-:-:S07]  /*4f40*/  FADD.FTZ R3, R232, R14 ;  /* 0x0000000ee8037221 */ /* 0x002fce0000010000 */
[C---:B------:R-:W-:Y:S01]  /*4f50*/  HMMA.16816.F32 R76, R4.reuse, R10, R76 ;  /* 0x0000000a044c723c */ /* 0x040fe2000000184c */
[----:B------:R-:W1:Y:S07]  /*4f60*/  LDSM.16.MT88.4 R8, [R204+0x5000] ;  /* 0x00500000cc08783b */ /* 0x000e6e0000004200 */
[C---:B-1----:R-:W-:Y:S08]  /*4f70*/  HMMA.16816.F32 R84, R4.reuse, R8, R72 ;  /* 0x000000080454723c */ /* 0x042ff00000001848 */
[C---:B------:R-:W-:Y:S01]  /*4f80*/  HMMA.16816.F32 R72, R4.reuse, R10, R64 ;  /* 0x0000000a0448723c */ /* 0x040fe20000001840 */
[----:B------:R-:W1:Y:S07]  /*4f90*/  LDSM.16.MT88.4 R8, [R206+0x5000] ;  /* 0x00500000ce08783b */ /* 0x000e6e0000004200 */
[C---:B-1----:R-:W-:Y:S08]  /*4fa0*/  HMMA.16816.F32 R80, R4.reuse, R8, R48 ;  /* 0x000000080450723c */ /* 0x042ff00000001830 */
[----:B------:R-:W-:Y:S01]  /*4fb0*/  HMMA.16816.F32 R64, R4, R10, R16 ;  /* 0x0000000a0440723c */ /* 0x000fe20000001810 */
[----:B------:R-:W1:Y:S06]  /*4fc0*/  LDSM.16.MT88.4 R8, [R203+0x1800] ;  /* 0x00180000cb08783b */ /* 0x000e6c0000004200 */
[----:B---3--:R-:W-:-:S02]  /*4fd0*/  F2FP.PACK_AB R4, R106, R107 ;  /* 0x0000006b6a04723e */ /* 0x008fc400000000ff */
[----:B----4-:R-:W-:Y:S02]  /*4fe0*/  F2FP.PACK_AB R6, R174, R105 ;  /* 0x00000069ae06723e */ /* 0x010fe400000000ff */
[----:B------:R-:W-:Y:S02]  /*4ff0*/  F2FP.PACK_AB R5, R70, R104 ;  /* 0x000000684605723e */ /* 0x000fe400000000ff */
[----:B------:R-:W-:-:S07]  /*5000*/  F2FP.PACK_AB R7, R122, R121 ;  /* 0x000000797a07723e */ /* 0x000fce00000000ff */
[C---:B-1----:R-:W-:Y:S08]  /*5010*/  HMMA.16816.F32 R132, R4.reuse, R8, R40 ;  /* 0x000000080484723c */ /* 0x042ff00000001828 */
[C---:B------:R-:W-:Y:S01]  /*5020*/  HMMA.16816.F32 R96, R4.reuse, R10, R28 ;  /* 0x0000000a0460723c */ /* 0x040fe2000000181c */
[----:B------:R-:W1:Y:S07]  /*5030*/  LDSM.16.MT88.4 R8, [R205+0x1800] ;  /* 0x00180000cd08783b */ /* 0x000e6e0000004200 */
        /* <DEDUP_REMOVED lines=21> */
[----:B------:R-:W-:Y:S01]  /*5190*/  FFMA.FTZ R4, R129, c[0x0][0x2d0], -R0 ;  /* 0x0000b40081047a23 */ /* 0x000fe20000010800 */
[----:B------:R-:W-:Y:S01]  /*51a0*/  F2FP.PACK_AB R6, R235, R115 ;  /* 0x00000073eb06723e */ /* 0x000fe200000000ff */
[----:B------:R-:W-:-:S02]  /*51b0*/  FADD.FTZ R5, R228, R13 ;  /* 0x0000000de4057221 */ /* 0x000fc40000010000 */
[----:B------:R2:W-:Y:S02]  /*51c0*/  MUFU.EX2 R112, R4 ;  /* 0x0000000400707308 */ /* 0x0005e40000000800 */
[----:B------:R-:W-:Y:S02]  /*51d0*/  FADD.FTZ R5, R175, R5 ;  /* 0x00000005af057221 */ /* 0x000fe40000010000 */
[----:B--2---:R-:W-:Y:S02]  /*51e0*/  FADD.FTZ R4, R15, R3 ;  /* 0x000000030f047221 */ /* 0x004fe40000010000 */
[----:B------:R-:W-:Y:S02]  /*51f0*/  FFMA.FTZ R3, R128, c[0x0][0x2d0], -R0 ;  /* 0x0000b40080037a23 */ /* 0x000fe40000010800 */
[----:B------:R-:W-:Y:S02]  /*5200*/  FFMA.FTZ R15, R170, c[0x0][0x2d0], -R2 ;  /* 0x0000b400aa0f7a23 */ /* 0x000fe40000010802 */
[----:B------:R2:W-:Y:S02]  /*5210*/  MUFU.EX2 R175, R3 ;  /* 0x0000000300af7308 */ /* 0x0005e40000000800 */
[----:B--2---:R-:W-:-:S06]  /*5220*/  FFMA.FTZ R3, R131, c[0x0][0x2d0], -R0 ;  /* 0x0000b40083037a23 */ /* 0x004fcc0000010800 */
[----:B------:R2:W-:Y:S02]  /*5230*/  MUFU.EX2 R232, R3 ;  /* 0x0000000300e87308 */ /* 0x0005e40000000800 */
[----:B--2---:R-:W-:Y:S02]  /*5240*/  FFMA.FTZ R3, R130, c[0x0][0x2d0], -R0 ;  /* 0x0000b40082037a23 */ /* 0x004fe40000010800 */
[----:B------:R-:W-:Y:S04]  /*5250*/  LDSM.16.MT88.4 R128, [R203+0x3800] ;  /* 0x00380000cb80783b */ /* 0x000fe80000004200 */
[----:B------:R2:W3:Y:S02]  /*5260*/  MUFU.EX2 R228, R3 ;  /* 0x0000000300e47308 */ /* 0x0004e40000000800 */
[----:B--2---:R-:W-:Y:S01]  /*5270*/  FADD.FTZ R3, R120, R4 ;  /* 0x0000000478037221 */ /* 0x004fe20000010000 */
[----:B---3--:R-:W-:Y:S01]  /*5280*/  F2FP.PACK_AB R7, R228, R232 ;  /* 0x000000e8e407723e */ /* 0x008fe200000000ff */
[----:B------:R-:W-:Y:S01]  /*5290*/  FADD.FTZ R4, R71, R5 ;  /* 0x0000000547047221 */ /* 0x000fe20000010000 */
[----:B------:R-:W-:Y:S01]  /*52a0*/  F2FP.PACK_AB R5, R175, R112 ;  /* 0x00000070af05723e */ /* 0x000fe200000000ff */
[----:B------:R-:W-:-:S02]  /*52b0*/  FADD.FTZ R13, R117, R3 ;  /* 0x00000003750d7221 */ /* 0x000fc40000010000 */
[----:B------:R-:W-:Y:S01]  /*52c0*/  FADD.FTZ R14, R68, R4 ;  /* 0x00000004440e7221 */ /* 0x000fe20000010000 */
[----:B------:R-:W-:Y:S01]  /*52d0*/  F2FP.PACK_AB R4, R114, R113 ;  /* 0x000000717204723e */ /* 0x000fe200000000ff */
[----:B------:R-:W-:-:S06]  /*52e0*/  FFMA.FTZ R3, R155, c[0x0][0x2d0], -R2 ;  /* 0x0000b4009b037a23 */ /* 0x000fcc0000010802 */
[C---:B-1----:R-:W-:Y:S08]  /*52f0*/  HMMA.16816.F32 R132, R4.reuse, R8, R132 ;  /* 0x000000080484723c */ /* 0x042ff00000001884 */
[----:B------:R-:W-:Y:S01]  /*5300*/  HMMA.16816.F32 R76, R4, R10, R96 ;  /* 0x0000000a044c723c */ /* 0x000fe20000001860 */
[----:B------:R-:W1:Y:S01]  /*5310*/  LDSM.16.MT88.4 R8, [R205+0x2000] ;  /* 0x00200000cd08783b */ /* 0x000e620000004200 */
[----:B------:R2:W-:Y:S02]  /*5320*/  MUFU.EX2 R97, R3 ;  /* 0x0000000300617308 */ /* 0x0005e40000000800 */
[----:B--2---:R-:W-:-:S06]  /*5330*/  FFMA.FTZ R3, R154, c[0x0][0x2d0], -R2 ;  /* 0x0000b4009a037a23 */ /* 0x004fcc0000010802 */
[----:B------:R2:W-:Y:S02]  /*5340*/  MUFU.EX2 R98, R3 ;  /* 0x0000000300627308 */ /* 0x0005e40000000800 */
[--C-:B--2---:R-:W-:Y:S01]  /*5350*/  FFMA.FTZ R3, R153, c[0x0][0x2d0], -R2.reuse ;  /* 0x0000b40099037a23 */ /* 0x104fe20000010802 */
[C---:B-1----:R-:W-:Y:S05]  /*5360*/  HMMA.16816.F32 R124, R4.reuse, R8, R124 ;  /* 0x00000008047c723c */ /* 0x042fea000000187c */
[----:B------:R1:W-:Y:S03]  /*5370*/  MUFU.EX2 R153, R3 ;  /* 0x0000000300997308 */ /* 0x0003e60000000800 */
[----:B------:R-:W-:Y:S01]  /*5380*/  HMMA.16816.F32 R80, R4, R10, R92 ;  /* 0x0000000a0450723c */ /* 0x000fe2000000185c */
[----:B------:R-:W2:Y:S01]  /*5390*/  LDSM.16.MT88.4 R8, [R204+0x2000] ;  /* 0x00200000cc08783b */ /* 0x000ea20000004200 */
[----:B-1----:R-:W-:-:S04]  /*53a0*/  FFMA.FTZ R3, R152, c[0x0][0x2d0], -R2 ;  /* 0x0000b40098037a23 */ /* 0x002fc80000010802 */
[----:B------:R1:W3:Y:S02]  /*53b0*/  MUFU.EX2 R152, R3 ;  /* 0x0000000300987308 */ /* 0x0002e40000000800 */
        /* <DEDUP_REMOVED lines=8> */
[----:B------:R1:W-:Y:S01]  /*5440*/  MUFU.EX2 R146, R3 ;  /* 0x0000000300927308 */ /* 0x0003e20000000800 */
[----:B--2---:R-:W-:Y:S01]  /*5450*/  HMMA.16816.F32 R88, R4, R8, R32 ;  /* 0x000000080458723c */ /* 0x004fe20000001820 */
[----:B-1----:R-:W-:-:S06]  /*5460*/  FFMA.FTZ R3, R151, c[0x0][0x2d0], -R0 ;  /* 0x0000b40097037a23 */ /* 0x002fcc0000010800 */
[----:B------:R-:W1:Y:S01]  /*5470*/  MUFU.EX2 R148, R3 ;  /* 0x0000000300947308 */ /* 0x000e620000000800 */
[C---:B------:R-:W-:Y:S01]  /*5480*/  HMMA.16816.F32 R84, R4.reuse, R10, R20 ;  /* 0x0000000a0454723c */ /* 0x040fe20000001814 */
[----:B------:R-:W2:Y:S04]  /*5490*/  LDSM.16.MT88.4 R8, [R203+0x6000] ;  /* 0x00600000cb08783b */ /* 0x000ea80000004200 */
[----:B------:R-:W-:Y:S03]  /*54a0*/  LDSM.16.MT88.4 R20, [R204+0x2800] ;  /* 0x00280000cc14783b */ /* 0x000fe60000004200 */
[C---:B--2---:R-:W-:Y:S08]  /*54b0*/  HMMA.16816.F32 R56, R4.reuse, R8, R28 ;  /* 0x000000080438723c */ /* 0x044ff0000000181c */
[C---:B------:R-:W-:Y:S01]  /*54c0*/  HMMA.16816.F32 R28, R4.reuse, R10, R16 ;  /* 0x0000000a041c723c */ /* 0x040fe20000001810 */
[----:B------:R-:W2:Y:S04]  /*54d0*/  LDSM.16.MT88.4 R8, [R205+0x6000] ;  /* 0x00600000cd08783b */ /* 0x000ea80000004200 */
[----:B------:R-:W-:Y:S03]  /*54e0*/  LDSM.16.MT88.4 R16, [R203+0x2800] ;  /* 0x00280000cb10783b */ /* 0x000fe60000004200 */
[C---:B--2---:R-:W-:Y:S08]  /*54f0*/  HMMA.16816.F32 R52, R4.reuse, R8, R40 ;  /* 0x000000080434723c */ /* 0x044ff00000001828 */
[C---:B------:R-:W-:Y:S01]  /*5500*/  HMMA.16816.F32 R44, R4.reuse, R10, R36 ;  /* 0x0000000a042c723c */ /* 0x040fe20000001824 */
[----:B------:R-:W2:Y:S07]  /*5510*/  LDSM.16.MT88.4 R8, [R204+0x6000] ;  /* 0x00600000cc08783b */ /* 0x000eae0000004200 */
[C---:B--2---:R-:W-:Y:S08]  /*5520*/  HMMA.16816.F32 R40, R4.reuse, R8, R48 ;  /* 0x000000080428723c */ /* 0x044ff00000001830 */
[C---:B------:R-:W-:Y:S01]  /*5530*/  HMMA.16816.F32 R36, R4.reuse, R10, R60 ;  /* 0x0000000a0424723c */ /* 0x040fe2000000183c */
[----:B------:R-:W2:Y:S07]  /*5540*/  LDSM.16.MT88.4 R8, [R206+0x6000] ;  /* 0x00600000ce08783b */ /* 0x000eae0000004200 */
[C---:B--2---:R-:W-:Y:S08]  /*5550*/  HMMA.16816.F32 R32, R4.reuse, R8, R72 ;  /* 0x000000080420723c */ /* 0x044ff00000001848 */
[----:B------:R-:W-:Y:S01]  /*5560*/  HMMA.16816.F32 R24, R4, R10, R64 ;  /* 0x0000000a0418723c */ /* 0x000fe20000001840 */
[----:B------:R-:W2:Y:S06]  /*5570*/  LDSM.16.MT88.4 R8, [R205+0x2800] ;  /* 0x00280000cd08783b */ /* 0x000eac0000004200 */
[----:B------:R-:W-:Y:S01]  /*5580*/  FADD.FTZ R4, R116, R13 ;  /* 0x0000000d74047221 */ /* 0x000fe20000010000 */
[----:B---3--:R-:W-:Y:S01]  /*5590*/  F2FP.PACK_AB R6, R152, R153 ;  /* 0x000000999806723e */ /* 0x008fe200000000ff */
[----:B------:R-:W-:Y:S01]  /*55a0*/  FADD.FTZ R5, R172, R14 ;  /* 0x0000000eac057221 */ /* 0x000fe20000010000 */
[----:B-1----:R-:W-:Y:S01]  /*55b0*/  F2FP.PACK_AB R7, R148, R146 ;  /* 0x000000929407723e */ /* 0x002fe200000000ff */
[----:B------:R-:W-:-:S02]  /*55c0*/  FADD.FTZ R3, R107, R4 ;  /* 0x000000046b037221 */ /* 0x000fc40000010000 */
[----:B------:R-:W-:Y:S01]  /*55d0*/  FADD.FTZ R4, R173, R5 ;  /* 0x00000005ad047221 */ /* 0x000fe20000010000 */
[----:B------:R-:W-:Y:S01]  /*55e0*/  F2FP.PACK_AB R5, R147, R96 ;  /* 0x000000609305723e */ /* 0x000fe200000000ff */
[----:B------:R-:W-:Y:S02]  /*55f0*/  FADD.FTZ R3, R106, R3 ;  /* 0x000000036a037221 */ /* 0x000fe40000010000 */
[----:B------:R-:W-:Y:S02]  /*5600*/  FADD.FTZ R4, R104, R4 ;  /* 0x0000000468047221 */ /* 0x000fe40000010000 */
[----:B------:R-:W-:Y:S02]  /*5610*/  FADD.FTZ R13, R105, R3 ;  /* 0x00000003690d7221 */ /* 0x000fe40000010000 */
[----:B------:R-:W-:Y:S01]  /*5620*/  FADD.FTZ R14, R70, R4 ;  /* 0x00000004460e7221 */ /* 0x000fe20000010000 */
[----:B------:R-:W-:Y:S01]  /*5630*/  F2FP.PACK_AB R4, R98, R97 ;  /* 0x000000616204723e */ /* 0x000fe200000000ff */
[----:B------:R-:W-:Y:S01]  /*5640*/  FFMA.FTZ R3, R160, c[0x0][0x2d0], -R2 ;  /* 0x0000b400a0037a23 */ /* 0x000fe20000010802 */
[----:B------:R-:W-:Y:S05]  /*5650*/  LDSM.16.MT88.4 R104, [R206+0x3800] ;  /* 0x00380000ce68783b */ /* 0x000fea0000004200 */
[C---:B------:R-:W-:Y:S08]  /*5660*/  HMMA.16816.F32 R132, R4.reuse, R16, R132 ;  /* 0x000000100484723c */ /* 0x040ff00000001884 */
[C---:B------:R-:W-:Y:S01]  /*5670*/  HMMA.16816.F32 R60, R4.reuse, R18, R76 ;  /* 0x00000012043c723c */ /* 0x040fe2000000184c */
[----:B------:R-:W1:Y:S07]  /*5680*/  LDSM.16.MT88.4 R16, [R206+0x2800] ;  /* 0x00280000ce10783b */ /* 0x000e6e0000004200 */
[C---:B--2---:R-:W-:Y:S08]  /*5690*/  HMMA.16816.F32 R124, R4.reuse, R8, R124 ;  /* 0x00000008047c723c */ /* 0x044ff0000000187c */
[C---:B------:R-:W-:Y:S01]  /*56a0*/  HMMA.16816.F32 R64, R4.reuse, R10, R80 ;  /* 0x0000000a0440723c */ /* 0x040fe20000001850 */
[----:B------:R-:W2:Y:S07]  /*56b0*/  LDSM.16.MT88.4 R8, [R203+0x6800] ;  /* 0x00680000cb08783b */ /* 0x000eae0000004200 */
[C---:B------:R-:W-:Y:S08]  /*56c0*/  HMMA.16816.F32 R76, R4.reuse, R22, R92 ;  /* 0x00000016044c723c */ /* 0x040ff0000000185c */
[C---:B------:R-:W-:Y:S01]  /*56d0*/  HMMA.16816.F32 R116, R4.reuse, R20, R100 ;  /* 0x000000140474723c */ /* 0x040fe20000001864 */
[----:B------:R-:W3:Y:S07]  /*56e0*/  LDSM.16.MT88.4 R20, [R205+0x6800] ;  /* 0x00680000cd14783b */ /* 0x000eee0000004200 */
[C---:B-1----:R-:W-:Y:S08]  /*56f0*/  HMMA.16816.F32 R108, R4.reuse, R16, R88 ;  /* 0x00000010046c723c */ /* 0x042ff00000001858 */
[C---:B------:R-:W-:Y:S01]  /*5700*/  HMMA.16816.F32 R92, R4.reuse, R18, R84 ;  /* 0x00000012045c723c */ /* 0x040fe20000001854 */
[----:B------:R-:W1:Y:S07]  /*5710*/  LDSM.16.MT88.4 R16, [R204+0x6800] ;  /* 0x00680000cc10783b */ /* 0x000e6e0000004200 */
[C---:B--2---:R-:W-:Y:S08]  /*5720*/  HMMA.16816.F32 R88, R4.reuse, R8, R56 ;  /* 0x000000080458723c */ /* 0x044ff00000001838 */
[C---:B------:R-:W-:Y:S01]  /*5730*/  HMMA.16816.F32 R84, R4.reuse, R10, R28 ;  /* 0x0000000a0454723c */ /* 0x040fe2000000181c */
[----:B------:R-:W2:Y:S04]  /*5740*/  LDSM.16.MT88.4 R8, [R206+0x6800] ;  /* 0x00680000ce08783b */ /* 0x000ea80000004200 */
[----:B------:R-:W-:Y:S03]  /*5750*/  LDSM.16.MT88.4 R28, [R206+0x7000] ;  /* 0x00700000ce1c783b */ /* 0x000fe60000004200 */
[C---:B---3--:R-:W-:Y:S08]  /*5760*/  HMMA.16816.F32 R80, R4.reuse, R20, R52 ;  /* 0x000000140450723c */ /* 0x048ff00000001834 */
[C---:B------:R-:W-:Y:S01]  /*5770*/  HMMA.16816.F32 R72, R4.reuse, R22, R44 ;  /* 0x000000160448723c */ /* 0x040fe2000000182c */
[----:B------:R-:W3:Y:S07]  /*5780*/  LDSM.16.MT88.4 R20, [R203+0x3000] ;  /* 0x00300000cb14783b */ /* 0x000eee0000004200 */
[C---:B-1----:R-:W-:Y:S08]  /*5790*/  HMMA.16816.F32 R56, R4.reuse, R16, R40 ;  /* 0x000000100438723c */ /* 0x042ff00000001828 */
[C---:B------:R-:W-:Y:S01]  /*57a0*/  HMMA.16816.F32 R48, R4.reuse, R18, R36 ;  /* 0x000000120430723c */ /* 0x040fe20000001824 */
[----:B------:R-:W1:Y:S07]  /*57b0*/  LDSM.16.MT88.4 R16, [R205+0x3000] ;  /* 0x00300000cd10783b */ /* 0x000e6e0000004200 */
[C---:B--2---:R-:W-:Y:S01]  /*57c0*/  HMMA.16816.F32 R40, R4.reuse, R8, R32 ;  /* 0x000000080428723c */ /* 0x044fe20000001820 */
[----:B------:R2:W-:Y:S07]  /*57d0*/  MUFU.EX2 R35, R3 ;  /* 0x0000000300237308 */ /* 0x0005ee0000000800 */
[----:B------:R-:W-:Y:S01]  /*57e0*/  HMMA.16816.F32 R36, R4, R10, R24 ;  /* 0x0000000a0424723c */ /* 0x000fe20000001818 */
[----:B------:R-:W4:Y:S04]  /*57f0*/  LDSM.16.MT88.4 R8, [R204+0x3000] ;  /* 0x00300000cc08783b */ /* 0x000f280000004200 */
[----:B------:R-:W1:Y:S02]  /*5800*/  LDSM.16.MT88.4 R24, [R206+0x3000] ;  /* 0x00300000ce18783b */ /* 0x000e640000004200 */
[----:B------:R-:W-:-:S02]  /*5810*/  FFMA.FTZ R4, R156, c[0x0][0x2d0], -R0 ;  /* 0x0000b4009c047a23 */ /* 0x000fc40000010800 */
[----:B--2---:R-:W-:Y:S02]  /*5820*/  FFMA.FTZ R3, R161, c[0x0][0x2d0], -R2 ;  /* 0x0000b400a1037a23 */ /* 0x004fe40000010802 */
[----:B------:R2:W-:Y:S01]  /*5830*/  MUFU.EX2 R34, R4 ;  /* 0x0000000400227308 */ /* 0x0005e20000000800 */
[----:B------:R-:W-:Y:S02]  /*5840*/  FADD.FTZ R5, R121, R14 ;  /* 0x0000000e79057221 */ /* 0x000fe40000010000 */
[----:B------:R-:W-:-:S05]  /*5850*/  FFMA.FTZ R14, R169, c[0x0][0x2d0], -R2 ;  /* 0x0000b400a90e7a23 */ /* 0x000fca0000010802 */
[----:B------:R3:W-:Y:S01]  /*5860*/  MUFU.EX2 R71, R3 ;  /* 0x0000000300477308 */ /* 0x0007e20000000800 */
[----:B--2---:R-:W-:-:S07]  /*5870*/  FFMA.FTZ R4, R159, c[0x0][0x2d0], -R0 ;  /* 0x0000b4009f047a23 */ /* 0x004fce0000010800 */
[----:B------:R-:W-:Y:S01]  /*5880*/  MUFU.EX2 R247, R14 ;  /* 0x0000000e00f77308 */ /* 0x000fe20000000800 */
[----:B---3--:R-:W-:-:S07]  /*5890*/  FFMA.FTZ R3, R162, c[0x0][0x2d0], -R2 ;  /* 0x0000b400a2037a23 */ /* 0x008fce0000010802 */
[----:B------:R2:W3:Y:S08]  /*58a0*/  MUFU.EX2 R70, R4 ;  /* 0x0000000400467308 */ /* 0x0004f00000000800 */
[----:B------:R1:W-:Y:S01]  /*58b0*/  MUFU.EX2 R144, R3 ;  /* 0x0000000300907308 */ /* 0x0003e20000000800 */
[----:B--2---:R-:W-:Y:S01]  /*58c0*/  FADD.FTZ R4, R122, R5 ;  /* 0x000000057a047221 */ /* 0x004fe20000010000 */
[----:B---3--:R-:W-:Y:S01]  /*58d0*/  F2FP.PACK_AB R7, R70, R34 ;  /* 0x000000224607723e */ /* 0x008fe200000000ff */
[----:B------:R-:W-:Y:S02]  /*58e0*/  LDSM.16.MT88.4 R120, [R205+0x3800] ;  /* 0x00380000cd78783b */ /* 0x000fe40000004200 */
[----:B------:R-:W-:Y:S01]  /*58f0*/  FADD.FTZ R32, R112, R4 ;  /* 0x0000000470207221 */ /* 0x000fe20000010000 */
[----:B------:R-:W-:Y:S01]  /*5900*/  F2FP.PACK_AB R4, R71, R35 ;  /* 0x000000234704723e */ /* 0x000fe200000000ff */
[----:B-1----:R-:W-:-:S04]  /*5910*/  FFMA.FTZ R3, R163, c[0x0][0x2d0], -R2 ;  /* 0x0000b400a3037a23 */ /* 0x002fc80000010802 */
[----:B------:R1:W2:Y:S02]  /*5920*/  MUFU.EX2 R145, R3 ;  /* 0x0000000300917308 */ /* 0x0002a40000000800 */
[----:B-1----:R-:W-:Y:S01]  /*5930*/  FFMA.FTZ R3, R158, c[0x0][0x2d0], -R0 ;  /* 0x0000b4009e037a23 */ /* 0x002fe20000010800 */
[----:B--2---:R-:W-:-:S05]  /*5940*/  F2FP.PACK_AB R6, R145, R144 ;  /* 0x000000909106723e */ /* 0x004fca00000000ff */
[----:B------:R1:W-:Y:S02]  /*5950*/  MUFU.EX2 R33, R3 ;  /* 0x0000000300217308 */ /* 0x0003e40000000800 */
[----:B-1----:R-:W-:-:S06]  /*5960*/  FFMA.FTZ R3, R157, c[0x0][0x2d0], -R0 ;  /* 0x0000b4009d037a23 */ /* 0x002fcc0000010800 */
[----:B------:R-:W1:Y:S02]  /*5970*/  MUFU.EX2 R68, R3 ;  /* 0x0000000300447308 */ /* 0x000e640000000800 */
[----:B-1----:R-:W-:Y:S01]  /*5980*/  F2FP.PACK_AB R5, R68, R33 ;  /* 0x000000214405723e */ /* 0x002fe200000000ff */
[----:B------:R-:W-:Y:S02]  /*5990*/  FADD.FTZ R3, R174, R13 ;  /* 0x0000000dae037221 */ /* 0x000fe40000010000 */
[--C-:B------:R-:W-:Y:S02]  /*59a0*/  FFMA.FTZ R13, R168, c[0x0][0x2d0], -R2.reuse ;  /* 0x0000b400a80d7a23 */ /* 0x100fe40000010802 */
[----:B------:R-:W-:Y:S02]  /*59b0*/  FFMA.FTZ R2, R167, c[0x0][0x2d0], -R2 ;  /* 0x0000b400a7027a23 */ /* 0x000fe40000010802 */
[----:B------:R-:W-:Y:S01]  /*59c0*/  HMMA.16816.F32 R132, R4, R20, R132 ;  /* 0x000000140484723c */ /* 0x000fe20000001884 */
[----:B------:R-:W-:-:S04]  /*59d0*/  FADD.FTZ R3, R113, R3 ;  /* 0x0000000371037221 */ /* 0x000fc80000010000 */
[----:B------:R-:W-:-:S03]  /*59e0*/  FADD.FTZ R3, R114, R3 ;  /* 0x0000000372037221 */ /* 0x000fc60000010000 */
[----:B------:R-:W-:Y:S01]  /*59f0*/  HMMA.16816.F32 R44, R4, R22, R60 ;  /* 0x00000016042c723c */ /* 0x000fe2000000183c */
[----:B------:R-:W1:Y:S01]  /*5a00*/  LDSM.16.MT88.4 R20, [R203+0x7000] ;  /* 0x00700000cb14783b */ /* 0x000e620000004200 */
[----:B------:R-:W-:-:S03]  /*5a10*/  FADD.FTZ R3, R115, R3 ;  /* 0x0000000373037221 */ /* 0x000fc60000010000 */
[----:B------:R-:W-:Y:S01]  /*5a20*/  LDSM.16.MT88.4 R112, [R204+0x3800] ;  /* 0x00380000cc70783b */ /* 0x000fe20000004200 */
[----:B------:R-:W-:Y:S02]  /*5a30*/  FADD.FTZ R3, R235, R3 ;  /* 0x00000003eb037221 */ /* 0x000fe40000010000 */
[C---:B------:R-:W-:Y:S08]  /*5a40*/  HMMA.16816.F32 R124, R4.reuse, R16, R124 ;  /* 0x00000010047c723c */ /* 0x040ff0000000187c */
[C---:B------:R-:W-:Y:S01]  /*5a50*/  HMMA.16816.F32 R52, R4.reuse, R18, R64 ;  /* 0x000000120434723c */ /* 0x040fe20000001840 */
[----:B------:R-:W2:Y:S07]  /*5a60*/  LDSM.16.MT88.4 R16, [R205+0x7000] ;  /* 0x00700000cd10783b */ /* 0x000eae0000004200 */
[C---:B----4-:R-:W-:Y:S08]  /*5a70*/  HMMA.16816.F32 R116, R4.reuse, R8, R116 ;  /* 0x000000080474723c */ /* 0x050ff00000001874 */
[C---:B------:R-:W-:Y:S01]  /*5a80*/  HMMA.16816.F32 R60, R4.reuse, R10, R76 ;  /* 0x0000000a043c723c */ /* 0x040fe2000000184c */
[----:B------:R-:W3:Y:S07]  /*5a90*/  LDSM.16.MT88.4 R8, [R204+0x7000] ;  /* 0x00700000cc08783b */ /* 0x000eee0000004200 */
[C---:B------:R-:W-:Y:S08]  /*5aa0*/  HMMA.16816.F32 R108, R4.reuse, R24, R108 ;  /* 0x00000018046c723c */ /* 0x040ff0000000186c */
[C---:B-1----:R-:W-:Y:S01]  /*5ab0*/  HMMA.16816.F32 R100, R4.reuse, R20, R88 ;  /* 0x000000140464723c */ /* 0x042fe20000001858 */
[----:B------:R-:W1:Y:S01]  /*5ac0*/  MUFU.EX2 R20, R15 ;  /* 0x0000000f00147308 */ /* 0x000e620000000800 */
[----:B------:R-:W4:Y:S06]  /*5ad0*/  LDSM.16.MT88.4 R88, [R205+0x7800] ;  /* 0x00780000cd58783b */ /* 0x000f2c0000004200 */
[C---:B------:R-:W-:Y:S01]  /*5ae0*/  HMMA.16816.F32 R24, R4.reuse, R26, R92 ;  /* 0x0000001a0418723c */ /* 0x040fe2000000185c */
[----:B------:R1:W-:Y:S07]  /*5af0*/  MUFU.EX2 R15, R2 ;  /* 0x00000002000f7308 */ /* 0x0003ee0000000800 */
[C---:B--2---:R-:W-:Y:S01]  /*5b00*/  HMMA.16816.F32 R92, R4.reuse, R16, R80 ;  /* 0x00000010045c723c */ /* 0x044fe20000001850 */
[----:B------:R-:W2:Y:S01]  /*5b10*/  MUFU.EX2 R21, R13 ;  /* 0x0000000d00157308 */ /* 0x000ea20000000800 */
[----:B------:R-:W-:Y:S06]  /*5b20*/  LDSM.16.MT88.4 R80, [R204+0x7800] ;  /* 0x00780000cc50783b */ /* 0x000fec0000004200 */
[----:B------:R-:W-:Y:S01]  /*5b30*/  HMMA.16816.F32 R84, R4, R22, R84 ;  /* 0x000000160454723c */ /* 0x000fe20000001854 */
[----:B-1----:R-:W-:-:S04]  /*5b40*/  FFMA.FTZ R2, R164, c[0x0][0x2d0], -R0 ;  /* 0x0000b400a4027a23 */ /* 0x002fc80000010800 */
[----:B------:R1:W-:Y:S03]  /*5b50*/  MUFU.EX2 R14, R2 ;  /* 0x00000002000e7308 */ /* 0x0003e60000000800 */
[C---:B------:R-:W-:Y:S07]  /*5b60*/  HMMA.16816.F32 R16, R4.reuse, R18, R72 ;  /* 0x000000120410723c */ /* 0x040fee0000001848 */
[----:B------:R-:W-:Y:S01]  /*5b70*/  F2FP.PACK_AB R72, R247, R20 ;  /* 0x00000014f748723e */ /* 0x000fe200000000ff */
[----:B---3--:R-:W-:Y:S01]  /*5b80*/  HMMA.16816.F32 R56, R4, R8, R56 ;  /* 0x000000080438723c */ /* 0x008fe20000001838 */
[----:B--2---:R-:W-:Y:S01]  /*5b90*/  F2FP.PACK_AB R74, R15, R21 ;  /* 0x000000150f4a723e */ /* 0x004fe200000000ff */
[----:B-1----:R-:W-:-:S06]  /*5ba0*/  FFMA.FTZ R2, R165, c[0x0][0x2d0], -R0 ;  /* 0x0000b400a5027a23 */ /* 0x002fcc0000010800 */
[C---:B------:R-:W-:Y:S01]  /*5bb0*/  HMMA.16816.F32 R48, R4.reuse, R10, R48 ;  /* 0x0000000a0430723c */ /* 0x040fe20000001830 */
[----:B------:R1:W2:Y:S01]  /*5bc0*/  MUFU.EX2 R13, R2 ;  /* 0x00000002000d7308 */ /* 0x0002a20000000800 */
[----:B------:R-:W-:Y:S06]  /*5bd0*/  LDSM.16.MT88.4 R8, [R206+0x7800] ;  /* 0x00780000ce08783b */ /* 0x000fec0000004200 */
[C---:B------:R-:W-:Y:S08]  /*5be0*/  HMMA.16816.F32 R40, R4.reuse, R28, R40 ;  /* 0x0000001c0428723c */ /* 0x040ff00000001828 */
[----:B------:R-:W-:Y:S01]  /*5bf0*/  HMMA.16816.F32 R36, R4, R30, R36 ;  /* 0x0000001e0424723c */ /* 0x000fe20000001824 */
[----:B-1----:R-:W-:Y:S01]  /*5c00*/  FFMA.FTZ R2, R166, c[0x0][0x2d0], -R0 ;  /* 0x0000b400a6027a23 */ /* 0x002fe20000010800 */
[----:B--2---:R-:W-:-:S03]  /*5c10*/  F2FP.PACK_AB R73, R13, R14 ;  /* 0x0000000e0d49723e */ /* 0x004fc600000000ff */
[----:B------:R1:W-:Y:S02]  /*5c20*/  MUFU.EX2 R7, R2 ;  /* 0x0000000200077308 */ /* 0x0003e40000000800 */
[----:B------:R-:W-:-:S04]  /*5c30*/  @P4 IMAD.HI.U32 R4, R239, c[0x0][0x2c8], RZ ;  /* 0x0000b200ef044a27 */ /* 0x000fc800078e00ff */
[----:B-1----:R-:W-:Y:S02]  /*5c40*/  FFMA.FTZ R2, R171, c[0x0][0x2d0], -R0 ;  /* 0x0000b400ab027a23 */ /* 0x002fe40000010800 */
[----:B------:R-:W-:Y:S02]  /*5c50*/  FADD.FTZ R0, R175, R32 ;  /* 0x00000020af007221 */ /* 0x000fe40000010000 */
[----:B------:R1:W2:Y:S02]  /*5c60*/  MUFU.EX2 R6, R2 ;  /* 0x0000000200067308 */ /* 0x0002a40000000800 */
[----:B------:R-:W-:Y:S01]  /*5c70*/  FADD.FTZ R0, R232, R0 ;  /* 0x00000000e8007221 */ /* 0x000fe20000010000 */
[----:B------:R-:W-:-:S03]  /*5c80*/  IADD3 R232, R237, -0x2, RZ ;  /* 0xfffffffeede87810 */ /* 0x000fc60007ffe0ff */
[----:B------:R-:W-:-:S04]  /*5c90*/  FADD.FTZ R0, R228, R0 ;  /* 0x00000000e4007221 */ /* 0x000fc80000010000 */
[----:B------:R-:W-:-:S04]  /*5ca0*/  FADD.FTZ R0, R96, R0 ;  /* 0x0000000060007221 */ /* 0x000fc80000010000 */
[----:B------:R-:W-:Y:S02]  /*5cb0*/  FADD.FTZ R0, R147, R0 ;  /* 0x0000000093007221 */ /* 0x000fe40000010000 */
[----:B-1----:R-:W-:Y:S01]  /*5cc0*/  FADD.FTZ R2, R97, R3 ;  /* 0x0000000361027221 */ /* 0x002fe20000010000 */
[----:B--2---:R-:W-:-:S03]  /*5cd0*/  F2FP.PACK_AB R75, R6, R7 ;  /* 0x00000007064b723e */ /* 0x004fc600000000ff */
[----:B------:R-:W-:Y:S02]  /*5ce0*/  FADD.FTZ R2, R98, R2 ;  /* 0x0000000262027221 */ /* 0x000fe40000010000 */
[----:B------:R-:W1:Y:S02]  /*5cf0*/  LDSM.16.MT88.4 R96, [R203+0x7800] ;  /* 0x00780000cb60783b */ /* 0x000e640000004200 */
[----:B------:R-:W-:Y:S01]  /*5d00*/  FADD.FTZ R3, R153, R2 ;  /* 0x0000000299037221 */ /* 0x000fe20000010000 */
[----:B----4-:R-:W-:Y:S01]  /*5d10*/  HMMA.16816.F32 R92, R72, R88, R92 ;  /* 0x00000058485c723c */ /* 0x010fe2000000185c */
[----:B------:R-:W-:Y:S01]  /*5d20*/  FADD.FTZ R2, R146, R0 ;  /* 0x0000000092027221 */ /* 0x000fe20000010000 */
[----:B------:R-:W-:Y:S01]  /*5d30*/  MOV R0, R239 ;  /* 0x000000ef00007202 */ /* 0x000fe20000000f00 */
[----:B------:R-:W-:Y:S01]  /*5d40*/  FADD.FTZ R3, R152, R3 ;  /* 0x0000000398037221 */ /* 0x000fe20000010000 */
[----:B------:R-:W-:Y:S01]  /*5d50*/  @P4 SHF.R.U32.HI R0, RZ, c[0x0][0x2cc], R4 ;  /* 0x0000b300ff004a19 */ /* 0x000fe20000011604 */
[----:B------:R-:W-:-:S02]  /*5d60*/  FADD.FTZ R2, R148, R2 ;  /* 0x0000000294027221 */ /* 0x000fc40000010000 */
[----:B------:R-:W-:Y:S01]  /*5d70*/  FADD.FTZ R3, R35, R3 ;  /* 0x0000000323037221 */ /* 0x000fe20000010000 */
[----:B------:R-:W-:Y:S01]  /*5d80*/  IADD3 R0, R0, -c[0x0][0x168], R238 ;  /* 0x80005a0000007a10 */ /* 0x000fe20007ffe0ee */
[----:B------:R-:W-:Y:S01]  /*5d90*/  FADD.FTZ R2, R33, R2 ;  /* 0x0000000221027221 */ /* 0x000fe20000010000 */
[C---:B------:R-:W-:Y:S01]  /*5da0*/  HMMA.16816.F32 R88, R72.reuse, R90, R16 ;  /* 0x0000005a4858723c */ /* 0x040fe20000001810 */
[----:B------:R-:W-:Y:S01]  /*5db0*/  FADD.FTZ R3, R71, R3 ;  /* 0x0000000347037221 */ /* 0x000fe20000010000 */
[----:B------:R-:W-:Y:S01]  /*5dc0*/  SHF.R.S32.HI R5, RZ, 0x1f, R0 ;  /* 0x0000001fff057819 */ /* 0x000fe20000011400 */
[----:B------:R-:W-:Y:S02]  /*5dd0*/  FADD.FTZ R2, R68, R2 ;  /* 0x0000000244027221 */ /* 0x000fe40000010000 */
[----:B------:R-:W-:Y:S01]  /*5de0*/  FADD.FTZ R4, R144, R3 ;  /* 0x0000000390047221 */ /* 0x000fe20000010000 */
[----:B------:R-:W-:Y:S01]  /*5df0*/  LEA.HI R5, R5, R0, RZ, 0x7 ;  /* 0x0000000005057211 */ /* 0x000fe200078f38ff */
[----:B------:R-:W-:Y:S01]  /*5e00*/  FADD.FTZ R3, R34, R2 ;  /* 0x0000000222037221 */ /* 0x000fe20000010000 */
[----:B------:R-:W-:Y:S01]  /*5e10*/  HMMA.16816.F32 R132, R72, R128, R132 ;  /* 0x000000804884723c */ /* 0x000fe20000001884 */
[----:B------:R-:W-:-:S02]  /*5e20*/  FADD.FTZ R2, R145, R4 ;  /* 0x0000000491027221 */ /* 0x000fc40000010000 */
[----:B------:R-:W-:Y:S01]  /*5e30*/  FADD.FTZ R0, R70, R3 ;  /* 0x0000000346007221 */ /* 0x000fe20000010000 */
[----:B------:R-:W-:Y:S01]  /*5e40*/  SHF.R.S32.HI R3, RZ, 0x7, R5 ;  /* 0x00000007ff037819 */ /* 0x000fe20000011405 */
[----:B------:R-:W-:Y:S02]  /*5e50*/  FADD.FTZ R2, R20, R2 ;  /* 0x0000000214027221 */ /* 0x000fe40000010000 */
[----:B------:R-:W-:Y:S01]  /*5e60*/  FADD.FTZ R0, R14, R0 ;  /* 0x000000000e007221 */ /* 0x000fe20000010000 */
[----:B-----5:R-:W-:Y:S01]  /*5e70*/  IMNMX R16, R236, R3, !PT ;  /* 0x00000003ec107217 */ /* 0x020fe20007800200 */
[----:B------:R-:W-:Y:S01]  /*5e80*/  FADD.FTZ R247, R247, R2 ;  /* 0x00000002f7f77221 */ /* 0x000fe20000010000 */
[----:B------:R-:W-:Y:S01]  /*5e90*/  HMMA.16816.F32 R124, R72, R120, R124 ;  /* 0x00000078487c723c */ /* 0x000fe2000000187c */
[----:B------:R-:W-:Y:S01]  /*5ea0*/  FADD.FTZ R0, R13, R0 ;  /* 0x000000000d007221 */ /* 0x000fe20000010000 */
[----:B------:R-:W-:Y:S01]  /*5eb0*/  ISETP.GE.AND P0, PT, R232, R16, PT ;  /* 0x00000010e800720c */ /* 0x000fe20003f06270 */
[----:B------:R2:W-:Y:S01]  /*5ec0*/  STL [R1+0xc], R16 ;  /* 0x00000c1001007387 */ /* 0x0005e20000100800 */
[----:B------:R-:W-:-:S02]  /*5ed0*/  FADD.FTZ R247, R21, R247 ;  /* 0x000000f715f77221 */ /* 0x000fc40000010000 */
[----:B------:R-:W-:Y:S02]  /*5ee0*/  FADD.FTZ R0, R7, R0 ;  /* 0x0000000007007221 */ /* 0x000fe40000010000 */
[----:B------:R-:W-:Y:S01]  /*5ef0*/  HMMA.16816.F32 R116, R72, R112, R116 ;  /* 0x000000704874723c */ /* 0x000fe20000001874 */
[----:B------:R-:W-:Y:S02]  /*5f00*/  FADD.FTZ R247, R15, R247 ;  /* 0x000000f70ff77221 */ /* 0x000fe40000010000 */
[----:B------:R-:W-:-:S05]  /*5f10*/  FADD.FTZ R0, R6, R0 ;  /* 0x0000000006007221 */ /* 0x000fca0000010000 */
[----:B------:R2:W-:Y:S01]  /*5f20*/  STL [R1], R0 ;  /* 0x0000000001007387 */ /* 0x0005e20000100800 */
        /* <DEDUP_REMOVED lines=11> */
[----:B------:R-:W-:Y:S03]  /*5fe0*/  @!UPT UIADD3 URZ, URZ, URZ, URZ ;  /* 0x0000003f3f3ff290 */ /* 0x000fe6000fffe03f */
[----:B------:R-:W-:Y:S11]  /*5ff0*/  @!P0 BRA `(.L_x_81) ;  /* 0x0000455000008947 */ /* 0x000ff60003800000 */
[----:B--2---:R-:W-:Y:S02]  /*6000*/  MOV R71, R12 ;  /* 0x0000000c00477202 */ /* 0x004fe40000000f00 */
[----:B------:R-:W-:-:S07]  /*6010*/  MOV R70, R69 ;  /* 0x0000004500467202 */ /* 0x000fce0000000f00 */
.L_x_92:
[----:B------:R-:W2:Y:S01]  /*6020*/  LDL R0, [R1+0x4] ;  /* 0x0000040001007983 */ /* 0x000ea20000100800 */
[----:B------:R-:W-:Y:S04]  /*6030*/  DEPBAR.LE SB0, 0x0 ;  /* 0x000080000000791a */ /* 0x000fe80000000000 */
[----:B------:R-:W-:Y:S01]  /*6040*/  WARPSYNC 0xffffffff ;  /* 0xffffffff00007948 */ /* 0x000fe20003800000 */
[----:B------:R-:W-:Y:S06]  /*6050*/  BAR.SYNC.DEFER_BLOCKING 0x0 ;  /* 0x0000000000007b1d */ /* 0x000fec0000010000 */
[----:B------:R1:W3:Y:S01]  /*6060*/  LDSM.16.M88.4 R8, [R200] ;  /* 0x00000000c808783b */ /* 0x0002e20000000200 */
[----:B------:R-:W-:Y:S03]  /*6070*/  BSSY B0, `(.L_x_82) ;  /* 0x0000058000007945 */ /* 0x000fe60003800000 */
[----:B------:R1:W4:Y:S04]  /*6080*/  LDSM.16.M88.4 R16, [R200+0x800] ;  /* 0x00080000c810783b */ /* 0x0003280000000200 */
[----:B------:R1:W1:Y:S04]  /*6090*/  LDSM.16.M88.4 R24, [R200+0x1000] ;  /* 0x00100000c818783b */ /* 0x0002680000000200 */
[----:B------:R1:W1:Y:S04]  /*60a0*/  LDSM.16.M88.4 R32, [R200+0x1800] ;  /* 0x00180000c820783b */ /* 0x0002680000000200 */
[----:B------:R1:W1:Y:S04]  /*60b0*/  LDSM.16.M88.4 R40, [R200+0x2000] ;  /* 0x00200000c828783b */ /* 0x0002680000000200 */
        /* <DEDUP_REMOVED lines=8> */
[----:B------:R1:W1:Y:S04]  /*6140*/  LDSM.16.M88.4 R164, [R221] ;  /* 0x00000000dda4783b */ /* 0x0002680000000200 */
[----:B------:R1:W1:Y:S04]  /*6150*/  LDSM.16.M88.4 R168, [R222] ;  /* 0x00000000dea8783b */ /* 0x0002680000000200 */
[----:B------:R1:W1:Y:S01]  /*6160*/  LDSM.16.M88.4 R172, [R223] ;  /* 0x00000000dfac783b */ /* 0x0002620000000200 */
[----:B--2---:R-:W-:Y:S11]  /*6170*/  ISETP.GT.AND P0, PT, R0, R232, PT ;  /* 0x000000e80000720c */ /* 0x004ff60003f04270 */
[----:B------:R-:W-:Y:S02]  /*6180*/  @!UPT UIADD3 URZ, URZ, URZ, URZ ;  /* 0x0000003f3f3ff290 */ /* 0x000fe4000fffe03f */
[----:B------:R-:W-:-:S05]  /*6190*/  @P0 BRA `(.L_x_83) ;  /* 0x0000045000000947 */ /* 0x000fca0003800000 */
[----:B-1-34-:R-:W-:Y:S01]  /*61a0*/  IMAD.WIDE.U32 R2, R231, c[0x0][0x208], RZ ;  /* 0x00008200e7027a25 */ /* 0x01afe200078e00ff */
[----:B------:R-:W-:Y:S01]  /*61b0*/  SHF.R.S32.HI R0, RZ, 0x1f, R231 ;  /* 0x0000001fff007819 */ /* 0x000fe200000114e7 */
[----:B------:R-:W2:Y:S02]  /*61c0*/  LDL.64 R6, [R1+0x28] ;  /* 0x0000280001067983 */ /* 0x000ea40000100a00 */
[----:B------:R-:W-:Y:S02]  /*61d0*/  IMAD.SHL.U32 R21, R234, 0x2, RZ ;  /* 0x00000002ea157824 */ /* 0x000fe400078e00ff */
[----:B------:R-:W-:Y:S02]  /*61e0*/  IMAD R0, R0, c[0x0][0x208], RZ ;  /* 0x0000820000007a24 */ /* 0x000fe400078e02ff */
[----:B------:R-:W3:Y:S01]  /*61f0*/  LDL R5, [R1+0x34] ;  /* 0x0000340001057983 */ /* 0x000ee20000100800 */
[----:B------:R-:W-:Y:S02]  /*6200*/  IMAD.SHL.U32 R20, R233, 0x2, RZ ;  /* 0x00000002e9147824 */ /* 0x000fe400078e00ff */
[----:B------:R-:W-:Y:S04]  /*6210*/  IMAD R0, R231, c[0x0][0x20c], R0 ;  /* 0x00008300e7007a24 */ /* 0x000fe800078e0200 */
[----:B------:R-:W-:Y:S01]  /*6220*/  IMAD.IADD R3, R3, 0x1, R0 ;  /* 0x0000000103037824 */ /* 0x000fe200078e0200 */
[----:B------:R-:W-:Y:S03]  /*6230*/  SHF.R.S32.HI R0, RZ, 0x1f, R230 ;  /* 0x0000001fff007819 */ /* 0x000fe600000114e6 */
[----:B------:R-:W-:Y:S04]  /*6240*/  IMAD.WIDE.U32 R2, R230, c[0x0][0x218], R2 ;  /* 0x00008600e6027a25 */ /* 0x000fe800078e0002 */
[----:B------:R-:W-:Y:S04]  /*6250*/  IMAD R4, R0, c[0x0][0x218], RZ ;  /* 0x0000860000047a24 */ /* 0x000fe800078e02ff */
[----:B------:R-:W-:Y:S01]  /*6260*/  IMAD R4, R230, c[0x0][0x21c], R4 ;  /* 0x00008700e6047a24 */ /* 0x000fe200078e0204 */
[----:B--2---:R-:W-:Y:S02]  /*6270*/  IADD3 R0, P0, R6, R2, RZ ;  /* 0x0000000206007210 */ /* 0x004fe40007f1e0ff */
[----:B------:R-:W-:Y:S02]  /*6280*/  SHF.R.S32.HI R6, RZ, 0x1f, R234 ;  /* 0x0000001fff067819 */ /* 0x000fe400000114ea */
[----:B---3--:R-:W-:Y:S02]  /*6290*/  IADD3.X R2, R5, R3, R4, P0, !PT ;  /* 0x0000000305027210 */ /* 0x008fe400007fe404 */
[C---:B------:R-:W-:Y:S02]  /*62a0*/  LEA R4, P0, R0.reuse, c[0x0][0x1f8], 0x1 ;  /* 0x00007e0000047a11 */ /* 0x040fe400078008ff */
[----:B------:R-:W-:Y:S02]  /*62b0*/  SHF.R.S32.HI R5, RZ, 0x1f, R233 ;  /* 0x0000001fff057819 */ /* 0x000fe400000114e9 */
[----:B------:R-:W-:Y:S02]  /*62c0*/  LEA.HI.X R0, R0, c[0x0][0x1fc], R2, 0x1, P0 ;  /* 0x00007f0000007a11 */ /* 0x000fe400000f0c02 */
[----:B------:R-:W-:Y:S02]  /*62d0*/  SHF.L.U64.HI R6, R234, 0x1, R6 ;  /* 0x00000001ea067819 */ /* 0x000fe40000010206 */
[----:B------:R-:W-:Y:S01]  /*62e0*/  SHF.L.U64.HI R5, R233, 0x1, R5 ;  /* 0x00000001e9057819 */ /* 0x000fe20000010205 */
[----:B------:R-:W-:-:S05]  /*62f0*/  BRA.DIV ~URZ, `(.L_x_84) ;  /* 0x0000a9927f007947 */ /* 0x000fca000b800000 */
[----:B------:R1:W2:Y:S02]  /*6300*/  SHFL.IDX PT, R7, R0, RZ, 0x181f ;  /* 0x00181fff00077589 */ /* 0x0002a400000e0000 */
.L_x_119:
[----:B------:R-:W-:-:S05]  /*6310*/  BRA.DIV ~URZ, `(.L_x_85) ;  /* 0x0000a9e27f007947 */ /* 0x000fca000b800000 */
[----:B------:R-:W3:Y:S01]  /*6320*/  SHFL.IDX PT, R14, R4, RZ, 0x181f ;  /* 0x00181fff040e7589 */ /* 0x000ee200000e0000 */
[----:B------:R-:W-:Y:S02]  /*6330*/  ISETP.GE.AND P2, PT, R233, c[0x0][0x1d4], PT ;  /* 0x00007500e9007a0c */ /* 0x000fe40003f46270 */
[CC--:B---3--:R-:W-:Y:S02]  /*6340*/  IADD3 R2, P0, R14.reuse, R20.reuse, RZ ;  /* 0x000000140e027210 */ /* 0x0c8fe40007f1e0ff */
[-C--:B------:R-:W-:Y:S03]  /*6350*/  IADD3 R14, P5, R14, R21.reuse, RZ ;  /* 0x000000150e0e7210 */ /* 0x080fe60007fbe0ff */
[C-C-:B--2---:R-:W-:Y:S01]  /*6360*/  IMAD.X R3, R7.reuse, 0x1, R5.reuse, P0 ;  /* 0x0000000107037824 */ /* 0x144fe200000e0605 */
[----:B------:R-:W-:Y:S01]  /*6370*/  ISETP.GE.AND P0, PT, R234, c[0x0][0x1d4], PT ;  /* 0x00007500ea007a0c */ /* 0x000fe20003f06270 */
[--C-:B------:R-:W-:Y:S02]  /*6380*/  IMAD.X R15, R7, 0x1, R6.reuse, P5 ;  /* 0x00000001070f7824 */ /* 0x100fe400028e0606 */
[----:B------:R-:W-:Y:S04]  /*6390*/  SHFL.IDX PT, R7, R4, 0x2, 0x181f ;  /* 0x00581f0004077f89 */ /* 0x000fe800000e0000 */
[----:B------:R-:W-:Y:S01]  /*63a0*/  @!PT LDS RZ, [RZ] ;  /* 0x00000000fffff984 */ /* 0x000fe20000000800 */
[----:B------:R2:W-:Y:S06]  /*63b0*/  LDGSTS.E.BYPASS.LTC128B.128 [R229+0x100], [R2.64], !P2 ;  /* 0x0010000002e57fae */ /* 0x0005ec000d101d46 */
[----:B------:R3:W-:Y:S04]  /*63c0*/  LDGSTS.E.BYPASS.LTC128B.128 [R229+0x4100], [R14.64], !P0 ;  /* 0x041000000ee57fae */ /* 0x0007e8000c101d46 */
[----:B--2---:R-:W2:Y:S04]  /*63d0*/  SHFL.IDX PT, R2, R4, 0x1, 0x181f ;  /* 0x00381f0004027f89 */ /* 0x004ea800000e0000 */
[----:B------:R-:W4:Y:S04]  /*63e0*/  SHFL.IDX PT, R3, R0, 0x1, 0x181f ;  /* 0x00381f0000037f89 */ /* 0x000f2800000e0000 */
[----:B------:R-:W-:Y:S01]  /*63f0*/  SHFL.IDX PT, R4, R4, 0x3, 0x181f ;  /* 0x00781f0004047f89 */ /* 0x000fe200000e0000 */
[CC--:B--2---:R-:W-:Y:S02]  /*6400*/  IADD3 R12, P6, R2.reuse, R20.reuse, RZ ;  /* 0x00000014020c7210 */ /* 0x0c4fe40007fde0ff */
[-C--:B------:R-:W-:Y:S03]  /*6410*/  IADD3 R2, P5, R2, R21.reuse, RZ ;  /* 0x0000001502027210 */ /* 0x080fe60007fbe0ff */
[C-C-:B----4-:R-:W-:Y:S02]  /*6420*/  IMAD.X R13, R3.reuse, 0x1, R5.reuse, P6 ;  /* 0x00000001030d7824 */ /* 0x150fe400030e0605 */
[--C-:B------:R-:W-:Y:S03]  /*6430*/  IMAD.X R3, R3, 0x1, R6.reuse, P5 ;  /* 0x0000000103037824 */ /* 0x100fe600028e0606 */
[----:B------:R2:W-:Y:S04]  /*6440*/  LDGSTS.E.BYPASS.LTC128B.128 [R229+0x1100], [R12.64], !P2 ;  /* 0x011000000ce57fae */ /* 0x0005e8000d101d46 */
[----:B------:R4:W-:Y:S04]  /*6450*/  LDGSTS.E.BYPASS.LTC128B.128 [R229+0x5100], [R2.64], !P0 ;  /* 0x0510000002e57fae */ /* 0x0009e8000c101d46 */
[----:B--2---:R-:W2:Y:S04]  /*6460*/  SHFL.IDX PT, R12, R0, 0x2, 0x181f ;  /* 0x00581f00000c7f89 */ /* 0x004ea800000e0000 */
[----:B-1----:R-:W1:Y:S01]  /*6470*/  SHFL.IDX PT, R0, R0, 0x3, 0x181f ;  /* 0x00781f0000007f89 */ /* 0x002e6200000e0000 */
[C---:B----4-:R-:W-:Y:S05]  /*6480*/  IADD3 R2, P5, R7.reuse, R20, RZ ;  /* 0x0000001407027210 */ /* 0x050fea0007fbe0ff */
[C---:B--2---:R-:W-:Y:S05]  /*6490*/  IMAD.X R3, R12.reuse, 0x1, R5, P5 ;  /* 0x000000010c037824 */ /* 0x044fea00028e0605 */
[----:B------:R2:W-:Y:S02]  /*64a0*/  LDGSTS.E.BYPASS.LTC128B.128 [R229+0x2100], [R2.64], !P2 ;  /* 0x0210000002e57fae */ /* 0x0005e4000d101d46 */
[----:B--2---:R-:W-:Y:S02]  /*64b0*/  IADD3 R2, P5, R7, R21, RZ ;  /* 0x0000001507027210 */ /* 0x004fe40007fbe0ff */
[----:B------:R-:W-:Y:S03]  /*64c0*/  SEL R7, RZ, 0x10, P2 ;  /* 0x00000010ff077807 */ /* 0x000fe60001000000 */
[----:B------:R-:W-:Y:S01]  /*64d0*/  IMAD.X R3, R12, 0x1, R6, P5 ;  /* 0x000000010c037824 */ /* 0x000fe200028e0606 */
[----:B------:R-:W-:Y:S04]  /*64e0*/  SEL R12, RZ, 0x10, P0 ;  /* 0x00000010ff0c7807 */ /* 0x000fe80000000000 */
[----:B------:R3:W-:Y:S03]  /*64f0*/  LDGSTS.E.BYPASS.LTC128B.128 [R229+0x6100], [R2.64], !P0 ;  /* 0x0610000002e57fae */ /* 0x0007e6000c101d46 */
.L_x_120:
[C---:B-1----:R-:W-:Y:S02]  /*6500*/  ISETP.NE.U32.AND P5, PT, R7.reuse, RZ, PT ;  /* 0x000000ff0700720c */ /* 0x042fe40003fa5070 */
[----:B------:R-:W-:Y:S04]  /*6510*/  IADD3 R7, -R7, 0x10, RZ ;  /* 0x0000001007077810 */ /* 0x000fe80007ffe1ff */
[----:B------:R-:W-:Y:S04]  /*6520*/  LOP3.LUT R7, R7, 0xf, RZ, 0xc0, !PT ;  /* 0x0000000f07077812 */ /* 0x000fe800078ec0ff */
[----:B---3--:R-:W-:Y:S04]  /*6530*/  IADD3 R2, P2, P0, R7, R4, R20 ;  /* 0x0000000407027210 */ /* 0x008fe8000785e014 */
[----:B------:R-:W-:Y:S05]  /*6540*/  IADD3.X R3, RZ, R0, R5, P2, P0 ;  /* 0x00000000ff037210 */ /* 0x000fea00017e0405 */
[----:B------:R-:W-:Y:S01]  /*6550*/  @!PT LDS RZ, [RZ] ;  /* 0x00000000fffff984 */ /* 0x000fe20000000800 */
[----:B------:R-:W-:Y:S01]  /*6560*/  @!PT LDS RZ, [RZ] ;  /* 0x00000000fffff984 */ /* 0x000fe20000000800 */
[----:B------:R-:W-:Y:S01]  /*6570*/  @!PT LDS RZ, [RZ] ;  /* 0x00000000fffff984 */ /* 0x000fe20000000800 */
[----:B------:R1:W-:Y:S01]  /*6580*/  LDGSTS.E.BYPASS.LTC128B.128.ZFILL [R229+0x3100], [R2.64], P5 ;  /* 0x0310000002e57fae */ /* 0x0003e2000a941d46 */
[C---:B------:R-:W-:Y:S02]  /*6590*/  ISETP.NE.U32.AND P5, PT, R12.reuse, RZ, PT ;  /* 0x000000ff0c00720c */ /* 0x040fe40003fa5070 */
[----:B------:R-:W-:Y:S04]  /*65a0*/  IADD3 R12, -R12, 0x10, RZ ;  /* 0x000000100c0c7810 */ /* 0x000fe80007ffe1ff */
[----:B------:R-:W-:Y:S04]  /*65b0*/  LOP3.LUT R12, R12, 0xf, RZ, 0xc0, !PT ;  /* 0x0000000f0c0c7812 */ /* 0x000fe800078ec0ff */
[----:B-1----:R-:W-:Y:S04]  /*65c0*/  IADD3 R2, P2, P0, R12, R4, R21 ;  /* 0x000000040c027210 */ /* 0x002fe8000785e015 */
[----:B------:R-:W-:Y:S05]  /*65d0*/  IADD3.X R3, RZ, R0, R6, P2, P0 ;  /* 0x00000000ff037210 */ /* 0x000fea00017e0406 */
[----:B------:R1:W-:Y:S04]  /*65e0*/  LDGSTS.E.BYPASS.LTC128B.128.ZFILL [R229+0x7100], [R2.64], P5 ;  /* 0x0710000002e57fae */ /* 0x0003e8000a941d46 */
.L_x_83:
[----:B-1-34-:R-:W-:Y:S05]  /*65f0*/  BSYNC B0 ;  /* 0x0000000000007941 */ /* 0x01afea0003800000 */
.L_x_82:
[----:B------:R-:W0:Y:S01]  /*6600*/  LDGDEPBAR ;  /* 0x00000000000079af */ /* 0x000e220000000000 */
[----:B------:R-:W-:Y:S01]  /*6610*/  WARPSYNC 0xffffffff ;  /* 0xffffffff00007948 */ /* 0x000fe20003800000 */
[C---:B------:R-:W-:Y:S01]  /*6620*/  HMMA.16816.F32 R4, R136.reuse, R8, RZ ;  /* 0x000000088804723c */ /* 0x040fe200000018ff */
[----:B------:R-:W-:Y:S05]  /*6630*/  BSSY B0, `(.L_x_86) ;  /* 0x0000114000007945 */ /* 0x000fea0003800000 */
[----:B------:R-:W2:Y:S02]  /*6640*/  LDL R0, [R1+0x4] ;  /* 0x0000040001007983 */ /* 0x000ea40000100800 */
[C---:B------:R-:W-:Y:S08]  /*6650*/  HMMA.16816.F32 R8, R136.reuse, R10, RZ ;  /* 0x0000000a8808723c */ /* 0x040ff000000018ff */
        /* <DEDUP_REMOVED lines=16> */
[----:B------:R-:W1:Y:S07]  /*6760*/  LDSM.16.M88.4 R144, [R202] ;  /* 0x00000000ca90783b */ /* 0x000e6e0000000200 */
        /* <DEDUP_REMOVED lines=11> */
[----:B------:R-:W1:Y:S07]  /*6820*/  LDSM.16.M88.4 R160, [R202+0x2000] ;  /* 0x00200000caa0783b */ /* 0x000e6e0000000200 */
[C---:B------:R-:W-:Y:S08]  /*6830*/  HMMA.16816.F32 R44, R140.reuse, R164, R44 ;  /* 0x000000a48c2c723c */ /* 0x040ff0000000182c */
[C---:B------:R-:W-:Y:S01]  /*6840*/  HMMA.16816.F32 R48, R140.reuse, R166, R48 ;  /* 0x000000a68c30723c */ /* 0x040fe20000001830 */
[----:B------:R-:W-:Y:S07]  /*6850*/  LDSM.16.M88.4 R164, [R201+-0x3800] ;  /* 0xffc80000c9a4783b */ /* 0x000fee0000000200 */
[C---:B------:R-:W-:Y:S08]  /*6860*/  HMMA.16816.F32 R52, R140.reuse, R168, R52 ;  /* 0x000000a88c34723c */ /* 0x040ff00000001834 */
[C---:B------:R-:W-:Y:S01]  /*6870*/  HMMA.16816.F32 R56, R140.reuse, R170, R56 ;  /* 0x000000aa8c38723c */ /* 0x040fe20000001838 */
[----:B------:R-:W-:Y:S07]  /*6880*/  LDSM.16.M88.4 R168, [R201+-0x3000] ;  /* 0xffd00000c9a8783b */ /* 0x000fee0000000200 */
[C---:B------:R-:W-:Y:S08]  /*6890*/  HMMA.16816.F32 R60, R140.reuse, R172, R60 ;  /* 0x000000ac8c3c723c */ /* 0x040ff0000000183c */
[----:B------:R-:W-:Y:S08]  /*68a0*/  HMMA.16816.F32 R64, R140, R174, R64 ;  /* 0x000000ae8c40723c */ /* 0x000ff00000001840 */
        /* <DEDUP_REMOVED lines=9> */
[C---:B-----5:R-:W-:Y:S03]  /*6940*/  HMMA.16816.F32 R28, R176.reuse, R156, R28 ;  /* 0x0000009cb01c723c */ /* 0x060fe6000000181c */
[----:B--2---:R-:W-:Y:S05]  /*6950*/  ISETP.GT.AND P0, PT, R232, R0, PT ;  /* 0x00000000e800720c */ /* 0x004fea0003f04270 */
[C---:B------:R-:W-:Y:S01]  /*6960*/  HMMA.16816.F32 R32, R176.reuse, R158, R32 ;  /* 0x0000009eb020723c */ /* 0x040fe20000001820 */
[----:B------:R-:W2:Y:S07]  /*6970*/  LDSM.16.M88.4 R156, [R201+-0x4000] ;  /* 0xffc00000c99c783b */ /* 0x000eae0000000200 */
[C---:B------:R-:W-:Y:S08]  /*6980*/  HMMA.16816.F32 R36, R176.reuse, R160, R36 ;  /* 0x000000a0b024723c */ /* 0x040ff00000001824 */
[C---:B------:R-:W-:Y:S01]  /*6990*/  HMMA.16816.F32 R40, R176.reuse, R162, R40 ;  /* 0x000000a2b028723c */ /* 0x040fe20000001828 */
[----:B------:R-:W5:Y:S07]  /*69a0*/  LDSM.16.M88.4 R160, [R201+-0x2800] ;  /* 0xffd80000c9a0783b */ /* 0x000f6e0000000200 */
[C---:B-1----:R-:W-:Y:S08]  /*69b0*/  HMMA.16816.F32 R44, R176.reuse, R144, R44 ;  /* 0x00000090b02c723c */ /* 0x042ff0000000182c */
[C---:B------:R-:W-:Y:S01]  /*69c0*/  HMMA.16816.F32 R48, R176.reuse, R146, R48 ;  /* 0x00000092b030723c */ /* 0x040fe20000001830 */
[----:B------:R-:W1:Y:S07]  /*69d0*/  LDSM.16.M88.4 R144, [R201+-0x2000] ;  /* 0xffe00000c990783b */ /* 0x000e6e0000000200 */
[C---:B---3--:R-:W-:Y:S08]  /*69e0*/  HMMA.16816.F32 R52, R176.reuse, R148, R52 ;  /* 0x00000094b034723c */ /* 0x048ff00000001834 */
[C---:B------:R-:W-:Y:S01]  /*69f0*/  HMMA.16816.F32 R56, R176.reuse, R150, R56 ;  /* 0x00000096b038723c */ /* 0x040fe20000001838 */
[----:B------:R-:W3:Y:S07]  /*6a00*/  LDSM.16.M88.4 R148, [R201+-0x1800] ;  /* 0xffe80000c994783b */ /* 0x000eee0000000200 */
[C---:B----4-:R-:W-:Y:S08]  /*6a10*/  HMMA.16816.F32 R60, R176.reuse, R152, R60 ;  /* 0x00000098b03c723c */ /* 0x050ff0000000183c */
[----:B------:R-:W-:Y:S01]  /*6a20*/  HMMA.16816.F32 R64, R176, R154, R64 ;  /* 0x0000009ab040723c */ /* 0x000fe20000001840 */
[----:B------:R-:W4:Y:S07]  /*6a30*/  LDSM.16.M88.4 R152, [R201+-0x1000] ;  /* 0xfff00000c998783b */ /* 0x000f2e0000000200 */
[C---:B--2---:R-:W-:Y:S08]  /*6a40*/  HMMA.16816.F32 R4, R180.reuse, R156, R4 ;  /* 0x0000009cb404723c */ /* 0x044ff00000001804 */
[C---:B------:R-:W-:Y:S01]  /*6a50*/  HMMA.16816.F32 R8, R180.reuse, R158, R8 ;  /* 0x0000009eb408723c */ /* 0x040fe20000001808 */
[----:B------:R-:W2:Y:S07]  /*6a60*/  LDSM.16.M88.4 R156, [R201+-0x800] ;  /* 0xfff80000c99c783b */ /* 0x000eae0000000200 */
[C---:B------:R-:W-:Y:S08]  /*6a70*/  HMMA.16816.F32 R12, R180.reuse, R164, R12 ;  /* 0x000000a4b40c723c */ /* 0x040ff0000000180c */
[C---:B------:R-:W-:Y:S01]  /*6a80*/  HMMA.16816.F32 R16, R180.reuse, R166, R16 ;  /* 0x000000a6b410723c */ /* 0x040fe20000001810 */
[----:B------:R-:W2:Y:S07]  /*6a90*/  LDSM.16.M88.4 R164, [R200+0x4000] ;  /* 0x00400000c8a4783b */ /* 0x000eae0000000200 */
[C---:B------:R-:W-:Y:S08]  /*6aa0*/  HMMA.16816.F32 R20, R180.reuse, R168, R20 ;  /* 0x000000a8b414723c */ /* 0x040ff00000001814 */
[C---:B------:R-:W-:Y:S01]  /*6ab0*/  HMMA.16816.F32 R24, R180.reuse, R170, R24 ;  /* 0x000000aab418723c */ /* 0x040fe20000001818 */
[----:B------:R-:W2:Y:S07]  /*6ac0*/  LDSM.16.M88.4 R168, [R200+0x4800] ;  /* 0x00480000c8a8783b */ /* 0x000eae0000000200 */
[C---:B-----5:R-:W-:Y:S08]  /*6ad0*/  HMMA.16816.F32 R28, R180.reuse, R160, R28 ;  /* 0x000000a0b41c723c */ /* 0x060ff0000000181c */
[C---:B------:R-:W-:Y:S01]  /*6ae0*/  HMMA.16816.F32 R32, R180.reuse, R162, R32 ;  /* 0x000000a2b420723c */ /* 0x040fe20000001820 */
[----:B------:R-:W5:Y:S07]  /*6af0*/  LDSM.16.M88.4 R160, [R200+0x5000] ;  /* 0x00500000c8a0783b */ /* 0x000f6e0000000200 */
        /* <DEDUP_REMOVED lines=9> */
[C---:B--2---:R-:W-:Y:S08]  /*6b90*/  HMMA.16816.F32 R60, R180.reuse, R156, R60 ;  /* 0x0000009cb43c723c */ /* 0x044ff0000000183c */
[----:B------:R-:W-:Y:S01]  /*6ba0*/  HMMA.16816.F32 R64, R180, R158, R64 ;  /* 0x0000009eb440723c */ /* 0x000fe20000001840 */
[----:B------:R-:W2:Y:S07]  /*6bb0*/  LDSM.16.M88.4 R156, [R200+0x7000] ;  /* 0x00700000c89c783b */ /* 0x000eae0000000200 */
[C---:B------:R-:W-:Y:S08]  /*6bc0*/  HMMA.16816.F32 R4, R184.reuse, R164, R4 ;  /* 0x000000a4b804723c */ /* 0x040ff00000001804 */
[C---:B------:R-:W-:Y:S01]  /*6bd0*/  HMMA.16816.F32 R8, R184.reuse, R166, R8 ;  /* 0x000000a6b808723c */ /* 0x040fe20000001808 */
[----:B------:R-:W-:Y:S07]  /*6be0*/  LDSM.16.M88.4 R164, [R208] ;  /* 0x00000000d0a4783b */ /* 0x000fee0000000200 */
[C---:B------:R-:W-:Y:S08]  /*6bf0*/  HMMA.16816.F32 R12, R184.reuse, R168, R12 ;  /* 0x000000a8b80c723c */ /* 0x040ff0000000180c */
[C---:B------:R-:W-:Y:S01]  /*6c00*/  HMMA.16816.F32 R16, R184.reuse, R170, R16 ;  /* 0x000000aab810723c */ /* 0x040fe20000001810 */
[----:B------:R-:W-:Y:S07]  /*6c10*/  LDSM.16.M88.4 R168, [R209] ;  /* 0x00000000d1a8783b */ /* 0x000fee0000000200 */
[C---:B-----5:R-:W-:Y:S08]  /*6c20*/  HMMA.16816.F32 R20, R184.reuse, R160, R20 ;  /* 0x000000a0b814723c */ /* 0x060ff00000001814 */
[C---:B------:R-:W-:Y:S01]  /*6c30*/  HMMA.16816.F32 R24, R184.reuse, R162, R24 ;  /* 0x000000a2b818723c */ /* 0x040fe20000001818 */
[----:B------:R-:W5:Y:S07]  /*6c40*/  LDSM.16.M88.4 R160, [R200+0x7800] ;  /* 0x00780000c8a0783b */ /* 0x000f6e0000000200 */
[C---:B-1----:R-:W-:Y:S08]  /*6c50*/  HMMA.16816.F32 R28, R184.reuse, R144, R28 ;  /* 0x00000090b81c723c */ /* 0x042ff0000000181c */
[C---:B------:R-:W-:Y:S01]  /*6c60*/  HMMA.16816.F32 R32, R184.reuse, R146, R32 ;  /* 0x00000092b820723c */ /* 0x040fe20000001820 */
[----:B------:R-:W1:Y:S07]  /*6c70*/  LDSM.16.M88.4 R144, [R210] ;  /* 0x00000000d290783b */ /* 0x000e6e0000000200 */
[C---:B---3--:R-:W-:Y:S08]  /*6c80*/  HMMA.16816.F32 R36, R184.reuse, R148, R36 ;  /* 0x00000094b824723c */ /* 0x048ff00000001824 */
[C---:B------:R-:W-:Y:S01]  /*6c90*/  HMMA.16816.F32 R40, R184.reuse, R150, R40 ;  /* 0x00000096b828723c */ /* 0x040fe20000001828 */
[----:B------:R-:W3:Y:S07]  /*6ca0*/  LDSM.16.M88.4 R148, [R211] ;  /* 0x00000000d394783b */ /* 0x000eee0000000200 */
[C---:B----4-:R-:W-:Y:S08]  /*6cb0*/  HMMA.16816.F32 R44, R184.reuse, R152, R44 ;  /* 0x00000098b82c723c */ /* 0x050ff0000000182c */
[C---:B------:R-:W-:Y:S01]  /*6cc0*/  HMMA.16816.F32 R48, R184.reuse, R154, R48 ;  /* 0x0000009ab830723c */ /* 0x040fe20000001830 */
[----:B------:R-:W4:Y:S07]  /*6cd0*/  LDSM.16.M88.4 R152, [R212] ;  /* 0x00000000d498783b */ /* 0x000f2e0000000200 */
[C---:B--2---:R-:W-:Y:S08]  /*6ce0*/  HMMA.16816.F32 R52, R184.reuse, R156, R52 ;  /* 0x0000009cb834723c */ /* 0x044ff00000001834 */
[C---:B------:R-:W-:Y:S01]  /*6cf0*/  HMMA.16816.F32 R56, R184.reuse, R158, R56 ;  /* 0x0000009eb838723c */ /* 0x040fe20000001838 */
[----:B------:R-:W2:Y:S07]  /*6d00*/  LDSM.16.M88.4 R156, [R213] ;  /* 0x00000000d59c783b */ /* 0x000eae0000000200 */
[C---:B-----5:R-:W-:Y:S08]  /*6d10*/  HMMA.16816.F32 R60, R184.reuse, R160, R60 ;  /* 0x000000a0b83c723c */ /* 0x060ff0000000183c */
[----:B------:R-:W-:Y:S01]  /*6d20*/  HMMA.16816.F32 R64, R184, R162, R64 ;  /* 0x000000a2b840723c */ /* 0x000fe20000001840 */
[----:B------:R-:W5:Y:S07]  /*6d30*/  LDSM.16.M88.4 R160, [R214] ;  /* 0x00000000d6a0783b */ /* 0x000f6e0000000200 */
[C---:B------:R-:W-:Y:S08]  /*6d40*/  HMMA.16816.F32 R4, R188.reuse, R164, R4 ;  /* 0x000000a4bc04723c */ /* 0x040ff00000001804 */
[C---:B------:R-:W-:Y:S01]  /*6d50*/  HMMA.16816.F32 R8, R188.reuse, R166, R8 ;  /* 0x000000a6bc08723c */ /* 0x040fe20000001808 */
[----:B------:R-:W2:Y:S07]  /*6d60*/  LDSM.16.M88.4 R164, [R215] ;  /* 0x00000000d7a4783b */ /* 0x000eae0000000200 */
[C---:B------:R-:W-:Y:S08]  /*6d70*/  HMMA.16816.F32 R12, R188.reuse, R168, R12 ;  /* 0x000000a8bc0c723c */ /* 0x040ff0000000180c */
        /* <DEDUP_REMOVED lines=14> */
[C---:B-----5:R-:W-:Y:S08]  /*6e60*/  HMMA.16816.F32 R52, R188.reuse, R160, R52 ;  /* 0x000000a0bc34723c */ /* 0x060ff00000001834 */
[C---:B------:R-:W-:Y:S01]  /*6e70*/  HMMA.16816.F32 R56, R188.reuse, R162, R56 ;  /* 0x000000a2bc38723c */ /* 0x040fe20000001838 */
[----:B------:R-:W5:Y:S07]  /*6e80*/  LDSM.16.M88.4 R160, [R202+0x6800] ;  /* 0x00680000caa0783b */ /* 0x000f6e0000000200 */
[C---:B------:R-:W-:Y:S08]  /*6e90*/  HMMA.16816.F32 R60, R188.reuse, R164, R60 ;  /* 0x000000a4bc3c723c */ /* 0x040ff0000000183c */
[----:B------:R-:W-:Y:S01]  /*6ea0*/  HMMA.16816.F32 R64, R188, R166, R64 ;  /* 0x000000a6bc40723c */ /* 0x000fe20000001840 */
[----:B------:R-:W2:Y:S07]  /*6eb0*/  LDSM.16.M88.4 R164, [R202+0x7000] ;  /* 0x00700000caa4783b */ /* 0x000eae0000000200 */
[C---:B------:R-:W-:Y:S08]  /*6ec0*/  HMMA.16816.F32 R4, R192.reuse, R168, R4 ;  /* 0x000000a8c004723c */ /* 0x040ff00000001804 */
[C---:B------:R-:W-:Y:S01]  /*6ed0*/  HMMA.16816.F32 R8, R192.reuse, R170, R8 ;  /* 0x000000aac008723c */ /* 0x040fe20000001808 */
[----:B------:R-:W2:Y:S07]  /*6ee0*/  LDSM.16.M88.4 R168, [R202+0x7800] ;  /* 0x00780000caa8783b */ /* 0x000eae0000000200 */
[C---:B-1----:R-:W-:Y:S08]  /*6ef0*/  HMMA.16816.F32 R12, R192.reuse, R144, R12 ;  /* 0x00000090c00c723c */ /* 0x042ff0000000180c */
[C---:B------:R-:W-:Y:S01]  /*6f00*/  HMMA.16816.F32 R16, R192.reuse, R146, R16 ;  /* 0x00000092c010723c */ /* 0x040fe20000001810 */
[----:B------:R-:W1:Y:S07]  /*6f10*/  LDSM.16.M88.4 R144, [R201] ;  /* 0x00000000c990783b */ /* 0x000e6e0000000200 */
        /* <DEDUP_REMOVED lines=13> */
[C---:B------:R-:W-:Y:S01]  /*6ff0*/  HMMA.16816.F32 R56, R192.reuse, R166, R56 ;  /* 0x000000a6c038723c */ /* 0x040fe20000001838 */
[----:B------:R-:W2:Y:S07]  /*7000*/  LDSM.16.M88.4 R164, [R201+0x2800] ;  /* 0x00280000c9a4783b */ /* 0x000eae0000000200 */
[C---:B------:R-:W-:Y:S08]  /*7010*/  HMMA.16816.F32 R60, R192.reuse, R168, R60 ;  /* 0x000000a8c03c723c */ /* 0x040ff0000000183c */
[----:B------:R-:W-:Y:S01]  /*7020*/  HMMA.16816.F32 R64, R192, R170, R64 ;  /* 0x000000aac040723c */ /* 0x000fe20000001840 */
[----:B------:R-:W2:Y:S07]  /*7030*/  LDSM.16.M88.4 R168, [R201+0x3000] ;  /* 0x00300000c9a8783b */ /* 0x000eae0000000200 */
[C---:B-1----:R-:W-:Y:S08]  /*7040*/  HMMA.16816.F32 R4, R196.reuse, R144, R4 ;  /* 0x00000090c404723c */ /* 0x042ff00000001804 */
[C---:B------:R-:W-:Y:S01]  /*7050*/  HMMA.16816.F32 R8, R196.reuse, R146, R8 ;  /* 0x00000092c408723c */ /* 0x040fe20000001808 */
[----:B------:R-:W1:Y:S01]  /*7060*/  LDSM.16.M88.4 R144, [R201+0x3800] ;  /* 0x00380000c990783b */ /* 0x000e620000000200 */
[----:B------:R-:W-:Y:S06]  /*7070*/  DEPBAR.LE SB0, 0x0 ;  /* 0x000080000000791a */ /* 0x000fec0000000000 */
[C---:B---3--:R-:W-:Y:S01]  /*7080*/  HMMA.16816.F32 R12, R196.reuse, R148, R12 ;  /* 0x00000094c40c723c */ /* 0x048fe2000000180c */
[----:B------:R-:W-:Y:S07]  /*7090*/  BAR.SYNC.DEFER_BLOCKING 0x0 ;  /* 0x0000000000007b1d */ /* 0x000fee0000010000 */
[C---:B------:R-:W-:Y:S08]  /*70a0*/  HMMA.16816.F32 R16, R196.reuse, R150, R16 ;  /* 0x00000096c410723c */ /* 0x040ff00000001810 */
[C---:B----4-:R-:W-:Y:S08]  /*70b0*/  HMMA.16816.F32 R20, R196.reuse, R152, R20 ;  /* 0x00000098c414723c */ /* 0x050ff00000001814 */
[C---:B------:R-:W-:Y:S08]  /*70c0*/  HMMA.16816.F32 R24, R196.reuse, R154, R24 ;  /* 0x0000009ac418723c */ /* 0x040ff00000001818 */
[C---:B--2---:R-:W-:Y:S08]  /*70d0*/  HMMA.16816.F32 R28, R196.reuse, R156, R28 ;  /* 0x0000009cc41c723c */ /* 0x044ff0000000181c */
[C---:B------:R-:W-:Y:S08]  /*70e0*/  HMMA.16816.F32 R32, R196.reuse, R158, R32 ;  /* 0x0000009ec420723c */ /* 0x040ff00000001820 */
[C---:B-----5:R-:W-:Y:S08]  /*70f0*/  HMMA.16816.F32 R36, R196.reuse, R160, R36 ;  /* 0x000000a0c424723c */ /* 0x060ff00000001824 */
[C---:B------:R-:W-:Y:S08]  /*7100*/  HMMA.16816.F32 R40, R196.reuse, R162, R40 ;  /* 0x000000a2c428723c */ /* 0x040ff00000001828 */
[C---:B------:R-:W-:Y:S08]  /*7110*/  HMMA.16816.F32 R44, R196.reuse, R164, R44 ;  /* 0x000000a4c42c723c */ /* 0x040ff0000000182c */
[C---:B------:R-:W-:Y:S08]  /*7120*/  HMMA.16816.F32 R48, R196.reuse, R166, R48 ;  /* 0x000000a6c430723c */ /* 0x040ff00000001830 */
[C---:B------:R-:W-:Y:S08]  /*7130*/  HMMA.16816.F32 R52, R196.reuse, R168, R52 ;  /* 0x000000a8c434723c */ /* 0x040ff00000001834 */
[C---:B------:R-:W-:Y:S08]  /*7140*/  HMMA.16816.F32 R56, R196.reuse, R170, R56 ;  /* 0x000000aac438723c */ /* 0x040ff00000001838 */
[C---:B-1----:R-:W-:Y:S08]  /*7150*/  HMMA.16816.F32 R60, R196.reuse, R144, R60 ;  /* 0x00000090c43c723c */ /* 0x042ff0000000183c */
[----:B------:R-:W-:Y:S01]  /*7160*/  HMMA.16816.F32 R64, R196, R146, R64 ;  /* 0x00000092c440723c */ /* 0x000fe20000001840 */
[----:B------:R-:W-:Y:S07]  /*7170*/  @!UPT UIADD3 URZ, URZ, URZ, URZ ;  /* 0x0000003f3f3ff290 */ /* 0x000fee000fffe03f */
[----:B------:R-:W-:-:S11]  /*7180*/  @!P0 BRA `(.L_x_87) ;  /* 0x000005e000008947 */ /* 0x000fd60003800000 */
[----:B------:R-:W-:Y:S01]  /*7190*/  SHF.R.S32.HI R144, RZ, 0x1f, R234 ;  /* 0x0000001fff907819 */ /* 0x000fe200000114ea */
[----:B------:R-:W1:Y:S01]  /*71a0*/  S2R R68, SR_TID.X ;  /* 0x0000000000447919 */ /* 0x000e620000002100 */
[----:B------:R-:W-:Y:S01]  /*71b0*/  SHF.R.S32.HI R145, RZ, 0x1f, R233 ;  /* 0x0000001fff917819 */ /* 0x000fe200000114e9 */
[----:B------:R-:W-:Y:S01]  /*71c0*/  IMAD.MOV.U32 R230, RZ, RZ, RZ ;  /* 0x000000ffffe67224 */ /* 0x000fe200078e00ff */
[C---:B------:R-:W-:Y:S01]  /*71d0*/  SHF.L.U64.HI R144, R234.reuse, 0x1, R144 ;  /* 0x00000001ea907819 */ /* 0x040fe20000010290 */
[----:B------:R-:W-:Y:S02]  /*71e0*/  IMAD.SHL.U32 R151, R234, 0x2, RZ ;  /* 0x00000002ea977824 */ /* 0x000fe400078e00ff */
[----:B------:R-:W-:Y:S02]  /*71f0*/  IMAD.SHL.U32 R150, R233, 0x2, RZ ;  /* 0x00000002e9967824 */ /* 0x000fe400078e00ff */
[----:B------:R-:W2:Y:S04]  /*7200*/  LDL R2, [R1+0x10] ;  /* 0x0000100001027983 */ /* 0x000ea80000100800 */
[----:B------:R-:W3:Y:S06]  /*7210*/  LDL.64 R238, [R1+0x20] ;  /* 0x0000200001ee7983 */ /* 0x000eec0000100a00 */
[----:B------:R-:W4:Y:S01]  /*7220*/  LDL.64 R236, [R1+0x18] ;  /* 0x0000180001ec7983 */ /* 0x000f220000100a00 */
[--C-:B-1----:R-:W-:Y:S05]  /*7230*/  SHF.R.S32.HI R0, RZ, 0x1f, R68.reuse ;  /* 0x0000001fff007819 */ /* 0x102fea0000011444 */
[----:B------:R-:W5:Y:S01]  /*7240*/  LDL R228, [R1+0x14] ;  /* 0x0000140001e47983 */ /* 0x000f620000100800 */
[----:B------:R-:W-:Y:S02]  /*7250*/  SHF.R.S32.HI R3, RZ, 0x1f, R68 ;  /* 0x0000001fff037819 */ /* 0x000fe40000011444 */
[-C--:B------:R-:W-:Y:S02]  /*7260*/  LEA.HI R0, R0, R68.reuse, RZ, 0x3 ;  /* 0x0000004400007211 */ /* 0x080fe400078f18ff */
[----:B------:R-:W-:Y:S02]  /*7270*/  LEA.HI R3, R3, R68, RZ, 0x3 ;  /* 0x0000004403037211 */ /* 0x000fe400078f18ff */
[----:B------:R-:W-:Y:S02]  /*7280*/  LOP3.LUT R0, R0, 0xfffffff8, RZ, 0xc0, !PT ;  /* 0xfffffff800007812 */ /* 0x000fe400078ec0ff */
[----:B------:R-:W-:Y:S03]  /*7290*/  SHF.R.S32.HI R3, RZ, 0x3, R3 ;  /* 0x00000003ff037819 */ /* 0x000fe60000011403 */
[----:B------:R-:W-:Y:S02]  /*72a0*/  IMAD.IADD R0, R68, 0x1, -R0 ;  /* 0x0000000144007824 */ /* 0x000fe400078e0a00 */
[----:B------:R-:W4:Y:S02]  /*72b0*/  LDL R68, [R1+0x30] ;  /* 0x0000300001447983 */ /* 0x000f240000100800 */
[----:B------:R-:W-:Y:S02]  /*72c0*/  IMAD R0, R0, 0x20, R3 ;  /* 0x0000002000007824 */ /* 0x000fe400078e0203 */
[----:B--2---:R-:W-:Y:S05]  /*72d0*/  IMAD R2, R232, 0x80, R2 ;  /* 0x00000080e8027824 */ /* 0x004fea00078e0202 */
[----:B------:R-:W-:Y:S05]  /*72e0*/  IADD3 R2, R2, -0x80, R0 ;  /* 0xffffff8002027810 */ /* 0x000fea0007ffe000 */
[----:B------:R-:W-:Y:S04]  /*72f0*/  @P3 IMAD.HI.U32 R3, R2, c[0x0][0x2bc], RZ ;  /* 0x0000af0002033a27 */ /* 0x000fe800078e00ff */
[----:B------:R-:W-:Y:S01]  /*7300*/  IMAD.MOV.U32 R0, RZ, RZ, R2 ;  /* 0x000000ffff007224 */ /* 0x000fe200078e0002 */
[----:B------:R-:W-:Y:S04]  /*7310*/  @P3 SHF.R.U32.HI R0, RZ, c[0x0][0x2c0], R3 ;  /* 0x0000b000ff003a19 */ /* 0x000fe80000011603 */
[C---:B---3--:R-:W-:Y:S04]  /*7320*/  @!P1 IADD3 R3, P0, R0.reuse, R238, RZ ;  /* 0x000000ee00039210 */ /* 0x048fe80007f1e0ff */
[----:B----4-:R-:W-:Y:S01]  /*7330*/  @!P1 LEA.HI.X.SX32 R69, R0, R68, 0x1, P0 ;  /* 0x0000004400459211 */ /* 0x010fe200000f0eff */
[----:B------:R-:W-:Y:S01]  /*7340*/  IMAD.MOV R0, RZ, RZ, -R0 ;  /* 0x000000ffff007224 */ /* 0x000fe200078e0a00 */
[C---:B------:R-:W-:Y:S03]  /*7350*/  @!P1 LEA R68, P0, R3.reuse, c[0x0][0x2a0], 0x2 ;  /* 0x0000a80003449a11 */ /* 0x040fe600078010ff */
[----:B------:R-:W-:Y:S01]  /*7360*/  IMAD R231, R0, c[0x0][0x2b8], R2 ;  /* 0x0000ae0000e77a24 */ /* 0x000fe200078e0202 */
[----:B------:R-:W-:Y:S03]  /*7370*/  @!P1 LEA.HI.X R69, R3, c[0x0][0x2a4], R69, 0x2, P0 ;  /* 0x0000a90003459a11 */ /* 0x000fe600000f1445 */
[C---:B------:R-:W-:Y:S01]  /*7380*/  IMAD.WIDE.U32 R2, R231.reuse, c[0x0][0x1e0], RZ ;  /* 0x00007800e7027a25 */ /* 0x040fe200078e00ff */
[----:B------:R-:W-:Y:S01]  /*7390*/  SHF.R.S32.HI R0, RZ, 0x1f, R231 ;  /* 0x0000001fff007819 */ /* 0x000fe200000114e7 */
[----:B------:R1:W2:Y:S04]  /*73a0*/  @!P1 LDG.E R230, [R68.64] ;  /* 0x0000000644e69981 */ /* 0x0002a8000c1e1900 */
[----:B------:R-:W-:Y:S04]  /*73b0*/  IMAD R0, R0, c[0x0][0x1e0], RZ ;  /* 0x0000780000007a24 */ /* 0x000fe800078e02ff */
[----:B------:R-:W-:Y:S04]  /*73c0*/  IMAD R0, R231, c[0x0][0x1e4], R0 ;  /* 0x00007900e7007a24 */ /* 0x000fe800078e0200 */
[----:B------:R-:W-:Y:S01]  /*73d0*/  IMAD.IADD R3, R3, 0x1, R0 ;  /* 0x0000000103037824 */ /* 0x000fe200078e0200 */
[----:B-1----:R-:W-:Y:S02]  /*73e0*/  SHF.L.U64.HI R69, R233, 0x1, R145 ;  /* 0x00000001e9457819 */ /* 0x002fe40000010291 */
[----:B--2---:R-:W-:Y:S01]  /*73f0*/  SHF.R.S32.HI R68, RZ, 0x1f, R230 ;  /* 0x0000001fff447819 */ /* 0x004fe200000114e6 */
[----:B------:R-:W-:Y:S04]  /*7400*/  IMAD.WIDE.U32 R2, R230, c[0x0][0x1f0], R2 ;  /* 0x00007c00e6027a25 */ /* 0x000fe800078e0002 */
[----:B------:R-:W-:Y:S01]  /*7410*/  IMAD R68, R68, c[0x0][0x1f0], RZ ;  /* 0x00007c0044447a24 */ /* 0x000fe200078e02ff */
[----:B------:R-:W-:Y:S03]  /*7420*/  IADD3 R0, P0, R236, R2, RZ ;  /* 0x00000002ec007210 */ /* 0x000fe60007f1e0ff */
[----:B------:R-:W-:Y:S05]  /*7430*/  IMAD R68, R230, c[0x0][0x1f4], R68 ;  /* 0x00007d00e6447a24 */ /* 0x000fea00078e0244 */
[----:B-----5:R-:W-:Y:S02]  /*7440*/  IADD3.X R2, R228, R3, R68, P0, !PT ;  /* 0x00000003e4027210 */ /* 0x020fe400007fe444 */
[C---:B------:R-:W-:Y:S04]  /*7450*/  LEA R68, P0, R0.reuse, c[0x0][0x1c8], 0x1 ;  /* 0x0000720000447a11 */ /* 0x040fe800078008ff */
[----:B------:R-:W-:Y:S01]  /*7460*/  LEA.HI.X R0, R0, c[0x0][0x1cc], R2, 0x1, P0 ;  /* 0x0000730000007a11 */ /* 0x000fe200000f0c02 */
[----:B------:R-:W-:-:S06]  /*7470*/  BRA.DIV ~URZ, `(.L_x_88) ;  /* 0x00009db27f007947 */ /* 0x000fcc000b800000 */
[----:B------:R1:W2:Y:S02]  /*7480*/  SHFL.IDX PT, R145, R0, RZ, 0x181f ;  /* 0x00181fff00917589 */ /* 0x0002a400000e0000 */
.L_x_121:
        /* <DEDUP_REMOVED lines=31> */
.L_x_122:
        /* <DEDUP_REMOVED lines=15> */
.L_x_87:
[----:B------:R-:W-:Y:S05]  /*7770*/  BSYNC B0 ;  /* 0x0000000000007941 */ /* 0x000fea0003800000 */
.L_x_86:
[----:B------:R-:W-:Y:S01]  /*7780*/  MOV R69, 0xffffff80 ;  /* 0xffffff8000457802 */ /* 0x000fe20000000f00 */
[----:B-1----:R-:W2:Y:S04]  /*7790*/  LDL R3, [R1+0x8] ;  /* 0x0000080001037983 */ /* 0x002ea80000100800 */
[----:B------:R-:W3:Y:S01]  /*77a0*/  LDL R2, [R1+0x38] ;  /* 0x0000380001027983 */ /* 0x000ee20000100800 */
[----:B------:R-:W-:Y:S03]  /*77b0*/  IMAD R69, R232, R69, 0x1 ;  /* 0x00000001e8457424 */ /* 0x000fe600078e0245 */
[----:B------:R-:W0:Y:S01]  /*77c0*/  LDGDEPBAR ;  /* 0x00000000000079af */ /* 0x000e220000000000 */
[----:B--2---:R-:W-:Y:S01]  /*77d0*/  MOV R68, R3 ;  /* 0x0000000300447202 */ /* 0x004fe20000000f00 */
[----:B------:R-:W-:Y:S01]  /*77e0*/  @P4 IMAD.HI.U32 R0, R3, c[0x0][0x2c8], RZ ;  /* 0x0000b20003004a27 */ /* 0x000fe200078e00ff */
[----:B---3--:R-:W-:Y:S04]  /*77f0*/  IADD3 R69, -R2, R69, RZ ;  /* 0x0000004502457210 */ /* 0x008fe80007ffe1ff */
[----:B------:R-:W-:Y:S02]  /*7800*/  @P4 SHF.R.U32.HI R68, RZ, c[0x0][0x2cc], R0 ;  /* 0x0000b300ff444a19 */ /* 0x000fe40000011600 */
[----:B------:R-:W-:Y:S05]  /*7810*/  MOV R0, c[0x0][0x2ac] ;  /* 0x0000ab0000007a02 */ /* 0x000fea0000000f00 */
[----:B------:R-:W-:Y:S05]  /*7820*/  IMAD R69, R0, c[0x0][0x1d0], R69 ;  /* 0x0000740000457a24 */ /* 0x000fea00078e0245 */
[----:B------:R-:W-:Y:S01]  /*7830*/  IADD3 R69, R69, -c[0x0][0x168], RZ ;  /* 0x80005a0045457a10 */ /* 0x000fe20007ffe0ff */
[----:B------:R-:W-:-:S05]  /*7840*/  BRA.DIV ~URZ, `(.L_x_90) ;  /* 0x00009f827f007947 */ /* 0x000fca000b800000 */
[----:B------:R1:W2:Y:S02]  /*7850*/  SHFL.IDX PT, R0, R68, RZ, 0x1c1f ;  /* 0x001c1fff44007589 */ /* 0x0002a400000e0000 */
.L_x_123:
[----:B--2---:R-:W-:Y:S05]  /*7860*/  IMAD.IADD R0, R69, 0x1, R0 ;  /* 0x0000000145007824 */ /* 0x004fea00078e0200 */
[C---:B------:R-:W-:Y:S02]  /*7870*/  ISETP.GT.AND P6, PT, R0.reuse, RZ, PT ;  /* 0x000000ff0000720c */ /* 0x040fe40003fc4270 */
[C---:B------:R-:W-:Y:S02]  /*7880*/  ISETP.GT.AND P5, PT, R0.reuse, 0x1, PT ;  /* 0x000000010000780c */ /* 0x040fe40003fa4270 */
[C---:B------:R-:W-:Y:S02]  /*7890*/  ISETP.GT.AND P2, PT, R0.reuse, 0x8, PT ;  /* 0x000000080000780c */ /* 0x040fe40003f44270 */
[----:B------:R-:W-:Y:S02]  /*78a0*/  ISETP.GT.AND P0, PT, R0, 0x9, PT ;  /* 0x000000090000780c */ /* 0x000fe40003f04270 */
[----:B------:R-:W-:Y:S02]  /*78b0*/  FSEL R4, R4, -INF , P6 ;  /* 0xff80000004047808 */ /* 0x000fe40003000000 */
[C---:B------:R-:W-:Y:S02]  /*78c0*/  ISETP.GT.AND P6, PT, R0.reuse, 0x10, PT ;  /* 0x000000100000780c */ /* 0x040fe40003fc4270 */
[----:B------:R-:W-:Y:S02]  /*78d0*/  FSEL R5, R5, -INF , P5 ;  /* 0xff80000005057808 */ /* 0x000fe40002800000 */
        /* <DEDUP_REMOVED lines=54> */
[----:B------:R-:W-:Y:S02]  /*7c40*/  FSEL R61, R61, -INF , P5 ;  /* 0xff8000003d3d7808 */ /* 0x000fe40002800000 */
[----:B------:R-:W-:Y:S02]  /*7c50*/  FSEL R64, R64, -INF , P2 ;  /* 0xff80000040407808 */ /* 0x000fe40001000000 */
[----:B------:R-:W-:Y:S01]  /*7c60*/  FSEL R65, R65, -INF , P0 ;  /* 0xff80000041417808 */ /* 0x000fe20000000000 */
[----:B------:R-:W-:-:S05]  /*7c70*/  BRA.DIV ~URZ, `(.L_x_91) ;  /* 0x00009bc27f007947 */ /* 0x000fca000b800000 */
[----:B------:R-:W2:Y:S02]  /*7c80*/  SHFL.IDX PT, R0, R68, 0x1, 0x1c1f ;  /* 0x003c1f0044007f89 */ /* 0x000ea400000e0000 */
[----:B--2---:R-:W-:Y:S05]  /*7c90*/  IMAD.IADD R0, R69, 0x1, R0 ;  /* 0x0000000145007824 */ /* 0x004fea00078e0200 */
[C---:B------:R-:W-:Y:S02]  /*7ca0*/  ISETP.GT.AND P6, PT, R0.reuse, RZ, PT ;  /* 0x000000ff0000720c */ /* 0x040fe40003fc4270 */
[C---:B------:R-:W-:Y:S02]  /*7cb0*/  ISETP.GT.AND P5, PT, R0.reuse, 0x1, PT ;  /* 0x000000010000780c */ /* 0x040fe40003fa4270 */
[C---:B------:R-:W-:Y:S02]  /*7cc0*/  ISETP.GT.AND P2, PT, R0.reuse, 0x8, PT ;  /* 0x000000080000780c */ /* 0x040fe40003f44270 */
[----:B------:R-:W-:Y:S02]  /*7cd0*/  ISETP.GT.AND P0, PT, R0, 0x9, PT ;  /* 0x000000090000780c */ /* 0x000fe40003f04270 */
[----:B------:R-:W-:Y:S02]  /*7ce0*/  FSEL R9, R6, -INF , P6 ;  /* 0xff80000006097808 */ /* 0x000fe40003000000 */
[----:B------:R-:W-:Y:S02]  /*7cf0*/  FSEL R12, R7, -INF , P5 ;  /* 0xff800000070c7808 */ /* 0x000fe40002800000 */
[----:B------:R-:W-:Y:S02]  /*7d00*/  FSEL R10, R10, -INF , P2 ;  /* 0xff8000000a0a7808 */ /* 0x000fe40001000000 */
[----:B------:R-:W-:Y:S02]  /*7d10*/  FSEL R11, R11, -INF , P0 ;  /* 0xff8000000b0b7808 */ /* 0x000fe40000000000 */
[C---:B------:R-:W-:Y:S02]  /*7d20*/  ISETP.GT.AND P6, PT, R0.reuse, 0x10, PT ;  /* 0x000000100000780c */ /* 0x040fe40003fc4270 */
        /* <DEDUP_REMOVED lines=51> */
[----:B------:R-:W-:Y:S02]  /*8060*/  FMNMX.FTZ R0, R4, R70, !PT ;  /* 0x0000004604007209 */ /* 0x000fe40007810000 */
[----:B------:R-:W-:Y:S02]  /*8070*/  FSEL R62, R62, -INF , P6 ;  /* 0xff8000003e3e7808 */ /* 0x000fe40003000000 */
[----:B------:R-:W-:Y:S02]  /*8080*/  FMNMX.FTZ R0, R5, R0, !PT ;  /* 0x0000000005007209 */ /* 0x000fe40007810000 */
[----:B------:R-:W-:Y:S02]  /*8090*/  FSEL R63, R63, -INF , P5 ;  /* 0xff8000003f3f7808 */ /* 0x000fe40002800000 */
[----:B------:R-:W-:Y:S02]  /*80a0*/  FMNMX.FTZ R0, R145, R0, !PT ;  /* 0x0000000091007209 */ /* 0x000fe40007810000 */
[----:B------:R-:W-:Y:S02]  /*80b0*/  FSEL R66, R66, -INF , P2 ;  /* 0xff80000042427808 */ /* 0x000fe40001000000 */
[----:B------:R-:W-:Y:S02]  /*80c0*/  FMNMX.FTZ R0, R8, R0, !PT ;  /* 0x0000000008007209 */ /* 0x000fe40007810000 */
[----:B------:R-:W-:Y:S02]  /*80d0*/  FSEL R67, R67, -INF , P0 ;  /* 0xff80000043437808 */ /* 0x000fe40000000000 */
[----:B------:R-:W-:Y:S04]  /*80e0*/  FMNMX.FTZ R0, R144, R0, !PT ;  /* 0x0000000090007209 */ /* 0x000fe80007810000 */
        /* <DEDUP_REMOVED lines=26> */
[----:B------:R-:W-:Y:S05]  /*8290*/  FMNMX.FTZ R0, R65, R0, !PT ;  /* 0x0000000041007209 */ /* 0x000fea0007810000 */
[----:B------:R-:W2:Y:S02]  /*82a0*/  SHFL.BFLY PT, R2, R0, 0x2, 0x1f ;  /* 0x0c401f0000027f89 */ /* 0x000ea400000e0000 */
[----:B--2---:R-:W-:Y:S06]  /*82b0*/  FMNMX.FTZ R0, R2, R0, !PT ;  /* 0x0000000002007209 */ /* 0x004fec0007810000 */
[----:B------:R-:W2:Y:S02]  /*82c0*/  SHFL.BFLY PT, R69, R0, 0x1, 0x1f ;  /* 0x0c201f0000457f89 */ /* 0x000ea400000e0000 */
[----:B--2---:R-:W-:Y:S02]  /*82d0*/  FMNMX.FTZ R69, R0, R69, !PT ;  /* 0x0000004500457209 */ /* 0x004fe40007810000 */
        /* <DEDUP_REMOVED lines=27> */
[----:B-1----:R-:W-:Y:S04]  /*8490*/  FMNMX.FTZ R68, R59, R0, !PT ;  /* 0x000000003b447209 */ /* 0x002fe80007810000 */
[----:B------:R-:W-:Y:S04]  /*84a0*/  FMNMX.FTZ R68, R62, R68, !PT ;  /* 0x000000443e447209 */ /* 0x000fe80007810000 */
[----:B------:R-:W-:Y:S04]  /*84b0*/  FMNMX.FTZ R68, R63, R68, !PT ;  /* 0x000000443f447209 */ /* 0x000fe80007810000 */
[----:B------:R-:W-:Y:S04]  /*84c0*/  FMNMX.FTZ R68, R66, R68, !PT ;  /* 0x0000004442447209 */ /* 0x000fe80007810000 */
[----:B------:R-:W-:Y:S05]  /*84d0*/  FMNMX.FTZ R68, R67, R68, !PT ;  /* 0x0000004443447209 */ /* 0x000fea0007810000 */
[----:B------:R-:W1:Y:S02]  /*84e0*/  SHFL.BFLY PT, R0, R68, 0x2, 0x1f ;  /* 0x0c401f0044007f89 */ /* 0x000e6400000e0000 */
[----:B-1----:R-:W-:Y:S06]  /*84f0*/  FMNMX.FTZ R68, R68, R0, !PT ;  /* 0x0000000044447209 */ /* 0x002fec0007810000 */
[----:B------:R1:W2:Y:S02]  /*8500*/  SHFL.BFLY PT, R0, R68, 0x1, 0x1f ;  /* 0x0c201f0044007f89 */ /* 0x0002a400000e0000 */
.L_x_124:
[----:B------:R-:W3:Y:S01]  /*8510*/  LDL.LU R147, [R1] ;  /* 0x0000000001937983 */ /* 0x000ee20000300800 */
[C---:B------:R-:W-:Y:S01]  /*8520*/  FSETP.NEU.FTZ.AND P0, PT, R69.reuse, -INF , PT ;  /* 0xff8000004500780b */ /* 0x040fe20003f1d000 */
[C---:B------:R-:W-:Y:S01]  /*8530*/  FMUL.FTZ R2, R69.reuse, c[0x0][0x2d0] ;  /* 0x0000b40045027a20 */ /* 0x040fe20000410000 */
[----:B--2---:R-:W-:Y:S01]  /*8540*/  FMNMX.FTZ R3, R0, R68, !PT ;  /* 0x0000004400037209 */ /* 0x004fe20007810000 */
[----:B------:R-:W-:Y:S01]  /*8550*/  WARPSYNC 0xffffffff ;  /* 0xffffffff00007948 */ /* 0x000fe20003800000 */
[----:B------:R-:W-:Y:S02]  /*8560*/  FSEL R0, R69, RZ, P0 ;  /* 0x000000ff45007208 */ /* 0x000fe40000000000 */
[----:B------:R-:W-:Y:S02]  /*8570*/  FSEL R2, R2, RZ, P0 ;  /* 0x000000ff02027208 */ /* 0x000fe40000000000 */
[----:B------:R-:W-:Y:S01]  /*8580*/  FSETP.NEU.FTZ.AND P0, PT, R3, -INF , PT ;  /* 0xff8000000300780b */ /* 0x000fe20003f1d000 */
[----:B------:R-:W-:Y:S02]  /*8590*/  FADD.FTZ R0, -R0, R70 ;  /* 0x0000004600007221 */ /* 0x000fe40000010100 */
[--C-:B------:R-:W-:Y:S02]  /*85a0*/  FFMA.FTZ R4, R4, c[0x0][0x2d0], -R2.reuse ;  /* 0x0000b40004047a23 */ /* 0x100fe40000010802 */
[----:B------:R-:W-:Y:S02]  /*85b0*/  FMUL.FTZ R0, R0, c[0x0][0x2d0] ;  /* 0x0000b40000007a20 */ /* 0x000fe40000410000 */
[--C-:B------:R-:W-:Y:S02]  /*85c0*/  FFMA.FTZ R5, R5, c[0x0][0x2d0], -R2.reuse ;  /* 0x0000b40005057a23 */ /* 0x100fe40000010802 */
[----:B------:R-:W-:Y:S01]  /*85d0*/  MUFU.EX2 R4, R4 ;  /* 0x0000000400047308 */ /* 0x000fe20000000800 */
[--C-:B------:R-:W-:Y:S02]  /*85e0*/  FFMA.FTZ R6, R145, c[0x0][0x2d0], -R2.reuse ;  /* 0x0000b40091067a23 */ /* 0x100fe40000010802 */
[--C-:B------:R-:W-:Y:S02]  /*85f0*/  FFMA.FTZ R155, R13, c[0x0][0x2d0], -R2.reuse ;  /* 0x0000b4000d9b7a23 */ /* 0x100fe40000010802 */
[--C-:B------:R-:W-:Y:S02]  /*8600*/  FFMA.FTZ R169, R33, c[0x0][0x2d0], -R2.reuse ;  /* 0x0000b40021a97a23 */ /* 0x100fe40000010802 */
[--C-:B------:R-:W-:Y:S02]  /*8610*/  FFMA.FTZ R238, R36, c[0x0][0x2d0], -R2.reuse ;  /* 0x0000b40024ee7a23 */ /* 0x100fe40000010802 */
[--C-:B------:R-:W-:Y:S01]  /*8620*/  FFMA.FTZ R237, R37, c[0x0][0x2d0], -R2.reuse ;  /* 0x0000b40025ed7a23 */ /* 0x100fe20000010802 */
[----:B------:R-:W2:Y:S01]  /*8630*/  MUFU.EX2 R0, R0 ;  /* 0x0000000000007308 */ /* 0x000ea20000000800 */
[--C-:B------:R-:W-:Y:S02]  /*8640*/  FFMA.FTZ R236, R40, c[0x0][0x2d0], -R2.reuse ;  /* 0x0000b40028ec7a23 */ /* 0x100fe40000010802 */
[--C-:B------:R-:W-:Y:S02]  /*8650*/  FFMA.FTZ R235, R41, c[0x0][0x2d0], -R2.reuse ;  /* 0x0000b40029eb7a23 */ /* 0x100fe40000010802 */
[--C-:B------:R-:W-:Y:S02]  /*8660*/  FFMA.FTZ R244, R44, c[0x0][0x2d0], -R2.reuse ;  /* 0x0000b4002cf47a23 */ /* 0x100fe40000010802 */
[--C-:B------:R-:W-:Y:S02]  /*8670*/  FFMA.FTZ R243, R45, c[0x0][0x2d0], -R2.reuse ;  /* 0x0000b4002df37a23 */ /* 0x100fe40000010802 */
[--C-:B------:R-:W-:Y:S01]  /*8680*/  FFMA.FTZ R245, R48, c[0x0][0x2d0], -R2.reuse ;  /* 0x0000b40030f57a23 */ /* 0x100fe20000010802 */
[----:B------:R-:W4:Y:S01]  /*8690*/  MUFU.EX2 R5, R5 ;  /* 0x0000000500057308 */ /* 0x000f220000000800 */
[--C-:B------:R-:W-:Y:S02]  /*86a0*/  FFMA.FTZ R246, R49, c[0x0][0x2d0], -R2.reuse ;  /* 0x0000b40031f67a23 */ /* 0x100fe40000010802 */
[--C-:B------:R-:W-:Y:S02]  /*86b0*/  FFMA.FTZ R249, R52, c[0x0][0x2d0], -R2.reuse ;  /* 0x0000b40034f97a23 */ /* 0x100fe40000010802 */
[--C-:B------:R-:W-:Y:S02]  /*86c0*/  FFMA.FTZ R251, R53, c[0x0][0x2d0], -R2.reuse ;  /* 0x0000b40035fb7a23 */ /* 0x100fe40000010802 */
[--C-:B------:R-:W-:Y:S02]  /*86d0*/  FFMA.FTZ R56, R56, c[0x0][0x2d0], -R2.reuse ;  /* 0x0000b40038387a23 */ /* 0x100fe40000010802 */
[--C-:B------:R-:W-:Y:S01]  /*86e0*/  FFMA.FTZ R57, R57, c[0x0][0x2d0], -R2.reuse ;  /* 0x0000b40039397a23 */ /* 0x100fe20000010802 */
[----:B------:R5:W1:Y:S01]  /*86f0*/  MUFU.EX2 R146, R6 ;  /* 0x0000000600927308 */ /* 0x000a620000000800 */
[--C-:B------:R-:W-:Y:S02]  /*8700*/  FFMA.FTZ R60, R60, c[0x0][0x2d0], -R2.reuse ;  /* 0x0000b4003c3c7a23 */ /* 0x100fe40000010802 */
        /* <DEDUP_REMOVED lines=13> */
[----:B------:R-:W-:Y:S06]  /*87e0*/  FFMA.FTZ R8, R8, c[0x0][0x2d0], -R2 ;  /* 0x0000b40008087a23 */ /* 0x000fec0000010802 */
[----:B------:R-:W1:Y:S01]  /*87f0*/  MUFU.EX2 R8, R8 ;  /* 0x0000000800087308 */ /* 0x000e620000000800 */
[C---:B--2---:R-:W-:Y:S01]  /*8800*/  FFMA.FTZ R2, R0.reuse, R247, R4 ;  /* 0x000000f700027223 */ /* 0x044fe20000010004 */
[----:B----4-:R-:W-:Y:S01]  /*8810*/  F2FP.PACK_AB R144, R5, R4 ;  /* 0x000000040590723e */ /* 0x010fe200000000ff */
[----:B------:R-:W-:Y:S02]  /*8820*/  FMUL.FTZ R4, R3, c[0x0][0x2d0] ;  /* 0x0000b40003047a20 */ /* 0x000fe40000410000 */
[----:B------:R-:W-:Y:S01]  /*8830*/  FADD.FTZ R7, R5, R2 ;  /* 0x0000000205077221 */ /* 0x000fe20000010000 */
[----:B------:R-:W-:Y:S01]  /*8840*/  FSEL R2, R3, RZ, P0 ;  /* 0x000000ff03027208 */ /* 0x000fe20000000000 */
[----:B------:R-:W-:Y:S01]  /*8850*/  FMUL.FTZ R13, R0, R125 ;  /* 0x0000007d000d7220 */ /* 0x000fe20000410000 */
[----:B------:R-:W-:Y:S01]  /*8860*/  FSEL R4, R4, RZ, P0 ;  /* 0x000000ff04047208 */ /* 0x000fe20000000000 */
[----:B------:R-:W-:Y:S01]  /*8870*/  FMUL.FTZ R16, R0, R120 ;  /* 0x0000007800107220 */ /* 0x000fe20000410000 */
[----:B------:R-:W-:Y:S01]  /*8880*/  MOV R120, R64 ;  /* 0x0000004000787202 */ /* 0x000fe20000000f00 */
[----:B------:R-:W-:Y:S01]  /*8890*/  FADD.FTZ R2, -R2, R71 ;  /* 0x0000004702027221 */ /* 0x000fe20000010100 */
[----:B------:R-:W-:Y:S01]  /*88a0*/  MOV R125, R65 ;  /* 0x00000041007d7202 */ /* 0x000fe20000000f00 */
[--C-:B------:R-:W-:Y:S01]  /*88b0*/  FFMA.FTZ R5, R9, c[0x0][0x2d0], -R4.reuse ;  /* 0x0000b40009057a23 */ /* 0x100fe20000010804 */
[----:B------:R-:W-:Y:S01]  /*88c0*/  MUFU.EX2 R71, R154 ;  /* 0x0000009a00477308 */ /* 0x000fe20000000800 */
[----:B------:R-:W-:Y:S02]  /*88d0*/  FMUL.FTZ R2, R2, c[0x0][0x2d0] ;  /* 0x0000b40002027a20 */ /* 0x000fe40000410000 */
[--C-:B-----5:R-:W-:Y:S02]  /*88e0*/  FFMA.FTZ R6, R12, c[0x0][0x2d0], -R4.reuse ;  /* 0x0000b4000c067a23 */ /* 0x120fe40000010804 */
[--C-:B------:R-:W-:Y:S02]  /*88f0*/  FFMA.FTZ R66, R66, c[0x0][0x2d0], -R4.reuse ;  /* 0x0000b40042427a23 */ /* 0x100fe40000010804 */
[--C-:B------:R-:W-:Y:S02]  /*8900*/  FFMA.FTZ R67, R67, c[0x0][0x2d0], -R4.reuse ;  /* 0x0000b40043437a23 */ /* 0x100fe40000010804 */
[--C-:B-1----:R-:W-:Y:S01]  /*8910*/  FFMA.FTZ R68, R10, c[0x0][0x2d0], -R4.reuse ;  /* 0x0000b4000a447a23 */ /* 0x102fe20000010804 */
[----:B------:R-:W1:Y:S01]  /*8920*/  MUFU.EX2 R2, R2 ;  /* 0x0000000200027308 */ /* 0x000e620000000800 */
[--C-:B------:R-:W-:Y:S02]  /*8930*/  FFMA.FTZ R70, R11, c[0x0][0x2d0], -R4.reuse ;  /* 0x0000b4000b467a23 */ /* 0x100fe40000010804 */
[--C-:B------:R-:W-:Y:S02]  /*8940*/  FFMA.FTZ R151, R18, c[0x0][0x2d0], -R4.reuse ;  /* 0x0000b40012977a23 */ /* 0x100fe40000010804 */
[--C-:B------:R-:W-:Y:S02]  /*8950*/  FFMA.FTZ R152, R19, c[0x0][0x2d0], -R4.reuse ;  /* 0x0000b40013987a23 */ /* 0x100fe40000010804 */
[--C-:B------:R-:W-:Y:S02]  /*8960*/  FFMA.FTZ R159, R26, c[0x0][0x2d0], -R4.reuse ;  /* 0x0000b4001a9f7a23 */ /* 0x100fe40000010804 */
[--C-:B------:R-:W-:Y:S01]  /*8970*/  FFMA.FTZ R160, R27, c[0x0][0x2d0], -R4.reuse ;  /* 0x0000b4001ba07a23 */ /* 0x100fe20000010804 */
[----:B------:R-:W3:Y:S01]  /*8980*/  MUFU.EX2 R145, R5 ;  /* 0x0000000500917308 */ /* 0x000ee20000000800 */
[--C-:B------:R-:W-:Y:S02]  /*8990*/  FFMA.FTZ R167, R34, c[0x0][0x2d0], -R4.reuse ;  /* 0x0000b40022a77a23 */ /* 0x100fe40000010804 */
        /* <DEDUP_REMOVED lines=24> */
[----:B------:R-:W-:Y:S02]  /*8b20*/  FFMA.FTZ R165, R31, c[0x0][0x2d0], -R4 ;  /* 0x0000b4001fa57a23 */ /* 0x000fe40000010804 */
[----:B------:R-:W-:Y:S01]  /*8b30*/  FADD.FTZ R4, R146, R7 ;  /* 0x0000000792047221 */ /* 0x000fe20000010000 */
[----:B------:R-:W-:Y:S01]  /*8b40*/  F2FP.PACK_AB R146, R8, R146 ;  /* 0x000000920892723e */ /* 0x000fe200000000ff */
[C---:B------:R-:W-:Y:S02]  /*8b50*/  FMUL.FTZ R64, R0.reuse, R72 ;  /* 0x0000004800407220 */ /* 0x040fe40000410000 */
[----:B------:R-:W-:Y:S01]  /*8b60*/  FMUL.FTZ R65, R0, R73 ;  /* 0x0000004900417220 */ /* 0x000fe20000410000 */
[----:B------:R-:W-:Y:S01]  /*8b70*/  MUFU.EX2 R158, R158 ;  /* 0x0000009e009e7308 */ /* 0x000fe20000000800 */
[----:B------:R-:W-:Y:S02]  /*8b80*/  FADD.FTZ R148, R8, R4 ;  /* 0x0000000408947221 */ /* 0x000fe40000010000 */
[----:B------:R-:W-:Y:S01]  /*8b90*/  FMUL.FTZ R8, R0, R128 ;  /* 0x0000008000087220 */ /* 0x000fe20000410000 */
[----:B------:R-:W-:Y:S01]  /*8ba0*/  MOV R128, R66 ;  /* 0x0000004200807202 */ /* 0x000fe20000000f00 */
[----:B-1----:R-:W-:Y:S02]  /*8bb0*/  FMUL.FTZ R66, R2, R74 ;  /* 0x0000004a02427220 */ /* 0x002fe40000410000 */
[C---:B------:R-:W-:Y:S02]  /*8bc0*/  FMUL.FTZ R20, R0.reuse, R116 ;  /* 0x0000007400147220 */ /* 0x040fe40000410000 */
[C---:B------:R-:W-:Y:S01]  /*8bd0*/  FMUL.FTZ R32, R0.reuse, R104 ;  /* 0x0000006800207220 */ /* 0x040fe20000410000 */
[----:B------:R-:W-:Y:S01]  /*8be0*/  MUFU.EX2 R116, R70 ;  /* 0x0000004600747308 */ /* 0x000fe20000000800 */
[----:B------:R-:W-:Y:S02]  /*8bf0*/  FMUL.FTZ R4, R0, R132 ;  /* 0x0000008400047220 */ /* 0x000fe40000410000 */
[C---:B------:R-:W-:Y:S02]  /*8c00*/  FMUL.FTZ R10, R2.reuse, R130 ;  /* 0x00000082020a7220 */ /* 0x040fe40000410000 */
[----:B------:R-:W-:Y:S02]  /*8c10*/  FMUL.FTZ R11, R2, R131 ;  /* 0x00000083020b7220 */ /* 0x000fe40000410000 */
[C---:B------:R-:W-:Y:S01]  /*8c20*/  FMUL.FTZ R9, R0.reuse, R129 ;  /* 0x0000008100097220 */ /* 0x040fe20000410000 */
[----:B------:R-:W-:Y:S01]  /*8c30*/  MOV R129, R63 ;  /* 0x0000003f00817202 */ /* 0x000fe20000000f00 */
[----:B------:R-:W-:Y:S01]  /*8c40*/  FMUL.FTZ R12, R0, R124 ;  /* 0x0000007c000c7220 */ /* 0x000fe20000410000 */
[----:B------:R-:W1:Y:S01]  /*8c50*/  MUFU.EX2 R104, R68 ;  /* 0x0000004400687308 */ /* 0x000e620000000800 */
[C---:B------:R-:W-:Y:S01]  /*8c60*/  FMUL.FTZ R14, R2.reuse, R126 ;  /* 0x0000007e020e7220 */ /* 0x040fe20000410000 */
[----:B------:R-:W-:Y:S01]  /*8c70*/  MOV R124, R62 ;  /* 0x0000003e007c7202 */ /* 0x000fe20000000f00 */
[C---:B------:R-:W-:Y:S02]  /*8c80*/  FMUL.FTZ R15, R2.reuse, R127 ;  /* 0x0000007f020f7220 */ /* 0x040fe40000410000 */
[C---:B------:R-:W-:Y:S02]  /*8c90*/  FMUL.FTZ R18, R2.reuse, R122 ;  /* 0x0000007a02127220 */ /* 0x040fe40000410000 */
[----:B------:R-:W-:Y:S02]  /*8ca0*/  FMUL.FTZ R19, R2, R123 ;  /* 0x0000007b02137220 */ /* 0x000fe40000410000 */
[C---:B------:R-:W-:Y:S01]  /*8cb0*/  FMUL.FTZ R17, R0.reuse, R121 ;  /* 0x0000007900117220 */ /* 0x040fe20000410000 */
[----:B------:R-:W-:Y:S01]  /*8cc0*/  MOV R121, R61 ;  /* 0x0000003d00797202 */ /* 0x000fe20000000f00 */
[----:B------:R-:W-:Y:S01]  /*8cd0*/  FMUL.FTZ R21, R0, R117 ;  /* 0x0000007500157220 */ /* 0x000fe20000410000 */
[----:B------:R-:W-:Y:S01]  /*8ce0*/  MOV R117, R60 ;  /* 0x0000003c00757202 */ /* 0x000fe20000000f00 */
[C---:B------:R-:W-:Y:S01]  /*8cf0*/  FMUL.FTZ R22, R2.reuse, R118 ;  /* 0x0000007602167220 */ /* 0x040fe20000410000 */
[----:B------:R-:W-:Y:S01]  /*8d00*/  MUFU.EX2 R157, R157 ;  /* 0x0000009d009d7308 */ /* 0x000fe20000000800 */
[C---:B------:R-:W-:Y:S02]  /*8d10*/  FMUL.FTZ R23, R2.reuse, R119 ;  /* 0x0000007702177220 */ /* 0x040fe40000410000 */
[C---:B------:R-:W-:Y:S02]  /*8d20*/  FMUL.FTZ R26, R2.reuse, R114 ;  /* 0x00000072021a7220 */ /* 0x040fe40000410000 */
[----:B------:R-:W-:Y:S02]  /*8d30*/  FMUL.FTZ R27, R2, R115 ;  /* 0x00000073021b7220 */ /* 0x000fe40000410000 */
[C---:B------:R-:W-:Y:S01]  /*8d40*/  FMUL.FTZ R24, R0.reuse, R112 ;  /* 0x0000007000187220 */ /* 0x040fe20000410000 */
[----:B------:R-:W-:Y:S01]  /*8d50*/  MOV R112, R57 ;  /* 0x0000003900707202 */ /* 0x000fe20000000f00 */
[C---:B------:R-:W-:Y:S01]  /*8d60*/  FMUL.FTZ R25, R0.reuse, R113 ;  /* 0x0000007100197220 */ /* 0x040fe20000410000 */
[----:B------:R-:W-:Y:S01]  /*8d70*/  MOV R113, R56 ;  /* 0x0000003800717202 */ /* 0x000fe20000000f00 */
[C---:B------:R-:W-:Y:S01]  /*8d80*/  FMUL.FTZ R28, R0.reuse, R108 ;  /* 0x0000006c001c7220 */ /* 0x040fe20000410000 */
[----:B------:R-:W-:Y:S01]  /*8d90*/  MUFU.EX2 R166, R166 ;  /* 0x000000a600a67308 */ /* 0x000fe20000000800 */
[----:B------:R-:W-:Y:S02]  /*8da0*/  FMUL.FTZ R29, R0, R109 ;  /* 0x0000006d001d7220 */ /* 0x000fe40000410000 */
[C---:B------:R-:W-:Y:S02]  /*8db0*/  FMUL.FTZ R30, R2.reuse, R110 ;  /* 0x0000006e021e7220 */ /* 0x040fe40000410000 */
[----:B------:R-:W-:Y:S02]  /*8dc0*/  FMUL.FTZ R31, R2, R111 ;  /* 0x0000006f021f7220 */ /* 0x000fe40000410000 */
[----:B------:R-:W-:Y:S02]  /*8dd0*/  FMUL.FTZ R33, R0, R105 ;  /* 0x0000006900217220 */ /* 0x000fe40000410000 */
[C---:B------:R-:W-:Y:S01]  /*8de0*/  FMUL.FTZ R34, R2.reuse, R106 ;  /* 0x0000006a02227220 */ /* 0x040fe20000410000 */
[----:B------:R-:W-:Y:S01]  /*8df0*/  MUFU.EX2 R165, R165 ;  /* 0x000000a500a57308 */ /* 0x000fe20000000800 */
[----:B------:R-:W-:Y:S02]  /*8e00*/  FMUL.FTZ R35, R2, R107 ;  /* 0x0000006b02237220 */ /* 0x000fe40000410000 */
[C---:B------:R-:W-:Y:S02]  /*8e10*/  FMUL.FTZ R36, R0.reuse, R100 ;  /* 0x0000006400247220 */ /* 0x040fe40000410000 */
[----:B------:R-:W-:Y:S02]  /*8e20*/  FMUL.FTZ R37, R0, R101 ;  /* 0x0000006500257220 */ /* 0x000fe40000410000 */
[C---:B------:R-:W-:Y:S02]  /*8e30*/  FMUL.FTZ R38, R2.reuse, R102 ;  /* 0x0000006602267220 */ /* 0x040fe40000410000 */
[----:B------:R-:W-:Y:S01]  /*8e40*/  FMUL.FTZ R39, R2, R103 ;  /* 0x0000006702277220 */ /* 0x000fe20000410000 */
[----:B------:R-:W-:Y:S01]  /*8e50*/  MUFU.EX2 R168, R168 ;  /* 0x000000a800a87308 */ /* 0x000fe20000000800 */
[C---:B------:R-:W-:Y:S01]  /*8e60*/  FMUL.FTZ R40, R0.reuse, R96 ;  /* 0x0000006000287220 */ /* 0x040fe20000410000 */
[----:B------:R-:W-:Y:S01]  /*8e70*/  LDSM.16.MT88.4 R100, [R203+0x7000] ;  /* 0x00700000cb64783b */ /* 0x000fe20000004200 */
[----:B------:R-:W-:Y:S02]  /*8e80*/  FMUL.FTZ R41, R0, R97 ;  /* 0x0000006100297220 */ /* 0x000fe40000410000 */
[C---:B------:R-:W-:Y:S02]  /*8e90*/  FMUL.FTZ R42, R2.reuse, R98 ;  /* 0x00000062022a7220 */ /* 0x040fe40000410000 */
[----:B------:R-:W-:Y:S02]  /*8ea0*/  FMUL.FTZ R43, R2, R99 ;  /* 0x00000063022b7220 */ /* 0x000fe40000410000 */
[C---:B------:R-:W-:Y:S01]  /*8eb0*/  FMUL.FTZ R44, R0.reuse, R92 ;  /* 0x0000005c002c7220 */ /* 0x040fe20000410000 */
[----:B------:R-:W-:Y:S01]  /*8ec0*/  LDSM.16.MT88.4 R96, [R205+0x6800] ;  /* 0x00680000cd60783b */ /* 0x000fe20000004200 */
[----:B------:R-:W-:Y:S01]  /*8ed0*/  FMUL.FTZ R45, R0, R93 ;  /* 0x0000005d002d7220 */ /* 0x000fe20000410000 */
[----:B------:R-:W-:Y:S01]  /*8ee0*/  MUFU.EX2 R173, R173 ;  /* 0x000000ad00ad7308 */ /* 0x000fe20000000800 */
[C---:B------:R-:W-:Y:S02]  /*8ef0*/  FMUL.FTZ R46, R2.reuse, R94 ;  /* 0x0000005e022e7220 */ /* 0x040fe40000410000 */
[----:B------:R-:W-:Y:S02]  /*8f00*/  FMUL.FTZ R47, R2, R95 ;  /* 0x0000005f022f7220 */ /* 0x000fe40000410000 */
[C---:B------:R-:W-:Y:S01]  /*8f10*/  FMUL.FTZ R48, R0.reuse, R88 ;  /* 0x0000005800307220 */ /* 0x040fe20000410000 */
[----:B------:R-:W-:Y:S01]  /*8f20*/  LDSM.16.MT88.4 R92, [R205+0x2000] ;  /* 0x00200000cd5c783b */ /* 0x000fe20000004200 */
[----:B------:R-:W-:Y:S02]  /*8f30*/  FMUL.FTZ R49, R0, R89 ;  /* 0x0000005900317220 */ /* 0x000fe40000410000 */
[C---:B------:R-:W-:Y:S01]  /*8f40*/  FMUL.FTZ R50, R2.reuse, R90 ;  /* 0x0000005a02327220 */ /* 0x040fe20000410000 */
[----:B------:R-:W-:Y:S01]  /*8f50*/  MUFU.EX2 R174, R174 ;  /* 0x000000ae00ae7308 */ /* 0x000fe20000000800 */
[----:B------:R-:W-:Y:S02]  /*8f60*/  FMUL.FTZ R51, R2, R91 ;  /* 0x0000005b02337220 */ /* 0x000fe40000410000 */
[C---:B------:R-:W-:Y:S01]  /*8f70*/  FMUL.FTZ R52, R0.reuse, R84 ;  /* 0x0000005400347220 */ /* 0x040fe20000410000 */
[----:B------:R-:W-:Y:S01]  /*8f80*/  LDSM.16.MT88.4 R88, [R205+0x1800] ;  /* 0x00180000cd58783b */ /* 0x000fe20000004200 */
        /* <DEDUP_REMOVED lines=14> */
[C---:B------:R-:W-:Y:S03]  /*9070*/  FMUL.FTZ R63, R2.reuse, R79 ;  /* 0x0000004f023f7220 */ /* 0x040fe60000410000 */
[----:B------:R-:W-:Y:S04]  /*9080*/  LDSM.16.MT88.4 R76, [R203+0x800] ;  /* 0x00080000cb4c783b */ /* 0x000fe80000004200 */
[----:B------:R-:W-:Y:S10]  /*9090*/  MUFU.EX2 R239, R239 ;  /* 0x000000ef00ef7308 */ /* 0x000ff40000000800 */
[----:B------:R-:W-:Y:S01]  /*90a0*/  MUFU.EX2 R240, R240 ;  /* 0x000000f000f07308 */ /* 0x000fe20000000800 */
[----:B---3--:R-:W-:Y:S01]  /*90b0*/  FFMA.FTZ R5, R2, R147, R145 ;  /* 0x0000009302057223 */ /* 0x008fe20000010091 */
[----:B-1----:R-:W-:Y:S02]  /*90c0*/  F2FP.PACK_AB R147, R116, R104 ;  /* 0x000000687493723e */ /* 0x002fe400000000ff */
[C---:B------:R-:W-:Y:S01]  /*90d0*/  F2FP.PACK_AB R145, R6.reuse, R145 ;  /* 0x000000910691723e */ /* 0x040fe200000000ff */
[----:B------:R-:W-:Y:S02]  /*90e0*/  FADD.FTZ R7, R6, R5 ;  /* 0x0000000506077221 */ /* 0x000fe40000010000 */
[----:B------:R-:W-:Y:S01]  /*90f0*/  FMUL.FTZ R5, R0, R133 ;  /* 0x0000008500057220 */ /* 0x000fe20000410000 */
[----:B------:R-:W-:Y:S01]  /*9100*/  MOV R133, R67 ;  /* 0x0000004300857202 */ /* 0x000fe20000000f00 */
[C---:B------:R-:W-:Y:S01]  /*9110*/  FMUL.FTZ R67, R2.reuse, R75 ;  /* 0x0000004b02437220 */ /* 0x040fe20000410000 */
[----:B------:R-:W-:Y:S01]  /*9120*/  MOV R132, R7 ;  /* 0x0000000700847202 */ /* 0x000fe20000000f00 */
[----:B------:R-:W1:Y:S01]  /*9130*/  LDSM.16.MT88.4 R72, [R203] ;  /* 0x00000000cb48783b */ /* 0x000e620000004200 */
[C---:B------:R-:W-:Y:S01]  /*9140*/  FMUL.FTZ R6, R2.reuse, R134 ;  /* 0x0000008602067220 */ /* 0x040fe20000410000 */
[----:B------:R-:W-:Y:S01]  /*9150*/  MUFU.EX2 R241, R241 ;  /* 0x000000f100f17308 */ /* 0x000fe20000000800 */
[----:B------:R-:W-:Y:S09]  /*9160*/  FMUL.FTZ R7, R2, R135 ;  /* 0x0000008702077220 */ /* 0x000ff20000410000 */
[----:B------:R2:W-:Y:S10]  /*9170*/  MUFU.EX2 R2, R155 ;  /* 0x0000009b00027308 */ /* 0x0005f40000000800 */
[----:B------:R-:W-:Y:S10]  /*9180*/  MUFU.EX2 R154, R242 ;  /* 0x000000f2009a7308 */ /* 0x000ff40000000800 */
[----:B------:R-:W3:Y:S01]  /*9190*/  MUFU.EX2 R68, R156 ;  /* 0x0000009c00447308 */ /* 0x000ee20000000800 */
[----:B--2---:R-:W2:Y:S01]  /*91a0*/  LDL R155, [R1+0xc] ;  /* 0x00000c00019b7983 */ /* 0x004ea20000100800 */
[C---:B-1----:R-:W-:Y:S08]  /*91b0*/  HMMA.16816.F32 R4, R144.reuse, R72, R4 ;  /* 0x000000489004723c */ /* 0x042ff00000001804 */
[----:B------:R-:W1:Y:S01]  /*91c0*/  MUFU.EX2 R70, R153 ;  /* 0x0000009900467308 */ /* 0x000e620000000800 */
[C---:B------:R-:W-:Y:S01]  /*91d0*/  HMMA.16816.F32 R8, R144.reuse, R74, R8 ;  /* 0x0000004a9008723c */ /* 0x040fe20000001808 */
[----:B------:R-:W4:Y:S08]  /*91e0*/  LDSM.16.MT88.4 R72, [R205] ;  /* 0x00000000cd48783b */ /* 0x000f300000004200 */
[----:B------:R-:W-:Y:S03]  /*91f0*/  MUFU.EX2 R153, R247 ;  /* 0x000000f700997308 */ /* 0x000fe60000000800 */
[----:B---3--:R-:W-:Y:S04]  /*9200*/  FADD.FTZ R0, R68, R148 ;  /* 0x0000009444007221 */ /* 0x008fe80000010000 */
[----:B------:R-:W-:Y:S03]  /*9210*/  FADD.FTZ R0, R2, R0 ;  /* 0x0000000002007221 */ /* 0x000fe60000010000 */
[----:B------:R-:W-:Y:S01]  /*9220*/  MUFU.EX2 R148, R129 ;  /* 0x0000008100947308 */ /* 0x000fe20000000800 */
[----:B------:R-:W-:Y:S04]  /*9230*/  FADD.FTZ R0, R71, R0 ;  /* 0x0000000047007221 */ /* 0x000fe80000010000 */
[----:B-1----:R-:W-:Y:S05]  /*9240*/  FADD.FTZ R0, R70, R0 ;  /* 0x0000000046007221 */ /* 0x002fea0000010000 */
[----:B------:R-:W-:Y:S10]  /*9250*/  MUFU.EX2 R111, R150 ;  /* 0x00000096006f7308 */ /* 0x000ff40000000800 */
[----:B------:R-:W-:Y:S01]  /*9260*/  MUFU.EX2 R150, R252 ;  /* 0x000000fc00967308 */ /* 0x000fe20000000800 */
[C---:B----4-:R-:W-:Y:S09]  /*9270*/  HMMA.16816.F32 R12, R144.reuse, R72, R12 ;  /* 0x00000048900c723c */ /* 0x050ff2000000180c */
[----:B------:R-:W1:Y:S01]  /*9280*/  MUFU.EX2 R110, R149 ;  /* 0x00000095006e7308 */ /* 0x000e620000000800 */
[C---:B------:R-:W-:Y:S01]  /*9290*/  HMMA.16816.F32 R16, R144.reuse, R74, R16 ;  /* 0x0000004a9010723c */ /* 0x040fe20000001810 */
[----:B------:R-:W3:Y:S08]  /*92a0*/  LDSM.16.MT88.4 R72, [R204] ;  /* 0x00000000cc48783b */ /* 0x000ef00000004200 */
[----:B------:R-:W-:Y:S10]  /*92b0*/  MUFU.EX2 R109, R151 ;  /* 0x00000097006d7308 */ /* 0x000ff40000000800 */
[----:B------:R-:W-:Y:S10]  /*92c0*/  MUFU.EX2 R151, R250 ;  /* 0x000000fa00977308 */ /* 0x000ff40000000800 */
[----:B------:R-:W4:Y:S10]  /*92d0*/  MUFU.EX2 R108, R152 ;  /* 0x00000098006c7308 */ /* 0x000f340000000800 */
[----:B------:R-:W-:Y:S01]  /*92e0*/  MUFU.EX2 R152, R248 ;  /* 0x000000f800987308 */ /* 0x000fe20000000800 */
[C---:B---3--:R-:W-:Y:S09]  /*92f0*/  HMMA.16816.F32 R20, R144.reuse, R72, R20 ;  /* 0x000000489014723c */ /* 0x048ff20000001814 */
[----:B------:R-:W3:Y:S01]  /*9300*/  MUFU.EX2 R149, R124 ;  /* 0x0000007c00957308 */ /* 0x000ee20000000800 */
[C---:B------:R-:W-:Y:S01]  /*9310*/  HMMA.16816.F32 R24, R144.reuse, R74, R24 ;  /* 0x0000004a9018723c */ /* 0x040fe20000001818 */
[----:B------:R-:W5:Y:S07]  /*9320*/  LDSM.16.MT88.4 R72, [R216] ;  /* 0x00000000d848783b */ /* 0x000f6e0000004200 */
[C---:B-----5:R-:W-:Y:S08]  /*9330*/  HMMA.16816.F32 R28, R144.reuse, R72, R28 ;  /* 0x00000048901c723c */ /* 0x060ff0000000181c */
[C---:B------:R-:W-:Y:S01]  /*9340*/  HMMA.16816.F32 R32, R144.reuse, R74, R32 ;  /* 0x0000004a9020723c */ /* 0x040fe20000001820 */
[----:B------:R-:W5:Y:S07]  /*9350*/  LDSM.16.MT88.4 R72, [R203+0x4000] ;  /* 0x00400000cb48783b */ /* 0x000f6e0000004200 */
[C---:B-----5:R-:W-:Y:S08]  /*9360*/  HMMA.16816.F32 R36, R144.reuse, R72, R36 ;  /* 0x000000489024723c */ /* 0x060ff00000001824 */
[C---:B------:R-:W-:Y:S01]  /*9370*/  HMMA.16816.F32 R40, R144.reuse, R74, R40 ;  /* 0x0000004a9028723c */ /* 0x040fe20000001828 */
[----:B------:R-:W5:Y:S07]  /*9380*/  LDSM.16.MT88.4 R72, [R205+0x4000] ;  /* 0x00400000cd48783b */ /* 0x000f6e0000004200 */
[C---:B-----5:R-:W-:Y:S08]  /*9390*/  HMMA.16816.F32 R44, R144.reuse, R72, R44 ;  /* 0x00000048902c723c */ /* 0x060ff0000000182c */
[C---:B------:R-:W-:Y:S01]  /*93a0*/  HMMA.16816.F32 R48, R144.reuse, R74, R48 ;  /* 0x0000004a9030723c */ /* 0x040fe20000001830 */
[----:B------:R-:W5:Y:S07]  /*93b0*/  LDSM.16.MT88.4 R72, [R204+0x4000] ;  /* 0x00400000cc48783b */ /* 0x000f6e0000004200 */
[C---:B-----5:R-:W-:Y:S03]  /*93c0*/  HMMA.16816.F32 R52, R144.reuse, R72, R52 ;  /* 0x000000489034723c */ /* 0x060fe60000001834 */
[C---:B--2---:R-:W-:Y:S02]  /*93d0*/  ISETP.GT.AND P0, PT, R232.reuse, R155, PT ;  /* 0x0000009be800720c */ /* 0x044fe40003f04270 */
[----:B------:R-:W-:Y:S03]  /*93e0*/  IADD3 R232, R232, -0x1, RZ ;  /* 0xffffffffe8e87810 */ /* 0x000fe60007ffe0ff */
[C---:B------:R-:W-:Y:S01]  /*93f0*/  HMMA.16816.F32 R56, R144.reuse, R74, R56 ;  /* 0x0000004a9038723c */ /* 0x040fe20000001838 */
[----:B------:R-:W2:Y:S07]  /*9400*/  LDSM.16.MT88.4 R72, [R206+0x4000] ;  /* 0x00400000ce48783b */ /* 0x000eae0000004200 */
[C---:B--2---:R-:W-:Y:S07]  /*9410*/  HMMA.16816.F32 R60, R144.reuse, R72, R60 ;  /* 0x00000048903c723c */ /* 0x044fee000000183c */
[----:B------:R-:W-:Y:S01]  /*9420*/  F2FP.PACK_AB R72, R2, R68 ;  /* 0x000000440248723e */ /* 0x000fe200000000ff */
[----:B------:R-:W-:Y:S01]  /*9430*/  HMMA.16816.F32 R64, R144, R74, R64 ;  /* 0x0000004a9040723c */ /* 0x000fe20000001840 */
[----:B------:R-:W-:Y:S03]  /*9440*/  MUFU.EX2 R144, R121 ;  /* 0x0000007900907308 */ /* 0x000fe60000000800 */
[----:B-1----:R-:W-:Y:S03]  /*9450*/  F2FP.PACK_AB R73, R110, R111 ;  /* 0x0000006f6e49723e */ /* 0x002fe600000000ff */
[----:B------:R-:W-:Y:S02]  /*9460*/  F2FP.PACK_AB R74, R70, R71 ;  /* 0x00000047464a723e */ /* 0x000fe400000000ff */
[----:B----4-:R-:W-:Y:S02]  /*9470*/  F2FP.PACK_AB R75, R108, R109 ;  /* 0x0000006d6c4b723e */ /* 0x010fe400000000ff */
[----:B------:R-:W1:Y:S01]  /*9480*/  MUFU.EX2 R68, R164 ;  /* 0x000000a400447308 */ /* 0x000e620000000800 */
[----:B---3--:R-:W-:Y:S04]  /*9490*/  F2FP.PACK_AB R145, R148, R149 ;  /* 0x000000959491723e */ /* 0x008fe800000000ff */
[C---:B------:R-:W-:Y:S05]  /*94a0*/  HMMA.16816.F32 R4, R72.reuse, R76, R4 ;  /* 0x0000004c4804723c */ /* 0x040fea0000001804 */
[----:B------:R-:W2:Y:S03]  /*94b0*/  MUFU.EX2 R2, R163 ;  /* 0x000000a300027308 */ /* 0x000ea60000000800 */
[C---:B------:R-:W-:Y:S01]  /*94c0*/  HMMA.16816.F32 R8, R72.reuse, R78, R8 ;  /* 0x0000004e4808723c */ /* 0x040fe20000001808 */
[----:B------:R-:W3:Y:S06]  /*94d0*/  LDSM.16.MT88.4 R76, [R204+0x800] ;  /* 0x00080000cc4c783b */ /* 0x000eec0000004200 */
[----:B------:R-:W4:Y:S01]  /*94e0*/  MUFU.EX2 R71, R162 ;  /* 0x000000a200477308 */ /* 0x000f220000000800 */
[C---:B------:R-:W-:Y:S04]  /*94f0*/  HMMA.16816.F32 R12, R72.reuse, R80, R12 ;  /* 0x00000050480c723c */ /* 0x040fe8000000180c */
[----:B-1----:R-:W-:Y:S04]  /*9500*/  FADD.FTZ R0, R68, R0 ;  /* 0x0000000044007221 */ /* 0x002fe80000010000 */
[C---:B------:R-:W-:Y:S01]  /*9510*/  HMMA.16816.F32 R16, R72.reuse, R82, R16 ;  /* 0x000000524810723c */ /* 0x040fe20000001810 */
[----:B------:R-:W1:Y:S01]  /*9520*/  LDSM.16.MT88.4 R80, [R206+0x800] ;  /* 0x00080000ce50783b */ /* 0x000e620000004200 */
[----:B------:R-:W5:Y:S02]  /*9530*/  MUFU.EX2 R70, R161 ;  /* 0x000000a100467308 */ /* 0x000f640000000800 */
[----:B--2---:R-:W-:Y:S08]  /*9540*/  FADD.FTZ R0, R2, R0 ;  /* 0x0000000002007221 */ /* 0x004ff00000010000 */
[----:B------:R-:W-:Y:S01]  /*9550*/  MUFU.EX2 R146, R125 ;  /* 0x0000007d00927308 */ /* 0x000fe20000000800 */
[----:B----4-:R-:W-:Y:S01]  /*9560*/  FADD.FTZ R0, R71, R0 ;  /* 0x0000000047007221 */ /* 0x010fe20000010000 */
[C---:B---3--:R-:W-:Y:S03]  /*9570*/  HMMA.16816.F32 R20, R72.reuse, R76, R20 ;  /* 0x0000004c4814723c */ /* 0x048fe60000001814 */
[----:B-----5:R-:W-:Y:S05]  /*9580*/  FADD.FTZ R0, R70, R0 ;  /* 0x0000000046007221 */ /* 0x020fea0000010000 */
[C---:B------:R-:W-:Y:S01]  /*9590*/  HMMA.16816.F32 R24, R72.reuse, R78, R24 ;  /* 0x0000004e4818723c */ /* 0x040fe20000001818 */
[----:B------:R-:W2:Y:S07]  /*95a0*/  LDSM.16.MT88.4 R76, [R203+0x4800] ;  /* 0x00480000cb4c783b */ /* 0x000eae0000004200 */
[C---:B-1----:R-:W-:Y:S08]  /*95b0*/  HMMA.16816.F32 R28, R72.reuse, R80, R28 ;  /* 0x00000050481c723c */ /* 0x042ff0000000181c */
[C---:B------:R-:W-:Y:S01]  /*95c0*/  HMMA.16816.F32 R32, R72.reuse, R82, R32 ;  /* 0x000000524820723c */ /* 0x040fe20000001820 */
[----:B------:R-:W1:Y:S07]  /*95d0*/  LDSM.16.MT88.4 R80, [R205+0x4800] ;  /* 0x00480000cd50783b */ /* 0x000e6e0000004200 */
[C---:B--2---:R-:W-:Y:S08]  /*95e0*/  HMMA.16816.F32 R36, R72.reuse, R76, R36 ;  /* 0x0000004c4824723c */ /* 0x044ff00000001824 */
        /* <DEDUP_REMOVED lines=9> */
[----:B------:R-:W-:Y:S01]  /*9680*/  HMMA.16816.F32 R64, R72, R82, R64 ;  /* 0x000000524840723c */ /* 0x000fe20000001840 */
[----:B------:R-:W1:Y:S06]  /*9690*/  LDSM.16.MT88.4 R80, [R205+0x1000] ;  /* 0x00100000cd50783b */ /* 0x000e6c0000004200 */
[----:B------:R-:W-:Y:S02]  /*96a0*/  F2FP.PACK_AB R72, R2, R68 ;  /* 0x000000440248723e */ /* 0x000fe400000000ff */
[----:B------:R-:W-:Y:S01]  /*96b0*/  F2FP.PACK_AB R74, R70, R71 ;  /* 0x00000047464a723e */ /* 0x000fe200000000ff */
[----:B------:R-:W3:Y:S02]  /*96c0*/  MUFU.EX2 R68, R172 ;  /* 0x000000ac00447308 */ /* 0x000ee40000000800 */
[----:B------:R-:W-:Y:S02]  /*96d0*/  F2FP.PACK_AB R73, R157, R158 ;  /* 0x0000009e9d49723e */ /* 0x000fe400000000ff */
[----:B------:R-:W-:Y:S06]  /*96e0*/  F2FP.PACK_AB R75, R160, R159 ;  /* 0x0000009fa04b723e */ /* 0x000fec00000000ff */
[----:B------:R-:W4:Y:S01]  /*96f0*/  MUFU.EX2 R2, R171 ;  /* 0x000000ab00027308 */ /* 0x000f220000000800 */
[C---:B--2---:R-:W-:Y:S09]  /*9700*/  HMMA.16816.F32 R4, R72.reuse, R76, R4 ;  /* 0x0000004c4804723c */ /* 0x044ff20000001804 */
[----:B------:R-:W2:Y:S01]  /*9710*/  MUFU.EX2 R71, R170 ;  /* 0x000000aa00477308 */ /* 0x000ea20000000800 */
[C---:B------:R-:W-:Y:S01]  /*9720*/  HMMA.16816.F32 R8, R72.reuse, R78, R8 ;  /* 0x0000004e4808723c */ /* 0x040fe20000001808 */
[----:B------:R-:W5:Y:S02]  /*9730*/  LDSM.16.MT88.4 R76, [R206+0x1000] ;  /* 0x00100000ce4c783b */ /* 0x000f640000004200 */
[----:B---3--:R-:W-:Y:S06]  /*9740*/  FADD.FTZ R0, R68, R0 ;  /* 0x0000000044007221 */ /* 0x008fec0000010000 */
[----:B------:R-:W3:Y:S01]  /*9750*/  MUFU.EX2 R70, R169 ;  /* 0x000000a900467308 */ /* 0x000ee20000000800 */
[C---:B-1----:R-:W-:Y:S03]  /*9760*/  HMMA.16816.F32 R12, R72.reuse, R80, R12 ;  /* 0x00000050480c723c */ /* 0x042fe6000000180c */
[----:B----4-:R-:W-:Y:S05]  /*9770*/  FADD.FTZ R0, R2, R0 ;  /* 0x0000000002007221 */ /* 0x010fea0000010000 */
[C---:B------:R-:W-:Y:S01]  /*9780*/  HMMA.16816.F32 R16, R72.reuse, R82, R16 ;  /* 0x000000524810723c */ /* 0x040fe20000001810 */
[----:B------:R-:W1:Y:S03]  /*9790*/  LDSM.16.MT88.4 R80, [R203+0x5000] ;  /* 0x00500000cb50783b */ /* 0x000e660000004200 */
[----:B--2---:R-:W-:Y:S04]  /*97a0*/  FADD.FTZ R0, R71, R0 ;  /* 0x0000000047007221 */ /* 0x004fe80000010000 */
[C---:B------:R-:W-:Y:S04]  /*97b0*/  HMMA.16816.F32 R20, R72.reuse, R84, R20 ;  /* 0x000000544814723c */ /* 0x040fe80000001814 */
[----:B---3--:R-:W-:Y:S04]  /*97c0*/  FADD.FTZ R0, R70, R0 ;  /* 0x0000000046007221 */ /* 0x008fe80000010000 */
        /* <DEDUP_REMOVED lines=11> */
[C---:B---3--:R-:W-:Y:S07]  /*9880*/  HMMA.16816.F32 R52, R72.reuse, R76, R52 ;  /* 0x0000004c4834723c */ /* 0x048fee0000001834 */
[----:B------:R-:W-:Y:S01]  /*9890*/  F2FP.PACK_AB R76, R2, R68 ;  /* 0x00000044024c723e */ /* 0x000fe200000000ff */
[C---:B------:R-:W-:Y:S01]  /*98a0*/  HMMA.16816.F32 R56, R72.reuse, R78, R56 ;  /* 0x0000004e4838723c */ /* 0x040fe20000001838 */
[----:B------:R-:W3:Y:S03]  /*98b0*/  MUFU.EX2 R68, R238 ;  /* 0x000000ee00447308 */ /* 0x000ee60000000800 */
[----:B------:R-:W-:Y:S03]  /*98c0*/  F2FP.PACK_AB R77, R165, R166 ;  /* 0x000000a6a54d723e */ /* 0x000fe600000000ff */
[----:B------:R-:W-:Y:S01]  /*98d0*/  F2FP.PACK_AB R78, R70, R71 ;  /* 0x00000047464e723e */ /* 0x000fe200000000ff */
[C---:B-1----:R-:W-:Y:S03]  /*98e0*/  HMMA.16816.F32 R60, R72.reuse, R80, R60 ;  /* 0x00000050483c723c */ /* 0x042fe6000000183c */
[----:B------:R-:W1:Y:S01]  /*98f0*/  MUFU.EX2 R2, R237 ;  /* 0x000000ed00027308 */ /* 0x000e620000000800 */
[----:B------:R-:W-:Y:S04]  /*9900*/  F2FP.PACK_AB R79, R168, R167 ;  /* 0x000000a7a84f723e */ /* 0x000fe800000000ff */
[----:B------:R-:W-:Y:S01]  /*9910*/  HMMA.16816.F32 R64, R72, R82, R64 ;  /* 0x000000524840723c */ /* 0x000fe20000001840 */
[----:B------:R-:W4:Y:S04]  /*9920*/  LDSM.16.MT88.4 R72, [R204+0x1800] ;  /* 0x00180000cc48783b */ /* 0x000f280000004200 */
[----:B------:R-:W5:Y:S03]  /*9930*/  MUFU.EX2 R71, R236 ;  /* 0x000000ec00477308 */ /* 0x000f660000000800 */
[C---:B--2---:R-:W-:Y:S01]  /*9940*/  HMMA.16816.F32 R4, R76.reuse, R84, R4 ;  /* 0x000000544c04723c */ /* 0x044fe20000001804 */
[----:B------:R-:W2:Y:S04]  /*9950*/  LDSM.16.MT88.4 R80, [R206+0x1800] ;  /* 0x00180000ce50783b */ /* 0x000ea80000004200 */
[----:B---3--:R-:W-:Y:S02]  /*9960*/  FADD.FTZ R0, R68, R0 ;  /* 0x0000000044007221 */ /* 0x008fe40000010000 */
[----:B------:R-:W3:Y:S01]  /*9970*/  MUFU.EX2 R70, R235 ;  /* 0x000000eb00467308 */ /* 0x000ee20000000800 */
[C---:B------:R-:W-:Y:S01]  /*9980*/  HMMA.16816.F32 R8, R76.reuse, R86, R8 ;  /* 0x000000564c08723c */ /* 0x040fe20000001808 */
[----:B------:R-:W2:Y:S03]  /*9990*/  LDSM.16.MT88.4 R84, [R203+0x5800] ;  /* 0x00580000cb54783b */ /* 0x000ea60000004200 */
[----:B-1----:R-:W-:Y:S04]  /*99a0*/  FADD.FTZ R0, R2, R0 ;  /* 0x0000000002007221 */ /* 0x002fe80000010000 */
[C---:B------:R-:W-:Y:S04]  /*99b0*/  HMMA.16816.F32 R12, R76.reuse, R88, R12 ;  /* 0x000000584c0c723c */ /* 0x040fe8000000180c */
[----:B-----5:R-:W-:Y:S04]  /*99c0*/  FADD.FTZ R0, R71, R0 ;  /* 0x0000000047007221 */ /* 0x020fe80000010000 */
[C---:B------:R-:W-:Y:S01]  /*99d0*/  HMMA.16816.F32 R16, R76.reuse, R90, R16 ;  /* 0x0000005a4c10723c */ /* 0x040fe20000001810 */
[----:B------:R-:W-:Y:S03]  /*99e0*/  LDSM.16.MT88.4 R88, [R204+0x5800] ;  /* 0x00580000cc58783b */ /* 0x000fe60000004200 */
[----:B---3--:R-:W-:Y:S04]  /*99f0*/  FADD.FTZ R0, R70, R0 ;  /* 0x0000000046007221 */ /* 0x008fe80000010000 */
[C---:B----4-:R-:W-:Y:S08]  /*9a00*/  HMMA.16816.F32 R20, R76.reuse, R72, R20 ;  /* 0x000000484c14723c */ /* 0x050ff00000001814 */
        /* <DEDUP_REMOVED lines=8> */
[C---:B-1----:R-:W-:Y:S07]  /*9a90*/  HMMA.16816.F32 R44, R76.reuse, R72, R44 ;  /* 0x000000484c2c723c */ /* 0x042fee000000182c */
[----:B------:R-:W-:Y:S01]  /*9aa0*/  F2FP.PACK_AB R72, R2, R68 ;  /* 0x000000440248723e */ /* 0x000fe200000000ff */
[C---:B------:R-:W-:Y:S01]  /*9ab0*/  HMMA.16816.F32 R48, R76.reuse, R74, R48 ;  /* 0x0000004a4c30723c */ /* 0x040fe20000001830 */
[----:B------:R-:W-:Y:S03]  /*9ac0*/  MUFU.EX2 R68, R245 ;  /* 0x000000f500447308 */ /* 0x000fe60000000800 */
[----:B------:R-:W-:Y:S03]  /*9ad0*/  F2FP.PACK_AB R73, R174, R173 ;  /* 0x000000adae49723e */ /* 0x000fe600000000ff */
[----:B------:R-:W-:Y:S01]  /*9ae0*/  F2FP.PACK_AB R74, R70, R71 ;  /* 0x00000047464a723e */ /* 0x000fe200000000ff */
[C---:B------:R-:W-:Y:S03]  /*9af0*/  HMMA.16816.F32 R52, R76.reuse, R88, R52 ;  /* 0x000000584c34723c */ /* 0x040fe60000001834 */
[----:B------:R-:W1:Y:S01]  /*9b00*/  MUFU.EX2 R71, R244 ;  /* 0x000000f400477308 */ /* 0x000e620000000800 */
[----:B------:R-:W-:Y:S04]  /*9b10*/  F2FP.PACK_AB R75, R228, R175 ;  /* 0x000000afe44b723e */ /* 0x000fe800000000ff */
[C---:B------:R-:W-:Y:S01]  /*9b20*/  HMMA.16816.F32 R56, R76.reuse, R90, R56 ;  /* 0x0000005a4c38723c */ /* 0x040fe20000001838 */
[----:B------:R-:W4:Y:S04]  /*9b30*/  LDSM.16.MT88.4 R88, [R204+0x2000] ;  /* 0x00200000cc58783b */ /* 0x000f280000004200 */
[----:B------:R-:W5:Y:S03]  /*9b40*/  MUFU.EX2 R70, R243 ;  /* 0x000000f300467308 */ /* 0x000f660000000800 */
[C---:B--2---:R-:W-:Y:S07]  /*9b50*/  HMMA.16816.F32 R60, R76.reuse, R80, R60 ;  /* 0x000000504c3c723c */ /* 0x044fee000000183c */
[----:B------:R-:W2:Y:S01]  /*9b60*/  MUFU.EX2 R2, R246 ;  /* 0x000000f600027308 */ /* 0x000ea20000000800 */
[----:B------:R-:W-:Y:S01]  /*9b70*/  HMMA.16816.F32 R64, R76, R82, R64 ;  /* 0x000000524c40723c */ /* 0x000fe20000001840 */
[----:B------:R-:W4:Y:S03]  /*9b80*/  LDSM.16.MT88.4 R76, [R206+0x2000] ;  /* 0x00200000ce4c783b */ /* 0x000f260000004200 */
[----:B-1----:R-:W-:Y:S04]  /*9b90*/  FADD.FTZ R0, R71, R0 ;  /* 0x0000000047007221 */ /* 0x002fe80000010000 */
[C---:B---3--:R-:W-:Y:S01]  /*9ba0*/  HMMA.16816.F32 R4, R72.reuse, R84, R4 ;  /* 0x000000544804723c */ /* 0x048fe20000001804 */
[----:B------:R-:W1:Y:S04]  /*9bb0*/  LDSM.16.MT88.4 R80, [R203+0x6000] ;  /* 0x00600000cb50783b */ /* 0x000e680000004200 */
[----:B-----5:R-:W-:Y:S03]  /*9bc0*/  FADD.FTZ R0, R70, R0 ;  /* 0x0000000046007221 */ /* 0x020fe60000010000 */
[C---:B------:R-:W-:Y:S01]  /*9bd0*/  HMMA.16816.F32 R8, R72.reuse, R86, R8 ;  /* 0x000000564808723c */ /* 0x040fe20000001808 */
[----:B------:R-:W3:Y:S03]  /*9be0*/  LDSM.16.MT88.4 R84, [R205+0x6000] ;  /* 0x00600000cd54783b */ /* 0x000ee60000004200 */
[----:B------:R-:W-:Y:S04]  /*9bf0*/  FADD.FTZ R0, R68, R0 ;  /* 0x0000000044007221 */ /* 0x000fe80000010000 */
[C---:B------:R-:W-:Y:S04]  /*9c00*/  HMMA.16816.F32 R12, R72.reuse, R92, R12 ;  /* 0x0000005c480c723c */ /* 0x040fe8000000180c */
[----:B--2---:R-:W-:Y:S04]  /*9c10*/  FADD.FTZ R0, R2, R0 ;  /* 0x0000000002007221 */ /* 0x004fe80000010000 */
[C---:B------:R-:W-:Y:S01]  /*9c20*/  HMMA.16816.F32 R16, R72.reuse, R94, R16 ;  /* 0x0000005e4810723c */ /* 0x040fe20000001810 */
[----:B------:R-:W2:Y:S07]  /*9c30*/  LDSM.16.MT88.4 R92, [R204+0x6000] ;  /* 0x00600000cc5c783b */ /* 0x000eae0000004200 */
[C---:B----4-:R-:W-:Y:S08]  /*9c40*/  HMMA.16816.F32 R20, R72.reuse, R88, R20 ;  /* 0x000000584814723c */ /* 0x050ff00000001814 */
[C---:B------:R-:W-:Y:S01]  /*9c50*/  HMMA.16816.F32 R24, R72.reuse, R90, R24 ;  /* 0x0000005a4818723c */ /* 0x040fe20000001818 */
[----:B------:R-:W4:Y:S07]  /*9c60*/  LDSM.16.MT88.4 R88, [R206+0x6000] ;  /* 0x00600000ce58783b */ /* 0x000f2e0000004200 */
[C---:B------:R-:W-:Y:S07]  /*9c70*/  HMMA.16816.F32 R28, R72.reuse, R76, R28 ;  /* 0x0000004c481c723c */ /* 0x040fee000000181c */
[----:B------:R-:W-:Y:S01]  /*9c80*/  F2FP.PACK_AB R76, R70, R71 ;  /* 0x00000047464c723e */ /* 0x000fe200000000ff */
[C---:B------:R-:W-:Y:S01]  /*9c90*/  HMMA.16816.F32 R32, R72.reuse, R78, R32 ;  /* 0x0000004e4820723c */ /* 0x040fe20000001820 */
[----:B------:R-:W-:Y:S03]  /*9ca0*/  MUFU.EX2 R71, R113 ;  /* 0x0000007100477308 */ /* 0x000fe60000000800 */
[----:B------:R-:W-:Y:S03]  /*9cb0*/  F2FP.PACK_AB R77, R240, R239 ;  /* 0x000000eff04d723e */ /* 0x000fe600000000ff */
[----:B------:R-:W-:Y:S01]  /*9cc0*/  F2FP.PACK_AB R78, R2, R68 ;  /* 0x00000044024e723e */ /* 0x000fe200000000ff */
[C---:B-1----:R-:W-:Y:S03]  /*9cd0*/  HMMA.16816.F32 R36, R72.reuse, R80, R36 ;  /* 0x000000504824723c */ /* 0x042fe60000001824 */
[----:B------:R1:W-:Y:S01]  /*9ce0*/  MUFU.EX2 R2, R112 ;  /* 0x0000007000027308 */ /* 0x0003e20000000800 */
[----:B------:R-:W-:Y:S04]  /*9cf0*/  F2FP.PACK_AB R79, R154, R241 ;  /* 0x000000f19a4f723e */ /* 0x000fe800000000ff */
[C---:B------:R-:W-:Y:S01]  /*9d00*/  HMMA.16816.F32 R40, R72.reuse, R82, R40 ;  /* 0x000000524828723c */ /* 0x040fe20000001828 */
[----:B------:R-:W5:Y:S04]  /*9d10*/  LDSM.16.MT88.4 R80, [R203+0x2800] ;  /* 0x00280000cb50783b */ /* 0x000f680000004200 */
[----:B------:R-:W4:Y:S03]  /*9d20*/  MUFU.EX2 R70, R249 ;  /* 0x000000f900467308 */ /* 0x000f260000000800 */
[C---:B---3--:R-:W-:Y:S07]  /*9d30*/  HMMA.16816.F32 R44, R72.reuse, R84, R44 ;  /* 0x00000054482c723c */ /* 0x048fee000000182c */
[----:B------:R-:W3:Y:S01]  /*9d40*/  MUFU.EX2 R68, R251 ;  /* 0x000000fb00447308 */ /* 0x000ee20000000800 */
[C---:B------:R-:W-:Y:S01]  /*9d50*/  HMMA.16816.F32 R48, R72.reuse, R86, R48 ;  /* 0x000000564830723c */ /* 0x040fe20000001830 */
[----:B------:R-:W5:Y:S07]  /*9d60*/  LDSM.16.MT88.4 R84, [R205+0x2800] ;  /* 0x00280000cd54783b */ /* 0x000f6e0000004200 */
[C---:B--2---:R-:W-:Y:S01]  /*9d70*/  HMMA.16816.F32 R52, R72.reuse, R92, R52 ;  /* 0x0000005c4834723c */ /* 0x044fe20000001834 */
[----:B-1----:R-:W-:Y:S03]  /*9d80*/  LDSM.16.MT88.4 R112, [R204+0x3800] ;  /* 0x00380000cc70783b */ /* 0x002fe60000004200 */
[----:B----4-:R-:W-:Y:S04]  /*9d90*/  FADD.FTZ R0, R70, R0 ;  /* 0x0000000046007221 */ /* 0x010fe80000010000 */
[C---:B------:R-:W-:Y:S01]  /*9da0*/  HMMA.16816.F32 R56, R72.reuse, R94, R56 ;  /* 0x0000005e4838723c */ /* 0x040fe20000001838 */
[----:B------:R-:W1:Y:S03]  /*9db0*/  LDSM.16.MT88.4 R92, [R204+0x2800] ;  /* 0x00280000cc5c783b */ /* 0x000e660000004200 */
[----:B---3--:R-:W-:Y:S04]  /*9dc0*/  FADD.FTZ R0, R68, R0 ;  /* 0x0000000044007221 */ /* 0x008fe80000010000 */
[C---:B------:R-:W-:Y:S04]  /*9dd0*/  HMMA.16816.F32 R60, R72.reuse, R88, R60 ;  /* 0x00000058483c723c */ /* 0x040fe8000000183c */
[----:B------:R-:W-:Y:S04]  /*9de0*/  FADD.FTZ R0, R71, R0 ;  /* 0x0000000047007221 */ /* 0x000fe80000010000 */
[----:B------:R-:W-:Y:S01]  /*9df0*/  HMMA.16816.F32 R64, R72, R90, R64 ;  /* 0x0000005a4840723c */ /* 0x000fe20000001840 */
[----:B------:R-:W2:Y:S03]  /*9e00*/  LDSM.16.MT88.4 R72, [R206+0x2800] ;  /* 0x00280000ce48783b */ /* 0x000ea60000004200 */
[----:B------:R-:W-:Y:S04]  /*9e10*/  FADD.FTZ R0, R2, R0 ;  /* 0x0000000002007221 */ /* 0x000fe80000010000 */
[C---:B-----5:R-:W-:Y:S01]  /*9e20*/  HMMA.16816.F32 R4, R76.reuse, R80, R4 ;  /* 0x000000504c04723c */ /* 0x060fe20000001804 */
[----:B------:R-:W3:Y:S07]  /*9e30*/  LDSM.16.MT88.4 R88, [R203+0x6800] ;  /* 0x00680000cb58783b */ /* 0x000eee0000004200 */
[C---:B------:R-:W-:Y:S01]  /*9e40*/  HMMA.16816.F32 R8, R76.reuse, R82, R8 ;  /* 0x000000524c08723c */ /* 0x040fe20000001808 */
[----:B------:R-:W4:Y:S07]  /*9e50*/  LDSM.16.MT88.4 R80, [R204+0x6800] ;  /* 0x00680000cc50783b */ /* 0x000f2e0000004200 */
[C---:B------:R-:W-:Y:S08]  /*9e60*/  HMMA.16816.F32 R12, R76.reuse, R84, R12 ;  /* 0x000000544c0c723c */ /* 0x040ff0000000180c */
[C---:B------:R-:W-:Y:S01]  /*9e70*/  HMMA.16816.F32 R16, R76.reuse, R86, R16 ;  /* 0x000000564c10723c */ /* 0x040fe20000001810 */
[----:B------:R-:W5:Y:S07]  /*9e80*/  LDSM.16.MT88.4 R84, [R206+0x6800] ;  /* 0x00680000ce54783b */ /* 0x000f6e0000004200 */
[C---:B-1----:R-:W-:Y:S08]  /*9e90*/  HMMA.16816.F32 R20, R76.reuse, R92, R20 ;  /* 0x0000005c4c14723c */ /* 0x042ff00000001814 */
[C---:B------:R-:W-:Y:S01]  /*9ea0*/  HMMA.16816.F32 R24, R76.reuse, R94, R24 ;  /* 0x0000005e4c18723c */ /* 0x040fe20000001818 */
[----:B------:R-:W-:Y:S07]  /*9eb0*/  LDSM.16.MT88.4 R92, [R205+0x3000] ;  /* 0x00300000cd5c783b */ /* 0x000fee0000004200 */
[C---:B--2---:R-:W-:Y:S07]  /*9ec0*/  HMMA.16816.F32 R28, R76.reuse, R72, R28 ;  /* 0x000000484c1c723c */ /* 0x044fee000000181c */
[----:B------:R-:W-:Y:S01]  /*9ed0*/  F2FP.PACK_AB R72, R68, R70 ;  /* 0x000000464448723e */ /* 0x000fe200000000ff */
[C---:B------:R-:W-:Y:S01]  /*9ee0*/  HMMA.16816.F32 R32, R76.reuse, R74, R32 ;  /* 0x0000004a4c20723c */ /* 0x040fe20000001820 */
[----:B------:R1:W-:Y:S03]  /*9ef0*/  MUFU.EX2 R68, R120 ;  /* 0x0000007800447308 */ /* 0x0003e60000000800 */
[----:B------:R-:W-:Y:S03]  /*9f00*/  F2FP.PACK_AB R73, R152, R153 ;  /* 0x000000999849723e */ /* 0x000fe600000000ff */
[----:B------:R-:W-:Y:S01]  /*9f10*/  F2FP.PACK_AB R74, R2, R71 ;  /* 0x00000047024a723e */ /* 0x000fe200000000ff */
[C---:B---3--:R-:W-:Y:S03]  /*9f20*/  HMMA.16816.F32 R36, R76.reuse, R88, R36 ;  /* 0x000000584c24723c */ /* 0x048fe60000001824 */
[----:B------:R2:W-:Y:S01]  /*9f30*/  MUFU.EX2 R71, R128 ;  /* 0x0000008000477308 */ /* 0x0005e20000000800 */
[----:B------:R-:W-:Y:S04]  /*9f40*/  F2FP.PACK_AB R75, R150, R151 ;  /* 0x00000097964b723e */ /* 0x000fe800000000ff */
[C---:B------:R-:W-:Y:S01]  /*9f50*/  HMMA.16816.F32 R40, R76.reuse, R90, R40 ;  /* 0x0000005a4c28723c */ /* 0x040fe20000001828 */
[----:B------:R-:W3:Y:S04]  /*9f60*/  LDSM.16.MT88.4 R88, [R203+0x3000] ;  /* 0x00300000cb58783b */ /* 0x000ee80000004200 */
[----:B------:R-:W5:Y:S03]  /*9f70*/  MUFU.EX2 R2, R117 ;  /* 0x0000007500027308 */ /* 0x000f660000000800 */
[C---:B------:R-:W-:Y:S01]  /*9f80*/  HMMA.16816.F32 R44, R76.reuse, R96, R44 ;  /* 0x000000604c2c723c */ /* 0x040fe2000000182c */
[----:B-1----:R-:W-:Y:S06]  /*9f90*/  LDSM.16.MT88.4 R120, [R205+0x3800] ;  /* 0x00380000cd78783b */ /* 0x002fec0000004200 */
[----:B------:R-:W1:Y:S01]  /*9fa0*/  MUFU.EX2 R70, R133 ;  /* 0x0000008500467308 */ /* 0x000e620000000800 */
[C---:B------:R-:W-:Y:S01]  /*9fb0*/  HMMA.16816.F32 R48, R76.reuse, R98, R48 ;  /* 0x000000624c30723c */ /* 0x040fe20000001830 */
[----:B------:R-:W-:Y:S07]  /*9fc0*/  LDSM.16.MT88.4 R96, [R206+0x3000] ;  /* 0x00300000ce60783b */ /* 0x000fee0000004200 */
[C---:B----4-:R-:W-:Y:S01]  /*9fd0*/  HMMA.16816.F32 R52, R76.reuse, R80, R52 ;  /* 0x000000504c34723c */ /* 0x050fe20000001834 */
[----:B--2---:R-:W-:Y:S03]  /*9fe0*/  LDSM.16.MT88.4 R128, [R203+0x3800] ;  /* 0x00380000cb80783b */ /* 0x004fe60000004200 */
[----:B-----5:R-:W-:Y:S04]  /*9ff0*/  FADD.FTZ R0, R2, R0 ;  /* 0x0000000002007221 */ /* 0x020fe80000010000 */
[C---:B------:R-:W-:Y:S01]  /*a000*/  HMMA.16816.F32 R56, R76.reuse, R82, R56 ;  /* 0x000000524c38723c */ /* 0x040fe20000001838 */
[----:B------:R-:W2:Y:S03]  /*a010*/  LDSM.16.MT88.4 R80, [R204+0x3000] ;  /* 0x00300000cc50783b */ /* 0x000ea60000004200 */
[C---:B------:R-:W-:Y:S01]  /*a020*/  FADD.FTZ R0, R144.reuse, R0 ;  /* 0x0000000090007221 */ /* 0x040fe20000010000 */
[----:B------:R-:W-:Y:S01]  /*a030*/  F2FP.PACK_AB R144, R144, R2 ;  /* 0x000000029090723e */ /* 0x000fe200000000ff */
[----:B------:R-:W-:Y:S01]  /*a040*/  FADD.FTZ R2, R104, R132 ;  /* 0x0000008468027221 */ /* 0x000fe20000010000 */
[----:B-1----:R-:W-:Y:S01]  /*a050*/  F2FP.PACK_AB R147, R70, R71 ;  /* 0x000000474693723e */ /* 0x002fe200000000ff */
[C---:B------:R-:W-:Y:S01]  /*a060*/  HMMA.16816.F32 R60, R76.reuse, R84, R60 ;  /* 0x000000544c3c723c */ /* 0x040fe2000000183c */
[----:B------:R-:W-:Y:S03]  /*a070*/  LDSM.16.MT88.4 R104, [R206+0x3800] ;  /* 0x00380000ce68783b */ /* 0x000fe60000004200 */
[----:B------:R-:W-:Y:S04]  /*a080*/  FADD.FTZ R0, R68, R0 ;  /* 0x0000000044007221 */ /* 0x000fe80000010000 */
[----:B------:R-:W-:Y:S01]  /*a090*/  HMMA.16816.F32 R64, R76, R86, R64 ;  /* 0x000000564c40723c */ /* 0x000fe20000001840 */
[----:B------:R-:W1:Y:S03]  /*a0a0*/  LDSM.16.MT88.4 R76, [R205+0x7000] ;  /* 0x00700000cd4c783b */ /* 0x000e660000004200 */
[C---:B------:R-:W-:Y:S01]  /*a0b0*/  FADD.FTZ R247, R146.reuse, R0 ;  /* 0x0000000092f77221 */ /* 0x040fe20000010000 */
[----:B------:R-:W-:Y:S01]  /*a0c0*/  F2FP.PACK_AB R146, R146, R68 ;  /* 0x000000449292723e */ /* 0x000fe200000000ff */
[----:B------:R-:W-:Y:S02]  /*a0d0*/  FADD.FTZ R0, R116, R2 ;  /* 0x0000000274007221 */ /* 0x000fe40000010000 */
[C---:B---3--:R-:W-:Y:S01]  /*a0e0*/  HMMA.16816.F32 R4, R72.reuse, R88, R4 ;  /* 0x000000584804723c */ /* 0x048fe20000001804 */
[----:B------:R-:W3:Y:S04]  /*a0f0*/  LDSM.16.MT88.4 R84, [R204+0x7000] ;  /* 0x00700000cc54783b */ /* 0x000ee80000004200 */
[----:B------:R-:W-:Y:S03]  /*a100*/  FADD.FTZ R0, R111, R0 ;  /* 0x000000006f007221 */ /* 0x000fe60000010000 */
[C---:B------:R-:W-:Y:S01]  /*a110*/  HMMA.16816.F32 R8, R72.reuse, R90, R8 ;  /* 0x0000005a4808723c */ /* 0x040fe20000001808 */
[----:B------:R-:W-:Y:S03]  /*a120*/  LDSM.16.MT88.4 R88, [R205+0x7800] ;  /* 0x00780000cd58783b */ /* 0x000fe60000004200 */
[----:B------:R-:W-:Y:S04]  /*a130*/  FADD.FTZ R0, R110, R0 ;  /* 0x000000006e007221 */ /* 0x000fe80000010000 */
[C---:B------:R-:W-:Y:S04]  /*a140*/  HMMA.16816.F32 R12, R72.reuse, R92, R12 ;  /* 0x0000005c480c723c */ /* 0x040fe8000000180c */
[----:B------:R-:W-:Y:S04]  /*a150*/  FADD.FTZ R0, R109, R0 ;  /* 0x000000006d007221 */ /* 0x000fe80000010000 */
[C---:B------:R-:W-:Y:S04]  /*a160*/  HMMA.16816.F32 R16, R72.reuse, R94, R16 ;  /* 0x0000005e4810723c */ /* 0x040fe80000001810 */
[----:B------:R-:W-:Y:S04]  /*a170*/  FADD.FTZ R0, R108, R0 ;  /* 0x000000006c007221 */ /* 0x000fe80000010000 */
[C---:B--2---:R-:W-:Y:S04]  /*a180*/  HMMA.16816.F32 R20, R72.reuse, R80, R20 ;  /* 0x000000504814723c */ /* 0x044fe80000001814 */
[----:B------:R-:W-:Y:S04]  /*a190*/  FADD.FTZ R0, R158, R0 ;  /* 0x000000009e007221 */ /* 0x000fe80000010000 */
[C---:B------:R-:W-:Y:S01]  /*a1a0*/  HMMA.16816.F32 R24, R72.reuse, R82, R24 ;  /* 0x000000524818723c */ /* 0x040fe20000001818 */
[----:B------:R-:W2:Y:S03]  /*a1b0*/  LDSM.16.MT88.4 R80, [R206+0x7000] ;  /* 0x00700000ce50783b */ /* 0x000ea60000004200 */
[----:B------:R-:W-:Y:S04]  /*a1c0*/  FADD.FTZ R0, R157, R0 ;  /* 0x000000009d007221 */ /* 0x000fe80000010000 */
[C---:B------:R-:W-:Y:S04]  /*a1d0*/  HMMA.16816.F32 R28, R72.reuse, R96, R28 ;  /* 0x00000060481c723c */ /* 0x040fe8000000181c */
[----:B------:R-:W-:Y:S04]  /*a1e0*/  FADD.FTZ R0, R159, R0 ;  /* 0x000000009f007221 */ /* 0x000fe80000010000 */
[C---:B------:R-:W-:Y:S01]  /*a1f0*/  HMMA.16816.F32 R32, R72.reuse, R98, R32 ;  /* 0x000000624820723c */ /* 0x040fe20000001820 */
[----:B------:R-:W4:Y:S03]  /*a200*/  LDSM.16.MT88.4 R96, [R203+0x7800] ;  /* 0x00780000cb60783b */ /* 0x000f260000004200 */
[----:B------:R-:W-:Y:S04]  /*a210*/  FADD.FTZ R0, R160, R0 ;  /* 0x00000000a0007221 */ /* 0x000fe80000010000 */
[C---:B------:R-:W-:Y:S04]  /*a220*/  HMMA.16816.F32 R36, R72.reuse, R100, R36 ;  /* 0x000000644824723c */ /* 0x040fe80000001824 */
[----:B------:R-:W-:Y:S04]  /*a230*/  FADD.FTZ R0, R166, R0 ;  /* 0x00000000a6007221 */ /* 0x000fe80000010000 */
[C---:B------:R-:W-:Y:S04]  /*a240*/  HMMA.16816.F32 R40, R72.reuse, R102, R40 ;  /* 0x000000664828723c */ /* 0x040fe80000001828 */
[----:B------:R-:W-:Y:S04]  /*a250*/  FADD.FTZ R0, R165, R0 ;  /* 0x00000000a5007221 */ /* 0x000fe80000010000 */
[C---:B-1----:R-:W-:Y:S04]  /*a260*/  HMMA.16816.F32 R44, R72.reuse, R76, R44 ;  /* 0x0000004c482c723c */ /* 0x042fe8000000182c */
[----:B------:R-:W-:Y:S04]  /*a270*/  FADD.FTZ R0, R167, R0 ;  /* 0x00000000a7007221 */ /* 0x000fe80000010000 */
[C---:B------:R-:W-:Y:S04]  /*a280*/  HMMA.16816.F32 R48, R72.reuse, R78, R48 ;  /* 0x0000004e4830723c */ /* 0x040fe80000001830 */
[----:B------:R-:W-:Y:S04]  /*a290*/  FADD.FTZ R0, R168, R0 ;  /* 0x00000000a8007221 */ /* 0x000fe80000010000 */
[C---:B---3--:R-:W-:Y:S04]  /*a2a0*/  HMMA.16816.F32 R52, R72.reuse, R84, R52 ;  /* 0x000000544834723c */ /* 0x048fe80000001834 */
[----:B------:R-:W-:Y:S04]  /*a2b0*/  FADD.FTZ R0, R173, R0 ;  /* 0x00000000ad007221 */ /* 0x000fe80000010000 */
[C---:B------:R-:W-:Y:S04]  /*a2c0*/  HMMA.16816.F32 R56, R72.reuse, R86, R56 ;  /* 0x000000564838723c */ /* 0x040fe80000001838 */
[----:B------:R-:W-:Y:S04]  /*a2d0*/  FADD.FTZ R0, R174, R0 ;  /* 0x00000000ae007221 */ /* 0x000fe80000010000 */
[C---:B--2---:R-:W-:Y:S04]  /*a2e0*/  HMMA.16816.F32 R60, R72.reuse, R80, R60 ;  /* 0x00000050483c723c */ /* 0x044fe8000000183c */
[----:B------:R-:W-:Y:S04]  /*a2f0*/  FADD.FTZ R0, R175, R0 ;  /* 0x00000000af007221 */ /* 0x000fe80000010000 */
[----:B------:R-:W-:Y:S01]  /*a300*/  HMMA.16816.F32 R64, R72, R82, R64 ;  /* 0x000000524840723c */ /* 0x000fe20000001840 */
[----:B------:R-:W1:Y:S03]  /*a310*/  LDSM.16.MT88.4 R80, [R204+0x7800] ;  /* 0x00780000cc50783b */ /* 0x000e660000004200 */
[----:B------:R-:W-:Y:S04]  /*a320*/  FADD.FTZ R0, R228, R0 ;  /* 0x00000000e4007221 */ /* 0x000fe80000010000 */
[C---:B------:R-:W-:Y:S01]  /*a330*/  HMMA.16816.F32 R132, R144.reuse, R128, R4 ;  /* 0x000000809084723c */ /* 0x040fe20000001804 */
[----:B------:R-:W2:Y:S04]  /*a340*/  LDSM.16.MT88.4 R72, [R206+0x7800] ;  /* 0x00780000ce48783b */ /* 0x000ea80000004200 */
[----:B------:R-:W-:Y:S03]  /*a350*/  FADD.FTZ R0, R239, R0 ;  /* 0x00000000ef007221 */ /* 0x000fe60000010000 */
[C---:B------:R-:W-:Y:S04]  /*a360*/  HMMA.16816.F32 R128, R144.reuse, R130, R8 ;  /* 0x000000829080723c */ /* 0x040fe80000001808 */
[----:B------:R-:W-:Y:S04]  /*a370*/  FADD.FTZ R0, R240, R0 ;  /* 0x00000000f0007221 */ /* 0x000fe80000010000 */
[C---:B------:R-:W-:Y:S04]  /*a380*/  HMMA.16816.F32 R124, R144.reuse, R120, R12 ;  /* 0x00000078907c723c */ /* 0x040fe8000000180c */
[----:B------:R-:W-:Y:S03]  /*a390*/  FADD.FTZ R0, R241, R0 ;  /* 0x00000000f1007221 */ /* 0x000fe60000010000 */
[-C--:B------:R-:W-:Y:S01]  /*a3a0*/  MOV R12, R3.reuse ;  /* 0x00000003000c7202 */ /* 0x080fe20000000f00 */
[C---:B------:R-:W-:Y:S04]  /*a3b0*/  HMMA.16816.F32 R120, R144.reuse, R122, R16 ;  /* 0x0000007a9078723c */ /* 0x040fe80000001810 */
[----:B------:R-:W-:Y:S04]  /*a3c0*/  FADD.FTZ R0, R154, R0 ;  /* 0x000000009a007221 */ /* 0x000fe80000010000 */
        /* <DEDUP_REMOVED lines=8> */
[C---:B----4-:R-:W-:Y:S04]  /*a450*/  HMMA.16816.F32 R100, R144.reuse, R96, R36 ;  /* 0x000000609064723c */ /* 0x050fe80000001824 */
[----:B------:R-:W-:Y:S04]  /*a460*/  FADD.FTZ R0, R149, R0 ;  /* 0x0000000095007221 */ /* 0x000fe80000010000 */
[C---:B------:R-:W-:Y:S04]  /*a470*/  HMMA.16816.F32 R96, R144.reuse, R98, R40 ;  /* 0x000000629060723c */ /* 0x040fe80000001828 */
[----:B------:R-:W-:Y:S04]  /*a480*/  FADD.FTZ R0, R148, R0 ;  /* 0x0000000094007221 */ /* 0x000fe80000010000 */
[C---:B------:R-:W-:Y:S04]  /*a490*/  HMMA.16816.F32 R92, R144.reuse, R88, R44 ;  /* 0x00000058905c723c */ /* 0x040fe8000000182c */
[----:B------:R-:W-:Y:S01]  /*a4a0*/  FADD.FTZ R0, R71, R0 ;  /* 0x0000000047007221 */ /* 0x000fe20000010000 */
[----:B------:R-:W-:Y:S03]  /*a4b0*/  MOV R71, R3 ;  /* 0x0000000300477202 */ /* 0x000fe60000000f00 */
[C---:B------:R-:W-:Y:S04]  /*a4c0*/  HMMA.16816.F32 R88, R144.reuse, R90, R48 ;  /* 0x0000005a9058723c */ /* 0x040fe80000001830 */
[----:B------:R-:W-:Y:S01]  /*a4d0*/  FADD.FTZ R0, R70, R0 ;  /* 0x0000000046007221 */ /* 0x000fe20000010000 */
[----:B------:R-:W-:Y:S03]  /*a4e0*/  MOV R70, R69 ;  /* 0x0000004500467202 */ /* 0x000fe60000000f00 */
[C---:B-1----:R-:W-:Y:S01]  /*a4f0*/  HMMA.16816.F32 R84, R144.reuse, R80, R52 ;  /* 0x000000509054723c */ /* 0x042fe20000001834 */
[----:B------:R1:W-:Y:S07]  /*a500*/  STL [R1], R0 ;  /* 0x0000000001007387 */ /* 0x0003ee0000100800 */
[C---:B------:R-:W-:Y:S08]  /*a510*/  HMMA.16816.F32 R80, R144.reuse, R82, R56 ;  /* 0x000000529050723c */ /* 0x040ff00000001838 */
[C---:B--2---:R-:W-:Y:S08]  /*a520*/  HMMA.16816.F32 R76, R144.reuse, R72, R60 ;  /* 0x00000048904c723c */ /* 0x044ff0000000183c */
[----:B------:R-:W-:Y:S01]  /*a530*/  HMMA.16816.F32 R72, R144, R74, R64 ;  /* 0x0000004a9048723c */ /* 0x000fe20000001840 */
[----:B-1----:R-:W-:-:S07]  /*a540*/  @P0 BRA `(.L_x_92) ;  /* 0xffffbad000000947 */ /* 0x002fce000383ffff */
.L_x_81:
[----:B--2---:R-:W2:Y:S02]  /*a550*/  LDL R0, [R1+0x4] ;  /* 0x0000040001007983 */ /* 0x004ea40000100800 */
[----:B--2---:R-:W-:-:S13]  /*a560*/  ISETP.GE.AND P0, PT, R232, R0, PT ;  /* 0x00000000e800720c */ /* 0x004fda0003f06270 */
[----:B------:R-:W-:Y:S05]  /*a570*/  @!P0 BRA `(.L_x_93) ;  /* 0x00003b2000008947 */ /* 0x000fea0003800000 */
[----:B------:R-:W-:Y:S02]  /*a580*/  MOV R71, R12 ;  /* 0x0000000c00477202 */ /* 0x000fe40000000f00 */
[----:B------:R-:W-:Y:S02]  /*a590*/  MOV R70, R69 ;  /* 0x0000004500467202 */ /* 0x000fe40000000f00 */
.L_x_100:
[----:B------:R-:W2:Y:S01]  /*a5a0*/  LDL.64 R6, [R1+0x28] ;  /* 0x0000280001067983 */ /* 0x000ea20000100a00 */
[----:B------:R-:W-:Y:S04]  /*a5b0*/  DEPBAR.LE SB0, 0x0 ;  /* 0x000080000000791a */ /* 0x000fe80000000000 */
[----:B------:R-:W3:Y:S01]  /*a5c0*/  LDL R5, [R1+0x34] ;  /* 0x0000340001057983 */ /* 0x000ee20000100800 */
[----:B------:R-:W-:Y:S01]  /*a5d0*/  WARPSYNC 0xffffffff ;  /* 0xffffffff00007948 */ /* 0x000fe20003800000 */
[----:B------:R-:W-:Y:S01]  /*a5e0*/  SHF.R.S32.HI R0, RZ, 0x1f, R231 ;  /* 0x0000001fff007819 */ /* 0x000fe200000114e7 */
[C---:B------:R-:W-:Y:S01]  /*a5f0*/  IMAD.WIDE.U32 R2, R231.reuse, c[0x0][0x208], RZ ;  /* 0x00008200e7027a25 */ /* 0x040fe200078e00ff */
[----:B------:R-:W-:Y:S01]  /*a600*/  BAR.SYNC.DEFER_BLOCKING 0x0 ;  /* 0x0000000000007b1d */ /* 0x000fe20000010000 */
[----:B------:R-:W-:Y:S02]  /*a610*/  SHF.R.S32.HI R4, RZ, 0x1f, R230 ;  /* 0x0000001fff047819 */ /* 0x000fe400000114e6 */
[----:B------:R-:W-:Y:S02]  /*a620*/  IMAD R0, R0, c[0x0][0x208], RZ ;  /* 0x0000820000007a24 */ /* 0x000fe400078e02ff */
[----:B------:R-:W-:Y:S02]  /*a630*/  IMAD.SHL.U32 R63, R234, 0x2, RZ ;  /* 0x00000002ea3f7824 */ /* 0x000fe400078e00ff */
[----:B------:R-:W-:Y:S02]  /*a640*/  IMAD R0, R231, c[0x0][0x20c], R0 ;  /* 0x00008300e7007a24 */ /* 0x000fe400078e0200 */
[----:B------:R-:W-:Y:S02]  /*a650*/  IMAD R4, R4, c[0x0][0x218], RZ ;  /* 0x0000860004047a24 */ /* 0x000fe400078e02ff */
[----:B------:R-:W-:Y:S02]  /*a660*/  IMAD.IADD R3, R3, 0x1, R0 ;  /* 0x0000000103037824 */ /* 0x000fe400078e0200 */
[C---:B------:R-:W-:Y:S02]  /*a670*/  IMAD R4, R230.reuse, c[0x0][0x21c], R4 ;  /* 0x00008700e6047a24 */ /* 0x040fe400078e0204 */
[----:B------:R-:W-:Y:S04]  /*a680*/  IMAD.WIDE.U32 R2, R230, c[0x0][0x218], R2 ;  /* 0x00008600e6027a25 */ /* 0x000fe800078e0002 */
[----:B------:R-:W-:Y:S01]  /*a690*/  IMAD.SHL.U32 R55, R233, 0x2, RZ ;  /* 0x00000002e9377824 */ /* 0x000fe200078e00ff */
[----:B------:R1:W4:Y:S04]  /*a6a0*/  LDSM.16.M88.4 R8, [R200] ;  /* 0x00000000c808783b */ /* 0x0003280000000200 */
[----:B------:R1:W1:Y:S04]  /*a6b0*/  LDSM.16.M88.4 R16, [R200+0x800] ;  /* 0x00080000c810783b */ /* 0x0002680000000200 */
        /* <DEDUP_REMOVED lines=23> */
[----:B-1--4-:R1:W2:Y:S02]  /*a830*/  SHFL.IDX PT, R28, R36, RZ, 0x181f ;  /* 0x00181fff241c7589 */ /* 0x0122a400000e0000 */
.L_x_125:
[C---:B------:R-:W-:Y:S01]  /*a840*/  HMMA.16816.F32 R4, R136.reuse, R8, RZ ;  /* 0x000000088804723c */ /* 0x040fe200000018ff */
[----:B------:R-:W3:Y:S01]  /*a850*/  SHFL.IDX PT, R38, R0, RZ, 0x181f ;  /* 0x00181fff00267589 */ /* 0x000ee200000e0000 */
[----:B------:R-:W-:Y:S01]  /*a860*/  BSSY B0, `(.L_x_95) ;  /* 0x0000139000007945 */ /* 0x000fe20003800000 */
[----:B------:R-:W-:Y:S02]  /*a870*/  ISETP.GE.AND P2, PT, R233, c[0x0][0x1d4], PT ;  /* 0x00007500e9007a0c */ /* 0x000fe40003f46270 */
[----:B------:R-:W-:Y:S02]  /*a880*/  ISETP.GE.AND P0, PT, R234, c[0x0][0x1d4], PT ;  /* 0x00007500ea007a0c */ /* 0x000fe40003f06270 */
[----:B------:R-:W4:Y:S01]  /*a890*/  SHFL.IDX PT, R46, R0, 0x1, 0x181f ;  /* 0x00381f00002e7f89 */ /* 0x000f2200000e0000 */
[C---:B------:R-:W-:Y:S01]  /*a8a0*/  HMMA.16816.F32 R8, R136.reuse, R10, RZ ;  /* 0x0000000a8808723c */ /* 0x040fe200000018ff */
[----:B------:R-:W-:Y:S03]  /*a8b0*/  SEL R228, RZ, 0x10, P2 ;  /* 0x00000010ffe47807 */ /* 0x000fe60001000000 */
[----:B------:R-:W-:Y:S01]  /*a8c0*/  SEL R62, RZ, 0x10, P0 ;  /* 0x00000010ff3e7807 */ /* 0x000fe20000000000 */
[----:B------:R-:W5:Y:S01]  /*a8d0*/  SHFL.IDX PT, R37, R36, 0x1, 0x181f ;  /* 0x00381f0024257f89 */ /* 0x000f6200000e0000 */
[----:B------:R-:W-:Y:S02]  /*a8e0*/  ISETP.NE.U32.AND P6, PT, R228, RZ, PT ;  /* 0x000000ffe400720c */ /* 0x000fe40003fc5070 */
[C---:B------:R-:W-:Y:S03]  /*a8f0*/  HMMA.16816.F32 R12, R136.reuse, R16, RZ ;  /* 0x00000010880c723c */ /* 0x040fe600000018ff */
[----:B------:R-:W1:Y:S05]  /*a900*/  SHFL.IDX PT, R45, R0, 0x2, 0x181f ;  /* 0x00581f00002d7f89 */ /* 0x000e6a00000e0000 */
[C---:B------:R-:W-:Y:S01]  /*a910*/  HMMA.16816.F32 R16, R136.reuse, R18, RZ ;  /* 0x000000128810723c */ /* 0x040fe200000018ff */
[----:B------:R-:W4:Y:S06]  /*a920*/  SHFL.IDX PT, R54, R36, 0x2, 0x181f ;  /* 0x00581f0024367f89 */ /* 0x000f2c00000e0000 */
[----:B------:R-:W2:Y:S01]  /*a930*/  LDL R68, [R1+0x4] ;  /* 0x0000040001447983 */ /* 0x000ea20000100800 */
[C---:B------:R-:W-:Y:S05]  /*a940*/  HMMA.16816.F32 R20, R136.reuse, R24, RZ ;  /* 0x000000188814723c */ /* 0x040fea00000018ff */
[----:B------:R-:W1:Y:S03]  /*a950*/  SHFL.IDX PT, R0, R0, 0x3, 0x181f ;  /* 0x00781f0000007f89 */ /* 0x000e6600000e0000 */
[C---:B------:R-:W-:Y:S03]  /*a960*/  HMMA.16816.F32 R24, R136.reuse, R26, RZ ;  /* 0x0000001a8818723c */ /* 0x040fe600000018ff */
[----:B------:R1:W1:Y:S01]  /*a970*/  SHFL.IDX PT, R61, R36, 0x3, 0x181f ;  /* 0x00781f00243d7f89 */ /* 0x00026200000e0000 */
[C---:B---3--:R-:W-:Y:S02]  /*a980*/  IADD3 R2, P4, R38.reuse, R55, RZ ;  /* 0x0000003726027210 */ /* 0x048fe40007f9e0ff */
[----:B------:R-:W-:Y:S03]  /*a990*/  IADD3 R38, P5, R38, R63, RZ ;  /* 0x0000003f26267210 */ /* 0x000fe60007fbe0ff */
[C---:B--2---:R-:W-:Y:S03]  /*a9a0*/  IMAD.X R3, R28.reuse, 0x1, R44, P4 ;  /* 0x000000011c037824 */ /* 0x044fe600020e062c */
[----:B------:R-:W-:Y:S01]  /*a9b0*/  IMAD.X R39, R28, 0x1, R60, P5 ;  /* 0x000000011c277824 */ /* 0x000fe200028e063c */
[C---:B----4-:R-:W-:Y:S01]  /*a9c0*/  IADD3 R52, P4, R46.reuse, R55, RZ ;  /* 0x000000372e347210 */ /* 0x050fe20007f9e0ff */
[C---:B------:R-:W-:Y:S01]  /*a9d0*/  HMMA.16816.F32 R28, R136.reuse, R32, RZ ;  /* 0x00000020881c723c */ /* 0x040fe200000018ff */
[----:B------:R1:W-:Y:S01]  /*a9e0*/  LDGSTS.E.BYPASS.LTC128B.128 [R229+0x100], [R2.64], !P2 ;  /* 0x0010000002e57fae */ /* 0x0003e2000d101d46 */
[----:B------:R-:W-:Y:S02]  /*a9f0*/  IADD3 R46, P5, R46, R63, RZ ;  /* 0x0000003f2e2e7210 */ /* 0x000fe40007fbe0ff */
[C---:B-----5:R-:W-:Y:S03]  /*aa00*/  IMAD.X R53, R37.reuse, 0x1, R44, P4 ;  /* 0x0000000125357824 */ /* 0x060fe600020e062c */
[----:B------:R2:W-:Y:S01]  /*aa10*/  LDGSTS.E.BYPASS.LTC128B.128 [R229+0x4100], [R38.64], !P0 ;  /* 0x0410000026e57fae */ /* 0x0005e2000c101d46 */
[C---:B------:R-:W-:Y:S01]  /*aa20*/  HMMA.16816.F32 R32, R136.reuse, R34, RZ ;  /* 0x000000228820723c */ /* 0x040fe200000018ff */
[----:B------:R-:W-:Y:S01]  /*aa30*/  IMAD.X R47, R37, 0x1, R60, P5 ;  /* 0x00000001252f7824 */ /* 0x000fe200028e063c */
[C---:B------:R-:W-:Y:S02]  /*aa40*/  ISETP.NE.U32.AND P5, PT, R62.reuse, RZ, PT ;  /* 0x000000ff3e00720c */ /* 0x040fe40003fa5070 */
[----:B------:R-:W-:Y:S01]  /*aa50*/  IADD3 R62, -R62, 0x10, RZ ;  /* 0x000000103e3e7810 */ /* 0x000fe20007ffe1ff */
[----:B------:R3:W-:Y:S03]  /*aa60*/  LDGSTS.E.BYPASS.LTC128B.128 [R229+0x1100], [R52.64], !P2 ;  /* 0x0110000034e57fae */ /* 0x0007e6000d101d46 */
[----:B------:R-:W-:Y:S03]  /*aa70*/  LOP3.LUT R62, R62, 0xf, RZ, 0xc0, !PT ;  /* 0x0000000f3e3e7812 */ /* 0x000fe600078ec0ff */
[----:B------:R4:W-:Y:S01]  /*aa80*/  LDGSTS.E.BYPASS.LTC128B.128 [R229+0x5100], [R46.64], !P0 ;  /* 0x051000002ee57fae */ /* 0x0009e2000c101d46 */
[C---:B-1----:R-:W-:Y:S05]  /*aa90*/  IADD3 R2, P4, R45.reuse, R55, RZ ;  /* 0x000000372d027210 */ /* 0x042fea0007f9e0ff */
[----:B------:R-:W-:Y:S01]  /*aaa0*/  IMAD.X R3, R54, 0x1, R44, P4 ;  /* 0x0000000136037824 */ /* 0x000fe200020e062c */
[C---:B--2---:R-:W-:Y:S04]  /*aab0*/  HMMA.16816.F32 R36, R136.reuse, R40, RZ ;  /* 0x000000288824723c */ /* 0x044fe800000018ff */
[----:B------:R1:W-:Y:S01]  /*aac0*/  LDGSTS.E.BYPASS.LTC128B.128 [R229+0x2100], [R2.64], !P2 ;  /* 0x0210000002e57fae */ /* 0x0003e2000d101d46 */
[----:B---3--:R-:W-:Y:S03]  /*aad0*/  IADD3 R52, -R228, 0x10, RZ ;  /* 0x00000010e4347810 */ /* 0x008fe60007ffe1ff */
[C---:B------:R-:W-:Y:S01]  /*aae0*/  HMMA.16816.F32 R40, R136.reuse, R42, RZ ;  /* 0x0000002a8828723c */ /* 0x040fe200000018ff */
[----:B------:R-:W-:Y:S03]  /*aaf0*/  LOP3.LUT R52, R52, 0xf, RZ, 0xc0, !PT ;  /* 0x0000000f34347812 */ /* 0x000fe600078ec0ff */
[----:B-1----:R-:W-:Y:S05]  /*ab00*/  IADD3 R2, P2, R45, R63, RZ ;  /* 0x0000003f2d027210 */ /* 0x002fea0007f5e0ff */
[----:B------:R-:W-:Y:S03]  /*ab10*/  IMAD.X R3, R54, 0x1, R60, P2 ;  /* 0x0000000136037824 */ /* 0x000fe600010e063c */
[-C--:B------:R-:W-:Y:S02]  /*ab20*/  IADD3 R52, P4, P2, R52, R0.reuse, R55 ;  /* 0x0000000034347210 */ /* 0x080fe40007a9e037 */
[----:B------:R1:W-:Y:S02]  /*ab30*/  LDGSTS.E.BYPASS.LTC128B.128 [R229+0x6100], [R2.64], !P0 ;  /* 0x0610000002e57fae */ /* 0x0003e4000c101d46 */
[-C--:B------:R-:W-:Y:S02]  /*ab40*/  IADD3.X R53, RZ, R61.reuse, R44, P4, P2 ;  /* 0x0000003dff357210 */ /* 0x080fe400027e442c */
[C---:B----4-:R-:W-:Y:S01]  /*ab50*/  HMMA.16816.F32 R44, R136.reuse, R48, RZ ;  /* 0x00000030882c723c */ /* 0x050fe200000018ff */
[----:B------:R-:W-:Y:S02]  /*ab60*/  IADD3 R62, P4, P2, R62, R0, R63 ;  /* 0x000000003e3e7210 */ /* 0x000fe40007a9e03f */
[----:B------:R2:W-:Y:S02]  /*ab70*/  LDGSTS.E.BYPASS.LTC128B.128.ZFILL [R229+0x3100], [R52.64], P6 ;  /* 0x0310000034e57fae */ /* 0x0005e4000b141d46 */
[----:B------:R-:W-:Y:S03]  /*ab80*/  IADD3.X R63, RZ, R61, R60, P4, P2 ;  /* 0x0000003dff3f7210 */ /* 0x000fe600027e443c */
[C---:B------:R-:W-:Y:S02]  /*ab90*/  HMMA.16816.F32 R48, R136.reuse, R50, RZ ;  /* 0x000000328830723c */ /* 0x040fe400000018ff */
[----:B------:R3:W-:Y:S06]  /*aba0*/  LDGSTS.E.BYPASS.LTC128B.128.ZFILL [R229+0x7100], [R62.64], P5 ;  /* 0x071000003ee57fae */ /* 0x0007ec000a941d46 */
[----:B------:R-:W0:Y:S01]  /*abb0*/  LDGDEPBAR ;  /* 0x00000000000079af */ /* 0x000e220000000000 */
[C---:B--2---:R-:W-:Y:S08]  /*abc0*/  HMMA.16816.F32 R52, R136.reuse, R56, RZ ;  /* 0x000000388834723c */ /* 0x044ff000000018ff */
[C---:B------:R-:W-:Y:S08]  /*abd0*/  HMMA.16816.F32 R56, R136.reuse, R58, RZ ;  /* 0x0000003a8838723c */ /* 0x040ff000000018ff */
[C---:B---3--:R-:W-:Y:S08]  /*abe0*/  HMMA.16816.F32 R60, R136.reuse, R64, RZ ;  /* 0x00000040883c723c */ /* 0x048ff000000018ff */
[----:B------:R-:W-:Y:S08]  /*abf0*/  HMMA.16816.F32 R64, R136, R66, RZ ;  /* 0x000000428840723c */ /* 0x000ff000000018ff */
[C---:B------:R-:W-:Y:S08]  /*ac00*/  HMMA.16816.F32 R4, R140.reuse, R144, R4 ;  /* 0x000000908c04723c */ /* 0x040ff00000001804 */
[C---:B------:R-:W-:Y:S01]  /*ac10*/  HMMA.16816.F32 R8, R140.reuse, R146, R8 ;  /* 0x000000928c08723c */ /* 0x040fe20000001808 */
[----:B------:R-:W2:Y:S07]  /*ac20*/  LDSM.16.M88.4 R144, [R202] ;  /* 0x00000000ca90783b */ /* 0x000eae0000000200 */
        /* <DEDUP_REMOVED lines=20> */
[C---:B--2---:R-:W-:Y:S08]  /*ad70*/  HMMA.16816.F32 R4, R176.reuse, R144, R4 ;  /* 0x00000090b004723c */ /* 0x044ff00000001804 */
[C---:B------:R-:W-:Y:S01]  /*ad80*/  HMMA.16816.F32 R8, R176.reuse, R146, R8 ;  /* 0x00000092b008723c */ /* 0x040fe20000001808 */
[----:B------:R-:W2:Y:S02]  /*ad90*/  LDSM.16.M88.4 R144, [R202+0x2800] ;  /* 0x00280000ca90783b */ /* 0x000ea40000000200 */
[----:B------:R-:W-:Y:S05]  /*ada0*/  ISETP.GT.AND P2, PT, R232, R68, PT ;  /* 0x00000044e800720c */ /* 0x000fea0003f44270 */
        /* <DEDUP_REMOVED lines=8> */
[----:B------:R-:W5:Y:S07]  /*ae30*/  LDSM.16.M88.4 R156, [R201+-0x4000] ;  /* 0xffc00000c99c783b */ /* 0x000f6e0000000200 */
[C---:B-1----:R-:W-:Y:S08]  /*ae40*/  HMMA.16816.F32 R36, R176.reuse, R160, R36 ;  /* 0x000000a0b024723c */ /* 0x042ff00000001824 */
[C---:B------:R-:W-:Y:S01]  /*ae50*/  HMMA.16816.F32 R40, R176.reuse, R162, R40 ;  /* 0x000000a2b028723c */ /* 0x040fe20000001828 */
[----:B------:R-:W1:Y:S07]  /*ae60*/  LDSM.16.M88.4 R160, [R201+-0x2800] ;  /* 0xffd80000c9a0783b */ /* 0x000e6e0000000200 */
[C---:B--2---:R-:W-:Y:S08]  /*ae70*/  HMMA.16816.F32 R44, R176.reuse, R144, R44 ;  /* 0x00000090b02c723c */ /* 0x044ff0000000182c */
[C---:B------:R-:W-:Y:S01]  /*ae80*/  HMMA.16816.F32 R48, R176.reuse, R146, R48 ;  /* 0x00000092b030723c */ /* 0x040fe20000001830 */
[----:B------:R-:W2:Y:S07]  /*ae90*/  LDSM.16.M88.4 R144, [R201+-0x2000] ;  /* 0xffe00000c990783b */ /* 0x000eae0000000200 */
[C---:B---3--:R-:W-:Y:S08]  /*aea0*/  HMMA.16816.F32 R52, R176.reuse, R148, R52 ;  /* 0x00000094b034723c */ /* 0x048ff00000001834 */
[C---:B------:R-:W-:Y:S01]  /*aeb0*/  HMMA.16816.F32 R56, R176.reuse, R150, R56 ;  /* 0x00000096b038723c */ /* 0x040fe20000001838 */
[----:B------:R-:W3:Y:S07]  /*aec0*/  LDSM.16.M88.4 R148, [R201+-0x1800] ;  /* 0xffe80000c994783b */ /* 0x000eee0000000200 */
[C---:B----4-:R-:W-:Y:S08]  /*aed0*/  HMMA.16816.F32 R60, R176.reuse, R152, R60 ;  /* 0x00000098b03c723c */ /* 0x050ff0000000183c */
[----:B------:R-:W-:Y:S01]  /*aee0*/  HMMA.16816.F32 R64, R176, R154, R64 ;  /* 0x0000009ab040723c */ /* 0x000fe20000001840 */
[----:B------:R-:W4:Y:S07]  /*aef0*/  LDSM.16.M88.4 R152, [R201+-0x1000] ;  /* 0xfff00000c998783b */ /* 0x000f2e0000000200 */
[C---:B-----5:R-:W-:Y:S08]  /*af00*/  HMMA.16816.F32 R4, R180.reuse, R156, R4 ;  /* 0x0000009cb404723c */ /* 0x060ff00000001804 */
[C---:B------:R-:W-:Y:S01]  /*af10*/  HMMA.16816.F32 R8, R180.reuse, R158, R8 ;  /* 0x0000009eb408723c */ /* 0x040fe20000001808 */
[----:B------:R-:W5:Y:S07]  /*af20*/  LDSM.16.M88.4 R156, [R201+-0x800] ;  /* 0xfff80000c99c783b */ /* 0x000f6e0000000200 */
[C---:B------:R-:W-:Y:S08]  /*af30*/  HMMA.16816.F32 R12, R180.reuse, R164, R12 ;  /* 0x000000a4b40c723c */ /* 0x040ff0000000180c */
[C---:B------:R-:W-:Y:S01]  /*af40*/  HMMA.16816.F32 R16, R180.reuse, R166, R16 ;  /* 0x000000a6b410723c */ /* 0x040fe20000001810 */
[----:B------:R-:W3:Y:S07]  /*af50*/  LDSM.16.M88.4 R164, [R200+0x4000] ;  /* 0x00400000c8a4783b */ /* 0x000eee0000000200 */
[C---:B------:R-:W-:Y:S08]  /*af60*/  HMMA.16816.F32 R20, R180.reuse, R168, R20 ;  /* 0x000000a8b414723c */ /* 0x040ff00000001814 */
        /* <DEDUP_REMOVED lines=14> */
[C---:B-----5:R-:W-:Y:S08]  /*b050*/  HMMA.16816.F32 R60, R180.reuse, R156, R60 ;  /* 0x0000009cb43c723c */ /* 0x060ff0000000183c */
[----:B------:R-:W-:Y:S01]  /*b060*/  HMMA.16816.F32 R64, R180, R158, R64 ;  /* 0x0000009eb440723c */ /* 0x000fe20000001840 */
[----:B------:R-:W5:Y:S07]  /*b070*/  LDSM.16.M88.4 R156, [R200+0x7000] ;  /* 0x00700000c89c783b */ /* 0x000f6e0000000200 */
[C---:B------:R-:W-:Y:S08]  /*b080*/  HMMA.16816.F32 R4, R184.reuse, R164, R4 ;  /* 0x000000a4b804723c */ /* 0x040ff00000001804 */
[C---:B------:R-:W-:Y:S01]  /*b090*/  HMMA.16816.F32 R8, R184.reuse, R166, R8 ;  /* 0x000000a6b808723c */ /* 0x040fe20000001808 */
[----:B------:R-:W-:Y:S07]  /*b0a0*/  LDSM.16.M88.4 R164, [R208] ;  /* 0x00000000d0a4783b */ /* 0x000fee0000000200 */
[C---:B------:R-:W-:Y:S08]  /*b0b0*/  HMMA.16816.F32 R12, R184.reuse, R168, R12 ;  /* 0x000000a8b80c723c */ /* 0x040ff0000000180c */
[C---:B------:R-:W-:Y:S01]  /*b0c0*/  HMMA.16816.F32 R16, R184.reuse, R170, R16 ;  /* 0x000000aab810723c */ /* 0x040fe20000001810 */
[----:B------:R-:W-:Y:S07]  /*b0d0*/  LDSM.16.M88.4 R168, [R209] ;  /* 0x00000000d1a8783b */ /* 0x000fee0000000200 */
[C---:B-1----:R-:W-:Y:S08]  /*b0e0*/  HMMA.16816.F32 R20, R184.reuse, R160, R20 ;  /* 0x000000a0b814723c */ /* 0x042ff00000001814 */
[C---:B------:R-:W-:Y:S01]  /*b0f0*/  HMMA.16816.F32 R24, R184.reuse, R162, R24 ;  /* 0x000000a2b818723c */ /* 0x040fe20000001818 */
[----:B------:R-:W1:Y:S07]  /*b100*/  LDSM.16.M88.4 R160, [R200+0x7800] ;  /* 0x00780000c8a0783b */ /* 0x000e6e0000000200 */
[C---:B--2---:R-:W-:Y:S08]  /*b110*/  HMMA.16816.F32 R28, R184.reuse, R144, R28 ;  /* 0x00000090b81c723c */ /* 0x044ff0000000181c */
[C---:B------:R-:W-:Y:S01]  /*b120*/  HMMA.16816.F32 R32, R184.reuse, R146, R32 ;  /* 0x00000092b820723c */ /* 0x040fe20000001820 */
[----:B------:R-:W2:Y:S07]  /*b130*/  LDSM.16.M88.4 R144, [R210] ;  /* 0x00000000d290783b */ /* 0x000eae0000000200 */
        /* <DEDUP_REMOVED lines=8> */
[----:B------:R-:W5:Y:S07]  /*b1c0*/  LDSM.16.M88.4 R156, [R213] ;  /* 0x00000000d59c783b */ /* 0x000f6e0000000200 */
[C---:B-1----:R-:W-:Y:S08]  /*b1d0*/  HMMA.16816.F32 R60, R184.reuse, R160, R60 ;  /* 0x000000a0b83c723c */ /* 0x042ff0000000183c */
[----:B------:R-:W-:Y:S01]  /*b1e0*/  HMMA.16816.F32 R64, R184, R162, R64 ;  /* 0x000000a2b840723c */ /* 0x000fe20000001840 */
[----:B------:R-:W1:Y:S07]  /*b1f0*/  LDSM.16.M88.4 R160, [R214] ;  /* 0x00000000d6a0783b */ /* 0x000e6e0000000200 */
[C---:B------:R-:W-:Y:S08]  /*b200*/  HMMA.16816.F32 R4, R188.reuse, R164, R4 ;  /* 0x000000a4bc04723c */ /* 0x040ff00000001804 */
[C---:B------:R-:W-:Y:S01]  /*b210*/  HMMA.16816.F32 R8, R188.reuse, R166, R8 ;  /* 0x000000a6bc08723c */ /* 0x040fe20000001808 */
[----:B------:R-:W1:Y:S07]  /*b220*/  LDSM.16.M88.4 R164, [R215] ;  /* 0x00000000d7a4783b */ /* 0x000e6e0000000200 */
[C---:B------:R-:W-:Y:S08]  /*b230*/  HMMA.16816.F32 R12, R188.reuse, R168, R12 ;  /* 0x000000a8bc0c723c */ /* 0x040ff0000000180c */
        /* <DEDUP_REMOVED lines=14> */
[C---:B-1----:R-:W-:Y:S08]  /*b320*/  HMMA.16816.F32 R52, R188.reuse, R160, R52 ;  /* 0x000000a0bc34723c */ /* 0x042ff00000001834 */
[C---:B------:R-:W-:Y:S01]  /*b330*/  HMMA.16816.F32 R56, R188.reuse, R162, R56 ;  /* 0x000000a2bc38723c */ /* 0x040fe20000001838 */
[----:B------:R-:W1:Y:S07]  /*b340*/  LDSM.16.M88.4 R160, [R202+0x6800] ;  /* 0x00680000caa0783b */ /* 0x000e6e0000000200 */
[C---:B------:R-:W-:Y:S08]  /*b350*/  HMMA.16816.F32 R60, R188.reuse, R164, R60 ;  /* 0x000000a4bc3c723c */ /* 0x040ff0000000183c */
[----:B------:R-:W-:Y:S01]  /*b360*/  HMMA.16816.F32 R64, R188, R166, R64 ;  /* 0x000000a6bc40723c */ /* 0x000fe20000001840 */
[----:B------:R-:W1:Y:S07]  /*b370*/  LDSM.16.M88.4 R164, [R202+0x7000] ;  /* 0x00700000caa4783b */ /* 0x000e6e0000000200 */
[C---:B------:R-:W-:Y:S08]  /*b380*/  HMMA.16816.F32 R4, R192.reuse, R168, R4 ;  /* 0x000000a8c004723c */ /* 0x040ff00000001804 */
[C---:B------:R-:W-:Y:S01]  /*b390*/  HMMA.16816.F32 R8, R192.reuse, R170, R8 ;  /* 0x000000aac008723c */ /* 0x040fe20000001808 */
[----:B------:R-:W1:Y:S07]  /*b3a0*/  LDSM.16.M88.4 R168, [R202+0x7800] ;  /* 0x00780000caa8783b */ /* 0x000e6e0000000200 */
[C---:B--2---:R-:W-:Y:S08]  /*b3b0*/  HMMA.16816.F32 R12, R192.reuse, R144, R12 ;  /* 0x00000090c00c723c */ /* 0x044ff0000000180c */
[C---:B------:R-:W-:Y:S01]  /*b3c0*/  HMMA.16816.F32 R16, R192.reuse, R146, R16 ;  /* 0x00000092c010723c */ /* 0x040fe20000001810 */
[----:B------:R-:W2:Y:S07]  /*b3d0*/  LDSM.16.M88.4 R144, [R201] ;  /* 0x00000000c990783b */ /* 0x000eae0000000200 */
        /* <DEDUP_REMOVED lines=13> */
[C---:B------:R-:W-:Y:S01]  /*b4b0*/  HMMA.16816.F32 R56, R192.reuse, R166, R56 ;  /* 0x000000a6c038723c */ /* 0x040fe20000001838 */
[----:B------:R-:W1:Y:S07]  /*b4c0*/  LDSM.16.M88.4 R164, [R201+0x2800] ;  /* 0x00280000c9a4783b */ /* 0x000e6e0000000200 */
[C---:B------:R-:W-:Y:S08]  /*b4d0*/  HMMA.16816.F32 R60, R192.reuse, R168, R60 ;  /* 0x000000a8c03c723c */ /* 0x040ff0000000183c */
[----:B------:R-:W-:Y:S01]  /*b4e0*/  HMMA.16816.F32 R64, R192, R170, R64 ;  /* 0x000000aac040723c */ /* 0x000fe20000001840 */
[----:B------:R-:W1:Y:S07]  /*b4f0*/  LDSM.16.M88.4 R168, [R201+0x3000] ;  /* 0x00300000c9a8783b */ /* 0x000e6e0000000200 */
[C---:B--2---:R-:W-:Y:S08]  /*b500*/  HMMA.16816.F32 R4, R196.reuse, R144, R4 ;  /* 0x00000090c404723c */ /* 0x044ff00000001804 */
[C---:B------:R-:W-:Y:S01]  /*b510*/  HMMA.16816.F32 R8, R196.reuse, R146, R8 ;  /* 0x00000092c408723c */ /* 0x040fe20000001808 */
[----:B------:R-:W2:Y:S01]  /*b520*/  LDSM.16.M88.4 R144, [R201+0x3800] ;  /* 0x00380000c990783b */ /* 0x000ea20000000200 */
[----:B------:R-:W-:Y:S05]  /*b530*/  DEPBAR.LE SB0, 0x0 ;  /* 0x000080000000791a */ /* 0x000fea0000000000 */
[----:B------:R-:W-:Y:S01]  /*b540*/  BAR.SYNC.DEFER_BLOCKING 0x0 ;  /* 0x0000000000007b1d */ /* 0x000fe20000010000 */
[C---:B---3--:R-:W-:Y:S08]  /*b550*/  HMMA.16816.F32 R12, R196.reuse, R148, R12 ;  /* 0x00000094c40c723c */ /* 0x048ff0000000180c */
[C---:B------:R-:W-:Y:S08]  /*b560*/  HMMA.16816.F32 R16, R196.reuse, R150, R16 ;  /* 0x00000096c410723c */ /* 0x040ff00000001810 */
[C---:B----4-:R-:W-:Y:S08]  /*b570*/  HMMA.16816.F32 R20, R196.reuse, R152, R20 ;  /* 0x00000098c414723c */ /* 0x050ff00000001814 */
[C---:B------:R-:W-:Y:S08]  /*b580*/  HMMA.16816.F32 R24, R196.reuse, R154, R24 ;  /* 0x0000009ac418723c */ /* 0x040ff00000001818 */
[C---:B-----5:R-:W-:Y:S08]  /*b590*/  HMMA.16816.F32 R28, R196.reuse, R156, R28 ;  /* 0x0000009cc41c723c */ /* 0x060ff0000000181c */
[C---:B------:R-:W-:Y:S08]  /*b5a0*/  HMMA.16816.F32 R32, R196.reuse, R158, R32 ;  /* 0x0000009ec420723c */ /* 0x040ff00000001820 */
[C---:B-1----:R-:W-:Y:S08]  /*b5b0*/  HMMA.16816.F32 R36, R196.reuse, R160, R36 ;  /* 0x000000a0c424723c */ /* 0x042ff00000001824 */
[C---:B------:R-:W-:Y:S08]  /*b5c0*/  HMMA.16816.F32 R40, R196.reuse, R162, R40 ;  /* 0x000000a2c428723c */ /* 0x040ff00000001828 */
[C---:B------:R-:W-:Y:S08]  /*b5d0*/  HMMA.16816.F32 R44, R196.reuse, R164, R44 ;  /* 0x000000a4c42c723c */ /* 0x040ff0000000182c */
[C---:B------:R-:W-:Y:S08]  /*b5e0*/  HMMA.16816.F32 R48, R196.reuse, R166, R48 ;  /* 0x000000a6c430723c */ /* 0x040ff00000001830 */
[C---:B------:R-:W-:Y:S08]  /*b5f0*/  HMMA.16816.F32 R52, R196.reuse, R168, R52 ;  /* 0x000000a8c434723c */ /* 0x040ff00000001834 */
[C---:B------:R-:W-:Y:S08]  /*b600*/  HMMA.16816.F32 R56, R196.reuse, R170, R56 ;  /* 0x000000aac438723c */ /* 0x040ff00000001838 */
[C---:B--2---:R-:W-:Y:S08]  /*b610*/  HMMA.16816.F32 R60, R196.reuse, R144, R60 ;  /* 0x00000090c43c723c */ /* 0x044ff0000000183c */
        /* <DEDUP_REMOVED lines=51> */
.L_x_126:
[----:B------:R-:W-:-:S05]  /*b950*/  BRA.DIV ~URZ, `(.L_x_98) ;  /* 0x000069327f007947 */ /* 0x000fca000b800000 */
[----:B------:R-:W3:Y:S01]  /*b960*/  SHFL.IDX PT, R146, R68, RZ, 0x181f ;  /* 0x00181fff44927589 */ /* 0x000ee200000e0000 */
[C---:B------:R-:W-:Y:S02]  /*b970*/  IADD3 R2, -R228.reuse, 0x10, RZ ;  /* 0x00000010e4027810 */ /* 0x040fe40007ffe1ff */
[----:B------:R-:W-:Y:S01]  /*b980*/  ISETP.NE.U32.AND P2, PT, R228, RZ, PT ;  /* 0x000000ffe400720c */ /* 0x000fe20003f45070 */
[----:B------:R-:W4:Y:S01]  /*b990*/  SHFL.IDX PT, R3, R68, 0x1, 0x181f ;  /* 0x00381f0044037f89 */ /* 0x000f2200000e0000 */
[----:B------:R-:W-:Y:S04]  /*b9a0*/  LOP3.LUT R2, R2, 0xf, RZ, 0xc0, !PT ;  /* 0x0000000f02027812 */ /* 0x000fe800078ec0ff */
[----:B---3--:R-:W-:Y:S04]  /*b9b0*/  IADD3 R148, P5, P4, R2, R146, R150 ;  /* 0x0000009202947210 */ /* 0x008fe80007cbe096 */
[--C-:B--2---:R-:W-:Y:S02]  /*b9c0*/  IADD3.X R149, RZ, R145, R69.reuse, P5, P4 ;  /* 0x00000091ff957210 */ /* 0x104fe40002fe8445 */
[----:B------:R-:W-:Y:S03]  /*b9d0*/  IADD3 R146, P4, R146, R151, RZ ;  /* 0x0000009792927210 */ /* 0x000fe60007f9e0ff */
[----:B------:R-:W-:Y:S01]  /*b9e0*/  @!PT LDS RZ, [RZ] ;  /* 0x00000000fffff984 */ /* 0x000fe20000000800 */
[----:B------:R2:W-:Y:S02]  /*b9f0*/  LDGSTS.E.BYPASS.LTC128B.128.ZFILL [R229+0x8100], [R148.64], P2 ;  /* 0x0810000094e57fae */ /* 0x0005e40009141d46 */
[----:B------:R-:W-:Y:S02]  /*ba00*/  IMAD.X R147, R145, 0x1, R144, P4 ;  /* 0x0000000191937824 */ /* 0x000fe400020e0690 */
[----:B------:R-:W3:Y:S04]  /*ba10*/  SHFL.IDX PT, R145, R0, 0x1, 0x181f ;  /* 0x00381f0000917f89 */ /* 0x000ee800000e0000 */
[----:B------:R4:W-:Y:S02]  /*ba20*/  LDGSTS.E.BYPASS.LTC128B.128 [R229+0xc100], [R146.64], !P0 ;  /* 0x0c10000092e57fae */ /* 0x0009e4000c101d46 */
[C---:B----4-:R-:W-:Y:S04]  /*ba30*/  IADD3 R146, P5, P4, R2.reuse, R3, R150 ;  /* 0x0000000302927210 */ /* 0x050fe80007cbe096 */
[--C-:B---3--:R-:W-:Y:S05]  /*ba40*/  IADD3.X R147, RZ, R145, R69.reuse, P5, P4 ;  /* 0x00000091ff937210 */ /* 0x108fea0002fe8445 */
[----:B------:R3:W-:Y:S02]  /*ba50*/  LDGSTS.E.BYPASS.LTC128B.128.ZFILL [R229+0x9100], [R146.64], P2 ;  /* 0x0910000092e57fae */ /* 0x0007e40009141d46 */
[----:B---3--:R-:W-:Y:S05]  /*ba60*/  IADD3 R146, P4, R3, R151, RZ ;  /* 0x0000009703927210 */ /* 0x008fea0007f9e0ff */
[----:B------:R-:W-:Y:S02]  /*ba70*/  IMAD.X R147, R145, 0x1, R144, P4 ;  /* 0x0000000191937824 */ /* 0x000fe400020e0690 */
[----:B------:R-:W3:Y:S04]  /*ba80*/  SHFL.IDX PT, R145, R68, 0x2, 0x181f ;  /* 0x00581f0044917f89 */ /* 0x000ee800000e0000 */
[----:B------:R4:W-:Y:S04]  /*ba90*/  LDGSTS.E.BYPASS.LTC128B.128 [R229+0xd100], [R146.64], !P0 ;  /* 0x0d10000092e57fae */ /* 0x0009e8000c101d46 */
[----:B------:R-:W-:Y:S01]  /*baa0*/  SHFL.IDX PT, R68, R68, 0x3, 0x181f ;  /* 0x00781f0044447f89 */ /* 0x000fe200000e0000 */
[----:B---3--:R-:W-:Y:S03]  /*bab0*/  IADD3 R2, P5, P4, R2, R145, R150 ;  /* 0x0000009102027210 */ /* 0x008fe60007cbe096 */
[----:B----4-:R-:W3:Y:S04]  /*bac0*/  SHFL.IDX PT, R146, R0, 0x2, 0x181f ;  /* 0x00581f0000927f89 */ /* 0x010ee800000e0000 */
[----:B-1----:R-:W1:Y:S01]  /*bad0*/  SHFL.IDX PT, R0, R0, 0x3, 0x181f ;  /* 0x00781f0000007f89 */ /* 0x002e6200000e0000 */
[----:B---3--:R-:W-:Y:S05]  /*bae0*/  IADD3.X R3, RZ, R146, R69, P5, P4 ;  /* 0x00000092ff037210 */ /* 0x008fea0002fe8445 */
[----:B------:R3:W-:Y:S02]  /*baf0*/  LDGSTS.E.BYPASS.LTC128B.128.ZFILL [R229+0xa100], [R2.64], P2 ;  /* 0x0a10000002e57fae */ /* 0x0007e40009141d46 */
[----:B---3--:R-:W-:Y:S05]  /*bb00*/  IADD3 R2, P2, R145, R151, RZ ;  /* 0x0000009791027210 */ /* 0x008fea0007f5e0ff */
[----:B------:R-:W-:Y:S05]  /*bb10*/  IMAD.X R3, R146, 0x1, R144, P2 ;  /* 0x0000000192037824 */ /* 0x000fea00010e0690 */
[----:B------:R2:W-:Y:S03]  /*bb20*/  LDGSTS.E.BYPASS.LTC128B.128 [R229+0xe100], [R2.64], !P0 ;  /* 0x0e10000002e57fae */ /* 0x0005e6000c101d46 */
.L_x_127:
[C---:B-12---:R-:W-:Y:S02]  /*bb30*/  IADD3 R2, -R228.reuse, 0x10, RZ ;  /* 0x00000010e4027810 */ /* 0x046fe40007ffe1ff */
[----:B------:R-:W-:Y:S02]  /*bb40*/  ISETP.NE.U32.AND P2, PT, R228, RZ, PT ;  /* 0x000000ffe400720c */ /* 0x000fe40003f45070 */
[----:B------:R-:W-:Y:S04]  /*bb50*/  LOP3.LUT R2, R2, 0xf, RZ, 0xc0, !PT ;  /* 0x0000000f02027812 */ /* 0x000fe800078ec0ff */
[----:B------:R-:W-:Y:S04]  /*bb60*/  IADD3 R2, P5, P4, R2, R68, R150 ;  /* 0x0000004402027210 */ /* 0x000fe80007cbe096 */
[----:B------:R-:W-:Y:S05]  /*bb70*/  IADD3.X R3, RZ, R0, R69, P5, P4 ;  /* 0x00000000ff037210 */ /* 0x000fea0002fe8445 */
[----:B------:R-:W-:Y:S01]  /*bb80*/  @!PT LDS RZ, [RZ] ;  /* 0x00000000fffff984 */ /* 0x000fe20000000800 */
[----:B------:R-:W-:Y:S01]  /*bb90*/  @!PT LDS RZ, [RZ] ;  /* 0x00000000fffff984 */ /* 0x000fe20000000800 */
[----:B------:R-:W-:Y:S01]  /*bba0*/  @!PT LDS RZ, [RZ] ;  /* 0x00000000fffff984 */ /* 0x000fe20000000800 */
[----:B------:R1:W-:Y:S02]  /*bbb0*/  LDGSTS.E.BYPASS.LTC128B.128.ZFILL [R229+0xb100], [R2.64], P2 ;  /* 0x0b10000002e57fae */ /* 0x0003e40009141d46 */
[----:B-1----:R-:W-:Y:S05]  /*bbc0*/  IADD3 R2, P2, R68, R151, RZ ;  /* 0x0000009744027210 */ /* 0x002fea0007f5e0ff */
[----:B------:R-:W-:Y:S05]  /*bbd0*/  IMAD.X R3, R0, 0x1, R144, P2 ;  /* 0x0000000100037824 */ /* 0x000fea00010e0690 */
[----:B------:R1:W-:Y:S03]  /*bbe0*/  LDGSTS.E.BYPASS.LTC128B.128 [R229+0xf100], [R2.64], !P0 ;  /* 0x0f10000002e57fae */ /* 0x0003e6000c101d46 */
.L_x_96:
[----:B------:R-:W-:Y:S05]  /*bbf0*/  BSYNC B0 ;  /* 0x0000000000007941 */ /* 0x000fea0003800000 */
.L_x_95:
[----:B-1----:R-:W-:Y:S01]  /*bc00*/  FMNMX.FTZ R2, R4, R70, !PT ;  /* 0x0000004604027209 */ /* 0x002fe20007810000 */
        /* <DEDUP_REMOVED lines=63> */
[----:B------:R-:W-:Y:S01]  /*c000*/  FMNMX.FTZ R144, R67, R0, !PT ;  /* 0x0000000043907209 */ /* 0x000fe20007810000 */
[----:B------:R-:W-:-:S05]  /*c010*/  BRA.DIV ~URZ, `(.L_x_99) ;  /* 0x000067327f007947 */ /* 0x000fca000b800000 */
[----:B------:R-:W1:Y:S02]  /*c020*/  SHFL.BFLY PT, R0, R68, 0x2, 0x1f ;  /* 0x0c401f0044007f89 */ /* 0x000e6400000e0000 */
[----:B-1----:R-:W-:Y:S05]  /*c030*/  FMNMX.FTZ R68, R68, R0, !PT ;  /* 0x0000000044447209 */ /* 0x002fea0007810000 */
[----:B------:R-:W1:Y:S02]  /*c040*/  SHFL.BFLY PT, R69, R68, 0x1, 0x1f ;  /* 0x0c201f0044457f89 */ /* 0x000e6400000e0000 */
[----:B-1----:R-:W-:Y:S02]  /*c050*/  FMNMX.FTZ R69, R68, R69, !PT ;  /* 0x0000004544457209 */ /* 0x002fe40007810000 */
[----:B------:R-:W1:Y:S02]  /*c060*/  SHFL.BFLY PT, R68, R144, 0x2, 0x1f ;  /* 0x0c401f0090447f89 */ /* 0x000e6400000e0000 */
[----:B-1----:R-:W-:Y:S05]  /*c070*/  FMNMX.FTZ R68, R144, R68, !PT ;  /* 0x0000004490447209 */ /* 0x002fea0007810000 */
[----:B------:R1:W2:Y:S02]  /*c080*/  SHFL.BFLY PT, R0, R68, 0x1, 0x1f ;  /* 0x0c201f0044007f89 */ /* 0x0002a400000e0000 */
.L_x_128:
[----:B--2---:R-:W-:Y:S01]  /*c090*/  FMNMX.FTZ R3, R0, R68, !PT ;  /* 0x0000004400037209 */ /* 0x004fe20007810000 */
[C---:B-1----:R-:W-:Y:S01]  /*c0a0*/  FMUL.FTZ R68, R69.reuse, c[0x0][0x2d0] ;  /* 0x0000b40045447a20 */ /* 0x042fe20000410000 */
[----:B------:R-:W-:Y:S01]  /*c0b0*/  WARPSYNC 0xffffffff ;  /* 0xffffffff00007948 */ /* 0x000fe20003800000 */
        /* <DEDUP_REMOVED lines=22> */
[--C-:B------:R-:W-:Y:S01]  /*c220*/  FFMA.FTZ R64, R64, c[0x0][0x2d0], -R68.reuse ;  /* 0x0000b40040407a23 */ /* 0x100fe20000010844 */
[----:B------:R-:W-:Y:S01]  /*c230*/  MOV R61, R57 ;  /* 0x00000039003d7202 */ /* 0x000fe20000000f00 */
        /* <DEDUP_REMOVED lines=12> */
[----:B------:R-:W-:Y:S01]  /*c300*/  FFMA.FTZ R68, R65, c[0x0][0x2d0], -R68 ;  /* 0x0000b40041447a23 */ /* 0x000fe20000010844 */
[----:B------:R-:W-:Y:S01]  /*c310*/  MOV R65, R144 ;  /* 0x0000009000417202 */ /* 0x000fe20000000f00 */
[C---:B-1----:R-:W-:Y:S01]  /*c320*/  FFMA.FTZ R0, R2.reuse, R247, R4 ;  /* 0x000000f702007223 */ /* 0x042fe20000010004 */
[----:B------:R-:W1:Y:S01]  /*c330*/  MUFU.EX2 R144, R5 ;  /* 0x0000000500907308 */ /* 0x000e620000000800 */
[C---:B------:R-:W-:Y:S01]  /*c340*/  FMUL.FTZ R12, R2.reuse, R124 ;  /* 0x0000007c020c7220 */ /* 0x040fe20000410000 */
[----:B------:R-:W-:Y:S01]  /*c350*/  MOV R124, R64 ;  /* 0x00000040007c7202 */ /* 0x000fe20000000f00 */
[C---:B------:R-:W-:Y:S02]  /*c360*/  FMUL.FTZ R64, R2.reuse, R72 ;  /* 0x0000004802407220 */ /* 0x040fe40000410000 */
[C---:B------:R-:W-:Y:S01]  /*c370*/  FMUL.FTZ R13, R2.reuse, R125 ;  /* 0x0000007d020d7220 */ /* 0x040fe20000410000 */
[----:B------:R-:W-:Y:S01]  /*c380*/  MOV R125, R65 ;  /* 0x00000041007d7202 */ /* 0x000fe20000000f00 */
[C---:B------:R-:W-:Y:S02]  /*c390*/  FMUL.FTZ R65, R2.reuse, R73 ;  /* 0x0000004902417220 */ /* 0x040fe40000410000 */
[C---:B------:R-:W-:Y:S01]  /*c3a0*/  FMUL.FTZ R20, R2.reuse, R116 ;  /* 0x0000007402147220 */ /* 0x040fe20000410000 */
[----:B------:R-:W-:Y:S01]  /*c3b0*/  MUFU.EX2 R8, R8 ;  /* 0x0000000800087308 */ /* 0x000fe20000000800 */
[C---:B------:R-:W-:Y:S02]  /*c3c0*/  FMUL.FTZ R33, R2.reuse, R105 ;  /* 0x0000006902217220 */ /* 0x040fe40000410000 */
[C---:B------:R-:W-:Y:S02]  /*c3d0*/  FMUL.FTZ R16, R2.reuse, R120 ;  /* 0x0000007802107220 */ /* 0x040fe40000410000 */
[C---:B------:R-:W-:Y:S02]  /*c3e0*/  FMUL.FTZ R17, R2.reuse, R121 ;  /* 0x0000007902117220 */ /* 0x040fe40000410000 */
[C---:B------:R-:W-:Y:S01]  /*c3f0*/  FMUL.FTZ R21, R2.reuse, R117 ;  /* 0x0000007502157220 */ /* 0x040fe20000410000 */
[----:B------:R-:W-:Y:S01]  /*c400*/  MOV R117, R61 ;  /* 0x0000003d00757202 */ /* 0x000fe20000000f00 */
[C---:B------:R-:W-:Y:S01]  /*c410*/  FMUL.FTZ R24, R2.reuse, R112 ;  /* 0x0000007002187220 */ /* 0x040fe20000410000 */
[----:B------:R-:W2:Y:S01]  /*c420*/  MUFU.EX2 R9, R9 ;  /* 0x0000000900097308 */ /* 0x000ea20000000800 */
[C---:B------:R-:W-:Y:S02]  /*c430*/  FMUL.FTZ R25, R2.reuse, R113 ;  /* 0x0000007102197220 */ /* 0x040fe40000410000 */
[----:B------:R-:W-:Y:S02]  /*c440*/  FMUL.FTZ R28, R2, R108 ;  /* 0x0000006c021c7220 */ /* 0x000fe40000410000 */
[C---:B-1----:R-:W-:Y:S01]  /*c450*/  FADD.FTZ R5, R144.reuse, R0 ;  /* 0x0000000090057221 */ /* 0x042fe20000010000 */
[----:B------:R-:W-:Y:S01]  /*c460*/  F2FP.PACK_AB R144, R144, R4 ;  /* 0x000000049090723e */ /* 0x000fe200000000ff */
[C---:B------:R-:W-:Y:S02]  /*c470*/  FMUL.FTZ R4, R3.reuse, c[0x0][0x2d0] ;  /* 0x0000b40003047a20 */ /* 0x040fe40000410000 */
[----:B------:R-:W-:Y:S01]  /*c480*/  FADD.FTZ R0, -R3, R71 ;  /* 0x0000004703007221 */ /* 0x000fe20000010100 */
[----:B------:R-:W-:Y:S01]  /*c490*/  MUFU.EX2 R68, R68 ;  /* 0x0000004400447308 */ /* 0x000fe20000000800 */
[--C-:B------:R-:W-:Y:S02]  /*c4a0*/  FFMA.FTZ R147, R11, c[0x0][0x2d0], -R4.reuse ;  /* 0x0000b4000b937a23 */ /* 0x100fe40000010804 */
[----:B------:R-:W3:Y:S01]  /*c4b0*/  LDL.LU R11, [R1] ;  /* 0x00000000010b7983 */ /* 0x000ee20000300800 */
[----:B------:R-:W-:Y:S02]  /*c4c0*/  FMUL.FTZ R0, R0, c[0x0][0x2d0] ;  /* 0x0000b40000007a20 */ /* 0x000fe40000410000 */
[--C-:B------:R-:W-:Y:S02]  /*c4d0*/  FFMA.FTZ R66, R66, c[0x0][0x2d0], -R4.reuse ;  /* 0x0000b40042427a23 */ /* 0x100fe40000010804 */
[--C-:B------:R-:W-:Y:S02]  /*c4e0*/  FFMA.FTZ R67, R67, c[0x0][0x2d0], -R4.reuse ;  /* 0x0000b40043437a23 */ /* 0x100fe40000010804 */
[----:B------:R-:W1:Y:S01]  /*c4f0*/  MUFU.EX2 R0, R0 ;  /* 0x0000000000007308 */ /* 0x000e620000000800 */
[--C-:B------:R-:W-:Y:S01]  /*c500*/  FFMA.FTZ R70, R10, c[0x0][0x2d0], -R4.reuse ;  /* 0x0000b4000a467a23 */ /* 0x100fe20000010804 */
[----:B------:R-:W-:Y:S01]  /*c510*/  MOV R10, R60 ;  /* 0x0000003c000a7202 */ /* 0x000fe20000000f00 */
[--C-:B------:R-:W-:Y:S01]  /*c520*/  FFMA.FTZ R150, R14, c[0x0][0x2d0], -R4.reuse ;  /* 0x0000b4000e967a23 */ /* 0x100fe20000010804 */
[----:B--2---:R-:W-:Y:S01]  /*c530*/  F2FP.PACK_AB R146, R9, R8 ;  /* 0x000000080992723e */ /* 0x004fe200000000ff */
[--C-:B------:R-:W-:Y:S01]  /*c540*/  FFMA.FTZ R149, R15, c[0x0][0x2d0], -R4.reuse ;  /* 0x0000b4000f957a23 */ /* 0x100fe20000010804 */
[----:B------:R-:W-:Y:S01]  /*c550*/  MOV R120, R10 ;  /* 0x0000000a00787202 */ /* 0x000fe20000000f00 */
        /* <DEDUP_REMOVED lines=22> */
[--C-:B------:R-:W-:Y:S01]  /*c6c0*/  FFMA.FTZ R63, R63, c[0x0][0x2d0], -R4.reuse ;  /* 0x0000b4003f3f7a23 */ /* 0x100fe20000010804 */
[----:B------:R-:W-:Y:S01]  /*c6d0*/  MOV R121, R59 ;  /* 0x0000003b00797202 */ /* 0x000fe20000000f00 */
[--C-:B------:R-:W-:Y:S02]  /*c6e0*/  FFMA.FTZ R6, R6, c[0x0][0x2d0], -R4.reuse ;  /* 0x0000b40006067a23 */ /* 0x100fe40000010804 */
[--C-:B------:R-:W-:Y:S02]  /*c6f0*/  FFMA.FTZ R7, R7, c[0x0][0x2d0], -R4.reuse ;  /* 0x0000b40007077a23 */ /* 0x100fe40000010804 */
[--C-:B------:R-:W-:Y:S01]  /*c700*/  FFMA.FTZ R158, R22, c[0x0][0x2d0], -R4.reuse ;  /* 0x0000b400169e7a23 */ /* 0x100fe20000010804 */
[----:B------:R-:W-:Y:S01]  /*c710*/  MUFU.EX2 R145, R6 ;  /* 0x0000000600917308 */ /* 0x000fe20000000800 */
[--C-:B------:R-:W-:Y:S02]  /*c720*/  FFMA.FTZ R157, R23, c[0x0][0x2d0], -R4.reuse ;  /* 0x0000b400179d7a23 */ /* 0x100fe40000010804 */
[--C-:B------:R-:W-:Y:S02]  /*c730*/  FFMA.FTZ R166, R30, c[0x0][0x2d0], -R4.reuse ;  /* 0x0000b4001ea67a23 */ /* 0x100fe40000010804 */
[--C-:B------:R-:W-:Y:S02]  /*c740*/  FFMA.FTZ R165, R31, c[0x0][0x2d0], -R4.reuse ;  /* 0x0000b4001fa57a23 */ /* 0x100fe40000010804 */
[----:B------:R-:W-:Y:S02]  /*c750*/  FFMA.FTZ R167, R34, c[0x0][0x2d0], -R4 ;  /* 0x0000b40022a77a23 */ /* 0x000fe40000010804 */
[----:B------:R-:W-:Y:S01]  /*c760*/  FADD.FTZ R4, R8, R5 ;  /* 0x0000000508047221 */ /* 0x000fe20000010000 */
[----:B------:R-:W-:Y:S01]  /*c770*/  MUFU.EX2 R7, R7 ;  /* 0x0000000700077308 */ /* 0x000fe20000000800 */
[----:B------:R-:W-:Y:S01]  /*c780*/  FMUL.FTZ R5, R2, R133 ;  /* 0x0000008502057220 */ /* 0x000fe20000410000 */
[----:B------:R-:W-:Y:S01]  /*c790*/  MOV R133, R66 ;  /* 0x0000004200857202 */ /* 0x000fe20000000f00 */
[----:B-1----:R-:W-:Y:S02]  /*c7a0*/  FMUL.FTZ R66, R0, R74 ;  /* 0x0000004a00427220 */ /* 0x002fe40000410000 */
[----:B------:R-:W-:Y:S02]  /*c7b0*/  FADD.FTZ R148, R9, R4 ;  /* 0x0000000409947221 */ /* 0x000fe40000010000 */
[----:B------:R-:W-:Y:S01]  /*c7c0*/  FMUL.FTZ R4, R2, R132 ;  /* 0x0000008402047220 */ /* 0x000fe20000410000 */
[----:B------:R-:W-:Y:S01]  /*c7d0*/  MOV R132, R67 ;  /* 0x0000004300847202 */ /* 0x000fe20000000f00 */
[C---:B------:R-:W-:Y:S01]  /*c7e0*/  FMUL.FTZ R67, R0.reuse, R75 ;  /* 0x0000004b00437220 */ /* 0x040fe20000410000 */
[----:B------:R-:W-:Y:S01]  /*c7f0*/  MUFU.EX2 R158, R158 ;  /* 0x0000009e009e7308 */ /* 0x000fe20000000800 */
[----:B------:R-:W1:Y:S01]  /*c800*/  LDSM.16.MT88.4 R72, [R203] ;  /* 0x00000000cb48783b */ /* 0x000e620000004200 */
[C---:B------:R-:W-:Y:S02]  /*c810*/  FMUL.FTZ R34, R0.reuse, R106 ;  /* 0x0000006a00227220 */ /* 0x040fe40000410000 */
[----:B------:R-:W-:Y:S02]  /*c820*/  FMUL.FTZ R10, R0, R130 ;  /* 0x00000082000a7220 */ /* 0x000fe40000410000 */
[C---:B------:R-:W-:Y:S01]  /*c830*/  FMUL.FTZ R8, R2.reuse, R128 ;  /* 0x0000008002087220 */ /* 0x040fe20000410000 */
[----:B------:R-:W-:Y:S01]  /*c840*/  MOV R128, R63 ;  /* 0x0000003f00807202 */ /* 0x000fe20000000f00 */
[----:B------:R-:W-:Y:S01]  /*c850*/  FMUL.FTZ R9, R2, R129 ;  /* 0x0000008102097220 */ /* 0x000fe20000410000 */
[----:B------:R-:W-:Y:S01]  /*c860*/  MOV R129, R62 ;  /* 0x0000003e00817202 */ /* 0x000fe20000000f00 */
[----:B------:R-:W2:Y:S01]  /*c870*/  MUFU.EX2 R106, R70 ;  /* 0x00000046006a7308 */ /* 0x000ea20000000800 */
[C---:B------:R-:W-:Y:S02]  /*c880*/  FMUL.FTZ R14, R0.reuse, R126 ;  /* 0x0000007e000e7220 */ /* 0x040fe40000410000 */
[C---:B------:R-:W-:Y:S02]  /*c890*/  FMUL.FTZ R15, R0.reuse, R127 ;  /* 0x0000007f000f7220 */ /* 0x040fe40000410000 */
[C---:B------:R-:W-:Y:S02]  /*c8a0*/  FMUL.FTZ R18, R0.reuse, R122 ;  /* 0x0000007a00127220 */ /* 0x040fe40000410000 */
[C---:B------:R-:W-:Y:S02]  /*c8b0*/  FMUL.FTZ R19, R0.reuse, R123 ;  /* 0x0000007b00137220 */ /* 0x040fe40000410000 */
[C---:B------:R-:W-:Y:S01]  /*c8c0*/  FMUL.FTZ R22, R0.reuse, R118 ;  /* 0x0000007600167220 */ /* 0x040fe20000410000 */
[----:B------:R-:W4:Y:S01]  /*c8d0*/  MUFU.EX2 R70, R156 ;  /* 0x0000009c00467308 */ /* 0x000f220000000800 */
[C---:B------:R-:W-:Y:S02]  /*c8e0*/  FMUL.FTZ R23, R0.reuse, R119 ;  /* 0x0000007700177220 */ /* 0x040fe40000410000 */
[C---:B------:R-:W-:Y:S02]  /*c8f0*/  FMUL.FTZ R26, R0.reuse, R114 ;  /* 0x00000072001a7220 */ /* 0x040fe40000410000 */
[----:B------:R-:W-:Y:S02]  /*c900*/  FMUL.FTZ R27, R0, R115 ;  /* 0x00000073001b7220 */ /* 0x000fe40000410000 */
[----:B------:R-:W-:Y:S01]  /*c910*/  FMUL.FTZ R29, R2, R109 ;  /* 0x0000006d021d7220 */ /* 0x000fe20000410000 */
[----:B------:R-:W-:Y:S01]  /*c920*/  LDSM.16.MT88.4 R112, [R204+0x3800] ;  /* 0x00380000cc70783b */ /* 0x000fe20000004200 */
[C---:B------:R-:W-:Y:S01]  /*c930*/  FMUL.FTZ R30, R0.reuse, R110 ;  /* 0x0000006e001e7220 */ /* 0x040fe20000410000 */
[----:B------:R-:W-:Y:S01]  /*c940*/  MUFU.EX2 R157, R157 ;  /* 0x0000009d009d7308 */ /* 0x000fe20000000800 */
[C---:B------:R-:W-:Y:S02]  /*c950*/  FMUL.FTZ R31, R0.reuse, R111 ;  /* 0x0000006f001f7220 */ /* 0x040fe40000410000 */
[----:B------:R-:W-:Y:S01]  /*c960*/  FMUL.FTZ R35, R0, R107 ;  /* 0x0000006b00237220 */ /* 0x000fe20000410000 */
[----:B--2---:R-:W-:Y:S01]  /*c970*/  F2FP.PACK_AB R147, R116, R106 ;  /* 0x0000006a7493723e */ /* 0x004fe200000000ff */
[C---:B------:R-:W-:Y:S02]  /*c980*/  FMUL.FTZ R32, R2.reuse, R104 ;  /* 0x0000006802207220 */ /* 0x040fe40000410000 */
[C---:B------:R-:W-:Y:S02]  /*c990*/  FMUL.FTZ R36, R2.reuse, R100 ;  /* 0x0000006402247220 */ /* 0x040fe40000410000 */
[----:B------:R-:W-:Y:S01]  /*c9a0*/  FMUL.FTZ R37, R2, R101 ;  /* 0x0000006502257220 */ /* 0x000fe20000410000 */
[----:B------:R-:W-:Y:S01]  /*c9b0*/  MUFU.EX2 R104, R252 ;  /* 0x000000fc00687308 */ /* 0x000fe20000000800 */
[C---:B------:R-:W-:Y:S02]  /*c9c0*/  FMUL.FTZ R38, R0.reuse, R102 ;  /* 0x0000006600267220 */ /* 0x040fe40000410000 */
[----:B------:R-:W-:Y:S02]  /*c9d0*/  FMUL.FTZ R39, R0, R103 ;  /* 0x0000006700277220 */ /* 0x000fe40000410000 */
[----:B------:R-:W-:Y:S01]  /*c9e0*/  FMUL.FTZ R41, R2, R97 ;  /* 0x0000006102297220 */ /* 0x000fe20000410000 */
[----:B------:R-:W-:Y:S01]  /*c9f0*/  LDSM.16.MT88.4 R100, [R203+0x7000] ;  /* 0x00700000cb64783b */ /* 0x000fe20000004200 */
[C---:B------:R-:W-:Y:S02]  /*ca00*/  FMUL.FTZ R42, R0.reuse, R98 ;  /* 0x00000062002a7220 */ /* 0x040fe40000410000 */
[----:B------:R-:W-:Y:S01]  /*ca10*/  FMUL.FTZ R43, R0, R99 ;  /* 0x00000063002b7220 */ /* 0x000fe20000410000 */
[----:B------:R-:W-:Y:S01]  /*ca20*/  MUFU.EX2 R111, R150 ;  /* 0x00000096006f7308 */ /* 0x000fe20000000800 */
[C---:B------:R-:W-:Y:S02]  /*ca30*/  FMUL.FTZ R40, R2.reuse, R96 ;  /* 0x0000006002287220 */ /* 0x040fe40000410000 */
[----:B------:R-:W-:Y:S02]  /*ca40*/  FMUL.FTZ R45, R2, R93 ;  /* 0x0000005d022d7220 */ /* 0x000fe40000410000 */
[C---:B------:R-:W-:Y:S02]  /*ca50*/  FMUL.FTZ R46, R0.reuse, R94 ;  /* 0x0000005e002e7220 */ /* 0x040fe40000410000 */
[----:B------:R-:W-:Y:S02]  /*ca60*/  FMUL.FTZ R47, R0, R95 ;  /* 0x0000005f002f7220 */ /* 0x000fe40000410000 */
[C---:B------:R-:W-:Y:S01]  /*ca70*/  FMUL.FTZ R44, R2.reuse, R92 ;  /* 0x0000005c022c7220 */ /* 0x040fe20000410000 */
[----:B------:R-:W-:Y:S01]  /*ca80*/  MUFU.EX2 R150, R121 ;  /* 0x0000007900967308 */ /* 0x000fe20000000800 */
[C---:B------:R-:W-:Y:S02]  /*ca90*/  FMUL.FTZ R48, R2.reuse, R88 ;  /* 0x0000005802307220 */ /* 0x040fe40000410000 */
[----:B------:R-:W-:Y:S02]  /*caa0*/  FMUL.FTZ R49, R2, R89 ;  /* 0x0000005902317220 */ /* 0x000fe40000410000 */
[C---:B------:R-:W-:Y:S02]  /*cab0*/  FMUL.FTZ R50, R0.reuse, R90 ;  /* 0x0000005a00327220 */ /* 0x040fe40000410000 */
[----:B------:R-:W-:Y:S02]  /*cac0*/  FMUL.FTZ R51, R0, R91 ;  /* 0x0000005b00337220 */ /* 0x000fe40000410000 */
[----:B------:R-:W-:Y:S01]  /*cad0*/  FMUL.FTZ R53, R2, R85 ;  /* 0x0000005502357220 */ /* 0x000fe20000410000 */
[----:B------:R-:W-:Y:S01]  /*cae0*/  LDSM.16.MT88.4 R88, [R205+0x1800] ;  /* 0x00180000cd58783b */ /* 0x000fe20000004200 */
        /* <DEDUP_REMOVED lines=8> */
[C---:B------:R-:W-:Y:S02]  /*cb70*/  FMUL.FTZ R56, R2.reuse, R80 ;  /* 0x0000005002387220 */ /* 0x040fe40000410000 */
[C---:B------:R-:W-:Y:S02]  /*cb80*/  FMUL.FTZ R60, R2.reuse, R76 ;  /* 0x0000004c023c7220 */ /* 0x040fe40000410000 */
[----:B------:R-:W-:Y:S02]  /*cb90*/  FMUL.FTZ R61, R2, R77 ;  /* 0x0000004d023d7220 */ /* 0x000fe40000410000 */
[C---:B------:R-:W-:Y:S02]  /*cba0*/  FMUL.FTZ R62, R0.reuse, R78 ;  /* 0x0000004e003e7220 */ /* 0x040fe40000410000 */
[C---:B------:R-:W-:Y:S01]  /*cbb0*/  FMUL.FTZ R63, R0.reuse, R79 ;  /* 0x0000004f003f7220 */ /* 0x040fe20000410000 */
[----:B------:R-:W2:Y:S01]  /*cbc0*/  MUFU.EX2 R2, R155 ;  /* 0x0000009b00027308 */ /* 0x000ea20000000800 */
[----:B------:R-:W-:Y:S09]  /*cbd0*/  LDSM.16.MT88.4 R76, [R203+0x800] ;  /* 0x00080000cb4c783b */ /* 0x000ff20000004200 */
[----:B------:R5:W1:Y:S10]  /*cbe0*/  MUFU.EX2 R80, R154 ;  /* 0x0000009a00507308 */ /* 0x000a740000000800 */
[----:B------:R-:W1:Y:S10]  /*cbf0*/  MUFU.EX2 R110, R149 ;  /* 0x00000095006e7308 */ /* 0x000e740000000800 */
[----:B------:R-:W-:Y:S01]  /*cc00*/  MUFU.EX2 R149, R129 ;  /* 0x0000008100957308 */ /* 0x000fe20000000800 */
[----:B-----5:R-:W5:Y:S09]  /*cc10*/  LDL R154, [R1+0x4] ;  /* 0x00000400019a7983 */ /* 0x020f720000100800 */
[----:B------:R-:W-:Y:S10]  /*cc20*/  MUFU.EX2 R166, R166 ;  /* 0x000000a600a67308 */ /* 0x000ff40000000800 */
        /* <DEDUP_REMOVED lines=8> */
[----:B------:R-:W-:Y:S01]  /*ccb0*/  MUFU.EX2 R239, R239 ;  /* 0x000000ef00ef7308 */ /* 0x000fe20000000800 */
[C---:B---3--:R-:W-:Y:S01]  /*ccc0*/  FFMA.FTZ R6, R0.reuse, R11, R145 ;  /* 0x0000000b00067223 */ /* 0x048fe20000010091 */
[C---:B------:R-:W-:Y:S01]  /*ccd0*/  F2FP.PACK_AB R145, R7.reuse, R145 ;  /* 0x000000910791723e */ /* 0x040fe200000000ff */
[C---:B------:R-:W-:Y:S02]  /*cce0*/  FMUL.FTZ R11, R0.reuse, R131 ;  /* 0x00000083000b7220 */ /* 0x040fe40000410000 */
[----:B------:R-:W-:Y:S02]  /*ccf0*/  FADD.FTZ R105, R7, R6 ;  /* 0x0000000607697221 */ /* 0x000fe40000010000 */
[C---:B------:R-:W-:Y:S02]  /*cd00*/  FMUL.FTZ R6, R0.reuse, R134 ;  /* 0x0000008600067220 */ /* 0x040fe40000410000 */
[----:B------:R-:W-:Y:S01]  /*cd10*/  FMUL.FTZ R7, R0, R135 ;  /* 0x0000008700077220 */ /* 0x000fe20000410000 */
[----:B------:R-:W-:Y:S01]  /*cd20*/  MUFU.EX2 R240, R240 ;  /* 0x000000f000f07308 */ /* 0x000fe20000000800 */
[----:B----4-:R-:W-:Y:S04]  /*cd30*/  FADD.FTZ R0, R70, R148 ;  /* 0x0000009446007221 */ /* 0x010fe80000010000 */
[----:B--2---:R-:W-:Y:S01]  /*cd40*/  FADD.FTZ R0, R2, R0 ;  /* 0x0000000002007221 */ /* 0x004fe20000010000 */
[C---:B-1----:R-:W-:Y:S04]  /*cd50*/  HMMA.16816.F32 R4, R144.reuse, R72, R4 ;  /* 0x000000489004723c */ /* 0x042fe80000001804 */
[----:B------:R1:W-:Y:S01]  /*cd60*/  MUFU.EX2 R148, R128 ;  /* 0x0000008000947308 */ /* 0x0003e20000000800 */
[----:B------:R-:W-:Y:S03]  /*cd70*/  FADD.FTZ R0, R80, R0 ;  /* 0x0000000050007221 */ /* 0x000fe60000010000 */
[C---:B------:R-:W-:Y:S01]  /*cd80*/  HMMA.16816.F32 R8, R144.reuse, R74, R8 ;  /* 0x0000004a9008723c */ /* 0x040fe20000001808 */
[----:B------:R-:W2:Y:S03]  /*cd90*/  LDSM.16.MT88.4 R72, [R205] ;  /* 0x00000000cd48783b */ /* 0x000ea60000004200 */
[C---:B------:R-:W-:Y:S02]  /*cda0*/  FADD.FTZ R0, R71.reuse, R0 ;  /* 0x0000000047007221 */ /* 0x040fe40000010000 */
[----:B------:R-:W-:Y:S10]  /*cdb0*/  MUFU.EX2 R241, R241 ;  /* 0x000000f100f17308 */ /* 0x000ff40000000800 */
[----:B------:R-:W-:Y:S01]  /*cdc0*/  MUFU.EX2 R242, R242 ;  /* 0x000000f200f27308 */ /* 0x000fe20000000800 */
[----:B-1----:R-:W-:Y:S09]  /*cdd0*/  LDSM.16.MT88.4 R128, [R203+0x3800] ;  /* 0x00380000cb80783b */ /* 0x002ff20000004200 */
[----:B------:R-:W-:Y:S10]  /*cde0*/  MUFU.EX2 R153, R247 ;  /* 0x000000f700997308 */ /* 0x000ff40000000800 */
[----:B------:R-:W-:Y:S01]  /*cdf0*/  MUFU.EX2 R109, R151 ;  /* 0x00000097006d7308 */ /* 0x000fe20000000800 */
[C---:B--2---:R-:W-:Y:S09]  /*ce00*/  HMMA.16816.F32 R12, R144.reuse, R72, R12 ;  /* 0x00000048900c723c */ /* 0x044ff2000000180c */
[----:B------:R-:W-:Y:S01]  /*ce10*/  MUFU.EX2 R151, R251 ;  /* 0x000000fb00977308 */ /* 0x000fe20000000800 */
[C---:B------:R-:W-:Y:S01]  /*ce20*/  HMMA.16816.F32 R16, R144.reuse, R74, R16 ;  /* 0x0000004a9010723c */ /* 0x040fe20000001810 */
[----:B------:R-:W1:Y:S08]  /*ce30*/  LDSM.16.MT88.4 R72, [R204] ;  /* 0x00000000cc48783b */ /* 0x000e700000004200 */
[----:B------:R-:W2:Y:S10]  /*ce40*/  MUFU.EX2 R108, R152 ;  /* 0x00000098006c7308 */ /* 0x000eb40000000800 */
[----:B------:R-:W-:Y:S01]  /*ce50*/  MUFU.EX2 R152, R248 ;  /* 0x000000f800987308 */ /* 0x000fe20000000800 */
[C---:B-1----:R-:W-:Y:S08]  /*ce60*/  HMMA.16816.F32 R20, R144.reuse, R72, R20 ;  /* 0x000000489014723c */ /* 0x042ff00000001814 */
[C---:B------:R-:W-:Y:S01]  /*ce70*/  HMMA.16816.F32 R24, R144.reuse, R74, R24 ;  /* 0x0000004a9018723c */ /* 0x040fe20000001818 */
[----:B------:R-:W1:Y:S07]  /*ce80*/  LDSM.16.MT88.4 R72, [R216] ;  /* 0x00000000d848783b */ /* 0x000e6e0000004200 */
[C---:B-1----:R-:W-:Y:S08]  /*ce90*/  HMMA.16816.F32 R28, R144.reuse, R72, R28 ;  /* 0x00000048901c723c */ /* 0x042ff0000000181c */
[C---:B------:R-:W-:Y:S01]  /*cea0*/  HMMA.16816.F32 R32, R144.reuse, R74, R32 ;  /* 0x0000004a9020723c */ /* 0x040fe20000001820 */
[----:B------:R-:W1:Y:S02]  /*ceb0*/  LDSM.16.MT88.4 R72, [R203+0x4000] ;  /* 0x00400000cb48783b */ /* 0x000e640000004200 */
[----:B-----5:R-:W-:Y:S05]  /*cec0*/  ISETP.GT.AND P0, PT, R232, R154, PT ;  /* 0x0000009ae800720c */ /* 0x020fea0003f04270 */
        /* <DEDUP_REMOVED lines=9> */
[C---:B-1----:R-:W-:Y:S07]  /*cf60*/  HMMA.16816.F32 R60, R144.reuse, R72, R60 ;  /* 0x00000048903c723c */ /* 0x042fee000000183c */
[----:B------:R-:W-:Y:S01]  /*cf70*/  F2FP.PACK_AB R72, R2, R70 ;  /* 0x000000460248723e */ /* 0x000fe200000000ff */
[----:B------:R-:W-:Y:S01]  /*cf80*/  HMMA.16816.F32 R64, R144, R74, R64 ;  /* 0x0000004a9040723c */ /* 0x000fe20000001840 */
[----:B------:R-:W1:Y:S03]  /*cf90*/  MUFU.EX2 R70, R164 ;  /* 0x000000a400467308 */ /* 0x000e660000000800 */
[----:B------:R-:W-:Y:S03]  /*cfa0*/  F2FP.PACK_AB R73, R110, R111 ;  /* 0x0000006f6e49723e */ /* 0x000fe600000000ff */
[----:B------:R-:W-:Y:S02]  /*cfb0*/  F2FP.PACK_AB R74, R71, R80 ;  /* 0x00000050474a723e */ /* 0x000fe400000000ff */
[----:B------:R-:W3:Y:S02]  /*cfc0*/  LDSM.16.MT88.4 R80, [R205+0x800] ;  /* 0x00080000cd50783b */ /* 0x000ee40000004200 */
[----:B------:R-:W4:Y:S01]  /*cfd0*/  MUFU.EX2 R2, R163 ;  /* 0x000000a300027308 */ /* 0x000f220000000800 */
[----:B--2---:R-:W-:Y:S02]  /*cfe0*/  F2FP.PACK_AB R75, R108, R109 ;  /* 0x0000006d6c4b723e */ /* 0x004fe400000000ff */
[----:B------:R-:W-:Y:S05]  /*cff0*/  F2FP.PACK_AB R145, R148, R149 ;  /* 0x000000959491723e */ /* 0x000fea00000000ff */
[C---:B------:R-:W-:Y:S02]  /*d000*/  HMMA.16816.F32 R4, R72.reuse, R76, R4 ;  /* 0x0000004c4804723c */ /* 0x040fe40000001804 */
[----:B------:R-:W2:Y:S03]  /*d010*/  MUFU.EX2 R71, R161 ;  /* 0x000000a100477308 */ /* 0x000ea60000000800 */
[----:B-1----:R-:W-:Y:S03]  /*d020*/  FADD.FTZ R0, R70, R0 ;  /* 0x0000000046007221 */ /* 0x002fe60000010000 */
[C---:B------:R-:W-:Y:S01]  /*d030*/  HMMA.16816.F32 R8, R72.reuse, R78, R8 ;  /* 0x0000004e4808723c */ /* 0x040fe20000001808 */
[----:B------:R-:W1:Y:S03]  /*d040*/  LDSM.16.MT88.4 R76, [R204+0x800] ;  /* 0x00080000cc4c783b */ /* 0x000e660000004200 */
[----:B------:R-:W-:Y:S01]  /*d050*/  MUFU.EX2 R144, R125 ;  /* 0x0000007d00907308 */ /* 0x000fe20000000800 */
[----:B----4-:R-:W-:Y:S04]  /*d060*/  FADD.FTZ R0, R2, R0 ;  /* 0x0000000002007221 */ /* 0x010fe80000010000 */
[----:B------:R-:W-:Y:S05]  /*d070*/  FADD.FTZ R0, R84, R0 ;  /* 0x0000000054007221 */ /* 0x000fea0000010000 */
[----:B------:R-:W-:Y:S01]  /*d080*/  MUFU.EX2 R146, R124 ;  /* 0x0000007c00927308 */ /* 0x000fe20000000800 */
[C---:B--2---:R-:W-:Y:S01]  /*d090*/  FADD.FTZ R0, R71.reuse, R0 ;  /* 0x0000000047007221 */ /* 0x044fe20000010000 */
[C---:B---3--:R-:W-:Y:S08]  /*d0a0*/  HMMA.16816.F32 R12, R72.reuse, R80, R12 ;  /* 0x00000050480c723c */ /* 0x048ff0000000180c */
        /* <DEDUP_REMOVED lines=18> */
[----:B------:R-:W-:Y:S01]  /*d1d0*/  HMMA.16816.F32 R64, R72, R82, R64 ;  /* 0x000000524840723c */ /* 0x000fe20000001840 */
[----:B------:R-:W2:Y:S06]  /*d1e0*/  LDSM.16.MT88.4 R80, [R205+0x1000] ;  /* 0x00100000cd50783b */ /* 0x000eac0000004200 */
[----:B------:R-:W-:Y:S02]  /*d1f0*/  F2FP.PACK_AB R74, R71, R84 ;  /* 0x00000054474a723e */ /* 0x000fe400000000ff */
[----:B------:R-:W3:Y:S01]  /*d200*/  LDSM.16.MT88.4 R84, [R204+0x1000] ;  /* 0x00100000cc54783b */ /* 0x000ee20000004200 */
[----:B------:R-:W-:Y:S02]  /*d210*/  MUFU.EX2 R71, R169 ;  /* 0x000000a900477308 */ /* 0x000fe40000000800 */
[----:B------:R-:W-:Y:S02]  /*d220*/  F2FP.PACK_AB R72, R2, R70 ;  /* 0x000000460248723e */ /* 0x000fe400000000ff */
[----:B------:R-:W-:Y:S02]  /*d230*/  F2FP.PACK_AB R73, R157, R158 ;  /* 0x0000009e9d49723e */ /* 0x000fe400000000ff */
[----:B------:R-:W-:Y:S04]  /*d240*/  F2FP.PACK_AB R75, R160, R159 ;  /* 0x0000009fa04b723e */ /* 0x000fe800000000ff */
[----:B------:R-:W4:Y:S03]  /*d250*/  MUFU.EX2 R70, R172 ;  /* 0x000000ac00467308 */ /* 0x000f260000000800 */
[C---:B-1----:R-:W-:Y:S07]  /*d260*/  HMMA.16816.F32 R4, R72.reuse, R76, R4 ;  /* 0x0000004c4804723c */ /* 0x042fee0000001804 */
[----:B------:R-:W1:Y:S01]  /*d270*/  MUFU.EX2 R2, R171 ;  /* 0x000000ab00027308 */ /* 0x000e620000000800 */
[C---:B------:R-:W-:Y:S01]  /*d280*/  HMMA.16816.F32 R8, R72.reuse, R78, R8 ;  /* 0x0000004e4808723c */ /* 0x040fe20000001808 */
[----:B------:R-:W5:Y:S07]  /*d290*/  LDSM.16.MT88.4 R76, [R206+0x1000] ;  /* 0x00100000ce4c783b */ /* 0x000f6e0000004200 */
[C---:B--2---:R-:W-:Y:S04]  /*d2a0*/  HMMA.16816.F32 R12, R72.reuse, R80, R12 ;  /* 0x00000050480c723c */ /* 0x044fe8000000180c */
[----:B----4-:R-:W-:Y:S04]  /*d2b0*/  FADD.FTZ R0, R70, R0 ;  /* 0x0000000046007221 */ /* 0x010fe80000010000 */
[C---:B------:R-:W-:Y:S01]  /*d2c0*/  HMMA.16816.F32 R16, R72.reuse, R82, R16 ;  /* 0x000000524810723c */ /* 0x040fe20000001810 */
[----:B------:R-:W2:Y:S03]  /*d2d0*/  LDSM.16.MT88.4 R80, [R203+0x5000] ;  /* 0x00500000cb50783b */ /* 0x000ea60000004200 */
[----:B-1----:R-:W-:Y:S04]  /*d2e0*/  FADD.FTZ R0, R2, R0 ;  /* 0x0000000002007221 */ /* 0x002fe80000010000 */
[C---:B---3--:R-:W-:Y:S04]  /*d2f0*/  HMMA.16816.F32 R20, R72.reuse, R84, R20 ;  /* 0x000000544814723c */ /* 0x048fe80000001814 */
[----:B------:R-:W-:Y:S04]  /*d300*/  FADD.FTZ R0, R92, R0 ;  /* 0x000000005c007221 */ /* 0x000fe80000010000 */
[C---:B------:R-:W-:Y:S01]  /*d310*/  HMMA.16816.F32 R24, R72.reuse, R86, R24 ;  /* 0x000000564818723c */ /* 0x040fe20000001818 */
[----:B------:R-:W1:Y:S03]  /*d320*/  LDSM.16.MT88.4 R84, [R205+0x5000] ;  /* 0x00500000cd54783b */ /* 0x000e660000004200 */
[----:B------:R-:W-:Y:S04]  /*d330*/  FADD.FTZ R0, R71, R0 ;  /* 0x0000000047007221 */ /* 0x000fe80000010000 */
[C---:B-----5:R-:W-:Y:S08]  /*d340*/  HMMA.16816.F32 R28, R72.reuse, R76, R28 ;  /* 0x0000004c481c723c */ /* 0x060ff0000000181c */
        /* <DEDUP_REMOVED lines=8> */
[C---:B---3--:R-:W-:Y:S07]  /*d3d0*/  HMMA.16816.F32 R52, R72.reuse, R76, R52 ;  /* 0x0000004c4834723c */ /* 0x048fee0000001834 */
[----:B------:R-:W-:Y:S01]  /*d3e0*/  F2FP.PACK_AB R76, R2, R70 ;  /* 0x00000046024c723e */ /* 0x000fe200000000ff */
[C---:B------:R-:W-:Y:S01]  /*d3f0*/  HMMA.16816.F32 R56, R72.reuse, R78, R56 ;  /* 0x0000004e4838723c */ /* 0x040fe20000001838 */
[----:B------:R-:W3:Y:S03]  /*d400*/  MUFU.EX2 R70, R238 ;  /* 0x000000ee00467308 */ /* 0x000ee60000000800 */
[----:B------:R-:W-:Y:S03]  /*d410*/  F2FP.PACK_AB R77, R165, R166 ;  /* 0x000000a6a54d723e */ /* 0x000fe600000000ff */
[----:B------:R-:W-:Y:S01]  /*d420*/  F2FP.PACK_AB R78, R71, R92 ;  /* 0x0000005c474e723e */ /* 0x000fe200000000ff */
[C---:B--2---:R-:W-:Y:S01]  /*d430*/  HMMA.16816.F32 R60, R72.reuse, R80, R60 ;  /* 0x00000050483c723c */ /* 0x044fe2000000183c */
[----:B------:R-:W-:Y:S02]  /*d440*/  LDSM.16.MT88.4 R92, [R205+0x2000] ;  /* 0x00200000cd5c783b */ /* 0x000fe40000004200 */
[----:B------:R-:W2:Y:S01]  /*d450*/  MUFU.EX2 R2, R237 ;  /* 0x000000ed00027308 */ /* 0x000ea20000000800 */
[----:B------:R-:W-:Y:S04]  /*d460*/  F2FP.PACK_AB R79, R168, R167 ;  /* 0x000000a7a84f723e */ /* 0x000fe800000000ff */
[----:B------:R-:W-:Y:S01]  /*d470*/  HMMA.16816.F32 R64, R72, R82, R64 ;  /* 0x000000524840723c */ /* 0x000fe20000001840 */
[----:B------:R-:W4:Y:S04]  /*d480*/  LDSM.16.MT88.4 R72, [R204+0x1800] ;  /* 0x00180000cc48783b */ /* 0x000f280000004200 */
[----:B------:R-:W5:Y:S03]  /*d490*/  MUFU.EX2 R71, R235 ;  /* 0x000000eb00477308 */ /* 0x000f660000000800 */
[C---:B-1----:R-:W-:Y:S01]  /*d4a0*/  HMMA.16816.F32 R4, R76.reuse, R84, R4 ;  /* 0x000000544c04723c */ /* 0x042fe20000001804 */
[----:B------:R-:W1:Y:S04]  /*d4b0*/  LDSM.16.MT88.4 R80, [R206+0x1800] ;  /* 0x00180000ce50783b */ /* 0x000e680000004200 */
[----:B---3--:R-:W-:Y:S03]  /*d4c0*/  FADD.FTZ R0, R70, R0 ;  /* 0x0000000046007221 */ /* 0x008fe60000010000 */
[C---:B------:R-:W-:Y:S01]  /*d4d0*/  HMMA.16816.F32 R8, R76.reuse, R86, R8 ;  /* 0x000000564c08723c */ /* 0x040fe20000001808 */
[----:B------:R-:W3:Y:S03]  /*d4e0*/  LDSM.16.MT88.4 R84, [R203+0x5800] ;  /* 0x00580000cb54783b */ /* 0x000ee60000004200 */
[----:B--2---:R-:W-:Y:S04]  /*d4f0*/  FADD.FTZ R0, R2, R0 ;  /* 0x0000000002007221 */ /* 0x004fe80000010000 */
[C---:B------:R-:W-:Y:S04]  /*d500*/  HMMA.16816.F32 R12, R76.reuse, R88, R12 ;  /* 0x000000584c0c723c */ /* 0x040fe8000000180c */
[----:B------:R-:W-:Y:S04]  /*d510*/  FADD.FTZ R0, R96, R0 ;  /* 0x0000000060007221 */ /* 0x000fe80000010000 */
[C---:B------:R-:W-:Y:S01]  /*d520*/  HMMA.16816.F32 R16, R76.reuse, R90, R16 ;  /* 0x0000005a4c10723c */ /* 0x040fe20000001810 */
[----:B------:R-:W-:Y:S03]  /*d530*/  LDSM.16.MT88.4 R88, [R204+0x5800] ;  /* 0x00580000cc58783b */ /* 0x000fe60000004200 */
[C---:B-----5:R-:W-:Y:S04]  /*d540*/  FADD.FTZ R0, R71.reuse, R0 ;  /* 0x0000000047007221 */ /* 0x060fe80000010000 */
[C---:B----4-:R-:W-:Y:S08]  /*d550*/  HMMA.16816.F32 R20, R76.reuse, R72, R20 ;  /* 0x000000484c14723c */ /* 0x050ff00000001814 */
[C---:B------:R-:W-:Y:S01]  /*d560*/  HMMA.16816.F32 R24, R76.reuse, R74, R24 ;  /* 0x0000004a4c18723c */ /* 0x040fe20000001818 */
[----:B------:R-:W2:Y:S07]  /*d570*/  LDSM.16.MT88.4 R72, [R205+0x5800] ;  /* 0x00580000cd48783b */ /* 0x000eae0000004200 */
[C---:B-1----:R-:W-:Y:S08]  /*d580*/  HMMA.16816.F32 R28, R76.reuse, R80, R28 ;  /* 0x000000504c1c723c */ /* 0x042ff0000000181c */
[C---:B------:R-:W-:Y:S01]  /*d590*/  HMMA.16816.F32 R32, R76.reuse, R82, R32 ;  /* 0x000000524c20723c */ /* 0x040fe20000001820 */
[----:B------:R-:W1:Y:S07]  /*d5a0*/  LDSM.16.MT88.4 R80, [R206+0x5800] ;  /* 0x00580000ce50783b */ /* 0x000e6e0000004200 */
[C---:B---3--:R-:W-:Y:S08]  /*d5b0*/  HMMA.16816.F32 R36, R76.reuse, R84, R36 ;  /* 0x000000544c24723c */ /* 0x048ff00000001824 */
[C---:B------:R-:W-:Y:S01]  /*d5c0*/  HMMA.16816.F32 R40, R76.reuse, R86, R40 ;  /* 0x000000564c28723c */ /* 0x040fe20000001828 */
[----:B------:R-:W3:Y:S07]  /*d5d0*/  LDSM.16.MT88.4 R84, [R203+0x2000] ;  /* 0x00200000cb54783b */ /* 0x000eee0000004200 */
[C---:B--2---:R-:W-:Y:S07]  /*d5e0*/  HMMA.16816.F32 R44, R76.reuse, R72, R44 ;  /* 0x000000484c2c723c */ /* 0x044fee000000182c */
[----:B------:R-:W-:Y:S01]  /*d5f0*/  F2FP.PACK_AB R72, R2, R70 ;  /* 0x000000460248723e */ /* 0x000fe200000000ff */
[C---:B------:R-:W-:Y:S01]  /*d600*/  HMMA.16816.F32 R48, R76.reuse, R74, R48 ;  /* 0x0000004a4c30723c */ /* 0x040fe20000001830 */
[----:B------:R-:W-:Y:S03]  /*d610*/  MUFU.EX2 R70, R245 ;  /* 0x000000f500467308 */ /* 0x000fe60000000800 */
[----:B------:R-:W-:Y:S03]  /*d620*/  F2FP.PACK_AB R73, R174, R173 ;  /* 0x000000adae49723e */ /* 0x000fe600000000ff */
[----:B------:R-:W-:Y:S01]  /*d630*/  F2FP.PACK_AB R74, R71, R96 ;  /* 0x00000060474a723e */ /* 0x000fe200000000ff */
[C---:B------:R-:W-:Y:S03]  /*d640*/  HMMA.16816.F32 R52, R76.reuse, R88, R52 ;  /* 0x000000584c34723c */ /* 0x040fe60000001834 */
[----:B------:R-:W2:Y:S01]  /*d650*/  MUFU.EX2 R96, R244 ;  /* 0x000000f400607308 */ /* 0x000ea20000000800 */
[----:B------:R-:W-:Y:S04]  /*d660*/  F2FP.PACK_AB R75, R228, R175 ;  /* 0x000000afe44b723e */ /* 0x000fe800000000ff */
[C---:B------:R-:W-:Y:S01]  /*d670*/  HMMA.16816.F32 R56, R76.reuse, R90, R56 ;  /* 0x0000005a4c38723c */ /* 0x040fe20000001838 */
[----:B------:R-:W4:Y:S04]  /*d680*/  LDSM.16.MT88.4 R88, [R204+0x2000] ;  /* 0x00200000cc58783b */ /* 0x000f280000004200 */
[----:B------:R-:W5:Y:S03]  /*d690*/  MUFU.EX2 R71, R243 ;  /* 0x000000f300477308 */ /* 0x000f660000000800 */
[C---:B-1----:R-:W-:Y:S07]  /*d6a0*/  HMMA.16816.F32 R60, R76.reuse, R80, R60 ;  /* 0x000000504c3c723c */ /* 0x042fee000000183c */
[----:B------:R-:W1:Y:S01]  /*d6b0*/  MUFU.EX2 R2, R246 ;  /* 0x000000f600027308 */ /* 0x000e620000000800 */
[----:B------:R-:W-:Y:S01]  /*d6c0*/  HMMA.16816.F32 R64, R76, R82, R64 ;  /* 0x000000524c40723c */ /* 0x000fe20000001840 */
[----:B------:R-:W4:Y:S03]  /*d6d0*/  LDSM.16.MT88.4 R76, [R206+0x2000] ;  /* 0x00200000ce4c783b */ /* 0x000f260000004200 */
[----:B--2---:R-:W-:Y:S04]  /*d6e0*/  FADD.FTZ R0, R96, R0 ;  /* 0x0000000060007221 */ /* 0x004fe80000010000 */
[C---:B---3--:R-:W-:Y:S01]  /*d6f0*/  HMMA.16816.F32 R4, R72.reuse, R84, R4 ;  /* 0x000000544804723c */ /* 0x048fe20000001804 */
[----:B------:R-:W2:Y:S04]  /*d700*/  LDSM.16.MT88.4 R80, [R203+0x6000] ;  /* 0x00600000cb50783b */ /* 0x000ea80000004200 */
[C---:B-----5:R-:W-:Y:S03]  /*d710*/  FADD.FTZ R0, R71.reuse, R0 ;  /* 0x0000000047007221 */ /* 0x060fe60000010000 */
[C---:B------:R-:W-:Y:S01]  /*d720*/  HMMA.16816.F32 R8, R72.reuse, R86, R8 ;  /* 0x000000564808723c */ /* 0x040fe20000001808 */
[----:B------:R-:W3:Y:S03]  /*d730*/  LDSM.16.MT88.4 R84, [R205+0x6000] ;  /* 0x00600000cd54783b */ /* 0x000ee60000004200 */
[----:B------:R-:W-:Y:S04]  /*d740*/  FADD.FTZ R0, R70, R0 ;  /* 0x0000000046007221 */ /* 0x000fe80000010000 */
[C---:B------:R-:W-:Y:S04]  /*d750*/  HMMA.16816.F32 R12, R72.reuse, R92, R12 ;  /* 0x0000005c480c723c */ /* 0x040fe8000000180c */
[----:B-1----:R-:W-:Y:S04]  /*d760*/  FADD.FTZ R0, R2, R0 ;  /* 0x0000000002007221 */ /* 0x002fe80000010000 */
[C---:B------:R-:W-:Y:S01]  /*d770*/  HMMA.16816.F32 R16, R72.reuse, R94, R16 ;  /* 0x0000005e4810723c */ /* 0x040fe20000001810 */
[----:B------:R-:W1:Y:S07]  /*d780*/  LDSM.16.MT88.4 R92, [R204+0x6000] ;  /* 0x00600000cc5c783b */ /* 0x000e6e0000004200 */
[C---:B----4-:R-:W-:Y:S08]  /*d790*/  HMMA.16816.F32 R20, R72.reuse, R88, R20 ;  /* 0x000000584814723c */ /* 0x050ff00000001814 */
[C---:B------:R-:W-:Y:S01]  /*d7a0*/  HMMA.16816.F32 R24, R72.reuse, R90, R24 ;  /* 0x0000005a4818723c */ /* 0x040fe20000001818 */
[----:B------:R-:W4:Y:S07]  /*d7b0*/  LDSM.16.MT88.4 R88, [R206+0x6000] ;  /* 0x00600000ce58783b */ /* 0x000f2e0000004200 */
[C---:B------:R-:W-:Y:S07]  /*d7c0*/  HMMA.16816.F32 R28, R72.reuse, R76, R28 ;  /* 0x0000004c481c723c */ /* 0x040fee000000181c */
[----:B------:R-:W-:Y:S01]  /*d7d0*/  F2FP.PACK_AB R76, R71, R96 ;  /* 0x00000060474c723e */ /* 0x000fe200000000ff */
[C---:B------:R-:W-:Y:S01]  /*d7e0*/  HMMA.16816.F32 R32, R72.reuse, R78, R32 ;  /* 0x0000004e4820723c */ /* 0x040fe20000001820 */
[----:B------:R-:W-:Y:S01]  /*d7f0*/  LDSM.16.MT88.4 R96, [R205+0x6800] ;  /* 0x00680000cd60783b */ /* 0x000fe20000004200 */
[----:B------:R-:W5:Y:S02]  /*d800*/  MUFU.EX2 R71, R249 ;  /* 0x000000f900477308 */ /* 0x000f640000000800 */
[----:B------:R-:W-:Y:S03]  /*d810*/  F2FP.PACK_AB R77, R240, R239 ;  /* 0x000000eff04d723e */ /* 0x000fe600000000ff */
[----:B------:R-:W-:Y:S01]  /*d820*/  F2FP.PACK_AB R78, R2, R70 ;  /* 0x00000046024e723e */ /* 0x000fe200000000ff */
[C---:B--2---:R-:W-:Y:S04]  /*d830*/  HMMA.16816.F32 R36, R72.reuse, R80, R36 ;  /* 0x000000504824723c */ /* 0x044fe80000001824 */
[----:B------:R-:W-:Y:S01]  /*d840*/  F2FP.PACK_AB R79, R242, R241 ;  /* 0x000000f1f24f723e */ /* 0x000fe200000000ff */
[----:B------:R-:W2:Y:S03]  /*d850*/  MUFU.EX2 R70, R250 ;  /* 0x000000fa00467308 */ /* 0x000ea60000000800 */
[C---:B------:R-:W-:Y:S01]  /*d860*/  HMMA.16816.F32 R40, R72.reuse, R82, R40 ;  /* 0x000000524828723c */ /* 0x040fe20000001828 */
[----:B------:R-:W4:Y:S06]  /*d870*/  LDSM.16.MT88.4 R80, [R203+0x2800] ;  /* 0x00280000cb50783b */ /* 0x000f2c0000004200 */
[----:B------:R-:W4:Y:S01]  /*d880*/  MUFU.EX2 R2, R117 ;  /* 0x0000007500027308 */ /* 0x000f220000000800 */
[C---:B---3--:R-:W-:Y:S04]  /*d890*/  HMMA.16816.F32 R44, R72.reuse, R84, R44 ;  /* 0x00000054482c723c */ /* 0x048fe8000000182c */
[----:B-----5:R-:W-:Y:S04]  /*d8a0*/  FADD.FTZ R0, R71, R0 ;  /* 0x0000000047007221 */ /* 0x020fe80000010000 */
[C---:B------:R-:W-:Y:S01]  /*d8b0*/  HMMA.16816.F32 R48, R72.reuse, R86, R48 ;  /* 0x000000564830723c */ /* 0x040fe20000001830 */
[----:B------:R-:W3:Y:S03]  /*d8c0*/  LDSM.16.MT88.4 R84, [R205+0x2800] ;  /* 0x00280000cd54783b */ /* 0x000ee60000004200 */
[----:B--2---:R-:W-:Y:S04]  /*d8d0*/  FADD.FTZ R0, R70, R0 ;  /* 0x0000000046007221 */ /* 0x004fe80000010000 */
[C---:B-1----:R-:W-:Y:S04]  /*d8e0*/  HMMA.16816.F32 R52, R72.reuse, R92, R52 ;  /* 0x0000005c4834723c */ /* 0x042fe80000001834 */
[----:B------:R-:W-:Y:S04]  /*d8f0*/  FADD.FTZ R0, R104, R0 ;  /* 0x0000000068007221 */ /* 0x000fe80000010000 */
[C---:B------:R-:W-:Y:S01]  /*d900*/  HMMA.16816.F32 R56, R72.reuse, R94, R56 ;  /* 0x0000005e4838723c */ /* 0x040fe20000001838 */
[----:B------:R-:W1:Y:S03]  /*d910*/  LDSM.16.MT88.4 R92, [R204+0x2800] ;  /* 0x00280000cc5c783b */ /* 0x000e660000004200 */
[----:B----4-:R-:W-:Y:S04]  /*d920*/  FADD.FTZ R0, R2, R0 ;  /* 0x0000000002007221 */ /* 0x010fe80000010000 */
[C---:B------:R-:W-:Y:S08]  /*d930*/  HMMA.16816.F32 R60, R72.reuse, R88, R60 ;  /* 0x00000058483c723c */ /* 0x040ff0000000183c */
[----:B------:R-:W-:Y:S01]  /*d940*/  HMMA.16816.F32 R64, R72, R90, R64 ;  /* 0x0000005a4840723c */ /* 0x000fe20000001840 */
[----:B------:R-:W2:Y:S07]  /*d950*/  LDSM.16.MT88.4 R72, [R206+0x2800] ;  /* 0x00280000ce48783b */ /* 0x000eae0000004200 */
[C---:B------:R-:W-:Y:S01]  /*d960*/  HMMA.16816.F32 R4, R76.reuse, R80, R4 ;  /* 0x000000504c04723c */ /* 0x040fe20000001804 */
[----:B------:R-:W4:Y:S07]  /*d970*/  LDSM.16.MT88.4 R88, [R203+0x6800] ;  /* 0x00680000cb58783b */ /* 0x000f2e0000004200 */
[C---:B------:R-:W-:Y:S01]  /*d980*/  HMMA.16816.F32 R8, R76.reuse, R82, R8 ;  /* 0x000000524c08723c */ /* 0x040fe20000001808 */
[----:B------:R-:W5:Y:S07]  /*d990*/  LDSM.16.MT88.4 R80, [R204+0x6800] ;  /* 0x00680000cc50783b */ /* 0x000f6e0000004200 */
[C---:B---3--:R-:W-:Y:S08]  /*d9a0*/  HMMA.16816.F32 R12, R76.reuse, R84, R12 ;  /* 0x000000544c0c723c */ /* 0x048ff0000000180c */
[C---:B------:R-:W-:Y:S01]  /*d9b0*/  HMMA.16816.F32 R16, R76.reuse, R86, R16 ;  /* 0x000000564c10723c */ /* 0x040fe20000001810 */
[----:B------:R-:W3:Y:S07]  /*d9c0*/  LDSM.16.MT88.4 R84, [R206+0x6800] ;  /* 0x00680000ce54783b */ /* 0x000eee0000004200 */
[C---:B-1----:R-:W-:Y:S08]  /*d9d0*/  HMMA.16816.F32 R20, R76.reuse, R92, R20 ;  /* 0x0000005c4c14723c */ /* 0x042ff00000001814 */
[C---:B------:R-:W-:Y:S01]  /*d9e0*/  HMMA.16816.F32 R24, R76.reuse, R94, R24 ;  /* 0x0000005e4c18723c */ /* 0x040fe20000001818 */
[----:B------:R-:W-:Y:S07]  /*d9f0*/  LDSM.16.MT88.4 R92, [R205+0x3000] ;  /* 0x00300000cd5c783b */ /* 0x000fee0000004200 */
[C---:B--2---:R-:W-:Y:S07]  /*da00*/  HMMA.16816.F32 R28, R76.reuse, R72, R28 ;  /* 0x000000484c1c723c */ /* 0x044fee000000181c */
[----:B------:R-:W-:Y:S01]  /*da10*/  F2FP.PACK_AB R72, R70, R71 ;  /* 0x000000474648723e */ /* 0x000fe200000000ff */
[C---:B------:R-:W-:Y:S01]  /*da20*/  HMMA.16816.F32 R32, R76.reuse, R74, R32 ;  /* 0x0000004a4c20723c */ /* 0x040fe20000001820 */
[----:B------:R-:W-:Y:S03]  /*da30*/  MUFU.EX2 R70, R132 ;  /* 0x0000008400467308 */ /* 0x000fe60000000800 */
[----:B------:R-:W-:Y:S03]  /*da40*/  F2FP.PACK_AB R73, R152, R153 ;  /* 0x000000999849723e */ /* 0x000fe600000000ff */
[----:B------:R-:W-:Y:S01]  /*da50*/  F2FP.PACK_AB R74, R2, R104 ;  /* 0x00000068024a723e */ /* 0x000fe200000000ff */
[C---:B----4-:R-:W-:Y:S03]  /*da60*/  HMMA.16816.F32 R36, R76.reuse, R88, R36 ;  /* 0x000000584c24723c */ /* 0x050fe60000001824 */
[----:B------:R-:W1:Y:S01]  /*da70*/  MUFU.EX2 R2, R120 ;  /* 0x0000007800027308 */ /* 0x000e620000000800 */
[----:B------:R-:W-:Y:S04]  /*da80*/  F2FP.PACK_AB R75, R150, R151 ;  /* 0x00000097964b723e */ /* 0x000fe800000000ff */
[C---:B------:R-:W-:Y:S01]  /*da90*/  HMMA.16816.F32 R40, R76.reuse, R90, R40 ;  /* 0x0000005a4c28723c */ /* 0x040fe20000001828 */
[----:B------:R-:W2:Y:S04]  /*daa0*/  LDSM.16.MT88.4 R88, [R203+0x3000] ;  /* 0x00300000cb58783b */ /* 0x000ea80000004200 */
[----:B------:R-:W4:Y:S03]  /*dab0*/  MUFU.EX2 R71, R133 ;  /* 0x0000008500477308 */ /* 0x000f260000000800 */
[C---:B------:R-:W-:Y:S08]  /*dac0*/  HMMA.16816.F32 R44, R76.reuse, R96, R44 ;  /* 0x000000604c2c723c */ /* 0x040ff0000000182c */
[C---:B------:R-:W-:Y:S01]  /*dad0*/  HMMA.16816.F32 R48, R76.reuse, R98, R48 ;  /* 0x000000624c30723c */ /* 0x040fe20000001830 */
[----:B------:R-:W-:Y:S03]  /*dae0*/  LDSM.16.MT88.4 R96, [R206+0x3000] ;  /* 0x00300000ce60783b */ /* 0x000fe60000004200 */
[----:B-1----:R-:W-:Y:S04]  /*daf0*/  FADD.FTZ R0, R2, R0 ;  /* 0x0000000002007221 */ /* 0x002fe80000010000 */
[C---:B-----5:R-:W-:Y:S01]  /*db00*/  HMMA.16816.F32 R52, R76.reuse, R80, R52 ;  /* 0x000000504c34723c */ /* 0x060fe20000001834 */
[----:B------:R-:W-:Y:S03]  /*db10*/  LDSM.16.MT88.4 R120, [R205+0x3800] ;  /* 0x00380000cd78783b */ /* 0x000fe60000004200 */
[C---:B------:R-:W-:Y:S01]  /*db20*/  FADD.FTZ R0, R144.reuse, R0 ;  /* 0x0000000090007221 */ /* 0x040fe20000010000 */
[----:B------:R-:W-:Y:S01]  /*db30*/  F2FP.PACK_AB R144, R144, R2 ;  /* 0x000000029090723e */ /* 0x000fe200000000ff */
[----:B------:R-:W-:Y:S01]  /*db40*/  FADD.FTZ R2, R106, R105 ;  /* 0x000000696a027221 */ /* 0x000fe20000010000 */
[----:B----4-:R-:W-:Y:S01]  /*db50*/  F2FP.PACK_AB R147, R70, R71 ;  /* 0x000000474693723e */ /* 0x010fe200000000ff */
[C---:B------:R-:W-:Y:S01]  /*db60*/  HMMA.16816.F32 R56, R76.reuse, R82, R56 ;  /* 0x000000524c38723c */ /* 0x040fe20000001838 */
[----:B------:R-:W1:Y:S03]  /*db70*/  LDSM.16.MT88.4 R80, [R204+0x3000] ;  /* 0x00300000cc50783b */ /* 0x000e660000004200 */
[----:B------:R-:W-:Y:S01]  /*db80*/  FADD.FTZ R0, R146, R0 ;  /* 0x0000000092007221 */ /* 0x000fe20000010000 */
[C---:B------:R-:W-:Y:S03]  /*db90*/  F2FP.PACK_AB R146, R68.reuse, R146 ;  /* 0x000000924492723e */ /* 0x040fe600000000ff */
[C---:B---3--:R-:W-:Y:S01]  /*dba0*/  HMMA.16816.F32 R60, R76.reuse, R84, R60 ;  /* 0x000000544c3c723c */ /* 0x048fe2000000183c */
[----:B------:R-:W-:Y:S03]  /*dbb0*/  LDSM.16.MT88.4 R104, [R206+0x3800] ;  /* 0x00380000ce68783b */ /* 0x000fe60000004200 */
[----:B------:R-:W-:Y:S02]  /*dbc0*/  FADD.FTZ R247, R68, R0 ;  /* 0x0000000044f77221 */ /* 0x000fe40000010000 */
[----:B------:R-:W-:Y:S02]  /*dbd0*/  FADD.FTZ R0, R116, R2 ;  /* 0x0000000274007221 */ /* 0x000fe40000010000 */
[----:B------:R-:W-:Y:S01]  /*dbe0*/  HMMA.16816.F32 R64, R76, R86, R64 ;  /* 0x000000564c40723c */ /* 0x000fe20000001840 */
[----:B------:R-:W3:Y:S03]  /*dbf0*/  LDSM.16.MT88.4 R76, [R205+0x7000] ;  /* 0x00700000cd4c783b */ /* 0x000ee60000004200 */
[----:B------:R-:W-:Y:S04]  /*dc00*/  FADD.FTZ R0, R111, R0 ;  /* 0x000000006f007221 */ /* 0x000fe80000010000 */
[C---:B--2---:R-:W-:Y:S01]  /*dc10*/  HMMA.16816.F32 R4, R72.reuse, R88, R4 ;  /* 0x000000584804723c */ /* 0x044fe20000001804 */
[----:B------:R-:W2:Y:S04]  /*dc20*/  LDSM.16.MT88.4 R84, [R204+0x7000] ;  /* 0x00700000cc54783b */ /* 0x000ea80000004200 */
        /* <DEDUP_REMOVED lines=8> */
[C---:B-1----:R-:W-:Y:S04]  /*dcb0*/  HMMA.16816.F32 R20, R72.reuse, R80, R20 ;  /* 0x000000504814723c */ /* 0x042fe80000001814 */
[----:B------:R-:W-:Y:S04]  /*dcc0*/  FADD.FTZ R0, R157, R0 ;  /* 0x000000009d007221 */ /* 0x000fe80000010000 */
[C---:B------:R-:W-:Y:S01]  /*dcd0*/  HMMA.16816.F32 R24, R72.reuse, R82, R24 ;  /* 0x000000524818723c */ /* 0x040fe20000001818 */
[----:B------:R-:W1:Y:S03]  /*dce0*/  LDSM.16.MT88.4 R80, [R206+0x7000] ;  /* 0x00700000ce50783b */ /* 0x000e660000004200 */
        /* <DEDUP_REMOVED lines=16> */
[C---:B------:R-:W-:Y:S04]  /*ddf0*/  HMMA.16816.F32 R56, R72.reuse, R86, R56 ;  /* 0x000000564838723c */ /* 0x040fe80000001838 */
[----:B------:R-:W-:Y:S04]  /*de00*/  FADD.FTZ R0, R175, R0 ;  /* 0x00000000af007221 */ /* 0x000fe80000010000 */
[C---:B-1----:R-:W-:Y:S04]  /*de10*/  HMMA.16816.F32 R60, R72.reuse, R80, R60 ;  /* 0x00000050483c723c */ /* 0x042fe8000000183c */
        /* <DEDUP_REMOVED lines=25> */
[----:B------:R-:W-:Y:S01]  /*dfb0*/  FADD.FTZ R2, R71, R0 ;  /* 0x0000000047027221 */ /* 0x000fe20000010000 */
[----:B------:R-:W-:Y:S02]  /*dfc0*/  IADD3 R0, R232, -0x1, RZ ;  /* 0xffffffffe8007810 */ /* 0x000fe40007ffe0ff */
[----:B------:R-:W-:Y:S01]  /*dfd0*/  MOV R71, R3 ;  /* 0x0000000300477202 */ /* 0x000fe20000000f00 */
[C---:B------:R-:W-:Y:S04]  /*dfe0*/  HMMA.16816.F32 R92, R144.reuse, R88, R44 ;  /* 0x00000058905c723c */ /* 0x040fe8000000182c */
[----:B------:R-:W-:Y:S01]  /*dff0*/  FADD.FTZ R2, R70, R2 ;  /* 0x0000000246027221 */ /* 0x000fe20000010000 */
[----:B------:R-:W-:Y:S02]  /*e000*/  MOV R232, R0 ;  /* 0x0000000000e87202 */ /* 0x000fe40000000f00 */
[----:B------:R-:W-:Y:S01]  /*e010*/  MOV R70, R69 ;  /* 0x0000004500467202 */ /* 0x000fe20000000f00 */
[C---:B------:R-:W-:Y:S01]  /*e020*/  HMMA.16816.F32 R88, R144.reuse, R90, R48 ;  /* 0x0000005a9058723c */ /* 0x040fe20000001830 */
[----:B------:R3:W-:Y:S07]  /*e030*/  STL [R1], R2 ;  /* 0x0000000201007387 */ /* 0x0007ee0000100800 */
[C---:B-1----:R-:W-:Y:S08]  /*e040*/  HMMA.16816.F32 R84, R144.reuse, R80, R52 ;  /* 0x000000509054723c */ /* 0x042ff00000001834 */
[C---:B------:R-:W-:Y:S08]  /*e050*/  HMMA.16816.F32 R80, R144.reuse, R82, R56 ;  /* 0x000000529050723c */ /* 0x040ff00000001838 */
[C---:B--2---:R-:W-:Y:S08]  /*e060*/  HMMA.16816.F32 R76, R144.reuse, R72, R60 ;  /* 0x00000048904c723c */ /* 0x044ff0000000183c */
[----:B------:R-:W-:Y:S01]  /*e070*/  HMMA.16816.F32 R72, R144, R74, R64 ;  /* 0x0000004a9048723c */ /* 0x000fe20000001840 */
[----:B------:R-:W-:Y:S07]  /*e080*/  @!UPT UIADD3 URZ, URZ, URZ, URZ ;  /* 0x0000003f3f3ff290 */ /* 0x000fee000fffe03f */
[----:B---3--:R-:W-:-:S11]  /*e090*/  @P0 BRA `(.L_x_100) ;  /* 0xffffc50000000947 */ /* 0x008fd6000383ffff */
.L_x_93:
[----:B------:R-:W-:Y:S05]  /*e0a0*/  BRA.DIV ~URZ, `(.L_x_101) ;  /* 0x000047b27f007947 */ /* 0x000fea000b800000 */
[----:B------:R1:W2:Y:S02]  /*e0b0*/  SHFL.BFLY PT, R4, R247, 0x2, 0x1f ;  /* 0x0c401f00f7047f89 */ /* 0x0002a400000e0000 */
.L_x_129:
[----:B--2---:R-:W-:Y:S01]  /*e0c0*/  FADD.FTZ R4, R4, R247 ;  /* 0x000000f704047221 */ /* 0x004fe20000010000 */
[----:B------:R-:W-:Y:S05]  /*e0d0*/  BRA.DIV ~URZ, `(.L_x_102) ;  /* 0x000047e27f007947 */ /* 0x000fea000b800000 */
[----:B------:R-:W2:Y:S04]  /*e0e0*/  LDL.LU R2, [R1] ;  /* 0x0000000001027983 */ /* 0x000ea80000300800 */
[----:B------:R-:W3:Y:S02]  /*e0f0*/  SHFL.BFLY PT, R0, R4, 0x1, 0x1f ;  /* 0x0c201f0004007f89 */ /* 0x000ee400000e0000 */
[----:B---3--:R-:W-:-:S02]  /*e100*/  FADD.FTZ R4, R4, R0 ;  /* 0x0000000004047221 */ /* 0x008fc40000010000 */
[----:B--2---:R-:W2:Y:S02]  /*e110*/  SHFL.BFLY PT, R5, R2, 0x2, 0x1f ;  /* 0x0c401f0002057f89 */ /* 0x004ea400000e0000 */
[----:B--2---:R-:W-:-:S05]  /*e120*/  FADD.FTZ R5, R5, R2 ;  /* 0x0000000205057221 */ /* 0x004fca0000010000 */
[----:B------:R2:W3:Y:S02]  /*e130*/  SHFL.BFLY PT, R3, R5, 0x1, 0x1f ;  /* 0x0c201f0005037f89 */ /* 0x0004e400000e0000 */
.L_x_130:
[----:B------:R-:W-:Y:S01]  /*e140*/  FSETP.NE.FTZ.AND P1, PT, R4, RZ, PT ;  /* 0x000000ff0400720b */ /* 0x000fe20003f35000 */
[----:B---3--:R-:W-:Y:S01]  /*e150*/  FADD.FTZ R3, R3, R5 ;  /* 0x0000000503037221 */ /* 0x008fe20000010000 */
[----:B------:R-:W-:Y:S02]  /*e160*/  MOV R2, RZ ;  /* 0x000000ff00027202 */ /* 0x000fe40000000f00 */
[----:B------:R-:W-:Y:S02]  /*e170*/  MOV R0, RZ ;  /* 0x000000ff00007202 */ /* 0x000fe40000000f00 */
[----:B------:R-:W-:Y:S02]  /*e180*/  FSETP.NE.FTZ.AND P0, PT, R3, RZ, PT ;  /* 0x000000ff0300720b */ /* 0x000fe40003f15000 */
[----:B------:R-:W-:Y:S02]  /*e190*/  MOV R17, 0xff800000 ;  /* 0xff80000000117802 */ /* 0x000fe40000000f00 */
[----:B------:R-:W-:-:S03]  /*e1a0*/  MOV R16, 0xff800000 ;  /* 0xff80000000107802 */ /* 0x000fc60000000f00 */
[----:B------:R-:W3:Y:S08]  /*e1b0*/  @P1 MUFU.RCP R2, R4 ;  /* 0x0000000400021308 */ /* 0x000ef00000001000 */
[----:B------:R4:W5:Y:S01]  /*e1c0*/  @P1 MUFU.LG2 R6, R4 ;  /* 0x0000000400061308 */ /* 0x0009620000000c00 */
[----:B---3--:R-:W-:-:S07]  /*e1d0*/  FMUL.FTZ R132, R2, R132 ;  /* 0x0000008402847220 */ /* 0x008fce0000410000 */
[----:B------:R-:W3:Y:S01]  /*e1e0*/  @P0 MUFU.RCP R0, R3 ;  /* 0x0000000300000308 */ /* 0x000ee20000001000 */
[C---:B------:R-:W-:Y:S02]  /*e1f0*/  FMUL.FTZ R133, R2.reuse, R133 ;  /* 0x0000008502857220 */ /* 0x040fe40000410000 */
[C---:B------:R-:W-:Y:S02]  /*e200*/  FMUL.FTZ R128, R2.reuse, R128 ;  /* 0x0000008002807220 */ /* 0x040fe40000410000 */
[C---:B------:R-:W-:Y:S02]  /*e210*/  FMUL.FTZ R129, R2.reuse, R129 ;  /* 0x0000008102817220 */ /* 0x040fe40000410000 */
[C---:B------:R-:W-:Y:S01]  /*e220*/  FMUL.FTZ R124, R2.reuse, R124 ;  /* 0x0000007c027c7220 */ /* 0x040fe20000410000 */
[----:B----4-:R-:W-:Y:S01]  /*e230*/  @P1 MOV R4, 0x3f317218 ;  /* 0x3f31721800041802 */ /* 0x010fe20000000f00 */
        /* <DEDUP_REMOVED lines=27> */
[----:B------:R4:W1:Y:S01]  /*e3f0*/  @P0 MUFU.LG2 R2, R3 ;  /* 0x0000000300020308 */ /* 0x0008620000000c00 */
[----:B-----5:R-:W-:Y:S02]  /*e400*/  @P1 FMUL.FTZ R6, R6, 0.69314718246459960938 ;  /* 0x3f31721806061820 */ /* 0x020fe40000410000 */
[----:B------:R-:W-:Y:S02]  /*e410*/  @P1 FMUL.FTZ R4, R4, c[0x0][0x2d0] ;  /* 0x0000b40004041a20 */ /* 0x000fe40000410000 */
[----:B---3--:R-:W-:Y:S02]  /*e420*/  FMUL.FTZ R134, R0, R134 ;  /* 0x0000008600867220 */ /* 0x008fe40000410000 */
[----:B------:R-:W-:Y:S01]  /*e430*/  @P1 FFMA.FTZ R17, R4, R69, R6 ;  /* 0x0000004504111223 */ /* 0x000fe20000010006 */
[----:B------:R-:W-:Y:S01]  /*e440*/  MOV R4, 0x1 ;  /* 0x0000000100047802 */ /* 0x000fe20000000f00 */
[----:B------:R-:W-:-:S02]  /*e450*/  FMUL.FTZ R135, R0, R135 ;  /* 0x0000008700877220 */ /* 0x000fc40000410000 */
[C---:B------:R-:W-:Y:S02]  /*e460*/  FMUL.FTZ R130, R0.reuse, R130 ;  /* 0x0000008200827220 */ /* 0x040fe40000410000 */
[C---:B------:R-:W-:Y:S02]  /*e470*/  FMUL.FTZ R131, R0.reuse, R131 ;  /* 0x0000008300837220 */ /* 0x040fe40000410000 */
[----:B------:R-:W-:Y:S01]  /*e480*/  FMUL.FTZ R126, R0, R126 ;  /* 0x0000007e007e7220 */ /* 0x000fe20000410000 */
[----:B----4-:R-:W-:Y:S01]  /*e490*/  @P0 MOV R3, 0x3f317218 ;  /* 0x3f31721800030802 */ /* 0x010fe20000000f00 */
[----:B-1----:R-:W-:Y:S02]  /*e4a0*/  @P0 FMUL.FTZ R2, R2, 0.69314718246459960938 ;  /* 0x3f31721802020820 */ /* 0x002fe40000410000 */
[----:B------:R-:W-:Y:S02]  /*e4b0*/  FMUL.FTZ R127, R0, R127 ;  /* 0x0000007f007f7220 */ /* 0x000fe40000410000 */
[----:B------:R-:W-:-:S02]  /*e4c0*/  @P0 FMUL.FTZ R3, R3, c[0x0][0x2d0] ;  /* 0x0000b40003030a20 */ /* 0x000fc40000410000 */
        /* <DEDUP_REMOVED lines=25> */
[----:B------:R-:W-:Y:S01]  /*e660*/  FMUL.FTZ R75, R0, R75 ;  /* 0x0000004b004b7220 */ /* 0x000fe20000410000 */
[----:B------:R-:W-:Y:S01]  /*e670*/  PRMT R0, R4, 0x7610, R0 ;  /* 0x0000761004007816 */ /* 0x000fe20000000000 */
[----:B------:R-:W-:Y:S02]  /*e680*/  @P0 FFMA.FTZ R16, R3, R12, R2 ;  /* 0x0000000c03100223 */ /* 0x000fe40000010002 */
.L_x_74:
[----:B--2---:R2:W5:Y:S01]  /*e690*/  LDL R7, [R1+0x4c] ;  /* 0x00004c0001077983 */ /* 0x0045620000100800 */
[----:B------:R-:W-:Y:S03]  /*e6a0*/  BSSY B0, `(.L_x_103) ;  /* 0x0000012000007945 */ /* 0x000fe60003800000 */
[----:B------:R-:W3:Y:S02]  /*e6b0*/  S2R R6, SR_TID.X ;  /* 0x0000000000067919 */ /* 0x000ee40000002100 */
[----:B---3--:R-:W-:-:S13]  /*e6c0*/  LOP3.LUT P6, RZ, R6, 0xff, RZ, 0xc0, !PT ;  /* 0x000000ff06ff7812 */ /* 0x008fda00078cc0ff */
[----:B------:R-:W-:Y:S05]  /*e6d0*/  @P6 BRA `(.L_x_104) ;  /* 0x000000e000006947 */ /* 0x000fea0003800000 */
[----:B--2---:R-:W2:Y:S01]  /*e6e0*/  S2R R4, SR_LANEID ;  /* 0x0000000000047919 */ /* 0x004ea20000000000 */
[----:B------:R-:W-:Y:S01]  /*e6f0*/  VOTEU.ANY UR4, UPT, PT ;  /* 0x0000000000047886 */ /* 0x000fe200038e0100 */
[----:B------:R-:W-:Y:S01]  /*e700*/  IMAD.MOV.U32 R5, RZ, RZ, c[0x0][0x584] ;  /* 0x00016100ff057624 */ /* 0x000fe200078e00ff */
[----:B------:R-:W2:Y:S08]  /*e710*/  FLO.U32 R3, UR4 ;  /* 0x0000000400037d00 */ /* 0x000eb000080e0000 */
[----:B------:R-:W3:Y:S01]  /*e720*/  POPC R2, UR4 ;  /* 0x0000000400027d09 */ /* 0x000ee20008000000 */
[----:B--2---:R-:W-:Y:S01]  /*e730*/  ISETP.EQ.U32.AND P0, PT, R3, R4, PT ;  /* 0x000000040300720c */ /* 0x004fe20003f02070 */
[----:B------:R-:W-:-:S12]  /*e740*/  IMAD.MOV.U32 R4, RZ, RZ, c[0x0][0x580] ;  /* 0x00016000ff047624 */ /* 0x000fd800078e00ff */
[----:B---3--:R2:W3:Y:S04]  /*e750*/  @P0 ATOMG.E.ADD.STRONG.GPU PT, R2, [R4.64], R2 ;  /* 0x00000002040209a8 */ /* 0x0084e800081ee1c6 */
[----:B--2---:R-:W2:Y:S04]  /*e760*/  S2R R4, SR_LTMASK ;  /* 0x0000000000047919 */ /* 0x004ea80000003900 */
[----:B---3--:R2:W3:Y:S02]  /*e770*/  SHFL.IDX PT, R3, R2, R3, 0x1f ;  /* 0x00001f0302037589 */ /* 0x0084e400000e0000 */
[----:B--2---:R-:W-:-:S06]  /*e780*/  LOP3.LUT R2, R4, UR4, RZ, 0xc0, !PT ;  /* 0x0000000404027c12 */ /* 0x004fcc000f8ec0ff */
[----:B------:R-:W3:Y:S02]  /*e790*/  POPC R2, R2 ;  /* 0x0000000200027309 */ /* 0x000ee40000000000 */
[----:B---3-5:R-:W-:-:S05]  /*e7a0*/  IADD3 R7, R3, c[0x0][0xc], R2 ;  /* 0x0000030003077a10 */ /* 0x028fca0007ffe002 */
[----:B------:R2:W-:Y:S02]  /*e7b0*/  STL [R1+0x4c], R7 ;  /* 0x00004c0701007387 */ /* 0x0005e40000100800 */
.L_x_104:
[----:B--2---:R-:W-:Y:S05]  /*e7c0*/  BSYNC B0 ;  /* 0x0000000000007941 */ /* 0x004fea0003800000 */
.L_x_103:
[----:B------:R-:W-:Y:S01]  /*e7d0*/  PRMT R0, R0, 0x9910, RZ ;  /* 0x0000991000007816 */ /* 0x000fe200000000ff */
[----:B------:R-:W-:Y:S01]  /*e7e0*/  BSSY B1, `(.L_x_105) ;  /* 0x000013b000017945 */ /* 0x000fe20003800000 */
[----:B-----5:R-:W-:Y:S02]  /*e7f0*/  IMAD.MOV.U32 R18, RZ, RZ, R7 ;  /* 0x000000ffff127224 */ /* 0x020fe400078e0007 */
[----:B------:R-:W-:-:S13]  /*e800*/  ISETP.NE.AND P0, PT, R0, RZ, PT ;  /* 0x000000ff0000720c */ /* 0x000fda0003f05270 */
[----:B------:R-:W-:Y:S05]  /*e810*/  @!P0 BRA `(.L_x_106) ;  /* 0x000010b000008947 */ /* 0x000fea0003800000 */
[----:B------:R-:W-:Y:S01]  /*e820*/  WARPSYNC 0xffffffff ;  /* 0xffffffff00007948 */ /* 0x000fe20003800000 */
[----:B------:R-:W-:Y:S06]  /*e830*/  BAR.SYNC.DEFER_BLOCKING 0x1, 0x100 ;  /* 0x0044000000007b1d */ /* 0x000fec0000010000 */
[----:B------:R-:W-:Y:S05]  /*e840*/  BRA.CONV ~URZ, `(.L_x_107) ;  /* 0x000000837f007947 */ /* 0x000fea000b800000 */
[----:B------:R-:W-:Y:S01]  /*e850*/  SHF.R.S32.HI R2, RZ, 0x1f, R6 ;  /* 0x0000001fff027819 */ /* 0x000fe20000011406 */
[----:B------:R-:W-:Y:S02]  /*e860*/  IMAD.MOV.U32 R236, RZ, RZ, RZ ;  /* 0x000000ffffec7224 */ /* 0x000fe400078e00ff */
[----:B------:R-:W-:Y:S01]  /*e870*/  IMAD.MOV.U32 R3, RZ, RZ, 0x1f ;  /* 0x0000001fff037424 */ /* 0x000fe200078e00ff */
[----:B------:R-:W-:-:S04]  /*e880*/  LEA.HI R2, R2, R6, RZ, 0x7 ;  /* 0x0000000602027211 */ /* 0x000fc800078f38ff */
[----:B------:R-:W-:-:S05]  /*e890*/  SHF.R.S32.HI R2, RZ, 0x7, R2 ;  /* 0x00000007ff027819 */ /* 0x000fca0000011402 */
[----:B------:R-:W-:Y:S01]  /*e8a0*/  IMAD.MOV.U32 R235, RZ, RZ, R2 ;  /* 0x000000ffffeb7224 */ /* 0x000fe200078e0002 */
[----:B------:R-:W-:Y:S02]  /*e8b0*/  MOV R2, 0xe8d0 ;  /* 0x0000e8d000027802 */ /* 0x000fe40000000f00 */
[----:B-1----:R-:W-:Y:S05]  /*e8c0*/  CALL.REL.NOINC `($__internal_1_$__cuda_sm70_shflsync_idx_p) ;  /* 0x000041d000007944 */ /* 0x002fea0003c00000 */
.L_x_107:
[----:B------:R-:W2:Y:S04]  /*e8d0*/  LDL R8, [R1+0xc8] ;  /* 0x0000c80001087983 */ /* 0x000ea80000100800 */
[----:B------:R-:W3:Y:S04]  /*e8e0*/  LDL.LU R6, [R1+0x40] ;  /* 0x0000400001067983 */ /* 0x000ee80000300800 */
[----:B-1----:R-:W4:Y:S04]  /*e8f0*/  LDL.LU R11, [R1+0x3c] ;  /* 0x00003c00010b7983 */ /* 0x002f280000300800 */
[----:B------:R-:W2:Y:S04]  /*e900*/  LDL.LU R19, [R1+0x44] ;  /* 0x0000440001137983 */ /* 0x000ea80000300800 */
[----:B------:R-:W2:Y:S01]  /*e910*/  LDL.LU R21, [R1+0x48] ;  /* 0x0000480001157983 */ /* 0x000ea20000300800 */
[----:B------:R-:W-:-:S03]  /*e920*/  MOV R3, 0x1 ;  /* 0x0000000100037802 */ /* 0x000fc60000000f00 */
[----:B------:R-:W2:Y:S01]  /*e930*/  LDL R20, [R1+0xd0] ;  /* 0x0000d00001147983 */ /* 0x000ea20000100800 */
[----:B------:R-:W-:-:S03]  /*e940*/  ISETP.NE.AND P1, PT, R3, c[0x0][0x4e8], PT ;  /* 0x00013a0003007a0c */ /* 0x000fc60003f25270 */
[----:B------:R-:W1:Y:S04]  /*e950*/  S2R R22, SR_TID.X ;  /* 0x0000000000167919 */ /* 0x000e680000002100 */
[----:B------:R1:W5:Y:S04]  /*e960*/  LDL R45, [R1+0x38] ;  /* 0x00003800012d7983 */ /* 0x0003680000100800 */
        /* <DEDUP_REMOVED lines=21> */
[----:B------:R1:W5:Y:S01]  /*eac0*/  LDL R23, [R1+0x60] ;  /* 0x0000600001177983 */ /* 0x0003620000100800 */
[----:B---3--:R-:W-:Y:S01]  /*ead0*/  SHF.R.S32.HI R0, RZ, 0x1f, R6 ;  /* 0x0000001fff007819 */ /* 0x008fe20000011406 */
[----:B------:R-:W-:Y:S01]  /*eae0*/  IMAD.WIDE.U32 R4, R6, c[0x0][0x4d0], RZ ;  /* 0x0001340006047a25 */ /* 0x000fe200078e00ff */
[----:B----4-:R-:W-:-:S03]  /*eaf0*/  SHF.R.S32.HI R7, RZ, 0x1f, R11 ;  /* 0x0000001fff077819 */ /* 0x010fc6000001140b */
[C---:B------:R-:W-:Y:S02]  /*eb00*/  IMAD R2, R0.reuse, c[0x0][0x4d0], RZ ;  /* 0x0001340000027a24 */ /* 0x040fe400078e02ff */
[----:B------:R-:W-:Y:S02]  /*eb10*/  IMAD R3, R0, c[0x0][0x438], RZ ;  /* 0x00010e0000037a24 */ /* 0x000fe400078e02ff */
[----:B------:R-:W-:Y:S02]  /*eb20*/  IMAD R2, R6, c[0x0][0x4d4], R2 ;  /* 0x0001350006027a24 */ /* 0x000fe400078e0202 */
[----:B------:R-:W-:Y:S02]  /*eb30*/  IMAD R9, R7, c[0x0][0x4d8], RZ ;  /* 0x0001360007097a24 */ /* 0x000fe400078e02ff */
[----:B--2---:R-:W-:Y:S01]  /*eb40*/  IMAD.IADD R0, R8, 0x1, R21 ;  /* 0x0000000108007824 */ /* 0x004fe200078e0215 */
[----:B------:R-:W-:Y:S01]  /*eb50*/  IADD3 R5, R5, R2, RZ ;  /* 0x0000000205057210 */ /* 0x000fe20007ffe0ff */
[----:B------:R-:W-:-:S02]  /*eb60*/  IMAD R8, R6, c[0x0][0x43c], R3 ;  /* 0x00010f0006087a24 */ /* 0x000fc400078e0203 */
[----:B------:R-:W-:Y:S01]  /*eb70*/  IMAD.WIDE.U32 R2, R6, c[0x0][0x438], RZ ;  /* 0x00010e0006027a25 */ /* 0x000fe200078e00ff */
[----:B------:R-:W-:-:S03]  /*eb80*/  MOV R6, R0 ;  /* 0x0000000000067202 */ /* 0x000fc60000000f00 */
[----:B------:R-:W-:Y:S01]  /*eb90*/  @P1 IMAD.HI.U32 R10, R0, c[0x0][0x4ec], RZ ;  /* 0x00013b00000a1a27 */ /* 0x000fe200078e00ff */
[----:B------:R-:W-:-:S03]  /*eba0*/  IADD3 R3, R3, R8, RZ ;  /* 0x0000000803037210 */ /* 0x000fc60007ffe0ff */
[----:B------:R-:W-:Y:S01]  /*ebb0*/  IMAD R8, R7, c[0x0][0x440], RZ ;  /* 0x0001100007087a24 */ /* 0x000fe200078e02ff */
[----:B------:R-:W-:Y:S01]  /*ebc0*/  @P1 SHF.R.U32.HI R6, RZ, c[0x0][0x4f0], R10 ;  /* 0x00013c00ff061a19 */ /* 0x000fe2000001160a */
[C---:B------:R-:W-:Y:S01]  /*ebd0*/  IMAD R9, R11.reuse, c[0x0][0x4dc], R9 ;  /* 0x000137000b097a24 */ /* 0x040fe200078e0209 */
[----:B------:R-:W-:Y:S01]  /*ebe0*/  SHF.R.S32.HI R7, RZ, 0x1f, R19 ;  /* 0x0000001fff077819 */ /* 0x000fe20000011413 */
[----:B------:R-:W-:-:S04]  /*ebf0*/  IMAD.WIDE.U32 R4, R11, c[0x0][0x4d8], R4 ;  /* 0x000136000b047a25 */ /* 0x000fc800078e0004 */
[----:B------:R-:W-:Y:S01]  /*ec00*/  IMAD R15, R11, c[0x0][0x444], R8 ;  /* 0x000111000b0f7a24 */ /* 0x000fe200078e0208 */
[----:B------:R-:W-:Y:S01]  /*ec10*/  IADD3 R8, -R6, RZ, RZ ;  /* 0x000000ff06087210 */ /* 0x000fe20007ffe1ff */
[----:B------:R-:W-:Y:S02]  /*ec20*/  IMAD.IADD R5, R5, 0x1, R9 ;  /* 0x0000000105057824 */ /* 0x000fe400078e0209 */
[----:B------:R-:W-:-:S04]  /*ec30*/  IMAD.WIDE.U32 R10, R11, c[0x0][0x440], R2 ;  /* 0x000110000b0a7a25 */ /* 0x000fc800078e0002 */
[----:B------:R-:W-:Y:S02]  /*ec40*/  IMAD R3, R8, c[0x0][0x4e8], R0 ;  /* 0x00013a0008037a24 */ /* 0x000fe400078e0200 */
[----:B------:R-:W-:Y:S02]  /*ec50*/  IMAD R12, R7, c[0x0][0x4e0], RZ ;  /* 0x00013800070c7a24 */ /* 0x000fe400078e02ff */
[----:B------:R-:W-:Y:S01]  /*ec60*/  IMAD.WIDE.U32 R8, R19, c[0x0][0x4e0], R4 ;  /* 0x0001380013087a25 */ /* 0x000fe200078e0004 */
[----:B------:R-:W-:-:S03]  /*ec70*/  SHF.R.S32.HI R13, RZ, 0x1f, R6 ;  /* 0x0000001fff0d7819 */ /* 0x000fc60000011406 */
[----:B------:R-:W-:Y:S01]  /*ec80*/  @P1 IMAD.HI.U32 R4, R0, c[0x0][0x4ec], RZ ;  /* 0x00013b0000041a27 */ /* 0x000fe200078e00ff */
[----:B------:R-:W-:Y:S02]  /*ec90*/  MOV R2, R0 ;  /* 0x0000000000027202 */ /* 0x000fe40000000f00 */
[----:B------:R-:W-:Y:S01]  /*eca0*/  SHF.R.S32.HI R14, RZ, 0x1f, R3 ;  /* 0x0000001fff0e7819 */ /* 0x000fe20000011403 */
[----:B------:R-:W-:Y:S01]  /*ecb0*/  IMAD R12, R19, c[0x0][0x4e4], R12 ;  /* 0x00013900130c7a24 */ /* 0x000fe200078e020c */
[----:B------:R-:W-:Y:S02]  /*ecc0*/  IADD3 R6, P0, R6, R8, RZ ;  /* 0x0000000806067210 */ /* 0x000fe40007f1e0ff */
[----:B------:R-:W-:Y:S01]  /*ecd0*/  @P1 SHF.R.U32.HI R2, RZ, c[0x0][0x4f0], R4 ;  /* 0x00013c00ff021a19 */ /* 0x000fe20000011604 */
[----:B------:R-:W-:Y:S01]  /*ece0*/  IMAD.IADD R5, R11, 0x1, R15 ;  /* 0x000000010b057824 */ /* 0x000fe200078e020f */
[----:B------:R-:W-:Y:S01]  /*ecf0*/  MOV R4, R10 ;  /* 0x0000000a00047202 */ /* 0x000fe20000000f00 */
[----:B------:R-:W-:Y:S01]  /*ed00*/  IMAD R8, R7, c[0x0][0x448], RZ ;  /* 0x0001120007087a24 */ /* 0x000fe200078e02ff */
[----:B------:R-:W-:Y:S01]  /*ed10*/  IADD3.X R7, R13, R9, R12, P0, !PT ;  /* 0x000000090d077210 */ /* 0x000fe200007fe40c */
[----:B------:R-:W-:Y:S01]  /*ed20*/  IMAD R9, R14, c[0x0][0x4c8], RZ ;  /* 0x000132000e097a24 */ /* 0x000fe200078e02ff */
[----:B------:R2:W5:Y:S01]  /*ed30*/  LDL R15, [R1+0x90] ;  /* 0x00009000010f7983 */ /* 0x0005620000100800 */
[----:B------:R-:W-:-:S02]  /*ed40*/  IMAD R10, R19, c[0x0][0x44c], R8 ;  /* 0x00011300130a7a24 */ /* 0x000fc400078e0208 */
[----:B------:R-:W-:Y:S01]  /*ed50*/  IMAD.WIDE.U32 R4, R19, c[0x0][0x448], R4 ;  /* 0x0001120013047a25 */ /* 0x000fe200078e0004 */
[----:B-1----:R-:W-:Y:S01]  /*ed60*/  SHF.R.S32.HI R19, RZ, 0x1f, R22 ;  /* 0x0000001fff137819 */ /* 0x002fe20000011416 */
[----:B------:R2:W5:Y:S01]  /*ed70*/  LDL R14, [R1+0x54] ;  /* 0x00005400010e7983 */ /* 0x0005620000100800 */
[----:B------:R-:W-:Y:S01]  /*ed80*/  IADD3 R8, -R2, RZ, RZ ;  /* 0x000000ff02087210 */ /* 0x000fe20007ffe1ff */
[C---:B------:R-:W-:Y:S02]  /*ed90*/  IMAD R9, R3.reuse, c[0x0][0x4cc], R9 ;  /* 0x0001330003097a24 */ /* 0x040fe400078e0209 */
[----:B------:R-:W-:Y:S01]  /*eda0*/  IMAD.WIDE.U32 R6, R3, c[0x0][0x4c8], R6 ;  /* 0x0001320003067a25 */ /* 0x000fe200078e0006 */
[----:B------:R-:W-:Y:S01]  /*edb0*/  SHF.R.S32.HI R3, RZ, 0x1f, R2 ;  /* 0x0000001fff037819 */ /* 0x000fe20000011402 */
[----:B------:R2:W5:Y:S01]  /*edc0*/  LDL R13, [R1+0x8c] ;  /* 0x00008c00010d7983 */ /* 0x0005620000100800 */
[----:B------:R-:W-:Y:S01]  /*edd0*/  LEA.HI R19, R19, R22, RZ, 0x5 ;  /* 0x0000001613137211 */ /* 0x000fe200078f28ff */
[----:B------:R-:W-:-:S02]  /*ede0*/  IMAD R8, R8, c[0x0][0x4e8], R0 ;  /* 0x00013a0008087a24 */ /* 0x000fc400078e0200 */
[----:B------:R-:W-:Y:S01]  /*edf0*/  IMAD R0, R3, c[0x0][0x430], RZ ;  /* 0x00010c0003007a24 */ /* 0x000fe200078e02ff */
[----:B------:R-:W-:Y:S01]  /*ee00*/  LOP3.LUT R19, R19, 0xffffffe0, RZ, 0xc0, !PT ;  /* 0xffffffe013137812 */ /* 0x000fe200078ec0ff */
[----:B------:R-:W-:Y:S01]  /*ee10*/  IMAD.IADD R5, R5, 0x1, R10 ;  /* 0x0000000105057824 */ /* 0x000fe200078e020a */
[----:B------:R2:W5:Y:S01]  /*ee20*/  LDL R12, [R1+0x50] ;  /* 0x00005000010c7983 */ /* 0x0005620000100800 */
[C---:B------:R-:W-:Y:S01]  /*ee30*/  IMAD R0, R2.reuse, c[0x0][0x434], R0 ;  /* 0x00010d0002007a24 */ /* 0x040fe200078e0200 */
[----:B------:R-:W-:Y:S01]  /*ee40*/  IADD3 R19, -R19, R22, RZ ;  /* 0x0000001613137210 */ /* 0x000fe20007ffe1ff */
[----:B------:R-:W-:Y:S01]  /*ee50*/  IMAD.WIDE.U32 R2, R2, c[0x0][0x430], R4 ;  /* 0x00010c0002027a25 */ /* 0x000fe200078e0004 */
[----:B------:R2:W5:Y:S02]  /*ee60*/  LDL R22, [R1+0x98] ;  /* 0x0000980001167983 */ /* 0x0005640000100800 */
[----:B------:R-:W-:Y:S01]  /*ee70*/  LOP3.LUT P1, RZ, R19, 0x3, RZ, 0xc0, !PT ;  /* 0x0000000313ff7812 */ /* 0x000fe2000782c0ff */
[----:B------:R-:W-:Y:S01]  /*ee80*/  IMAD.IADD R3, R3, 0x1, R0 ;  /* 0x0000000103037824 */ /* 0x000fe200078e0200 */
[----:B------:R-:W-:Y:S01]  /*ee90*/  IADD3 R0, R20, R21, RZ ;  /* 0x0000001514007210 */ /* 0x000fe20007ffe0ff */
[----:B------:R2:W5:Y:S04]  /*eea0*/  LDL R19, [R1+0x58] ;  /* 0x0000580001137983 */ /* 0x0005680000100800 */
[----:B------:R2:W5:Y:S04]  /*eeb0*/  LDL R21, [R1+0x5c] ;  /* 0x00005c0001157983 */ /* 0x0005680000100800 */
[----:B------:R2:W5:Y:S01]  /*eec0*/  LDL R20, [R1+0x94] ;  /* 0x0000940001147983 */ /* 0x0005620000100800 */
[----:B------:R-:W-:-:S02]  /*eed0*/  IADD3 R7, R7, R9, RZ ;  /* 0x0000000907077210 */ /* 0x000fc40007ffe0ff */
[----:B------:R-:W-:-:S04]  /*eee0*/  LEA R9, P0, R6, c[0x0][0x4a8], 0x2 ;  /* 0x00012a0006097a11 */ /* 0x000fc800078010ff */
[----:B------:R-:W-:Y:S01]  /*eef0*/  LEA.HI.X R7, R6, c[0x0][0x4ac], R7, 0x2, P0 ;  /* 0x00012b0006077a11 */ /* 0x000fe200000f1407 */
[----:B------:R-:W-:Y:S01]  /*ef00*/  SHFL.IDX PT, R4, R9, RZ, 0x1c1f ;  /* 0x001c1fff09047589 */ /* 0x000fe200000e0000 */
[----:B------:R-:W-:-:S03]  /*ef10*/  ULDC UR5, c[0x0][0x4e8] ;  /* 0x00013a0000057ab9 */ /* 0x000fc60000000800 */
[----:B------:R-:W1:Y:S01]  /*ef20*/  SHFL.IDX PT, R5, R7, RZ, 0x1c1f ;  /* 0x001c1fff07057589 */ /* 0x000e6200000e0000 */
[----:B------:R-:W-:-:S03]  /*ef30*/  ULDC UR4, c[0x0][0x388] ;  /* 0x0000e20000047ab9 */ /* 0x000fc60000000800 */
[----:B------:R3:W-:Y:S04]  /*ef40*/  SHFL.IDX PT, R6, R9, 0x1, 0x1c1f ;  /* 0x003c1f0009067f89 */ /* 0x0007e800000e0000 */
[----:B------:R-:W4:Y:S01]  /*ef50*/  SHFL.IDX PT, R7, R7, 0x1, 0x1c1f ;  /* 0x003c1f0007077f89 */ /* 0x000f2200000e0000 */
[----:B------:R-:W-:-:S06]  /*ef60*/  UIMAD UR4, UR5, UR4, URZ ;  /* 0x00000004050472a4 */ /* 0x000fcc000f8e023f */
[----:B------:R-:W-:Y:S02]  /*ef70*/  ISETP.GE.OR P2, PT, R0, UR4, P1 ;  /* 0x0000000400007c0c */ /* 0x000fe40008f46670 */
[----:B---3--:R-:W-:-:S05]  /*ef80*/  SHF.R.S32.HI R9, RZ, 0x1f, R8 ;  /* 0x0000001fff097819 */ /* 0x008fca0000011408 */
[----:B------:R-:W-:Y:S01]  /*ef90*/  IMAD R10, R9, c[0x0][0x428], RZ ;  /* 0x00010a00090a7a24 */ /* 0x000fe200078e02ff */
[----:B------:R-:W-:-:S04]  /*efa0*/  IADD3 R9, R0, 0x8, RZ ;  /* 0x0000000800097810 */ /* 0x000fc80007ffe0ff */
[----:B------:R-:W-:Y:S01]  /*efb0*/  ISETP.GE.OR P1, PT, R9, UR4, P1 ;  /* 0x0000000409007c0c */ /* 0x000fe20008f26670 */
[C---:B------:R-:W-:Y:S01]  /*efc0*/  IMAD R10, R8.reuse, c[0x0][0x42c], R10 ;  /* 0x00010b00080a7a24 */ /* 0x040fe200078e020a */
[----:B-1----:R2:W-:Y:S01]  /*efd0*/  @!P2 ST.E [R4.64], R17 ;  /* 0x000000110400a985 */ /* 0x0025e2000c101906 */
[----:B------:R-:W-:-:S05]  /*efe0*/  IMAD.WIDE.U32 R2, R8, c[0x0][0x428], R2 ;  /* 0x00010a0008027a25 */ /* 0x000fca00078e0002 */
[----:B------:R-:W-:-:S05]  /*eff0*/  IADD3 R3, R3, R10, RZ ;  /* 0x0000000a03037210 */ /* 0x000fca0007ffe0ff */
[----:B----4-:R2:W-:Y:S01]  /*f000*/  @!P1 ST.E [R6.64], R16 ;  /* 0x0000001006009985 */ /* 0x0105e2000c101906 */
[----:B------:R-:W-:Y:S02]  /*f010*/  ISETP.GE.AND P1, PT, R0, UR4, PT ;  /* 0x0000000400007c0c */ /* 0x000fe4000bf26270 */
[----:B------:R-:W-:-:S04]  /*f020*/  LEA R11, P0, R2, c[0x0][0x400], 0x2 ;  /* 0x00010000020b7a11 */ /* 0x000fc800078010ff */
[----:B------:R-:W-:Y:S01]  /*f030*/  LEA.HI.X R10, R2, c[0x0][0x404], R3, 0x2, P0 ;  /* 0x00010100020a7a11 */ /* 0x000fe200000f1403 */
[----:B------:R-:W-:Y:S01]  /*f040*/  BSSY B0, `(.L_x_108) ;  /* 0x0000044000007945 */ /* 0x000fe20003800000 */
[----:B------:R2:W1:Y:S01]  /*f050*/  SHFL.IDX PT, R2, R11, RZ, 0x1c1f ;  /* 0x001c1fff0b027589 */ /* 0x00046200000e0000 */
[----:B------:R-:W-:-:S03]  /*f060*/  ISETP.GE.AND P0, PT, R9, UR4, PT ;  /* 0x0000000409007c0c */ /* 0x000fc6000bf06270 */
[----:B------:R2:W3:Y:S01]  /*f070*/  SHFL.IDX PT, R3, R10, RZ, 0x1c1f ;  /* 0x001c1fff0a037589 */ /* 0x0004e200000e0000 */
[----:B------:R-:W-:Y:S05]  /*f080*/  @P1 BRA `(.L_x_109) ;  /* 0x000003f000001947 */ /* 0x000fea0003800000 */
[----:B-----5:R-:W-:Y:S02]  /*f090*/  ISETP.GE.AND P5, PT, R45, c[0x0][0x3c8], PT ;  /* 0x0000f2002d007a0c */ /* 0x020fe40003fa6270 */
[----:B------:R-:W-:Y:S02]  /*f0a0*/  ISETP.GE.AND P1, PT, R43, c[0x0][0x3c8], PT ;  /* 0x0000f2002b007a0c */ /* 0x000fe40003f26270 */
[----:B------:R-:W-:Y:S02]  /*f0b0*/  ISETP.GE.AND P4, PT, R41, c[0x0][0x3c8], PT ;  /* 0x0000f20029007a0c */ /* 0x000fe40003f86270 */
[----:B------:R-:W-:-:S07]  /*f0c0*/  ISETP.GE.AND P2, PT, R39, c[0x0][0x3c8], PT ;  /* 0x0000f20027007a0c */ /* 0x000fce0003f46270 */
[----:B-123--:R-:W-:Y:S02]  /*f0d0*/  @!P5 IMAD.WIDE R6, R45, 0x4, R2 ;  /* 0x000000042d06d825 */ /* 0x00efe400078e0202 */
[----:B------:R-:W-:-:S03]  /*f0e0*/  @!P1 LEA R4, P3, R43, R2, 0x2 ;  /* 0x000000022b049211 */ /* 0x000fc600078610ff */
[----:B------:R1:W-:Y:S01]  /*f0f0*/  @!P5 ST.E.64 [R6.64], R132 ;  /* 0x000000840600d985 */ /* 0x0003e2000c101b06 */
[----:B------:R-:W-:Y:S02]  /*f100*/  @!P1 LEA.HI.X R5, R43, R3, R44, 0x2, P3 ;  /* 0x000000032b059211 */ /* 0x000fe400018f142c */
[----:B------:R-:W-:-:S03]  /*f110*/  ISETP.GE.AND P5, PT, R37, c[0x0][0x3c8], PT ;  /* 0x0000f20025007a0c */ /* 0x000fc60003fa6270 */
[----:B------:R2:W-:Y:S01]  /*f120*/  @!P1 ST.E.64 [R4.64], R128 ;  /* 0x0000008004009985 */ /* 0x0005e2000c101b06 */
[----:B------:R-:W-:Y:S02]  /*f130*/  ISETP.GE.AND P1, PT, R35, c[0x0][0x3c8], PT ;  /* 0x0000f20023007a0c */ /* 0x000fe40003f26270 */
[----:B-1----:R-:W-:-:S04]  /*f140*/  @!P4 LEA R6, P3, R41, R2, 0x2 ;  /* 0x000000022906c211 */ /* 0x002fc800078610ff */
[----:B------:R-:W-:Y:S02]  /*f150*/  @!P4 LEA.HI.X R7, R41, R3, R42, 0x2, P3 ;  /* 0x000000032907c211 */ /* 0x000fe400018f142a */
[----:B--2---:R-:W-:-:S03]  /*f160*/  @!P2 LEA R4, P3, R39, R2, 0x2 ;  /* 0x000000022704a211 */ /* 0x004fc600078610ff */
        /* <DEDUP_REMOVED lines=28> */
[----:B-1----:R-:W-:-:S04]  /*f330*/  @!P3 LEA R6, P4, R25, R2, 0x2 ;  /* 0x000000021906b211 */ /* 0x002fc800078810ff */
[-C--:B------:R-:W-:Y:S02]  /*f340*/  @!P3 LEA.HI.X R7, R25, R3.reuse, R26, 0x2, P4 ;  /* 0x000000031907b211 */ /* 0x080fe400020f141a */
[-C--:B--2---:R-:W-:Y:S02]  /*f350*/  @!P2 LEA R4, P1, R23, R2.reuse, 0x2 ;  /* 0x000000021704a211 */ /* 0x084fe400078210ff */
[----:B------:R-:W-:Y:S01]  /*f360*/  ISETP.GE.AND P4, PT, R19, c[0x0][0x3c8], PT ;  /* 0x0000f20013007a0c */ /* 0x000fe20003f86270 */
[----:B------:R1:W-:Y:S01]  /*f370*/  @!P3 ST.E.64 [R6.64], R92 ;  /* 0x0000005c0600b985 */ /* 0x0003e2000c101b06 */
[----:B------:R-:W-:Y:S02]  /*f380*/  @!P2 LEA.HI.X R5, R23, R3, R24, 0x2, P1 ;  /* 0x000000031705a211 */ /* 0x000fe400008f1418 */
[----:B------:R-:W-:Y:S02]  /*f390*/  ISETP.GE.AND P3, PT, R14, c[0x0][0x3c8], PT ;  /* 0x0000f2000e007a0c */ /* 0x000fe40003f66270 */
[----:B------:R-:W-:Y:S01]  /*f3a0*/  @!P5 LEA R8, P1, R21, R2, 0x2 ;  /* 0x000000021508d211 */ /* 0x000fe200078210ff */
[----:B------:R2:W-:Y:S01]  /*f3b0*/  @!P2 ST.E.64 [R4.64], R88 ;  /* 0x000000580400a985 */ /* 0x0005e2000c101b06 */
[----:B------:R-:W-:-:S02]  /*f3c0*/  ISETP.GE.AND P2, PT, R12, c[0x0][0x3c8], PT ;  /* 0x0000f2000c007a0c */ /* 0x000fc40003f46270 */
[----:B------:R-:W-:-:S05]  /*f3d0*/  @!P5 LEA.HI.X R9, R21, R3, R22, 0x2, P1 ;  /* 0x000000031509d211 */ /* 0x000fca00008f1416 */
[----:B------:R3:W-:Y:S01]  /*f3e0*/  @!P5 ST.E.64 [R8.64], R84 ;  /* 0x000000540800d985 */ /* 0x0007e2000c101b06 */
[----:B-1----:R-:W-:-:S04]  /*f3f0*/  @!P4 LEA R6, P1, R19, R2, 0x2 ;  /* 0x000000021306c211 */ /* 0x002fc800078210ff */
[----:B------:R-:W-:Y:S02]  /*f400*/  @!P4 LEA.HI.X R7, R19, R3, R20, 0x2, P1 ;  /* 0x000000031307c211 */ /* 0x000fe400008f1414 */
[----:B--2---:R-:W-:-:S03]  /*f410*/  @!P3 LEA R4, P1, R14, R2, 0x2 ;  /* 0x000000020e04b211 */ /* 0x004fc600078210ff */
[----:B------:R3:W-:Y:S01]  /*f420*/  @!P4 ST.E.64 [R6.64], R80 ;  /* 0x000000500600c985 */ /* 0x0007e2000c101b06 */
[----:B------:R-:W-:Y:S02]  /*f430*/  @!P3 LEA.HI.X R5, R14, R3, R15, 0x2, P1 ;  /* 0x000000030e05b211 */ /* 0x000fe400008f140f */
[----:B------:R-:W-:-:S03]  /*f440*/  @!P2 LEA R2, P1, R12, R2, 0x2 ;  /* 0x000000020c02a211 */ /* 0x000fc600078210ff */
[----:B------:R3:W-:Y:S01]  /*f450*/  @!P3 ST.E.64 [R4.64], R76 ;  /* 0x0000004c0400b985 */ /* 0x0007e2000c101b06 */
[----:B------:R-:W-:-:S05]  /*f460*/  @!P2 LEA.HI.X R3, R12, R3, R13, 0x2, P1 ;  /* 0x000000030c03a211 */ /* 0x000fca00008f140d */
[----:B------:R3:W-:Y:S04]  /*f470*/  @!P2 ST.E.64 [R2.64], R72 ;  /* 0x000000480200a985 */ /* 0x0007e8000c101b06 */
.L_x_109:
[----:B------:R-:W-:Y:S05]  /*f480*/  BSYNC B0 ;  /* 0x0000000000007941 */ /* 0x000fea0003800000 */
.L_x_108:
[----:B---3--:R3:W4:Y:S04]  /*f490*/  SHFL.IDX PT, R3, R10, 0x1, 0x1c1f ;  /* 0x003c1f000a037f89 */ /* 0x00872800000e0000 */
[----:B-1----:R3:W1:Y:S01]  /*f4a0*/  SHFL.IDX PT, R2, R11, 0x1, 0x1c1f ;  /* 0x003c1f000b027f89 */ /* 0x00266200000e0000 */
[----:B------:R-:W-:Y:S05]  /*f4b0*/  @P0 BRA `(.L_x_110) ;  /* 0x000006d000000947 */ /* 0x000fea0003800000 */
[----:B-----5:R-:W-:Y:S02]  /*f4c0*/  ISETP.GE.AND P1, PT, R45, c[0x0][0x3c8], PT ;  /* 0x0000f2002d007a0c */ /* 0x020fe40003f26270 */
[----:B------:R-:W-:Y:S02]  /*f4d0*/  ISETP.GE.AND P2, PT, R43, c[0x0][0x3c8], PT ;  /* 0x0000f2002b007a0c */ /* 0x000fe40003f46270 */
[----:B------:R-:W-:Y:S02]  /*f4e0*/  ISETP.GE.AND P3, PT, R41, c[0x0][0x3c8], PT ;  /* 0x0000f20029007a0c */ /* 0x000fe40003f66270 */
[----:B------:R-:W-:-:S07]  /*f4f0*/  ISETP.GE.AND P0, PT, R39, c[0x0][0x3c8], PT ;  /* 0x0000f20027007a0c */ /* 0x000fce0003f06270 */
[----:B-12-4-:R-:W-:Y:S02]  /*f500*/  @!P1 IMAD.WIDE R6, R45, 0x4, R2 ;  /* 0x000000042d069825 */ /* 0x016fe400078e0202 */
[----:B------:R-:W-:-:S03]  /*f510*/  @!P2 LEA R4, P5, R43, R2, 0x2 ;  /* 0x000000022b04a211 */ /* 0x000fc600078a10ff */
[----:B------:R1:W-:Y:S01]  /*f520*/  @!P1 ST.E.64 [R6.64], R134 ;  /* 0x0000008606009985 */ /* 0x0003e2000c101b06 */
[----:B------:R-:W-:Y:S02]  /*f530*/  ISETP.GE.AND P1, PT, R37, c[0x0][0x3c8], PT ;  /* 0x0000f20025007a0c */ /* 0x000fe40003f26270 */
[----:B------:R-:W-:-:S05]  /*f540*/  @!P2 LEA.HI.X R5, R43, R3, R44, 0x2, P5 ;  /* 0x000000032b05a211 */ /* 0x000fca00028f142c */
[----:B------:R2:W-:Y:S01]  /*f550*/  @!P2 ST.E.64 [R4.64], R130 ;  /* 0x000000820400a985 */ /* 0x0005e2000c101b06 */
[----:B------:R-:W-:Y:S02]  /*f560*/  ISETP.GE.AND P2, PT, R35, c[0x0][0x3c8], PT ;  /* 0x0000f20023007a0c */ /* 0x000fe40003f46270 */
[----:B-1----:R-:W-:-:S04]  /*f570*/  @!P3 LEA R6, P4, R41, R2, 0x2 ;  /* 0x000000022906b211 */ /* 0x002fc800078810ff */
[-C--:B------:R-:W-:Y:S02]  /*f580*/  @!P3 LEA.HI.X R7, R41, R3.reuse, R42, 0x2, P4 ;  /* 0x000000032907b211 */ /* 0x080fe400020f142a */
[----:B------:R-:W-:Y:S02]  /*f590*/  ISETP.GE.AND P4, PT, R33, c[0x0][0x3c8], PT ;  /* 0x0000f20021007a0c */ /* 0x000fe40003f86270 */
[-C--:B--2---:R-:W-:Y:S01]  /*f5a0*/  @!P0 LEA R4, P5, R39, R2.reuse, 0x2 ;  /* 0x0000000227048211 */ /* 0x084fe200078a10ff */
[----:B------:R1:W-:Y:S01]  /*f5b0*/  @!P3 ST.E.64 [R6.64], R126 ;  /* 0x0000007e0600b985 */ /* 0x0003e2000c101b06 */
[----:B------:R-:W-:Y:S02]  /*f5c0*/  @!P1 LEA R8, P3, R37, R2, 0x2 ;  /* 0x0000000225089211 */ /* 0x000fe400078610ff */
[-C--:B------:R-:W-:Y:S02]  /*f5d0*/  @!P0 LEA.HI.X R5, R39, R3.reuse, R40, 0x2, P5 ;  /* 0x0000000327058211 */ /* 0x080fe400028f1428 */
[----:B------:R-:W-:-:S02]  /*f5e0*/  @!P1 LEA.HI.X R9, R37, R3, R38, 0x2, P3 ;  /* 0x0000000325099211 */ /* 0x000fc400018f1426 */
[----:B------:R-:W-:Y:S01]  /*f5f0*/  ISETP.GE.AND P3, PT, R31, c[0x0][0x3c8], PT ;  /* 0x0000f2001f007a0c */ /* 0x000fe20003f66270 */
[----:B------:R2:W-:Y:S04]  /*f600*/  @!P0 ST.E.64 [R4.64], R122 ;  /* 0x0000007a04008985 */ /* 0x0005e8000c101b06 */
[----:B------:R4:W-:Y:S01]  /*f610*/  @!P1 ST.E.64 [R8.64], R118 ;  /* 0x0000007608009985 */ /* 0x0009e2000c101b06 */
[----:B------:R-:W-:Y:S02]  /*f620*/  ISETP.GE.AND P1, PT, R29, c[0x0][0x3c8], PT ;  /* 0x0000f2001d007a0c */ /* 0x000fe40003f26270 */
[----:B-1----:R-:W-:-:S04]  /*f630*/  @!P2 LEA R6, P0, R35, R2, 0x2 ;  /* 0x000000022306a211 */ /* 0x002fc800078010ff */
[-C--:B------:R-:W-:Y:S02]  /*f640*/  @!P2 LEA.HI.X R7, R35, R3.reuse, R36, 0x2, P0 ;  /* 0x000000032307a211 */ /* 0x080fe400000f1424 */
[----:B------:R-:W-:Y:S02]  /*f650*/  ISETP.GE.AND P0, PT, R27, c[0x0][0x3c8], PT ;  /* 0x0000f2001b007a0c */ /* 0x000fe40003f06270 */
[CC--:B--2---:R-:W-:Y:S01]  /*f660*/  @!P4 LEA R4, P5, R33.reuse, R2.reuse, 0x2 ;  /* 0x000000022104c211 */ /* 0x0c4fe200078a10ff */
[----:B------:R1:W-:Y:S03]  /*f670*/  @!P2 ST.E.64 [R6.64], R114 ;  /* 0x000000720600a985 */ /* 0x0003e6000c101b06 */
[----:B------:R-:W-:Y:S02]  /*f680*/  @!P4 LEA.HI.X R5, R33, R3, R34, 0x2, P5 ;  /* 0x000000032105c211 */ /* 0x000fe400028f1422 */
[----:B----4-:R-:W-:-:S03]  /*f690*/  @!P3 LEA R8, P2, R31, R2, 0x2 ;  /* 0x000000021f08b211 */ /* 0x010fc600078410ff */
[----:B------:R2:W-:Y:S01]  /*f6a0*/  @!P4 ST.E.64 [R4.64], R110 ;  /* 0x0000006e0400c985 */ /* 0x0005e2000c101b06 */
[----:B------:R-:W-:Y:S02]  /*f6b0*/  ISETP.GE.AND P4, PT, R25, c[0x0][0x3c8], PT ;  /* 0x0000f20019007a0c */ /* 0x000fe40003f86270 */
[----:B------:R-:W-:-:S05]  /*f6c0*/  @!P3 LEA.HI.X R9, R31, R3, R32, 0x2, P2 ;  /* 0x000000031f09b211 */ /* 0x000fca00010f1420 */
[----:B------:R-:W-:Y:S01]  /*f6d0*/  @!P3 ST.E.64 [R8.64], R106 ;  /* 0x0000006a0800b985 */ /* 0x000fe2000c101b06 */
[----:B------:R-:W-:Y:S02]  /*f6e0*/  ISETP.GE.AND P3, PT, R23, c[0x0][0x3c8], PT ;  /* 0x0000f20017007a0c */ /* 0x000fe40003f66270 */
[----:B-1----:R-:W-:-:S04]  /*f6f0*/  @!P0 LEA R6, P2, R27, R2, 0x2 ;  /* 0x000000021b068211 */ /* 0x002fc800078410ff */
[----:B------:R-:W-:Y:S02]  /*f700*/  @!P0 LEA.HI.X R7, R27, R3, R28, 0x2, P2 ;  /* 0x000000031b078211 */ /* 0x000fe400010f141c */
[----:B------:R-:W-:Y:S02]  /*f710*/  ISETP.GE.AND P2, PT, R21, c[0x0][0x3c8], PT ;  /* 0x0000f20015007a0c */ /* 0x000fe40003f46270 */
[----:B--2---:R-:W-:-:S04]  /*f720*/  @!P1 LEA R4, P5, R29, R2, 0x2 ;  /* 0x000000021d049211 */ /* 0x004fc800078a10ff */
[----:B------:R-:W-:-:S05]  /*f730*/  @!P1 LEA.HI.X R5, R29, R3, R30, 0x2, P5 ;  /* 0x000000031d059211 */ /* 0x000fca00028f141e */
[----:B------:R1:W-:Y:S01]  /*f740*/  @!P1 ST.E.64 [R4.64], R102 ;  /* 0x0000006604009985 */ /* 0x0003e2000c101b06 */
[----:B------:R-:W-:-:S03]  /*f750*/  ISETP.GE.AND P1, PT, R19, c[0x0][0x3c8], PT ;  /* 0x0000f20013007a0c */ /* 0x000fc60003f26270 */
[----:B------:R2:W-:Y:S01]  /*f760*/  @!P0 ST.E.64 [R6.64], R98 ;  /* 0x0000006206008985 */ /* 0x0005e2000c101b06 */
[----:B------:R-:W-:Y:S02]  /*f770*/  ISETP.GE.AND P0, PT, R14, c[0x0][0x3c8], PT ;  /* 0x0000f2000e007a0c */ /* 0x000fe40003f06270 */
[----:B-1----:R-:W-:-:S04]  /*f780*/  @!P4 LEA R4, P5, R25, R2, 0x2 ;  /* 0x000000021904c211 */ /* 0x002fc800078a10ff */
[----:B------:R-:W-:Y:S02]  /*f790*/  @!P4 LEA.HI.X R5, R25, R3, R26, 0x2, P5 ;  /* 0x000000031905c211 */ /* 0x000fe400028f141a */
[----:B---3--:R-:W-:-:S03]  /*f7a0*/  @!P3 LEA R10, P5, R23, R2, 0x2 ;  /* 0x00000002170ab211 */ /* 0x008fc600078a10ff */
[----:B------:R1:W-:Y:S01]  /*f7b0*/  @!P4 ST.E.64 [R4.64], R94 ;  /* 0x0000005e0400c985 */ /* 0x0003e2000c101b06 */
[-C--:B------:R-:W-:Y:S02]  /*f7c0*/  @!P2 LEA R8, P4, R21, R2.reuse, 0x2 ;  /* 0x000000021508a211 */ /* 0x080fe400078810ff */
[-C--:B------:R-:W-:Y:S02]  /*f7d0*/  @!P3 LEA.HI.X R11, R23, R3.reuse, R24, 0x2, P5 ;  /* 0x00000003170bb211 */ /* 0x080fe400028f1418 */
[----:B--2---:R-:W-:Y:S02]  /*f7e0*/  @!P1 LEA R6, P5, R19, R2, 0x2 ;  /* 0x0000000213069211 */ /* 0x004fe400078a10ff */
[-C--:B------:R-:W-:Y:S01]  /*f7f0*/  @!P2 LEA.HI.X R9, R21, R3.reuse, R22, 0x2, P4 ;  /* 0x000000031509a211 */ /* 0x080fe200020f1416 */
[----:B------:R2:W-:Y:S01]  /*f800*/  @!P3 ST.E.64 [R10.64], R90 ;  /* 0x0000005a0a00b985 */ /* 0x0005e2000c101b06 */
[----:B------:R-:W-:-:S03]  /*f810*/  @!P1 LEA.HI.X R7, R19, R3, R20, 0x2, P5 ;  /* 0x0000000313079211 */ /* 0x000fc600028f1414 */
[----:B------:R2:W-:Y:S04]  /*f820*/  @!P2 ST.E.64 [R8.64], R86 ;  /* 0x000000560800a985 */ /* 0x0005e8000c101b06 */
[----:B------:R2:W-:Y:S01]  /*f830*/  @!P1 ST.E.64 [R6.64], R82 ;  /* 0x0000005206009985 */ /* 0x0005e2000c101b06 */
[----:B-1----:R-:W-:-:S04]  /*f840*/  @!P0 LEA R4, P4, R14, R2, 0x2 ;  /* 0x000000020e048211 */ /* 0x002fc800078810ff */
[----:B------:R-:W-:-:S05]  /*f850*/  @!P0 LEA.HI.X R5, R14, R3, R15, 0x2, P4 ;  /* 0x000000030e058211 */ /* 0x000fca00020f140f */
[----:B------:R2:W-:Y:S01]  /*f860*/  @!P0 ST.E.64 [R4.64], R78 ;  /* 0x0000004e04008985 */ /* 0x0005e2000c101b06 */
[----:B------:R-:W-:-:S13]  /*f870*/  ISETP.GE.AND P0, PT, R12, c[0x0][0x3c8], PT ;  /* 0x0000f2000c007a0c */ /* 0x000fda0003f06270 */
[----:B------:R-:W-:Y:S05]  /*f880*/  @P0 BRA `(.L_x_110) ;  /* 0x0000030000000947 */ /* 0x000fea0003800000 */
[----:B------:R-:W-:-:S04]  /*f890*/  LEA R2, P0, R12, R2, 0x2 ;  /* 0x000000020c027211 */ /* 0x000fc800078010ff */
[----:B------:R-:W-:-:S05]  /*f8a0*/  LEA.HI.X R3, R12, R3, R13, 0x2, P0 ;  /* 0x000000030c037211 */ /* 0x000fca00000f140d */
[----:B------:R1:W-:Y:S01]  /*f8b0*/  ST.E.64 [R2.64], R74 ;  /* 0x0000004a02007985 */ /* 0x0003e2000c101b06 */
[----:B------:R-:W-:Y:S05]  /*f8c0*/  BRA `(.L_x_110) ;  /* 0x000002c000007947 */ /* 0x000fea0003800000 */
.L_x_106:
[----:B------:R-:W2:Y:S02]  /*f8d0*/  S2R R4, SR_TID.X ;  /* 0x0000000000047919 */ /* 0x000ea40000002100 */
[----:B--2---:R-:W-:-:S13]  /*f8e0*/  ISETP.GT.AND P0, PT, R4, 0x7f, PT ;  /* 0x0000007f0400780c */ /* 0x004fda0003f04270 */
[----:B------:R-:W-:Y:S05]  /*f8f0*/  @P0 BRA `(.L_x_110) ;  /* 0x0000029000000947 */ /* 0x000fea0003800000 */
[----:B------:R-:W2:Y:S01]  /*f900*/  LDL.LU R3, [R1+0x48] ;  /* 0x0000480001037983 */ /* 0x000ea20000300800 */
[----:B------:R-:W-:-:S05]  /*f910*/  MOV R2, c[0x0][0x4e8] ;  /* 0x00013a0000027a02 */ /* 0x000fca0000000f00 */
[----:B------:R-:W-:Y:S01]  /*f920*/  IMAD R0, R2, c[0x0][0x388], RZ ;  /* 0x0000e20002007a24 */ /* 0x000fe200078e02ff */
[----:B--2---:R-:W-:-:S04]  /*f930*/  IADD3 R6, R3, R4, RZ ;  /* 0x0000000403067210 */ /* 0x004fc80007ffe0ff */
[----:B------:R-:W-:-:S13]  /*f940*/  ISETP.GE.AND P0, PT, R6, R0, PT ;  /* 0x000000000600720c */ /* 0x000fda0003f06270 */
[----:B------:R-:W-:Y:S05]  /*f950*/  @P0 BRA `(.L_x_110) ;  /* 0x0000023000000947 */ /* 0x000fea0003800000 */
[----:B------:R-:W2:Y:S04]  /*f960*/  LDL.LU R3, [R1+0x40] ;  /* 0x0000400001037983 */ /* 0x000ea80000300800 */
[----:B------:R-:W3:Y:S04]  /*f970*/  LDL.LU R9, [R1+0x3c] ;  /* 0x00003c0001097983 */ /* 0x000ee80000300800 */
[----:B------:R-:W4:Y:S01]  /*f980*/  LDL.LU R8, [R1+0x44] ;  /* 0x0000440001087983 */ /* 0x000f220000300800 */
[----:B------:R-:W-:-:S13]  /*f990*/  ISETP.NE.AND P0, PT, R2, 0x1, PT ;  /* 0x000000010200780c */ /* 0x000fda0003f05270 */
[----:B------:R-:W-:Y:S01]  /*f9a0*/  @P0 IMAD.HI.U32 R7, R6, c[0x0][0x4ec], RZ ;  /* 0x00013b0006070a27 */ /* 0x000fe200078e00ff */
[----:B--2---:R-:W-:Y:S02]  /*f9b0*/  SHF.R.S32.HI R0, RZ, 0x1f, R3 ;  /* 0x0000001fff007819 */ /* 0x004fe40000011403 */
[----:B---3--:R-:W-:-:S03]  /*f9c0*/  SHF.R.S32.HI R5, RZ, 0x1f, R9 ;  /* 0x0000001fff057819 */ /* 0x008fc60000011409 */
[----:B------:R-:W-:-:S04]  /*f9d0*/  IMAD R0, R0, c[0x0][0x4d0], RZ ;  /* 0x0001340000007a24 */ /* 0x000fc800078e02ff */
[C---:B------:R-:W-:Y:S01]  /*f9e0*/  IMAD R4, R3.reuse, c[0x0][0x4d4], R0 ;  /* 0x0001350003047a24 */ /* 0x040fe200078e0200 */
[----:B------:R-:W-:Y:S01]  /*f9f0*/  MOV R0, R6 ;  /* 0x0000000600007202 */ /* 0x000fe20000000f00 */
[----:B------:R-:W-:Y:S01]  /*fa00*/  IMAD.WIDE.U32 R2, R3, c[0x0][0x4d0], RZ ;  /* 0x0001340003027a25 */ /* 0x000fe200078e00ff */
[----:B------:R-:W-:-:S03]  /*fa10*/  @P0 SHF.R.U32.HI R0, RZ, c[0x0][0x4f0], R7 ;  /* 0x00013c00ff000a19 */ /* 0x000fc60000011607 */
[----:B------:R-:W-:Y:S01]  /*fa20*/  IMAD R5, R5, c[0x0][0x4d8], RZ ;  /* 0x0001360005057a24 */ /* 0x000fe200078e02ff */
[----:B------:R-:W-:Y:S02]  /*fa30*/  IADD3 R3, R3, R4, RZ ;  /* 0x0000000403037210 */ /* 0x000fe40007ffe0ff */
[----:B----4-:R-:W-:Y:S01]  /*fa40*/  SHF.R.S32.HI R4, RZ, 0x1f, R8 ;  /* 0x0000001fff047819 */ /* 0x010fe20000011408 */
[C---:B------:R-:W-:Y:S01]  /*fa50*/  IMAD R7, R9.reuse, c[0x0][0x4dc], R5 ;  /* 0x0001370009077a24 */ /* 0x040fe200078e0205 */
[----:B------:R-:W-:Y:S01]  /*fa60*/  IADD3 R5, -R0, RZ, RZ ;  /* 0x000000ff00057210 */ /* 0x000fe20007ffe1ff */
[----:B------:R-:W-:-:S05]  /*fa70*/  IMAD.WIDE.U32 R2, R9, c[0x0][0x4d8], R2 ;  /* 0x0001360009027a25 */ /* 0x000fca00078e0002 */
[----:B------:R-:W-:Y:S01]  /*fa80*/  IADD3 R3, R3, R7, RZ ;  /* 0x0000000703037210 */ /* 0x000fe20007ffe0ff */
[----:B------:R-:W-:Y:S02]  /*fa90*/  IMAD R7, R4, c[0x0][0x4e0], RZ ;  /* 0x0001380004077a24 */ /* 0x000fe400078e02ff */
[----:B------:R-:W-:Y:S02]  /*faa0*/  IMAD R4, R5, c[0x0][0x4e8], R6 ;  /* 0x00013a0005047a24 */ /* 0x000fe400078e0206 */
[----:B------:R-:W-:-:S03]  /*fab0*/  IMAD.WIDE.U32 R2, R8, c[0x0][0x4e0], R2 ;  /* 0x0001380008027a25 */ /* 0x000fc600078e0002 */
[----:B------:R-:W-:Y:S01]  /*fac0*/  SHF.R.S32.HI R5, RZ, 0x1f, R4 ;  /* 0x0000001fff057819 */ /* 0x000fe20000011404 */
[----:B------:R-:W-:Y:S01]  /*fad0*/  IMAD R6, R8, c[0x0][0x4e4], R7 ;  /* 0x0001390008067a24 */ /* 0x000fe200078e0207 */
[----:B------:R-:W-:Y:S02]  /*fae0*/  SHF.R.S32.HI R7, RZ, 0x1f, R0 ;  /* 0x0000001fff077819 */ /* 0x000fe40000011400 */
[----:B------:R-:W-:Y:S01]  /*faf0*/  IADD3 R2, P0, R0, R2, RZ ;  /* 0x0000000200027210 */ /* 0x000fe20007f1e0ff */
[----:B------:R-:W-:-:S03]  /*fb00*/  IMAD R0, R5, c[0x0][0x4c8], RZ ;  /* 0x0001320005007a24 */ /* 0x000fc600078e02ff */
[----:B------:R-:W-:Y:S01]  /*fb10*/  IADD3.X R3, R7, R3, R6, P0, !PT ;  /* 0x0000000307037210 */ /* 0x000fe200007fe406 */
[----:B------:R-:W-:-:S04]  /*fb20*/  IMAD R0, R4, c[0x0][0x4cc], R0 ;  /* 0x0001330004007a24 */ /* 0x000fc800078e0200 */
[----:B------:R-:W-:-:S05]  /*fb30*/  IMAD.WIDE.U32 R2, R4, c[0x0][0x4c8], R2 ;  /* 0x0001320004027a25 */ /* 0x000fca00078e0002 */
[----:B------:R-:W-:Y:S02]  /*fb40*/  IADD3 R0, R3, R0, RZ ;  /* 0x0000000003007210 */ /* 0x000fe40007ffe0ff */
[----:B------:R-:W-:-:S04]  /*fb50*/  LEA R4, P0, R2, c[0x0][0x4a8], 0x2 ;  /* 0x00012a0002047a11 */ /* 0x000fc800078010ff */
[----:B------:R-:W-:Y:S02]  /*fb60*/  LEA.HI.X R5, R2, c[0x0][0x4ac], R0, 0x2, P0 ;  /* 0x00012b0002057a11 */ /* 0x000fe400000f1400 */
[----:B------:R-:W-:-:S05]  /*fb70*/  MOV R0, 0xff800000 ;  /* 0xff80000000007802 */ /* 0x000fca0000000f00 */
[----:B------:R2:W-:Y:S02]  /*fb80*/  STG.E [R4.64], R0 ;  /* 0x0000000004007986 */ /* 0x0005e4000c101906 */
.L_x_110:
[----:B------:R-:W-:Y:S05]  /*fb90*/  BSYNC B1 ;  /* 0x0000000000017941 */ /* 0x000fea0003800000 */
.L_x_105:
[----:B--2---:R-:W2:Y:S02]  /*fba0*/  LDL R0, [R1+0xcc] ;  /* 0x0000cc0001007983 */ /* 0x004ea40000100800 */
[----:B--2---:R-:W-:-:S13]  /*fbb0*/  ISETP.NE.AND P0, PT, R0, RZ, PT ;  /* 0x000000ff0000720c */ /* 0x004fda0003f05270 */
[----:B------:R-:W-:Y:S01]  /*fbc0*/  @P0 WARPSYNC 0xffffffff ;  /* 0xffffffff00000948 */ /* 0x000fe20003800000 */
[----:B------:R-:W-:Y:S06]  /*fbd0*/  @P0 BAR.SYNC.DEFER_BLOCKING 0x5, 0x100 ;  /* 0x0144000000000b1d */ /* 0x000fec0000010000 */
[----:B------:R-:W2:Y:S04]  /*fbe0*/  @P0 LDS R0, [0x10100] ;  /* 0x01010000ff000984 */ /* 0x000ea80000000800 */
[----:B--2---:R2:W-:Y:S04]  /*fbf0*/  @P0 STL [R1+0x4c], R0 ;  /* 0x00004c0001000387 */ /* 0x0045e80000100800 */
[----:B------:R-:W-:Y:S06]  /*fc00*/  @P0 BAR.ARV 0x4, 0x100 ;  /* 0x0104000000000b1d */ /* 0x000fec0000002000 */
[----:B------:R-:W-:Y:S05]  /*fc10*/  @P0 BRA `(.L_x_111) ;  /* 0x0000007000000947 */ /* 0x000fea0003800000 */
[----:B------:R-:W-:Y:S05]  /*fc20*/  BRA.DIV ~URZ, `(.L_x_112) ;  /* 0x00002da27f007947 */ /* 0x000fea000b800000 */
[----:B--2---:R2:W3:Y:S02]  /*fc30*/  SHFL.IDX PT, R0, R18, RZ, 0x1f ;  /* 0x00001fff12007589 */ /* 0x0044e400000e0000 */
.L_x_131:
[----:B------:R-:W-:Y:S01]  /*fc40*/  WARPSYNC 0xffffffff ;  /* 0xffffffff00007948 */ /* 0x000fe20003800000 */
[----:B------:R-:W-:Y:S06]  /*fc50*/  BAR.SYNC.DEFER_BLOCKING 0x4, 0x100 ;  /* 0x0104000000007b1d */ /* 0x000fec0000010000 */
[----:B---3--:R3:W-:Y:S04]  /*fc60*/  STL [R1+0x4c], R0 ;  /* 0x00004c0001007387 */ /* 0x0087e80000100800 */
[----:B------:R3:W-:Y:S04]  /*fc70*/  @!P6 STS [0x10100], R18 ;  /* 0x01010012ff00e388 */ /* 0x0007e80000000800 */
[----:B------:R-:W-:Y:S06]  /*fc80*/  BAR.ARV 0x5, 0x100 ;  /* 0x0144000000007b1d */ /* 0x000fec0000002000 */
.L_x_111:
[----:B--23--:R-:W2:Y:S02]  /*fc90*/  LDL R0, [R1+0x4c] ;  /* 0x00004c0001007983 */ /* 0x00cea40000100800 */
[----:B--2---:R-:W-:-:S13]  /*fca0*/  ISETP.GE.AND P0, PT, R0, c[0x0][0x538], PT ;  /* 0x00014e0000007a0c */ /* 0x004fda0003f06270 */
[----:B-1--45:R-:W-:Y:S01]  /*fcb0*/  @P0 CALL.REL.NOINC `(.L_x_113) ;  /* 0x0000001000000944 */ /* 0x032fe20003c00000 */
[----:B------:R-:W-:Y:S05]  /*fcc0*/  BRA `(.L_x_114) ;  /* 0xffff0d5000007947 */ /* 0x000fea000383ffff */
.L_x_113:
[----:B------:R-:W-:Y:S05]  /*fcd0*/  EXIT ;  /* 0x000000000000794d */ /* 0x000fea0003800000 */
.L_x_77:
[----:B------:R-:W-:Y:S01]  /*fce0*/  IMAD.MOV.U32 R235, RZ, RZ, R0 ;  /* 0x000000ffffeb7224 */ /* 0x000fe200078e0000 */
[----:B------:R-:W-:Y:S01]  /*fcf0*/  MOV R236, RZ ;  /* 0x000000ff00ec7202 */ /* 0x000fe20000000f00 */
[----:B------:R-:W-:Y:S01]  /*fd00*/  IMAD.MOV.U32 R3, RZ, RZ, 0x181f ;  /* 0x0000181fff037424 */ /* 0x000fe200078e00ff */
[----:B------:R-:W-:Y:S02]  /*fd10*/  MOV R2, 0xfd30 ;  /* 0x0000fd3000027802 */ /* 0x000fe40000000f00 */
[----:B------:R-:W-:Y:S05]  /*fd20*/  CALL.REL.NOINC `($__internal_1_$__cuda_sm70_shflsync_idx_p) ;  /* 0x00002d7000007944 */ /* 0x000fea0003c00000 */
[----:B------:R-:W-:Y:S01]  /*fd30*/  MOV R10, R236 ;  /* 0x000000ec000a7202 */ /* 0x000fe20000000f00 */
[----:B------:R-:W-:Y:S05]  /*fd40*/  BRA `(.L_x_115) ;  /* 0xffff363000007947 */ /* 0x000fea000383ffff */
.L_x_78:
[----:B------:R-:W-:Y:S01]  /*fd50*/  IMAD.MOV.U32 R235, RZ, RZ, R6 ;  /* 0x000000ffffeb7224 */ /* 0x000fe200078e0006 */
[----:B------:R-:W-:Y:S01]  /*fd60*/  MOV R236, RZ ;  /* 0x000000ff00ec7202 */ /* 0x000fe20000000f00 */
[----:B------:R-:W-:Y:S01]  /*fd70*/  IMAD.MOV.U32 R3, RZ, RZ, 0x181f ;  /* 0x0000181fff037424 */ /* 0x000fe200078e00ff */
[----:B------:R-:W-:Y:S02]  /*fd80*/  MOV R2, 0xfda0 ;  /* 0x0000fda000027802 */ /* 0x000fe40000000f00 */
[----:B-12---:R-:W-:Y:S05]  /*fd90*/  CALL.REL.NOINC `($__internal_1_$__cuda_sm70_shflsync_idx_p) ;  /* 0x00002d0000007944 */ /* 0x006fea0003c00000 */
[----:B------:R-:W-:Y:S01]  /*fda0*/  ISETP.GE.AND P2, PT, R233, c[0x0][0x1d4], PT ;  /* 0x00007500e9007a0c */ /* 0x000fe20003f46270 */
[----:B------:R-:W-:Y:S01]  /*fdb0*/  IMAD.MOV.U32 R235, RZ, RZ, R0 ;  /* 0x000000ffffeb7224 */ /* 0x000fe200078e0000 */
[----:B------:R-:W-:Y:S02]  /*fdc0*/  IADD3 R2, P0, R236, R163, RZ ;  /* 0x000000a3ec027210 */ /* 0x000fe40007f1e0ff */
[----:B------:R-:W-:-:S03]  /*fdd0*/  SEL R8, RZ, 0x10, P2 ;  /* 0x00000010ff087807 */ /* 0x000fc60001000000 */
[----:B------:R-:W-:Y:S01]  /*fde0*/  IMAD.X R3, R10, 0x1, R4, P0 ;  /* 0x000000010a037824 */ /* 0x000fe200000e0604 */
[----:B------:R-:W-:-:S04]  /*fdf0*/  ISETP.GE.AND P0, PT, R234, c[0x0][0x1d4], PT ;  /* 0x00007500ea007a0c */ /* 0x000fc80003f06270 */
[----:B------:R-:W-:Y:S01]  /*fe00*/  SEL R7, RZ, 0x10, P0 ;  /* 0x00000010ff077807 */ /* 0x000fe20000000000 */
[----:B------:R-:W-:Y:S01]  /*fe10*/  @!PT LDS RZ, [RZ] ;  /* 0x00000000fffff984 */ /* 0x000fe20000000800 */
[----:B------:R-:W-:Y:S01]  /*fe20*/  @!PT LDS RZ, [RZ] ;  /* 0x00000000fffff984 */ /* 0x000fe20000000800 */
[----:B------:R-:W-:Y:S01]  /*fe30*/  @!PT LDS RZ, [RZ] ;  /* 0x00000000fffff984 */ /* 0x000fe20000000800 */
[----:B------:R1:W-:Y:S02]  /*fe40*/  LDGSTS.E.BYPASS.LTC128B.128 [R229+0x8100], [R2.64], !P2 ;  /* 0x0810000002e57fae */ /* 0x0003e4000d101d46 */
[----:B-1----:R-:W-:Y:S01]  /*fe50*/  IADD3 R2, P5, R236, R164, RZ ;  /* 0x000000a4ec027210 */ /* 0x002fe20007fbe0ff */
[----:B------:R-:W-:-:S04]  /*fe60*/  IMAD.MOV.U32 R236, RZ, RZ, 0x1 ;  /* 0x00000001ffec7424 */ /* 0x000fc800078e00ff */
[----:B------:R-:W-:-:S05]  /*fe70*/  IMAD.X R3, R10, 0x1, R5, P5 ;  /* 0x000000010a037824 */ /* 0x000fca00028e0605 */
[----:B------:R1:W-:Y:S02]  /*fe80*/  LDGSTS.E.BYPASS.LTC128B.128 [R229+0xc100], [R2.64], !P0 ;  /* 0x0c10000002e57fae */ /* 0x0003e4000c101d46 */
[----:B-1----:R-:W-:Y:S01]  /*fe90*/  IMAD.MOV.U32 R3, RZ, RZ, 0x181f ;  /* 0x0000181fff037424 */ /* 0x002fe200078e00ff */
[----:B------:R-:W-:Y:S02]  /*fea0*/  MOV R2, 0xfec0 ;  /* 0x0000fec000027802 */ /* 0x000fe40000000f00 */
[----:B------:R-:W-:Y:S05]  /*feb0*/  CALL.REL.NOINC `($__internal_1_$__cuda_sm70_shflsync_idx_p) ;  /* 0x00002be000007944 */ /* 0x000fea0003c00000 */
[----:B------:R-:W-:Y:S01]  /*fec0*/  IMAD.MOV.U32 R9, RZ, RZ, R236 ;  /* 0x000000ffff097224 */ /* 0x000fe200078e00ec */
[----:B------:R-:W-:Y:S01]  /*fed0*/  MOV R236, 0x1 ;  /* 0x0000000100ec7802 */ /* 0x000fe20000000f00 */
[----:B------:R-:W-:Y:S01]  /*fee0*/  IMAD.MOV.U32 R235, RZ, RZ, R6 ;  /* 0x000000ffffeb7224 */ /* 0x000fe200078e0006 */
[----:B------:R-:W-:Y:S02]  /*fef0*/  MOV R3, 0x181f ;  /* 0x0000181f00037802 */ /* 0x000fe40000000f00 */
[----:B------:R-:W-:Y:S02]  /*ff00*/  MOV R2, 0xff20 ;  /* 0x0000ff2000027802 */ /* 0x000fe40000000f00 */
[----:B------:R-:W-:Y:S05]  /*ff10*/  CALL.REL.NOINC `($__internal_1_$__cuda_sm70_shflsync_idx_p) ;  /* 0x00002b8000007944 */ /* 0x000fea0003c00000 */
[----:B------:R-:W-:Y:S01]  /*ff20*/  IADD3 R10, -R8, 0x10, RZ ;  /* 0x00000010080a7810 */ /* 0x000fe20007ffe1ff */
[----:B------:R-:W-:Y:S01]  /*ff30*/  IMAD.MOV.U32 R235, RZ, RZ, R0 ;  /* 0x000000ffffeb7224 */ /* 0x000fe200078e0000 */
[----:B------:R-:W-:-:S02]  /*ff40*/  IADD3 R2, -R7, 0x10, RZ ;  /* 0x0000001007027810 */ /* 0x000fc40007ffe1ff */
[----:B------:R-:W-:Y:S02]  /*ff50*/  LOP3.LUT R10, R10, 0xf, RZ, 0xc0, !PT ;  /* 0x0000000f0a0a7812 */ /* 0x000fe400078ec0ff */
[----:B------:R-:W-:Y:S02]  /*ff60*/  ISETP.NE.U32.AND P6, PT, R8, RZ, PT ;  /* 0x000000ff0800720c */ /* 0x000fe40003fc5070 */
[----:B------:R-:W-:Y:S02]  /*ff70*/  IADD3 R10, P2, P0, R10, R236, R163 ;  /* 0x000000ec0a0a7210 */ /* 0x000fe4000785e0a3 */
[----:B------:R-:W-:Y:S02]  /*ff80*/  ISETP.NE.U32.AND P5, PT, R7, RZ, PT ;  /* 0x000000ff0700720c */ /* 0x000fe40003fa5070 */
[----:B------:R-:W-:Y:S02]  /*ff90*/  LOP3.LUT R2, R2, 0xf, RZ, 0xc0, !PT ;  /* 0x0000000f02027812 */ /* 0x000fe400078ec0ff */
[----:B------:R-:W-:-:S02]  /*ffa0*/  IADD3.X R11, RZ, R9, R4, P2, P0 ;  /* 0x00000009ff0b7210 */ /* 0x000fc400017e0404 */
[----:B------:R-:W-:Y:S01]  /*ffb0*/  IADD3 R2, P2, P0, R2, R236, R164 ;  /* 0x000000ec02027210 */ /* 0x000fe2000785e0a4 */
[----:B------:R-:W-:Y:S02]  /*ffc0*/  IMAD.MOV.U32 R236, RZ, RZ, 0x2 ;  /* 0x00000002ffec7424 */ /* 0x000fe400078e00ff */
[----:B------:R-:W-:Y:S01]  /*ffd0*/  @!PT LDS RZ, [RZ] ;  /* 0x00000000fffff984 */ /* 0x000fe20000000800 */
[----:B------:R-:W-:Y:S01]  /*ffe0*/  @!PT LDS RZ, [RZ] ;  /* 0x00000000fffff984 */ /* 0x000fe20000000800 */
[----:B------:R-:W-:Y:S01]  /*fff0*/  @!PT LDS RZ, [RZ] ;  /* 0x00000000fffff984 */ /* 0x000fe20000000800 */
[----:B------:R1:W-:Y:S01]  /*10000*/  LDGSTS.E.BYPASS.LTC128B.128.ZFILL [R229+0x9100], [R10.64], P6 ;  /* 0x091000000ae57fae */ /* 0x0003e2000b141d46 */
[----:B------:R-:W-:-:S05]  /*10010*/  IADD3.X R3, RZ, R9, R5, P2, P0 ;  /* 0x00000009ff037210 */ /* 0x000fca00017e0405 */
[----:B------:R2:W-:Y:S02]  /*10020*/  LDGSTS.E.BYPASS.LTC128B.128.ZFILL [R229+0xd100], [R2.64], P5 ;  /* 0x0d10000002e57fae */ /* 0x0005e4000a941d46 */
[----:B--2---:R-:W-:Y:S01]  /*10030*/  IMAD.MOV.U32 R3, RZ, RZ, 0x181f ;  /* 0x0000181fff037424 */ /* 0x004fe200078e00ff */
[----:B------:R-:W-:Y:S02]  /*10040*/  MOV R2, 0x10060 ;  /* 0x0001006000027802 */ /* 0x000fe40000000f00 */
[----:B-1----:R-:W-:Y:S05]  /*10050*/  CALL.REL.NOINC `($__internal_1_$__cuda_sm70_shflsync_idx_p) ;  /* 0x00002a4000007944 */ /* 0x002fea0003c00000 */
        /* <DEDUP_REMOVED lines=32> */
[----:B------:R-:W-:Y:S01]  /*10260*/  MOV R2, R236 ;  /* 0x000000ec00027202 */ /* 0x000fe20000000f00 */
[----:B------:R-:W-:Y:S05]  /*10270*/  BRA `(.L_x_116) ;  /* 0xffff32e000007947 */ /* 0x000fea000383ffff */
.L_x_79:
[----:B------:R-:W-:Y:S01]  /*10280*/  IMAD.MOV.U32 R235, RZ, RZ, R4 ;  /* 0x000000ffffeb7224 */ /* 0x000fe200078e0004 */
[----:B------:R-:W-:Y:S01]  /*10290*/  MOV R236, RZ ;  /* 0x000000ff00ec7202 */ /* 0x000fe20000000f00 */
[----:B------:R-:W-:Y:S01]  /*102a0*/  IMAD.MOV.U32 R3, RZ, RZ, 0x1c1f ;  /* 0x00001c1fff037424 */ /* 0x000fe200078e00ff */
[----:B------:R-:W-:-:S02]  /*102b0*/  MOV R2, 0x102d0 ;  /* 0x000102d000027802 */ /* 0x000fc40000000f00 */
[----:B------:R-:W-:Y:S05]  /*102c0*/  CALL.REL.NOINC `($__internal_1_$__cuda_sm70_shflsync_idx_p) ;  /* 0x000027d000007944 */ /* 0x000fea0003c00000 */
[----:B------:R-:W-:Y:S01]  /*102d0*/  MOV R0, R236 ;  /* 0x000000ec00007202 */ /* 0x000fe20000000f00 */
[----:B------:R-:W-:Y:S05]  /*102e0*/  BRA `(.L_x_117) ;  /* 0xffff347000007947 */ /* 0x000fea000383ffff */
.L_x_80:
[----:B------:R-:W-:Y:S01]  /*102f0*/  IMAD.MOV.U32 R235, RZ, RZ, R4 ;  /* 0x000000ffffeb7224 */ /* 0x000fe200078e0004 */
[----:B------:R-:W-:Y:S01]  /*10300*/  MOV R236, 0x1 ;  /* 0x0000000100ec7802 */ /* 0x000fe20000000f00 */
[----:B------:R-:W-:Y:S01]  /*10310*/  IMAD.MOV.U32 R3, RZ, RZ, 0x1c1f ;  /* 0x00001c1fff037424 */ /* 0x000fe200078e00ff */
[----:B------:R-:W-:-:S02]  /*10320*/  MOV R2, 0x10340 ;  /* 0x0001034000027802 */ /* 0x000fc40000000f00 */
[----:B-1----:R-:W-:Y:S05]  /*10330*/  CALL.REL.NOINC `($__internal_1_$__cuda_sm70_shflsync_idx_p) ;  /* 0x0000276000007944 */ /* 0x002fea0003c00000 */
[----:B------:R-:W-:Y:S01]  /*10340*/  IMAD.IADD R5, R5, 0x1, R236 ;  /* 0x0000000105057824 */ /* 0x000fe200078e02ec */
[----:B------:R-:W-:Y:S01]  /*10350*/  FMNMX.FTZ R69, R7, R9, !PT ;  /* 0x0000000907457209 */ /* 0x000fe20007810000 */
[----:B------:R-:W-:Y:S01]  /*10360*/  IMAD.MOV.U32 R0, RZ, RZ, 0x2 ;  /* 0x00000002ff007424 */ /* 0x000fe200078e00ff */
[----:B------:R-:W-:-:S02]  /*10370*/  MOV R2, 0x10b80 ;  /* 0x00010b8000027802 */ /* 0x000fc40000000f00 */
[----:B------:R-:W-:Y:S02]  /*10380*/  IMNMX R6, R6, R5, PT ;  /* 0x0000000506067217 */ /* 0x000fe40003800200 */
[----:B------:R-:W-:Y:S02]  /*10390*/  FMNMX.FTZ R69, R11, R69, !PT ;  /* 0x000000450b457209 */ /* 0x000fe40007810000 */
[C---:B------:R-:W-:Y:S02]  /*103a0*/  ISETP.GT.AND P5, PT, R6.reuse, RZ, PT ;  /* 0x000000ff0600720c */ /* 0x040fe40003fa4270 */
[C---:B------:R-:W-:Y:S02]  /*103b0*/  ISETP.GT.AND P2, PT, R6.reuse, 0x1, PT ;  /* 0x000000010600780c */ /* 0x040fe40003f44270 */
[----:B------:R-:W-:Y:S02]  /*103c0*/  ISETP.GT.AND P0, PT, R6, 0x8, PT ;  /* 0x000000080600780c */ /* 0x000fe40003f04270 */
[----:B------:R-:W-:-:S02]  /*103d0*/  FSEL R4, R118, -INF , P5 ;  /* 0xff80000076047808 */ /* 0x000fc40002800000 */
[----:B------:R-:W-:Y:S02]  /*103e0*/  FSEL R8, R119, -INF , P2 ;  /* 0xff80000077087808 */ /* 0x000fe40001000000 */
[----:B------:R-:W-:Y:S02]  /*103f0*/  ISETP.GT.AND P2, PT, R6, 0x9, PT ;  /* 0x000000090600780c */ /* 0x000fe40003f44270 */
[----:B------:R-:W-:Y:S02]  /*10400*/  FSEL R10, R110, -INF , P0 ;  /* 0xff8000006e0a7808 */ /* 0x000fe40000000000 */
[----:B------:R-:W-:Y:S02]  /*10410*/  FMNMX.FTZ R12, R4, R8, !PT ;  /* 0x00000008040c7209 */ /* 0x000fe40007810000 */
[----:B------:R-:W-:Y:S02]  /*10420*/  FSEL R15, R111, -INF , P2 ;  /* 0xff8000006f0f7808 */ /* 0x000fe40001000000 */
[----:B------:R-:W-:-:S02]  /*10430*/  FMNMX.FTZ R69, R13, R69, !PT ;  /* 0x000000450d457209 */ /* 0x000fc40007810000 */
[----:B------:R-:W-:Y:S02]  /*10440*/  ISETP.GT.AND P2, PT, R6, 0x10, PT ;  /* 0x000000100600780c */ /* 0x000fe40003f44270 */
[----:B------:R-:W-:Y:S02]  /*10450*/  FMNMX.FTZ R12, R10, R12, !PT ;  /* 0x0000000c0a0c7209 */ /* 0x000fe40007810000 */
[----:B------:R-:W-:Y:S02]  /*10460*/  FMNMX.FTZ R69, R16, R69, !PT ;  /* 0x0000004510457209 */ /* 0x000fe40007810000 */
[----:B------:R-:W-:Y:S02]  /*10470*/  ISETP.GT.AND P0, PT, R6, 0x11, PT ;  /* 0x000000110600780c */ /* 0x000fe40003f04270 */
[----:B------:R-:W-:Y:S02]  /*10480*/  FSEL R14, R102, -INF , P2 ;  /* 0xff800000660e7808 */ /* 0x000fe40001000000 */
[----:B------:R-:W-:-:S02]  /*10490*/  FMNMX.FTZ R12, R15, R12, !PT ;  /* 0x0000000c0f0c7209 */ /* 0x000fc40007810000 */
[----:B------:R-:W-:Y:S02]  /*104a0*/  FMNMX.FTZ R69, R17, R69, !PT ;  /* 0x0000004511457209 */ /* 0x000fe40007810000 */
[----:B------:R-:W-:Y:S02]  /*104b0*/  FSEL R19, R103, -INF , P0 ;  /* 0xff80000067137808 */ /* 0x000fe40000000000 */
[----:B------:R-:W-:Y:S02]  /*104c0*/  ISETP.GT.AND P2, PT, R6, 0x18, PT ;  /* 0x000000180600780c */ /* 0x000fe40003f44270 */
[----:B------:R-:W-:Y:S02]  /*104d0*/  FMNMX.FTZ R12, R14, R12, !PT ;  /* 0x0000000c0e0c7209 */ /* 0x000fe40007810000 */
[----:B------:R-:W-:Y:S02]  /*104e0*/  FMNMX.FTZ R69, R18, R69, !PT ;  /* 0x0000004512457209 */ /* 0x000fe40007810000 */
[----:B------:R-:W-:-:S02]  /*104f0*/  ISETP.GT.AND P0, PT, R6, 0x19, PT ;  /* 0x000000190600780c */ /* 0x000fc40003f04270 */
[----:B------:R-:W-:Y:S02]  /*10500*/  FSEL R20, R90, -INF , P2 ;  /* 0xff8000005a147808 */ /* 0x000fe40001000000 */
[----:B------:R-:W-:Y:S02]  /*10510*/  FMNMX.FTZ R12, R19, R12, !PT ;  /* 0x0000000c130c7209 */ /* 0x000fe40007810000 */
[----:B------:R-:W-:Y:S02]  /*10520*/  FMNMX.FTZ R69, R21, R69, !PT ;  /* 0x0000004515457209 */ /* 0x000fe40007810000 */
[----:B------:R-:W-:Y:S02]  /*10530*/  FSEL R32, R91, -INF , P0 ;  /* 0xff8000005b207808 */ /* 0x000fe40000000000 */
[----:B------:R-:W-:Y:S02]  /*10540*/  ISETP.GT.AND P2, PT, R6, 0x20, PT ;  /* 0x000000200600780c */ /* 0x000fe40003f44270 */
[----:B------:R-:W-:-:S02]  /*10550*/  FMNMX.FTZ R12, R20, R12, !PT ;  /* 0x0000000c140c7209 */ /* 0x000fc40007810000 */
[----:B------:R-:W-:Y:S02]  /*10560*/  FMNMX.FTZ R69, R121, R69, !PT ;  /* 0x0000004579457209 */ /* 0x000fe40007810000 */
[----:B------:R-:W-:Y:S02]  /*10570*/  ISETP.GT.AND P0, PT, R6, 0x21, PT ;  /* 0x000000210600780c */ /* 0x000fe40003f04270 */
[----:B------:R-:W-:Y:S02]  /*10580*/  FSEL R71, R78, -INF , P2 ;  /* 0xff8000004e477808 */ /* 0x000fe40001000000 */
[----:B------:R-:W-:Y:S02]  /*10590*/  FMNMX.FTZ R12, R32, R12, !PT ;  /* 0x0000000c200c7209 */ /* 0x000fe40007810000 */
[----:B------:R-:W-:Y:S02]  /*105a0*/  FMNMX.FTZ R69, R120, R69, !PT ;  /* 0x0000004578457209 */ /* 0x000fe40007810000 */
[----:B------:R-:W-:-:S02]  /*105b0*/  FSEL R70, R79, -INF , P0 ;  /* 0xff8000004f467808 */ /* 0x000fc40000000000 */
[C---:B------:R-:W-:Y:S02]  /*105c0*/  ISETP.GT.AND P2, PT, R6.reuse, 0x28, PT ;  /* 0x000000280600780c */ /* 0x040fe40003f44270 */
[----:B------:R-:W-:Y:S02]  /*105d0*/  FMNMX.FTZ R12, R71, R12, !PT ;  /* 0x0000000c470c7209 */ /* 0x000fe40007810000 */
[----:B------:R-:W-:Y:S02]  /*105e0*/  FMNMX.FTZ R69, R117, R69, !PT ;  /* 0x0000004575457209 */ /* 0x000fe40007810000 */
[----:B------:R-:W-:Y:S02]  /*105f0*/  ISETP.GT.AND P0, PT, R6, 0x29, PT ;  /* 0x000000290600780c */ /* 0x000fe40003f04270 */
[----:B------:R-:W-:Y:S02]  /*10600*/  FSEL R57, R74, -INF , P2 ;  /* 0xff8000004a397808 */ /* 0x000fe40001000000 */
[----:B------:R-:W-:-:S02]  /*10610*/  FMNMX.FTZ R12, R70, R12, !PT ;  /* 0x0000000c460c7209 */ /* 0x000fc40007810000 */
[----:B------:R-:W-:Y:S02]  /*10620*/  FMNMX.FTZ R69, R116, R69, !PT ;  /* 0x0000004574457209 */ /* 0x000fe40007810000 */
[----:B------:R-:W-:Y:S02]  /*10630*/  FSEL R56, R75, -INF , P0 ;  /* 0xff8000004b387808 */ /* 0x000fe40000000000 */
[C---:B------:R-:W-:Y:S02]  /*10640*/  ISETP.GT.AND P2, PT, R6.reuse, 0x30, PT ;  /* 0x000000300600780c */ /* 0x040fe40003f44270 */
        /* <DEDUP_REMOVED lines=79> */
[----:B------:R-:W-:Y:S01]  /*10b40*/  FMNMX.FTZ R12, R166, R12, !PT ;  /* 0x0000000ca60c7209 */ /* 0x000fe20007810000 */
[----:B------:R-:W-:-:S03]  /*10b50*/  IMAD.MOV.U32 R68, RZ, RZ, R69 ;  /* 0x000000ffff447224 */ /* 0x000fc600078e0045 */
[----:B------:R-:W-:Y:S02]  /*10b60*/  FMNMX.FTZ R12, R171, R12, !PT ;  /* 0x0000000cab0c7209 */ /* 0x000fe40007810000 */
[----:B------:R-:W-:Y:S05]  /*10b70*/  CALL.REL.NOINC `($__internal_0_$__cuda_sm70_shflsync_bfly_p) ;  /* 0x00001ec000007944 */ /* 0x000fea0003c00000 */
[----:B------:R-:W-:Y:S01]  /*10b80*/  FMNMX.FTZ R69, R69, R0, !PT ;  /* 0x0000000045457209 */ /* 0x000fe20007810000 */
[----:B------:R-:W-:Y:S01]  /*10b90*/  IMAD.MOV.U32 R0, RZ, RZ, 0x1 ;  /* 0x00000001ff007424 */ /* 0x000fe200078e00ff */
[----:B------:R-:W-:-:S03]  /*10ba0*/  MOV R2, 0x10bd0 ;  /* 0x00010bd000027802 */ /* 0x000fc60000000f00 */
[----:B------:R-:W-:Y:S02]  /*10bb0*/  IMAD.MOV.U32 R68, RZ, RZ, R69 ;  /* 0x000000ffff447224 */ /* 0x000fe400078e0045 */
[----:B------:R-:W-:Y:S05]  /*10bc0*/  CALL.REL.NOINC `($__internal_0_$__cuda_sm70_shflsync_bfly_p) ;  /* 0x00001e7000007944 */ /* 0x000fea0003c00000 */
[----:B------:R-:W-:Y:S01]  /*10bd0*/  FMNMX.FTZ R69, R69, R0, !PT ;  /* 0x0000000045457209 */ /* 0x000fe20007810000 */
[----:B------:R-:W-:Y:S01]  /*10be0*/  IMAD.MOV.U32 R68, RZ, RZ, R12 ;  /* 0x000000ffff447224 */ /* 0x000fe200078e000c */
[----:B------:R-:W-:Y:S01]  /*10bf0*/  MOV R2, 0x10c20 ;  /* 0x00010c2000027802 */ /* 0x000fe20000000f00 */
[----:B------:R-:W-:Y:S02]  /*10c00*/  IMAD.MOV.U32 R0, RZ, RZ, 0x2 ;  /* 0x00000002ff007424 */ /* 0x000fe400078e00ff */
[----:B------:R-:W-:Y:S05]  /*10c10*/  CALL.REL.NOINC `($__internal_0_$__cuda_sm70_shflsync_bfly_p) ;  /* 0x00001e2000007944 */ /* 0x000fea0003c00000 */
[----:B------:R-:W-:Y:S01]  /*10c20*/  FMNMX.FTZ R12, R12, R0, !PT ;  /* 0x000000000c0c7209 */ /* 0x000fe20007810000 */
[----:B------:R-:W-:Y:S01]  /*10c30*/  IMAD.MOV.U32 R0, RZ, RZ, 0x1 ;  /* 0x00000001ff007424 */ /* 0x000fe200078e00ff */
[----:B------:R-:W-:-:S03]  /*10c40*/  MOV R2, 0x10c70 ;  /* 0x00010c7000027802 */ /* 0x000fc60000000f00 */
[----:B------:R-:W-:Y:S02]  /*10c50*/  IMAD.MOV.U32 R68, RZ, RZ, R12 ;  /* 0x000000ffff447224 */ /* 0x000fe400078e000c */
[----:B------:R-:W-:Y:S05]  /*10c60*/  CALL.REL.NOINC `($__internal_0_$__cuda_sm70_shflsync_bfly_p) ;  /* 0x00001dd000007944 */ /* 0x000fea0003c00000 */
[----:B------:R-:W-:Y:S01]  /*10c70*/  MOV R3, R0 ;  /* 0x0000000000037202 */ /* 0x000fe20000000f00 */
[----:B------:R-:W-:Y:S05]  /*10c80*/  BRA `(.L_x_118) ;  /* 0xffff378000007947 */ /* 0x000fea000383ffff */
.L_x_84:
[----:B------:R-:W-:Y:S01]  /*10c90*/  MOV R236, RZ ;  /* 0x000000ff00ec7202 */ /* 0x000fe20000000f00 */
[----:B------:R-:W-:Y:S01]  /*10ca0*/  IMAD.MOV.U32 R235, RZ, RZ, R0 ;  /* 0x000000ffffeb7224 */ /* 0x000fe200078e0000 */
[----:B------:R-:W-:Y:S01]  /*10cb0*/  MOV R2, 0x10ce0 ;  /* 0x00010ce000027802 */ /* 0x000fe20000000f00 */
[----:B------:R-:W-:Y:S02]  /*10cc0*/  IMAD.MOV.U32 R3, RZ, RZ, 0x181f ;  /* 0x0000181fff037424 */ /* 0x000fe400078e00ff */
[----:B------:R-:W-:Y:S05]  /*10cd0*/  CALL.REL.NOINC `($__internal_1_$__cuda_sm70_shflsync_idx_p) ;  /* 0x00001dc000007944 */ /* 0x000fea0003c00000 */
[----:B------:R-:W-:Y:S01]  /*10ce0*/  MOV R7, R236 ;  /* 0x000000ec00077202 */ /* 0x000fe20000000f00 */
[----:B------:R-:W-:-:S05]  /*10cf0*/  BRA `(.L_x_119) ;  /* 0xffff561000007947 */ /* 0x000fca000383ffff */
.L_x_85:
[----:B------:R-:W-:Y:S01]  /*10d00*/  MOV R236, RZ ;  /* 0x000000ff00ec7202 */ /* 0x000fe20000000f00 */
[----:B------:R-:W-:Y:S01]  /*10d10*/  IMAD.MOV.U32 R235, RZ, RZ, R4 ;  /* 0x000000ffffeb7224 */ /* 0x000fe200078e0004 */
[----:B------:R-:W-:Y:S01]  /*10d20*/  MOV R2, 0x10d50 ;  /* 0x00010d5000027802 */ /* 0x000fe20000000f00 */
[----:B------:R-:W-:Y:S02]  /*10d30*/  IMAD.MOV.U32 R3, RZ, RZ, 0x181f ;  /* 0x0000181fff037424 */ /* 0x000fe400078e00ff */
[----:B-12---:R-:W-:Y:S05]  /*10d40*/  CALL.REL.NOINC `($__internal_1_$__cuda_sm70_shflsync_idx_p) ;  /* 0x00001d5000007944 */ /* 0x006fea0003c00000 */
[----:B------:R-:W-:Y:S01]  /*10d50*/  ISETP.GE.AND P5, PT, R233, c[0x0][0x1d4], PT ;  /* 0x00007500e9007a0c */ /* 0x000fe20003fa6270 */
[----:B------:R-:W-:Y:S01]  /*10d60*/  IMAD.MOV.U32 R235, RZ, RZ, R0 ;  /* 0x000000ffffeb7224 */ /* 0x000fe200078e0000 */
[----:B------:R-:W-:Y:S02]  /*10d70*/  IADD3 R12, P2, R236, R20, RZ ;  /* 0x00000014ec0c7210 */ /* 0x000fe40007f5e0ff */
[----:B------:R-:W-:Y:S03]  /*10d80*/  ISETP.GE.AND P0, PT, R234, c[0x0][0x1d4], PT ;  /* 0x00007500ea007a0c */ /* 0x000fe60003f06270 */
[C---:B------:R-:W-:Y:S01]  /*10d90*/  IMAD.X R13, R7.reuse, 0x1, R5, P2 ;  /* 0x00000001070d7824 */ /* 0x040fe200010e0605 */
[----:B------:R-:W-:Y:S01]  /*10da0*/  IADD3 R2, P2, R236, R21, RZ ;  /* 0x00000015ec027210 */ /* 0x000fe20007f5e0ff */
[----:B------:R-:W-:Y:S04]  /*10db0*/  IMAD.MOV.U32 R236, RZ, RZ, 0x1 ;  /* 0x00000001ffec7424 */ /* 0x000fe800078e00ff */
[----:B------:R-:W-:Y:S01]  /*10dc0*/  @!PT LDS RZ, [RZ] ;  /* 0x00000000fffff984 */ /* 0x000fe20000000800 */
[----:B------:R-:W-:Y:S01]  /*10dd0*/  @!PT LDS RZ, [RZ] ;  /* 0x00000000fffff984 */ /* 0x000fe20000000800 */
[----:B------:R-:W-:Y:S01]  /*10de0*/  @!PT LDS RZ, [RZ] ;  /* 0x00000000fffff984 */ /* 0x000fe20000000800 */
[----:B------:R1:W-:Y:S01]  /*10df0*/  LDGSTS.E.BYPASS.LTC128B.128 [R229+0x100], [R12.64], !P5 ;  /* 0x001000000ce57fae */ /* 0x0003e2000e901d46 */
[----:B------:R-:W-:Y:S01]  /*10e00*/  IMAD.X R3, R7, 0x1, R6, P2 ;  /* 0x0000000107037824 */ /* 0x000fe200010e0606 */
[----:B------:R-:W-:Y:S04]  /*10e10*/  SEL R7, RZ, 0x10, P5 ;  /* 0x00000010ff077807 */ /* 0x000fe80002800000 */
[----:B------:R2:W-:Y:S01]  /*10e20*/  LDGSTS.E.BYPASS.LTC128B.128 [R229+0x4100], [R2.64], !P0 ;  /* 0x0410000002e57fae */ /* 0x0005e2000c101d46 */
[----:B-1----:R-:W-:Y:S02]  /*10e30*/  SEL R12, RZ, 0x10, P0 ;  /* 0x00000010ff0c7807 */ /* 0x002fe40000000000 */
[----:B--2---:R-:W-:Y:S01]  /*10e40*/  MOV R2, 0x10e70 ;  /* 0x00010e7000027802 */ /* 0x004fe20000000f00 */
[----:B------:R-:W-:Y:S02]  /*10e50*/  IMAD.MOV.U32 R3, RZ, RZ, 0x181f ;  /* 0x0000181fff037424 */ /* 0x000fe400078e00ff */
[----:B------:R-:W-:Y:S05]  /*10e60*/  CALL.REL.NOINC `($__internal_1_$__cuda_sm70_shflsync_idx_p) ;  /* 0x00001c3000007944 */ /* 0x000fea0003c00000 */
[----:B------:R-:W-:Y:S01]  /*10e70*/  MOV R3, 0x181f ;  /* 0x0000181f00037802 */ /* 0x000fe20000000f00 */
[----:B------:R-:W-:Y:S01]  /*10e80*/  IMAD.MOV.U32 R13, RZ, RZ, R236 ;  /* 0x000000ffff0d7224 */ /* 0x000fe200078e00ec */
[----:B------:R-:W-:Y:S01]  /*10e90*/  MOV R236, 0x1 ;  /* 0x0000000100ec7802 */ /* 0x000fe20000000f00 */
[----:B------:R-:W-:Y:S01]  /*10ea0*/  IMAD.MOV.U32 R235, RZ, RZ, R4 ;  /* 0x000000ffffeb7224 */ /* 0x000fe200078e0004 */
[----:B------:R-:W-:Y:S02]  /*10eb0*/  MOV R2, 0x10ed0 ;  /* 0x00010ed000027802 */ /* 0x000fe40000000f00 */
[----:B------:R-:W-:Y:S05]  /*10ec0*/  CALL.REL.NOINC `($__internal_1_$__cuda_sm70_shflsync_idx_p) ;  /* 0x00001bd000007944 */ /* 0x000fea0003c00000 */
[C---:B------:R-:W-:Y:S01]  /*10ed0*/  IADD3 R2, -R7.reuse, 0x10, RZ ;  /* 0x0000001007027810 */ /* 0x040fe20007ffe1ff */
[----:B------:R-:W-:Y:S01]  /*10ee0*/  IMAD.MOV.U32 R235, RZ, RZ, R0 ;  /* 0x000000ffffeb7224 */ /* 0x000fe200078e0000 */
[----:B------:R-:W-:Y:S02]  /*10ef0*/  ISETP.NE.U32.AND P5, PT, R7, RZ, PT ;  /* 0x000000ff0700720c */ /* 0x000fe40003fa5070 */
[----:B------:R-:W-:Y:S04]  /*10f00*/  LOP3.LUT R2, R2, 0xf, RZ, 0xc0, !PT ;  /* 0x0000000f02027812 */ /* 0x000fe800078ec0ff */
[-C--:B------:R-:W-:Y:S04]  /*10f10*/  IADD3 R2, P2, P0, R2, R236.reuse, R20 ;  /* 0x000000ec02027210 */ /* 0x080fe8000785e014 */
[-C--:B------:R-:W-:Y:S05]  /*10f20*/  IADD3.X R3, RZ, R13.reuse, R5, P2, P0 ;  /* 0x0000000dff037210 */ /* 0x080fea00017e0405 */
[----:B------:R-:W-:Y:S01]  /*10f30*/  @!PT LDS RZ, [RZ] ;  /* 0x00000000fffff984 */ /* 0x000fe20000000800 */
[----:B------:R-:W-:Y:S01]  /*10f40*/  @!PT LDS RZ, [RZ] ;  /* 0x00000000fffff984 */ /* 0x000fe20000000800 */
[----:B------:R-:W-:Y:S01]  /*10f50*/  @!PT LDS RZ, [RZ] ;  /* 0x00000000fffff984 */ /* 0x000fe20000000800 */
[----:B------:R1:W-:Y:S01]  /*10f60*/  LDGSTS.E.BYPASS.LTC128B.128.ZFILL [R229+0x1100], [R2.64], P5 ;  /* 0x0110000002e57fae */ /* 0x0003e2000a941d46 */
[C---:B------:R-:W-:Y:S02]  /*10f70*/  ISETP.NE.U32.AND P5, PT, R12.reuse, RZ, PT ;  /* 0x000000ff0c00720c */ /* 0x040fe40003fa5070 */
[----:B-1----:R-:W-:Y:S04]  /*10f80*/  IADD3 R2, -R12, 0x10, RZ ;  /* 0x000000100c027810 */ /* 0x002fe80007ffe1ff */
[----:B------:R-:W-:Y:S04]  /*10f90*/  LOP3.LUT R2, R2, 0xf, RZ, 0xc0, !PT ;  /* 0x0000000f02027812 */ /* 0x000fe800078ec0ff */
[----:B------:R-:W-:Y:S01]  /*10fa0*/  IADD3 R2, P2, P0, R2, R236, R21 ;  /* 0x000000ec02027210 */ /* 0x000fe2000785e015 */
[----:B------:R-:W-:Y:S03]  /*10fb0*/  IMAD.MOV.U32 R236, RZ, RZ, 0x2 ;  /* 0x00000002ffec7424 */ /* 0x000fe600078e00ff */
[----:B------:R-:W-:Y:S05]  /*10fc0*/  IADD3.X R3, RZ, R13, R6, P2, P0 ;  /* 0x0000000dff037210 */ /* 0x000fea00017e0406 */
[----:B------:R1:W-:Y:S02]  /*10fd0*/  LDGSTS.E.BYPASS.LTC128B.128.ZFILL [R229+0x5100], [R2.64], P5 ;  /* 0x0510000002e57fae */ /* 0x0003e4000a941d46 */
[----:B-1----:R-:W-:Y:S01]  /*10fe0*/  MOV R2, 0x11010 ;  /* 0x0001101000027802 */ /* 0x002fe20000000f00 */
[----:B------:R-:W-:Y:S03]  /*10ff0*/  IMAD.MOV.U32 R3, RZ, RZ, 0x181f ;  /* 0x0000181fff037424 */ /* 0x000fe600078e00ff */
        /* <DEDUP_REMOVED lines=33> */
[----:B------:R-:W-:Y:S01]  /*11210*/  MOV R4, R236 ;  /* 0x000000ec00047202 */ /* 0x000fe20000000f00 */
[----:B------:R-:W-:-:S05]  /*11220*/  BRA `(.L_x_120) ;  /* 0xffff52d000007947 */ /* 0x000fca000383ffff */
.L_x_88:
[----:B------:R-:W-:Y:S01]  /*11230*/  MOV R236, RZ ;  /* 0x000000ff00ec7202 */ /* 0x000fe20000000f00 */
[----:B------:R-:W-:Y:S01]  /*11240*/  IMAD.MOV.U32 R235, RZ, RZ, R0 ;  /* 0x000000ffffeb7224 */ /* 0x000fe200078e0000 */
[----:B------:R-:W-:Y:S01]  /*11250*/  MOV R2, 0x11280 ;  /* 0x0001128000027802 */ /* 0x000fe20000000f00 */
[----:B------:R-:W-:Y:S02]  /*11260*/  IMAD.MOV.U32 R3, RZ, RZ, 0x181f ;  /* 0x0000181fff037424 */ /* 0x000fe400078e00ff */
[----:B------:R-:W-:Y:S05]  /*11270*/  CALL.REL.NOINC `($__internal_1_$__cuda_sm70_shflsync_idx_p) ;  /* 0x0000182000007944 */ /* 0x000fea0003c00000 */
[----:B------:R-:W-:Y:S01]  /*11280*/  MOV R145, R236 ;  /* 0x000000ec00917202 */ /* 0x000fe20000000f00 */
[----:B------:R-:W-:-:S05]  /*11290*/  BRA `(.L_x_121) ;  /* 0xffff61f000007947 */ /* 0x000fca000383ffff */
.L_x_89:
        /* <DEDUP_REMOVED lines=83> */
.L_x_90:
[----:B------:R-:W-:Y:S01]  /*117d0*/  MOV R236, RZ ;  /* 0x000000ff00ec7202 */ /* 0x000fe20000000f00 */
[----:B------:R-:W-:Y:S01]  /*117e0*/  IMAD.MOV.U32 R235, RZ, RZ, R68 ;  /* 0x000000ffffeb7224 */ /* 0x000fe200078e0044 */
[----:B------:R-:W-:Y:S01]  /*117f0*/  MOV R2, 0x11820 ;  /* 0x0001182000027802 */ /* 0x000fe20000000f00 */
[----:B------:R-:W-:Y:S02]  /*11800*/  IMAD.MOV.U32 R3, RZ, RZ, 0x1c1f ;  /* 0x00001c1fff037424 */ /* 0x000fe400078e00ff */
[----:B------:R-:W-:Y:S05]  /*11810*/  CALL.REL.NOINC `($__internal_1_$__cuda_sm70_shflsync_idx_p) ;  /* 0x0000128000007944 */ /* 0x000fea0003c00000 */
[----:B------:R-:W-:Y:S01]  /*11820*/  MOV R0, R236 ;  /* 0x000000ec00007202 */ /* 0x000fe20000000f00 */
[----:B------:R-:W-:-:S05]  /*11830*/  BRA `(.L_x_123) ;  /* 0xffff602000007947 */ /* 0x000fca000383ffff */
.L_x_91:
[----:B------:R-:W-:Y:S01]  /*11840*/  MOV R236, 0x1 ;  /* 0x0000000100ec7802 */ /* 0x000fe20000000f00 */
[----:B------:R-:W-:Y:S01]  /*11850*/  IMAD.MOV.U32 R235, RZ, RZ, R68 ;  /* 0x000000ffffeb7224 */ /* 0x000fe200078e0044 */
[----:B------:R-:W-:Y:S01]  /*11860*/  MOV R2, 0x11890 ;  /* 0x0001189000027802 */ /* 0x000fe20000000f00 */
[----:B------:R-:W-:Y:S02]  /*11870*/  IMAD.MOV.U32 R3, RZ, RZ, 0x1c1f ;  /* 0x00001c1fff037424 */ /* 0x000fe400078e00ff */
[----:B-1----:R-:W-:Y:S05]  /*11880*/  CALL.REL.NOINC `($__internal_1_$__cuda_sm70_shflsync_idx_p) ;  /* 0x0000121000007944 */ /* 0x002fea0003c00000 */
[----:B------:R-:W-:Y:S01]  /*11890*/  FMNMX.FTZ R0, R4, R70, !PT ;  /* 0x0000004604007209 */ /* 0x000fe20007810000 */
[----:B------:R-:W-:Y:S03]  /*118a0*/  IMAD.IADD R69, R69, 0x1, R236 ;  /* 0x0000000145457824 */ /* 0x000fe600078e02ec */
[----:B------:R-:W-:Y:S02]  /*118b0*/  FMNMX.FTZ R0, R5, R0, !PT ;  /* 0x0000000005007209 */ /* 0x000fe40007810000 */
[C---:B------:R-:W-:Y:S02]  /*118c0*/  ISETP.GT.AND P6, PT, R69.reuse, RZ, PT ;  /* 0x000000ff4500720c */ /* 0x040fe40003fc4270 */
[C---:B------:R-:W-:Y:S02]  /*118d0*/  ISETP.GT.AND P5, PT, R69.reuse, 0x1, PT ;  /* 0x000000014500780c */ /* 0x040fe40003fa4270 */
[----:B------:R-:W-:Y:S02]  /*118e0*/  FSEL R9, R6, -INF , P6 ;  /* 0xff80000006097808 */ /* 0x000fe40003000000 */
[----:B------:R-:W-:Y:S02]  /*118f0*/  ISETP.GT.AND P2, PT, R69, 0x8, PT ;  /* 0x000000084500780c */ /* 0x000fe40003f44270 */
[----:B------:R-:W-:Y:S02]  /*11900*/  FSEL R12, R7, -INF , P5 ;  /* 0xff800000070c7808 */ /* 0x000fe40002800000 */
[----:B------:R-:W-:Y:S02]  /*11910*/  FMNMX.FTZ R2, R9, R71, !PT ;  /* 0x0000004709027209 */ /* 0x000fe40007810000 */
[----:B------:R-:W-:Y:S02]  /*11920*/  ISETP.GT.AND P0, PT, R69, 0x9, PT ;  /* 0x000000094500780c */ /* 0x000fe40003f04270 */
[----:B------:R-:W-:Y:S02]  /*11930*/  FSEL R10, R10, -INF , P2 ;  /* 0xff8000000a0a7808 */ /* 0x000fe40001000000 */
[----:B------:R-:W-:Y:S02]  /*11940*/  FMNMX.FTZ R2, R12, R2, !PT ;  /* 0x000000020c027209 */ /* 0x000fe40007810000 */
[----:B------:R-:W-:Y:S02]  /*11950*/  FSEL R11, R11, -INF , P0 ;  /* 0xff8000000b0b7808 */ /* 0x000fe40000000000 */
[----:B------:R-:W-:Y:S02]  /*11960*/  ISETP.GT.AND P6, PT, R69, 0x10, PT ;  /* 0x000000104500780c */ /* 0x000fe40003fc4270 */
[----:B------:R-:W-:Y:S02]  /*11970*/  FMNMX.FTZ R0, R145, R0, !PT ;  /* 0x0000000091007209 */ /* 0x000fe40007810000 */
[----:B------:R-:W-:Y:S02]  /*11980*/  FMNMX.FTZ R2, R10, R2, !PT ;  /* 0x000000020a027209 */ /* 0x000fe40007810000 */
[----:B------:R-:W-:Y:S02]  /*11990*/  ISETP.GT.AND P5, PT, R69, 0x11, PT ;  /* 0x000000114500780c */ /* 0x000fe40003fa4270 */
[----:B------:R-:W-:Y:S02]  /*119a0*/  FSEL R14, R14, -INF , P6 ;  /* 0xff8000000e0e7808 */ /* 0x000fe40003000000 */
        /* <DEDUP_REMOVED lines=10> */
[----:B------:R-:W-:Y:S02]  /*11a50*/  FSEL R19, R19, -INF , P0 ;  /* 0xff80000013137808 */ /* 0x000fe40000000000 */
[C---:B------:R-:W-:Y:S02]  /*11a60*/  ISETP.GT.AND P6, PT, R69.reuse, 0x20, PT ;  /* 0x000000204500780c */ /* 0x040fe40003fc4270 */
        /* <DEDUP_REMOVED lines=83> */
[----:B------:R-:W-:Y:S02]  /*11fa0*/  FMNMX.FTZ R0, R57, R0, !PT ;  /* 0x0000000039007209 */ /* 0x000fe40007810000 */
[----:B------:R-:W-:Y:S02]  /*11fb0*/  FSEL R62, R62, -INF , P6 ;  /* 0xff8000003e3e7808 */ /* 0x000fe40003000000 */
[----:B------:R-:W-:Y:S02]  /*11fc0*/  FMNMX.FTZ R6, R59, R2, !PT ;  /* 0x000000023b067209 */ /* 0x000fe40007810000 */
[----:B------:R-:W-:Y:S02]  /*11fd0*/  ISETP.GT.AND P2, PT, R69, 0x78, PT ;  /* 0x000000784500780c */ /* 0x000fe40003f44270 */
[----:B------:R-:W-:Y:S01]  /*11fe0*/  FMNMX.FTZ R68, R60, R0, !PT ;  /* 0x000000003c447209 */ /* 0x000fe20007810000 */
[----:B------:R-:W-:Y:S01]  /*11ff0*/  IMAD.MOV.U32 R0, RZ, RZ, 0x2 ;  /* 0x00000002ff007424 */ /* 0x000fe200078e00ff */
[----:B------:R-:W-:Y:S02]  /*12000*/  FSEL R63, R63, -INF , P5 ;  /* 0xff8000003f3f7808 */ /* 0x000fe40002800000 */
[----:B------:R-:W-:Y:S02]  /*12010*/  FMNMX.FTZ R6, R62, R6, !PT ;  /* 0x000000063e067209 */ /* 0x000fe40007810000 */
[----:B------:R-:W-:Y:S02]  /*12020*/  ISETP.GT.AND P0, PT, R69, 0x79, PT ;  /* 0x000000794500780c */ /* 0x000fe40003f04270 */
[----:B------:R-:W-:Y:S02]  /*12030*/  FMNMX.FTZ R68, R61, R68, !PT ;  /* 0x000000443d447209 */ /* 0x000fe40007810000 */
[----:B------:R-:W-:Y:S02]  /*12040*/  FSEL R66, R66, -INF , P2 ;  /* 0xff80000042427808 */ /* 0x000fe40001000000 */
[----:B------:R-:W-:Y:S02]  /*12050*/  FMNMX.FTZ R6, R63, R6, !PT ;  /* 0x000000063f067209 */ /* 0x000fe40007810000 */
[----:B------:R-:W-:Y:S02]  /*12060*/  FMNMX.FTZ R68, R64, R68, !PT ;  /* 0x0000004440447209 */ /* 0x000fe40007810000 */
[----:B------:R-:W-:Y:S02]  /*12070*/  FSEL R67, R67, -INF , P0 ;  /* 0xff80000043437808 */ /* 0x000fe40000000000 */
[----:B------:R-:W-:Y:S02]  /*12080*/  FMNMX.FTZ R6, R66, R6, !PT ;  /* 0x0000000642067209 */ /* 0x000fe40007810000 */
[----:B------:R-:W-:Y:S02]  /*12090*/  FMNMX.FTZ R68, R65, R68, !PT ;  /* 0x0000004441447209 */ /* 0x000fe40007810000 */
[----:B------:R-:W-:Y:S02]  /*120a0*/  FMNMX.FTZ R6, R67, R6, !PT ;  /* 0x0000000643067209 */ /* 0x000fe40007810000 */
[----:B------:R-:W-:Y:S02]  /*120b0*/  MOV R2, 0x120d0 ;  /* 0x000120d000027802 */ /* 0x000fe40000000f00 */
[----:B------:R-:W-:Y:S05]  /*120c0*/  CALL.REL.NOINC `($__internal_0_$__cuda_sm70_shflsync_bfly_p) ;  /* 0x0000097000007944 */ /* 0x000fea0003c00000 */
[----:B------:R-:W-:Y:S01]  /*120d0*/  FMNMX.FTZ R68, R68, R0, !PT ;  /* 0x0000000044447209 */ /* 0x000fe20007810000 */
[----:B------:R-:W-:Y:S01]  /*120e0*/  IMAD.MOV.U32 R0, RZ, RZ, 0x1 ;  /* 0x00000001ff007424 */ /* 0x000fe200078e00ff */
[----:B------:R-:W-:Y:S02]  /*120f0*/  MOV R2, 0x12110 ;  /* 0x0001211000027802 */ /* 0x000fe40000000f00 */
        /* <DEDUP_REMOVED lines=8> */
[----:B------:R-:W-:Y:S02]  /*12180*/  MOV R2, 0x121a0 ;  /* 0x000121a000027802 */ /* 0x000fe40000000f00 */
[----:B------:R-:W-:Y:S05]  /*12190*/  CALL.REL.NOINC `($__internal_0_$__cuda_sm70_shflsync_bfly_p) ;  /* 0x000008a000007944 */ /* 0x000fea0003c00000 */
[----:B------:R-:W-:-:S05]  /*121a0*/  BRA `(.L_x_124) ;  /* 0xffff636000007947 */ /* 0x000fca000383ffff */
.L_x_94:
[----:B-1--4-:R-:W-:Y:S01]  /*121b0*/  MOV R236, RZ ;  /* 0x000000ff00ec7202 */ /* 0x012fe20000000f00 */
[----:B------:R-:W-:Y:S01]  /*121c0*/  IMAD.MOV.U32 R235, RZ, RZ, R36 ;  /* 0x000000ffffeb7224 */ /* 0x000fe200078e0024 */
[----:B------:R-:W-:Y:S01]  /*121d0*/  MOV R2, 0x12200 ;  /* 0x0001220000027802 */ /* 0x000fe20000000f00 */
[----:B------:R-:W-:Y:S02]  /*121e0*/  IMAD.MOV.U32 R3, RZ, RZ, 0x181f ;  /* 0x0000181fff037424 */ /* 0x000fe400078e00ff */
[----:B------:R-:W-:Y:S05]  /*121f0*/  CALL.REL.NOINC `($__internal_1_$__cuda_sm70_shflsync_idx_p) ;  /* 0x000008a000007944 */ /* 0x000fea0003c00000 */
[----:B------:R-:W-:Y:S01]  /*12200*/  MOV R28, R236 ;  /* 0x000000ec001c7202 */ /* 0x000fe20000000f00 */
[----:B------:R-:W-:-:S05]  /*12210*/  BRA `(.L_x_125) ;  /* 0xffff862000007947 */ /* 0x000fca000383ffff */
.L_x_97:
[----:B------:R-:W-:Y:S01]  /*12220*/  MOV R236, RZ ;  /* 0x000000ff00ec7202 */ /* 0x000fe20000000f00 */
[----:B------:R-:W-:Y:S01]  /*12230*/  IMAD.MOV.U32 R235, RZ, RZ, R0 ;  /* 0x000000ffffeb7224 */ /* 0x000fe200078e0000 */
[----:B------:R-:W-:Y:S01]  /*12240*/  MOV R2, 0x12270 ;  /* 0x0001227000027802 */ /* 0x000fe20000000f00 */
[----:B------:R-:W-:Y:S02]  /*12250*/  IMAD.MOV.U32 R3, RZ, RZ, 0x181f ;  /* 0x0000181fff037424 */ /* 0x000fe400078e00ff */
[----:B------:R-:W-:Y:S05]  /*12260*/  CALL.REL.NOINC `($__internal_1_$__cuda_sm70_shflsync_idx_p) ;  /* 0x0000083000007944 */ /* 0x000fea0003c00000 */
[----:B------:R-:W-:Y:S01]  /*12270*/  MOV R145, R236 ;  /* 0x000000ec00917202 */ /* 0x000fe20000000f00 */
[----:B------:R-:W-:-:S05]  /*12280*/  BRA `(.L_x_126) ;  /* 0xffff96c000007947 */ /* 0x000fca000383ffff */
.L_x_98:
[----:B------:R-:W-:Y:S01]  /*12290*/  MOV R236, RZ ;  /* 0x000000ff00ec7202 */ /* 0x000fe20000000f00 */
[----:B------:R-:W-:Y:S01]  /*122a0*/  IMAD.MOV.U32 R235, RZ, RZ, R68 ;  /* 0x000000ffffeb7224 */ /* 0x000fe200078e0044 */
[----:B------:R-:W-:Y:S01]  /*122b0*/  MOV R2, 0x122e0 ;  /* 0x000122e000027802 */ /* 0x000fe20000000f00 */
[----:B------:R-:W-:Y:S02]  /*122c0*/  IMAD.MOV.U32 R3, RZ, RZ, 0x181f ;  /* 0x0000181fff037424 */ /* 0x000fe400078e00ff */
[----:B-12---:R-:W-:Y:S05]  /*122d0*/  CALL.REL.NOINC `($__internal_1_$__cuda_sm70_shflsync_idx_p) ;  /* 0x000007c000007944 */ /* 0x006fea0003c00000 */
[C---:B------:R-:W-:Y:S01]  /*122e0*/  IADD3 R146, -R228.reuse, 0x10, RZ ;  /* 0x00000010e4927810 */ /* 0x040fe20007ffe1ff */
[----:B------:R-:W-:Y:S01]  /*122f0*/  IMAD.MOV.U32 R235, RZ, RZ, R0 ;  /* 0x000000ffffeb7224 */ /* 0x000fe200078e0000 */
[----:B------:R-:W-:Y:S02]  /*12300*/  ISETP.NE.U32.AND P2, PT, R228, RZ, PT ;  /* 0x000000ffe400720c */ /* 0x000fe40003f45070 */
[----:B------:R-:W-:Y:S04]  /*12310*/  LOP3.LUT R146, R146, 0xf, RZ, 0xc0, !PT ;  /* 0x0000000f92927812 */ /* 0x000fe800078ec0ff */
[----:B------:R-:W-:Y:S04]  /*12320*/  IADD3 R146, P5, P4, R146, R236, R150 ;  /* 0x000000ec92927210 */ /* 0x000fe80007cbe096 */
[----:B------:R-:W-:Y:S02]  /*12330*/  IADD3.X R147, RZ, R145, R69, P5, P4 ;  /* 0x00000091ff937210 */ /* 0x000fe40002fe8445 */
[----:B------:R-:W-:Y:S01]  /*12340*/  IADD3 R2, P4, R236, R151, RZ ;  /* 0x00000097ec027210 */ /* 0x000fe20007f9e0ff */
[----:B------:R-:W-:Y:S02]  /*12350*/  IMAD.MOV.U32 R236, RZ, RZ, 0x1 ;  /* 0x00000001ffec7424 */ /* 0x000fe400078e00ff */
[----:B------:R-:W-:Y:S01]  /*12360*/  @!PT LDS RZ, [RZ] ;  /* 0x00000000fffff984 */ /* 0x000fe20000000800 */
[----:B------:R-:W-:Y:S01]  /*12370*/  @!PT LDS RZ, [RZ] ;  /* 0x00000000fffff984 */ /* 0x000fe20000000800 */
[----:B------:R-:W-:Y:S01]  /*12380*/  @!PT LDS RZ, [RZ] ;  /* 0x00000000fffff984 */ /* 0x000fe20000000800 */
[----:B------:R1:W-:Y:S02]  /*12390*/  LDGSTS.E.BYPASS.LTC128B.128.ZFILL [R229+0x8100], [R146.64], P2 ;  /* 0x0810000092e57fae */ /* 0x0003e40009141d46 */
[----:B------:R-:W-:Y:S05]  /*123a0*/  IMAD.X R3, R145, 0x1, R144, P4 ;  /* 0x0000000191037824 */ /* 0x000fea00020e0690 */
[----:B------:R2:W-:Y:S02]  /*123b0*/  LDGSTS.E.BYPASS.LTC128B.128 [R229+0xc100], [R2.64], !P0 ;  /* 0x0c10000002e57fae */ /* 0x0005e4000c101d46 */
[----:B--2---:R-:W-:Y:S01]  /*123c0*/  MOV R2, 0x123f0 ;  /* 0x000123f000027802 */ /* 0x004fe20000000f00 */
[----:B------:R-:W-:Y:S02]  /*123d0*/  IMAD.MOV.U32 R3, RZ, RZ, 0x181f ;  /* 0x0000181fff037424 */ /* 0x000fe400078e00ff */
[----:B-1----:R-:W-:Y:S05]  /*123e0*/  CALL.REL.NOINC `($__internal_1_$__cuda_sm70_shflsync_idx_p) ;  /* 0x000006b000007944 */ /* 0x002fea0003c00000 */
        /* <DEDUP_REMOVED lines=54> */
.L_x_99:
[----:B------:R-:W-:Y:S02]  /*12750*/  MOV R0, 0x2 ;  /* 0x0000000200007802 */ /* 0x000fe40000000f00 */
        /* <DEDUP_REMOVED lines=16> */
.L_x_101:
[----:B------:R-:W-:Y:S01]  /*12860*/  IMAD.MOV.U32 R68, RZ, RZ, R247 ;  /* 0x000000ffff447224 */ /* 0x000fe200078e00f7 */
[----:B------:R-:W-:-:S02]  /*12870*/  MOV R0, 0x2 ;  /* 0x0000000200007802 */ /* 0x000fc40000000f00 */
[----:B------:R-:W-:Y:S02]  /*12880*/  MOV R2, 0x128a0 ;  /* 0x000128a000027802 */ /* 0x000fe40000000f00 */
[----:B------:R-:W-:Y:S05]  /*12890*/  CALL.REL.NOINC `($__internal_0_$__cuda_sm70_shflsync_bfly_p) ;  /* 0x000001a000007944 */ /* 0x000fea0003c00000 */
[----:B------:R-:W-:Y:S01]  /*128a0*/  MOV R4, R0 ;  /* 0x0000000000047202 */ /* 0x000fe20000000f00 */
[----:B------:R-:W-:Y:S05]  /*128b0*/  BRA `(.L_x_129) ;  /* 0xffffb80000007947 */ /* 0x000fea000383ffff */
.L_x_102:
[----:B------:R-:W-:Y:S01]  /*128c0*/  IMAD.MOV.U32 R68, RZ, RZ, R4 ;  /* 0x000000ffff447224 */ /* 0x000fe200078e0004 */
[----:B------:R-:W-:Y:S02]  /*128d0*/  MOV R0, 0x1 ;  /* 0x0000000100007802 */ /* 0x000fe40000000f00 */
[----:B------:R-:W-:Y:S02]  /*128e0*/  MOV R2, 0x12900 ;  /* 0x0001290000027802 */ /* 0x000fe40000000f00 */
[----:B-1----:R-:W-:Y:S05]  /*128f0*/  CALL.REL.NOINC `($__internal_0_$__cuda_sm70_shflsync_bfly_p) ;  /* 0x0000014000007944 */ /* 0x002fea0003c00000 */
[----:B------:R1:W5:Y:S01]  /*12900*/  LDL R68, [R1] ;  /* 0x0000000001447983 */ /* 0x0003620000100800 */
[----:B------:R-:W-:Y:S01]  /*12910*/  FADD.FTZ R4, R4, R0 ;  /* 0x0000000004047221 */ /* 0x000fe20000010000 */
[----:B------:R-:W-:Y:S02]  /*12920*/  MOV R0, 0x2 ;  /* 0x0000000200007802 */ /* 0x000fe40000000f00 */
[----:B------:R-:W-:Y:S02]  /*12930*/  MOV R2, 0x12950 ;  /* 0x0001295000027802 */ /* 0x000fe40000000f00 */
[----:B-1---5:R-:W-:Y:S05]  /*12940*/  CALL.REL.NOINC `($__internal_0_$__cuda_sm70_shflsync_bfly_p) ;  /* 0x000000f000007944 */ /* 0x022fea0003c00000 */
[----:B------:R-:W2:Y:S02]  /*12950*/  LDL.LU R2, [R1] ;  /* 0x0000000001027983 */ /* 0x000ea40000300800 */
[----:B--2---:R-:W-:Y:S01]  /*12960*/  FADD.FTZ R5, R2, R0 ;  /* 0x0000000002057221 */ /* 0x004fe20000010000 */
[----:B------:R-:W-:-:S02]  /*12970*/  MOV R0, 0x1 ;  /* 0x0000000100007802 */ /* 0x000fc40000000f00 */
[----:B------:R-:W-:Y:S02]  /*12980*/  MOV R2, 0x129b0 ;  /* 0x000129b000027802 */ /* 0x000fe40000000f00 */
[----:B------:R-:W-:Y:S02]  /*12990*/  MOV R68, R5 ;  /* 0x0000000500447202 */ /* 0x000fe40000000f00 */
[----:B------:R-:W-:Y:S05]  /*129a0*/  CALL.REL.NOINC `($__internal_0_$__cuda_sm70_shflsync_bfly_p) ;  /* 0x0000009000007944 */ /* 0x000fea0003c00000 */
[----:B------:R-:W-:Y:S01]  /*129b0*/  MOV R3, R0 ;  /* 0x0000000000037202 */ /* 0x000fe20000000f00 */
[----:B------:R-:W-:Y:S05]  /*129c0*/  BRA `(.L_x_130) ;  /* 0xffffb77000007947 */ /* 0x000fea000383ffff */
.L_x_112:
[----:B------:R-:W-:Y:S01]  /*129d0*/  IMAD.MOV.U32 R235, RZ, RZ, R18 ;  /* 0x000000ffffeb7224 */ /* 0x000fe200078e0012 */
[----:B------:R-:W-:Y:S01]  /*129e0*/  MOV R236, RZ ;  /* 0x000000ff00ec7202 */ /* 0x000fe20000000f00 */
[----:B-1--4-:R-:W-:Y:S01]  /*129f0*/  IMAD.MOV.U32 R3, RZ, RZ, 0x1f ;  /* 0x0000001fff037424 */ /* 0x012fe200078e00ff */
[----:B------:R-:W-:Y:S02]  /*12a00*/  MOV R2, 0x12a20 ;  /* 0x00012a2000027802 */ /* 0x000fe40000000f00 */
[----:B--23-5:R-:W-:Y:S05]  /*12a10*/  CALL.REL.NOINC `($__internal_1_$__cuda_sm70_shflsync_idx_p) ;  /* 0x0000008000007944 */ /* 0x02cfea0003c00000 */
[----:B------:R-:W-:Y:S01]  /*12a20*/  MOV R0, R236 ;  /* 0x000000ec00007202 */ /* 0x000fe20000000f00 */
[----:B------:R-:W-:Y:S05]  /*12a30*/  BRA `(.L_x_131) ;  /* 0xffffd20000007947 */ /* 0x000fea000383ffff */
        .weak           $__internal_0_$__cuda_sm70_shflsync_bfly_p
        .type           $__internal_0_$__cuda_sm70_shflsync_bfly_p,@function
        .size           $__internal_0_$__cuda_sm70_shflsync_bfly_p,($__internal_1_$__cuda_sm70_shflsync_idx_p - $__internal_0_$__cuda_sm70_shflsync_bfly_p)
$__internal_0_$__cuda_sm70_shflsync_bfly_p:
[----:B------:R-:W-:Y:S02]  /*12a40*/  MOV R172, 0xffffffff ;  /* 0xffffffff00ac7802 */ /* 0x000fe40000000f00 */
[----:B------:R-:W-:Y:S02]  /*12a50*/  MOV R3, 0x1f ;  /* 0x0000001f00037802 */ /* 0x000fe40000000f00 */
[----:B------:R-:W-:Y:S04]  /*12a60*/  WARPSYNC R172 ;  /* 0x000000ac00007348 */ /* 0x000fe80003800000 */
[----:B------:R1:W2:Y:S02]  /*12a70*/  SHFL.BFLY PT, R0, R68, R0, R3 ;  /* 0x0c00000044007389 */ /* 0x0002a400000e0003 */
[----:B-1----:R-:W-:-:S04]  /*12a80*/  MOV R3, 0x0 ;  /* 0x0000000000037802 */ /* 0x002fc80000000f00 */
[----:B--2---:R-:W-:Y:S05]  /*12a90*/  RET.REL.NODEC R2 `(_ZN7cutlass13device_kernelIN5flash19enable_sm80_to_sm89INS1_16FlashAttnFwdSm80INS1_25CollectiveMainloopFwdSm80ILi8ELi1ELb1EN4cute5tupleIJNS5_1CILi128EEES8_S8_EEELi128ENS_6half_tEfNS_4arch4Sm80ELb1ELb0ELb0ELb0ELb1ELb0ELb1ELb1EEENS1_21CollectiveEpilogueFwdIS9_NS6_IJNS7_ILi1EEESF_SF_EEESA_SC_Li256ELb0ELb1ELb1ELb0EEENS1_30DynamicPersistentTileSchedulerILi256ELi256ELb1ELb1ELb0EEEEEEEEEvNT_6ParamsE) ;  /* 0xfffed56002007950 */ /* 0x004fea0003c3ffff */
        .weak           $__internal_1_$__cuda_sm70_shflsync_idx_p
        .type           $__internal_1_$__cuda_sm70_shflsync_idx_p,@function
        .size           $__internal_1_$__cuda_sm70_shflsync_idx_p,(.L_x_1786 - $__internal_1_$__cuda_sm70_shflsync_idx_p)
$__internal_1_$__cuda_sm70_shflsync_idx_p:
[----:B------:R-:W-:-:S04]  /*12aa0*/  MOV R239, 0xffffffff ;  /* 0xffffffff00ef7802 */ /* 0x000fc80000000f00 */
[----:B------:R-:W-:Y:S04]  /*12ab0*/  WARPSYNC R239 ;  /* 0x000000ef00007348 */ /* 0x000fe80003800000 */
[----:B------:R1:W2:Y:S02]  /*12ac0*/  SHFL.IDX PT, R236, R235, R236, R3 ;  /* 0x000000ecebec7389 */ /* 0x0002a400000e0003 */
[----:B-1----:R-:W-:-:S04]  /*12ad0*/  MOV R3, 0x0 ;  /* 0x0000000000037802 */ /* 0x002fc80000000f00 */
[----:B--2---:R-:W-:Y:S05]  /*12ae0*/  RET.REL.NODEC R2 `(_ZN7cutlass13device_kernelIN5flash19enable_sm80_to_sm89INS1_16FlashAttnFwdSm80INS1_25CollectiveMainloopFwdSm80ILi8ELi1ELb1EN4cute5tupleIJNS5_1CILi128EEES8_S8_EEELi128ENS_6half_tEfNS_4arch4Sm80ELb1ELb0ELb0ELb0ELb1ELb0ELb1ELb1EEENS1_21CollectiveEpilogueFwdIS9_NS6_IJNS7_ILi1EEESF_SF_EEESA_SC_Li256ELb0ELb1ELb1ELb0EEENS1_30DynamicPersistentTileSchedulerILi256ELi256ELb1ELb1ELb0EEEEEEEEEvNT_6ParamsE) ;  /* 0xfffed51002007950 */ /* 0x004fea0003c3ffff */
.L_x_132:
        /* <DEDUP_REMOVED lines=9> */
.L_x_1786:


//--------------------- .text._ZN7cutlass13device_kernelIN5flash19enable_sm80_to_sm89INS1_16FlashAttnFwdSm80INS1_25CollectiveMainloopFwdSm80ILi4ELi1ELb0EN4cute5tupleIJNS5_1CILi128EEENS7_ILi64EEES8_EEELi128ENS_6half_tEfNS_4arch4Sm80ELb0ELb0ELb0ELb0ELb1ELb0ELb1ELb1EEENS1_21CollectiveEpilogueFwdINS6_IJS8_S8_S9_EEENS6_IJNS7_ILi1EEESH_SH_EEESB_SD_Li128ELb0ELb1ELb1ELb0EEENS1_19SingleTileSchedulerILb0ELb1ELb1ELi128EEEEEEEEEvNT_6ParamsE --------------------------
	.section	.text._ZN7cutlass13device_kernelIN5flash19enable_sm80_to_sm89INS1_16FlashAttnFwdSm80INS1_25CollectiveMainloopFwdSm80ILi4ELi1ELb0EN4cute5tupleIJNS5_1CILi128EEENS7_ILi64EEES8_EEELi128ENS_6half_tEfNS_4arch4Sm80ELb0ELb0ELb0ELb0ELb1ELb0ELb1ELb1EEENS1_21CollectiveEpilogueFwdINS6_IJS8_S8_S9_EEENS6_IJNS7_ILi1EEESH_SH_EEESB_SD_Li128ELb0ELb1ELb1ELb0EEENS1_19SingleTileSchedulerILb0ELb1ELb1ELi128EEEEEEEEEvNT_6ParamsE,"ax",@progbits
	.sectioninfo	@"SHI_REGISTERS=255"
	.align	128
.text._ZN7cutlass13device_kernelIN5flash19enable_sm80_to_sm89INS1_16FlashAttnFwdSm80INS1_25CollectiveMainloopFwdSm80ILi4ELi1ELb0EN4cute5tupleIJNS5_1CILi128EEENS7_ILi64EEES8_EEELi128ENS_6half_tEfNS_4arch4Sm80ELb0ELb0ELb0ELb0ELb1ELb0ELb1ELb1EEENS1_21CollectiveEpilogueFwdINS6_IJS8_S8_S9_EEENS6_IJNS7_ILi1EEESH_SH_EEESB_SD_Li128ELb0ELb1ELb1ELb0EEENS1_19SingleTileSchedulerILb0ELb1ELb1ELi128EEEEEEEEEvNT_6ParamsE:
        .type           _ZN7cutlass13device_kernelIN5flash19enable_sm80_to_sm89INS1_16FlashAttnFwdSm80INS1_25CollectiveMainloopFwdSm80ILi4ELi1ELb0EN4cute5tupleIJNS5_1CILi128EEENS7_ILi64EEES8_EEELi128ENS_6half_tEfNS_4arch4Sm80ELb0ELb0ELb0ELb0ELb1ELb0ELb1ELb1EEENS1_21CollectiveEpilogueFwdINS6_IJS8_S8_S9_EEENS6_IJNS7_ILi1EEESH_SH_EEESB_SD_Li128ELb0ELb1ELb1ELb0EEENS1_19SingleTileSchedulerILb0ELb1ELb1ELi128EEEEEEEEEvNT_6ParamsE,@function
        .size           _ZN7cutlass13device_kernelIN5flash19enable_sm80_to_sm89INS1_16FlashAttnFwdSm80INS1_25CollectiveMainloopFwdSm80ILi4ELi1ELb0EN4cute5tupleIJNS5_1CILi128EEENS7_ILi64EEES8_EEELi128ENS_6half_tEfNS_4arch4Sm80ELb0ELb0ELb0ELb0ELb1ELb0ELb1ELb1EEENS1_21CollectiveEpilogueFwdINS6_IJS8_S8_S9_EEENS6_IJNS7_ILi1EEESH_SH_EEESB_SD_Li128ELb0ELb1ELb1ELb0EEENS1_19SingleTileSchedulerILb0ELb1ELb1ELi128EEEEEEEEEvNT_6ParamsE,(.L_x_1789 - _ZN7cutlass13device_kernelIN5flash19enable_sm80_to_sm89INS1_16FlashAttnFwdSm80INS1_25CollectiveMainloopFwdSm80ILi4ELi1ELb0EN4cute5tupleIJNS5_1CILi128EEENS7_ILi64EEES8_EEELi128ENS_6half_tEfNS_4arch4Sm80ELb0ELb0ELb0ELb0ELb1ELb0ELb1ELb1EEENS1_21CollectiveEpilogueFwdINS6_IJS8_S8_S9_EEENS6_IJNS7_ILi1EEESH_SH_EEESB_SD_Li128ELb0ELb1ELb1ELb0EEENS1_19SingleTileSchedulerILb0ELb1ELb1ELi128EEEEEEEEEvNT_6ParamsE)
        .other          _ZN7cutlass13device_kernelIN5flash19enable_sm80_to_sm89INS1_16FlashAttnFwdSm80INS1_25CollectiveMainloopFwdSm80ILi4ELi1ELb0EN4cute5tupleIJNS5_1CILi128EEENS7_ILi64EEES8_EEELi128ENS_6half_tEfNS_4arch4Sm80ELb0ELb0ELb0ELb0ELb1ELb0ELb1ELb1EEENS1_21CollectiveEpilogueFwdINS6_IJS8_S8_S9_EEENS6_IJNS7_ILi1EEESH_SH_EEESB_SD_Li128ELb0ELb1ELb1ELb0EEENS1_19SingleTileSchedulerILb0ELb1ELb1ELi128EEEEEEEEEvNT_6ParamsE,@"STO_CUDA_ENTRY STV_DEFAULT"
_ZN7cutlass13device_kernelIN5flash19enable_sm80_to_sm89INS1_16FlashAttnFwdSm80INS1_25CollectiveMainloopFwdSm80ILi4ELi1ELb0EN4cute5tupleIJNS5_1CILi128EEENS7_ILi64EEES8_EEELi128ENS_6half_tEfNS_4arch4Sm80ELb0ELb0ELb0ELb0ELb1ELb0ELb1ELb1EEENS1_21CollectiveEpilogueFwdINS6_IJS8_S8_S9_EEENS6_IJNS7_ILi1EEESH_SH_EEESB_SD_Li128ELb0ELb1ELb1ELb0EEENS1_19SingleTileSchedulerILb0ELb1ELb1ELi128EEEEEEEEEvNT_6ParamsE:
[----:B------:R-:W-:Y:S02]  /*0000*/  MOV R1, c[0x0][0x28] ;  /* 0x00000a0000017a02 */ /* 0x000fe40000000f00 */
[----:B------:R-:W1:Y:S01]  /*0010*/  S2R R2, SR_TID.X ;  /* 0x0000000000027919 */ /* 0x000e620000002100 */
[----:B------:R-:W2:Y:S01]  /*0020*/  S2UR UR6, SR_CTAID.Y ;  /* 0x00000000000679c3 */ /* 0x000ea20000002600 */
[----:B------:R-:W-:-:S07]  /*0030*/  IADD3 R1, R1, -0x28, RZ ;  /* 0xffffffd801017810 */ /* 0x000fce0007ffe0ff */
        /* <DEDUP_REMOVED lines=14> */
.L_x_133:
[----:B------:R-:W-:Y:S02]  /*0120*/  ULDC.64 UR4, c[0x0][0x550] ;  /* 0x0001540000047ab9 */ /* 0x000fe40000000a00 */
[----:B------:R-:W-:Y:S02]  /*0130*/  UISETP.NE.AND UP0, UPT, UR4, 0x1, UPT ;  /* 0x000000010400788c */ /* 0x000fe4000bf05270 */
[----:B------:R-:W-:-:S02]  /*0140*/  UIMAD.WIDE.U32 UR8, UR6, UR5, URZ ;  /* 0x00000005060872a5 */ /* 0x000fc4000f8e003f */
[----:B------:R-:W-:Y:S02]  /*0150*/  ULDC UR4, c[0x0][0x558] ;  /* 0x0001560000047ab9 */ /* 0x000fe40000000800 */
[----:B------:R-:W-:-:S05]  /*0160*/  UMOV UR10, UR6 ;  /* 0x00000006000a7c82 */ /* 0x000fca0008000000 */
[----:B------:R-:W-:-:S03]  /*0170*/  @UP0 USHF.R.U32.HI UR10, URZ, UR4, UR9 ;  /* 0x000000043f0a0299 */ /* 0x000fc60008011609 */
.L_x_134:
        /* <DEDUP_REMOVED lines=28> */
[----:B------:R-:W-:Y:S05]  /*0340*/  @!P0 BRA `(.L_x_135) ;  /* 0x0000023000008947 */ /* 0x000fea0003800000 */
        /* <DEDUP_REMOVED lines=9> */
[----:B------:R-:W3:Y:S03]  /*03e0*/  R2UR UR16, R3 ;  /* 0x00000000031073c2 */ /* 0x000ee600000e0000 */
[----:B------:R-:W-:-:S05]  /*03f0*/  IMAD.MOV R0, RZ, RZ, -R0 ;  /* 0x000000ffff007224 */ /* 0x000fca00078e0a00 */
[----:B------:R-:W4:Y:S01]  /*0400*/  R2UR UR14, R0 ;  /* 0x00000000000e73c2 */ /* 0x000f2200000e0000 */
[----:B---3--:R-:W3:Y:S08]  /*0410*/  I2F.RP R3, UR16 ;  /* 0x0000001000037d06 */ /* 0x008ef00008209400 */
[----:B---3--:R-:W3:Y:S02]  /*0420*/  MUFU.RCP R3, R3 ;  /* 0x0000000300037308 */ /* 0x008ee40000001000 */
[----:B---3--:R-:W-:-:S06]  /*0430*/  IADD3 R3, R3, 0xffffffe, RZ ;  /* 0x0ffffffe03037810 */ /* 0x008fcc0007ffe0ff */
[----:B------:R-:W3:Y:S02]  /*0440*/  F2I.FTZ.U32.TRUNC.NTZ R3, R3 ;  /* 0x0000000300037305 */ /* 0x000ee4000021f000 */
[----:B---3--:R3:W5:Y:S02]  /*0450*/  R2UR UR19, R3 ;  /* 0x00000000031373c2 */ /* 0x00876400000e0000 */
[----:B---3--:R-:W-:Y:S01]  /*0460*/  IMAD.U32 R3, RZ, RZ, UR17 ;  /* 0x00000011ff037e24 */ /* 0x008fe2000f8e00ff */
[----:B-----5:R-:W-:Y:S02]  /*0470*/  UIADD3 UR4, URZ, -UR19, URZ ;  /* 0x800000133f047290 */ /* 0x020fe4000fffe03f */
[----:B------:R-:W-:Y:S02]  /*0480*/  ULOP3.LUT UR17, UR17, UR5, URZ, 0x3c, !UPT ;  /* 0x0000000511117292 */ /* 0x000fe4000f8e3c3f */
[----:B------:R-:W-:Y:S01]  /*0490*/  IABS R3, R3 ;  /* 0x0000000300037213 */ /* 0x000fe20000000000 */
[----:B------:R-:W-:-:S03]  /*04a0*/  UIMAD UR4, UR4, UR16, URZ ;  /* 0x00000010040472a4 */ /* 0x000fc6000f8e023f */
[----:B------:R-:W3:Y:S01]  /*04b0*/  R2UR UR15, R3 ;  /* 0x00000000030f73c2 */ /* 0x000ee200000e0000 */
[----:B------:R-:W-:-:S04]  /*04c0*/  UIMAD.WIDE.U32 UR18, UR19, UR4, UR18 ;  /* 0x00000004131272a5 */ /* 0x000fc8000f8e0012 */
[----:B---3--:R-:W-:-:S04]  /*04d0*/  UIMAD.WIDE.U32 UR18, UR19, UR15, URZ ;  /* 0x0000000f131272a5 */ /* 0x008fc8000f8e003f */
[----:B----4-:R-:W-:-:S04]  /*04e0*/  UIMAD UR14, UR19, UR14, UR15 ;  /* 0x0000000e130e72a4 */ /* 0x010fc8000f8e020f */
        /* <DEDUP_REMOVED lines=9> */
.L_x_135:
[----:B------:R-:W-:Y:S01]  /*0580*/  ULOP3.LUT UR7, UR7, 0xffff, URZ, 0xc0, !UPT ;  /* 0x0000ffff07077892 */ /* 0x000fe2000f8ec03f */
[----:B------:R-:W-:Y:S01]  /*0590*/  PLOP3.LUT P4, PT, PT, PT, PT, 0x80, 0x0 ;  /* 0x000000000000781c */ /* 0x000fe20003f8f070 */
[----:B------:R-:W-:Y:S01]  /*05a0*/  CS2R R8, SRZ ;  /* 0x0000000000087805 */ /* 0x000fe2000001ff00 */
[----:B-1----:R-:W-:Y:S01]  /*05b0*/  CS2R R4, SRZ ;  /* 0x0000000000047805 */ /* 0x002fe2000001ff00 */
[----:B------:R-:W-:Y:S01]  /*05c0*/  UIMAD UR7, UR7, UR19, URZ ;  /* 0x00000013070772a4 */ /* 0x000fe2000f8e023f */
[----:B------:R-:W-:Y:S01]  /*05d0*/  CS2R R166, SRZ ;  /* 0x0000000000a67805 */ /* 0x000fe2000001ff00 */
        /* <DEDUP_REMOVED lines=78> */
[----:B------:R-:W1:Y:S01]  /*0ac0*/  S2R R11, SR_CTAID.X ;  /* 0x00000000000b7919 */ /* 0x000e620000002500 */
[----:B------:R-:W-:Y:S01]  /*0ad0*/  SHF.R.S32.HI R9, RZ, 0x1f, R2 ;  /* 0x0000001fff097819 */ /* 0x000fe20000011402 */
[----:B------:R-:W-:Y:S01]  /*0ae0*/  IMAD.MOV.U32 R0, RZ, RZ, c[0x0][0x2c4] ;  /* 0x0000b100ff007624 */ /* 0x000fe200078e00ff */
[----:B------:R-:W-:Y:S01]  /*0af0*/  USHF.R.S32.HI UR14, URZ, 0x1f, UR10 ;  /* 0x0000001f3f0e7899 */ /* 0x000fe2000801140a */
[----:B------:R3:W4:Y:S01]  /*0b00*/  @P0 LDG.E R4, [R4.64] ;  /* 0x0000000c04040981 */ /* 0x000722000c1e1900 */
[CC--:B------:R-:W-:Y:S01]  /*0b10*/  LEA.HI R6, R9.reuse, R2.reuse, RZ, 0x3 ;  /* 0x0000000209067211 */ /* 0x0c0fe200078f18ff */
[----:B------:R-:W-:Y:S01]  /*0b20*/  ULDC.64 UR4, c[0x0][0x1b8] ;  /* 0x00006e0000047ab9 */ /* 0x000fe20000000a00 */
[----:B------:R-:W-:Y:S01]  /*0b30*/  ISETP.NE.AND P1, PT, R0, 0x1, PT ;  /* 0x000000010000780c */ /* 0x000fe20003f25270 */
[----:B------:R-:W-:Y:S01]  /*0b40*/  UIMAD UR14, UR14, UR4, URZ ;  /* 0x000000040e0e72a4 */ /* 0x000fe2000f8e023f */
[----:B------:R-:W-:Y:S01]  /*0b50*/  LOP3.LUT R46, R6, 0xfffffff8, RZ, 0xc0, !PT ;  /* 0xfffffff8062e7812 */ /* 0x000fe200078ec0ff */
[----:B------:R-:W-:Y:S01]  /*0b60*/  UIMAD.WIDE.U32 UR16, UR10, UR4, URZ ;  /* 0x000000040a1072a5 */ /* 0x000fe2000f8e003f */
[----:B------:R-:W-:Y:S01]  /*0b70*/  SHF.R.S32.HI R6, RZ, 0x3, R6 ;  /* 0x00000003ff067819 */ /* 0x000fe20000011406 */
[----:B------:R-:W-:Y:S01]  /*0b80*/  UIMAD UR14, UR10, UR5, UR14 ;  /* 0x000000050a0e72a4 */ /* 0x000fe2000f8e020e */
[CC--:B------:R-:W-:Y:S01]  /*0b90*/  LEA.HI R15, R9.reuse, R2.reuse, RZ, 0x4 ;  /* 0x00000002090f7211 */ /* 0x0c0fe200078f20ff */
[----:B------:R-:W-:Y:S01]  /*0ba0*/  IMAD.IADD R46, R2, 0x1, -R46 ;  /* 0x00000001022e7824 */ /* 0x000fe200078e0a2e */
[----:B------:R-:W-:Y:S01]  /*0bb0*/  USHF.R.S32.HI UR15, URZ, 0x1f, UR11 ;  /* 0x0000001f3f0f7899 */ /* 0x000fe2000801140b */
[----:B------:R-:W-:Y:S01]  /*0bc0*/  LEA.HI R250, R9, R2, RZ, 0x6 ;  /* 0x0000000209fa7211 */ /* 0x000fe200078f30ff */
[----:B------:R-:W-:Y:S01]  /*0bd0*/  ULDC.64 UR4, c[0x0][0x1c0] ;  /* 0x0000700000047ab9 */ /* 0x000fe20000000a00 */
[C---:B------:R-:W-:Y:S01]  /*0be0*/  IMAD R124, R46.reuse, 0x10, R6 ;  /* 0x000000102e7c7824 */ /* 0x040fe200078e0206 */
[----:B------:R-:W-:Y:S01]  /*0bf0*/  UIADD3 UR17, UR17, UR14, URZ ;  /* 0x0000000e11117290 */ /* 0x000fe2000fffe03f */
[----:B------:R-:W-:Y:S01]  /*0c00*/  IMAD.SHL.U32 R45, R46, 0x8, RZ ;  /* 0x000000082e2d7824 */ /* 0x000fe200078e00ff */
[----:B------:R-:W-:Y:S01]  /*0c10*/  UIMAD UR15, UR15, UR4, URZ ;  /* 0x000000040f0f72a4 */ /* 0x000fe2000f8e023f */
[----:B------:R-:W-:Y:S01]  /*0c20*/  IMAD.SHL.U32 R250, R250, 0x8, RZ ;  /* 0x00000008fafa7824 */ /* 0x000fe200078e00ff */
[----:B------:R-:W-:Y:S01]  /*0c30*/  UIMAD.WIDE.U32 UR16, UR11, UR4, UR16 ;  /* 0x000000040b1072a5 */ /* 0x000fe2000f8e0010 */
[----:B-1----:R-:W-:Y:S01]  /*0c40*/  IMAD R7, R11, 0x80, R124 ;  /* 0x000000800b077824 */ /* 0x002fe200078e027c */
[----:B------:R-:W-:Y:S01]  /*0c50*/  UIMAD UR5, UR11, UR5, UR15 ;  /* 0x000000050b0572a4 */ /* 0x000fe2000f8e020f */
[----:B------:R1:W-:Y:S01]  /*0c60*/  STL [R1], R124 ;  /* 0x0000007c01007387 */ /* 0x0003e20000100800 */
[----:B------:R-:W-:Y:S01]  /*0c70*/  ULDC UR4, c[0x0][0x2c4] ;  /* 0x0000b10000047ab9 */ /* 0x000fe20000000800 */
[----:B------:R-:W-:Y:S01]  /*0c80*/  @P1 IMAD.HI.U32 R0, R7, c[0x0][0x2c8], RZ ;  /* 0x0000b20007001a27 */ /* 0x000fe200078e00ff */
[----:B------:R-:W-:Y:S01]  /*0c90*/  UIADD3 UR5, UR17, UR5, URZ ;  /* 0x0000000511057290 */ /* 0x000fe2000fffe03f */
[C---:B------:R-:W-:Y:S01]  /*0ca0*/  IADD3 R40, R45.reuse, 0x40, RZ ;  /* 0x000000402d287810 */ /* 0x040fe20007ffe0ff */
[----:B------:R-:W-:Y:S01]  /*0cb0*/  ULDC UR14, c[0x0][0x168] ;  /* 0x00005a00000e7ab9 */ /* 0x000fe20000000800 */
[----:B---3--:R-:W-:Y:S01]  /*0cc0*/  IMAD.MOV.U32 R5, RZ, RZ, R7 ;  /* 0x000000ffff057224 */ /* 0x008fe200078e0007 */
[----:B------:R-:W-:Y:S01]  /*0cd0*/  @P1 SHF.R.U32.HI R5, RZ, c[0x0][0x2cc], R0 ;  /* 0x0000b300ff051a19 */ /* 0x000fe20000011600 */
[----:B------:R-:W-:Y:S01]  /*0ce0*/  IMAD.U32 R13, RZ, RZ, UR17 ;  /* 0x00000011ff0d7e24 */ /* 0x000fe2000f8e00ff */
[----:B------:R-:W-:Y:S01]  /*0cf0*/  UIMAD UR14, UR4, UR14, URZ ;  /* 0x0000000e040e72a4 */ /* 0x000fe2000f8e023f */
[----:B------:R-:W-:Y:S01]  /*0d00*/  IMAD.U32 R12, RZ, RZ, UR16 ;  /* 0x00000010ff0c7e24 */ /* 0x000fe2000f8e00ff */
[--C-:B------:R-:W-:Y:S01]  /*0d10*/  SHF.R.S32.HI R3, RZ, 0x1f, R5.reuse ;  /* 0x0000001fff037819 */ /* 0x100fe20000011405 */
[----:B------:R-:W-:Y:S01]  /*0d20*/  IMAD.U32 R13, RZ, RZ, UR5 ;  /* 0x00000005ff0d7e24 */ /* 0x000fe2000f8e00ff */
[----:B------:R-:W-:Y:S01]  /*0d30*/  ISETP.GE.AND P3, PT, R45, c[0x0][0x198], PT ;  /* 0x000066002d007a0c */ /* 0x000fe20003f66270 */
[----:B------:R-:W-:Y:S01]  /*0d40*/  IMAD.MOV R0, RZ, RZ, -R5 ;  /* 0x000000ffff007224 */ /* 0x000fe200078e0a05 */
[----:B------:R-:W-:Y:S01]  /*0d50*/  BSSY B0, `(.L_x_137) ;  /* 0x000002f000007945 */ /* 0x000fe20003800000 */
[----:B------:R-:W-:-:S02]  /*0d60*/  IMAD R3, R3, c[0x0][0x1b0], RZ ;  /* 0x00006c0003037a24 */ /* 0x000fc400078e02ff */
[----:B------:R-:W-:-:S04]  /*0d70*/  IMAD.WIDE.U32 R12, R5, c[0x0][0x1b0], R12 ;  /* 0x00006c00050c7a25 */ /* 0x000fc800078e000c */
[----:B------:R-:W-:Y:S02]  /*0d80*/  IMAD R3, R5, c[0x0][0x1b4], R3 ;  /* 0x00006d0005037a24 */ /* 0x000fe400078e0203 */
[----:B------:R-:W-:Y:S02]  /*0d90*/  IMAD R0, R0, c[0x0][0x2c4], R7 ;  /* 0x0000b10000007a24 */ /* 0x000fe400078e0207 */
[----:B------:R-:W-:Y:S01]  /*0da0*/  IMAD.IADD R13, R13, 0x1, R3 ;  /* 0x000000010d0d7824 */ /* 0x000fe200078e0203 */
[----:B------:R-:W-:Y:S01]  /*0db0*/  LOP3.LUT R3, R15, 0xfffffff0, RZ, 0xc0, !PT ;  /* 0xfffffff00f037812 */ /* 0x000fe200078ec0ff */
[----:B------:R-:W-:Y:S01]  /*0dc0*/  IMAD R11, R11, 0x80, R6 ;  /* 0x000000800b0b7824 */ /* 0x000fe200078e0206 */
[----:B------:R-:W-:Y:S01]  /*0dd0*/  SHF.R.S32.HI R8, RZ, 0x1f, R0 ;  /* 0x0000001fff087819 */ /* 0x000fe20000011400 */
[----:B------:R-:W-:-:S03]  /*0de0*/  IMAD.WIDE.U32 R16, R0, c[0x0][0x1a8], R12 ;  /* 0x00006a0000107a25 */ /* 0x000fc600078e000c */
[----:B------:R-:W-:Y:S01]  /*0df0*/  ISETP.GE.AND P4, PT, R11, UR14, PT ;  /* 0x0000000e0b007c0c */ /* 0x000fe2000bf86270 */
[----:B------:R-:W-:Y:S01]  /*0e00*/  IMAD.IADD R3, R2, 0x1, -R3 ;  /* 0x0000000102037824 */ /* 0x000fe200078e0a03 */
[----:B------:R-:W-:Y:S01]  /*0e10*/  LEA R12, P1, R16, c[0x0][0x160], 0x1 ;  /* 0x00005800100c7a11 */ /* 0x000fe200078208ff */
[----:B------:R-:W-:-:S03]  /*0e20*/  IMAD R8, R8, c[0x0][0x1a8], RZ ;  /* 0x00006a0008087a24 */ /* 0x000fc600078e02ff */
[----:B------:R-:W-:Y:S01]  /*0e30*/  SHF.R.S32.HI R5, RZ, 0x1f, R3 ;  /* 0x0000001fff057819 */ /* 0x000fe20000011403 */
[----:B------:R-:W-:Y:S02]  /*0e40*/  IMAD R8, R0, c[0x0][0x1ac], R8 ;  /* 0x00006b0000087a24 */ /* 0x000fe400078e0208 */
[----:B------:R-:W-:Y:S01]  /*0e50*/  IMAD.SHL.U32 R0, R6, 0x40, RZ ;  /* 0x0000004006007824 */ /* 0x000fe200078e00ff */
[----:B------:R-:W-:Y:S01]  /*0e60*/  LEA.HI R5, R5, R3, RZ, 0x3 ;  /* 0x0000000305057211 */ /* 0x000fe200078f18ff */
[----:B------:R-:W-:-:S03]  /*0e70*/  IMAD.IADD R8, R17, 0x1, R8 ;  /* 0x0000000111087824 */ /* 0x000fc600078e0208 */
[----:B------:R-:W-:Y:S02]  /*0e80*/  LOP3.LUT R0, R0, 0x1c0, RZ, 0xc0, !PT ;  /* 0x000001c000007812 */ /* 0x000fe400078ec0ff */
[----:B------:R-:W-:Y:S02]  /*0e90*/  LOP3.LUT R7, R5, 0xfffffff8, RZ, 0xc0, !PT ;  /* 0xfffffff805077812 */ /* 0x000fe400078ec0ff */
[----:B------:R-:W-:Y:S02]  /*0ea0*/  LEA.HI.X R8, R16, c[0x0][0x164], R8, 0x1, P1 ;  /* 0x0000590010087a11 */ /* 0x000fe400008f0c08 */
[----:B------:R1:W3:Y:S01]  /*0eb0*/  SHFL.IDX PT, R16, R12, RZ, 0x181f ;  /* 0x00181fff0c107589 */ /* 0x0002e200000e0000 */
[----:B------:R-:W-:Y:S02]  /*0ec0*/  IMAD.IADD R7, R3, 0x1, -R7 ;  /* 0x0000000103077824 */ /* 0x000fe400078e0a07 */
[----:B------:R-:W-:Y:S01]  /*0ed0*/  IMAD.MOV.U32 R3, RZ, RZ, 0x20 ;  /* 0x00000020ff037424 */ /* 0x000fe200078e00ff */
[----:B------:R1:W2:Y:S01]  /*0ee0*/  SHFL.IDX PT, R17, R8, RZ, 0x181f ;  /* 0x00181fff08117589 */ /* 0x0002a200000e0000 */
[----:B----4-:R4:W5:Y:S01]  /*0ef0*/  @P0 R2UR UR15, R4 ;  /* 0x00000000040f03c2 */ /* 0x01096200000e0000 */
[----:B------:R-:W-:Y:S01]  /*0f00*/  ISETP.GE.AND P0, PT, R40, c[0x0][0x198], PT ;  /* 0x0000660028007a0c */ /* 0x000fe20003f06270 */
[----:B-----5:R-:W-:-:S03]  /*0f10*/  @!UP0 UMOV UR15, UR11 ;  /* 0x0000000b000f8c82 */ /* 0x020fc60008000000 */
[----:B------:R-:W-:-:S05]  /*0f20*/  R2P PR, R7, 0x6 ;  /* 0x0000000607007804 */ /* 0x000fca0000000000 */
[----:B------:R-:W-:Y:S02]  /*0f30*/  SEL R3, R3, 0xffffffe0, !P2 ;  /* 0xffffffe003037807 */ /* 0x000fe40005000000 */
[----:B----4-:R-:W-:Y:S02]  /*0f40*/  SHF.R.U32.HI R4, RZ, 0x3, R0 ;  /* 0x00000003ff047819 */ /* 0x010fe40000011600 */
[----:B------:R-:W-:-:S04]  /*0f50*/  LOP3.LUT R0, R0, 0x38, R45, 0xf8, !PT ;  /* 0x0000003800007812 */ /* 0x000fc800078ef82d */
[----:B------:R-:W-:Y:S01]  /*0f60*/  LOP3.LUT R0, R0, R4, RZ, 0x3c, !PT ;  /* 0x0000000400007212 */ /* 0x000fe200078e3cff */
[----:B------:R-:W-:-:S03]  /*0f70*/  IMAD.MOV.U32 R4, RZ, RZ, 0x10 ;  /* 0x00000010ff047424 */ /* 0x000fc600078e00ff */
[----:B------:R-:W-:Y:S02]  /*0f80*/  LOP3.LUT R250, R0, 0xfffffe00, R250, 0xf8, !PT ;  /* 0xfffffe0000fa7812 */ /* 0x000fe400078ef8fa */
[----:B------:R-:W-:Y:S01]  /*0f90*/  SEL R4, R4, 0xfffffff0, !P1 ;  /* 0xfffffff004047807 */ /* 0x000fe20004800000 */
[----:B------:R-:W-:Y:S05]  /*0fa0*/  @P4 BRA `(.L_x_138) ;  /* 0x0000009000004947 */ /* 0x000fea0003800000 */
[----:B-123--:R-:W-:Y:S01]  /*0fb0*/  SHF.R.S32.HI R0, RZ, 0x1f, R40 ;  /* 0x0000001fff007819 */ /* 0x00efe20000011428 */
[----:B------:R-:W-:Y:S01]  /*0fc0*/  IMAD.WIDE R18, R45, 0x2, R16 ;  /* 0x000000022d127825 */ /* 0x000fe200078e0210 */
[----:B------:R-:W-:Y:S02]  /*0fd0*/  SHF.L.U32 R10, R250, 0x1, RZ ;  /* 0x00000001fa0a7819 */ /* 0x000fe400000006ff */
[----:B------:R-:W-:-:S03]  /*0fe0*/  LEA.HI R0, R0, R40, RZ, 0x3 ;  /* 0x0000002800007211 */ /* 0x000fc600078f18ff */
[----:B------:R-:W-:Y:S01]  /*0ff0*/  @!PT LDS RZ, [RZ] ;  /* 0x00000000fffff984 */ /* 0x000fe20000000800 */
[----:B------:R1:W-:Y:S01]  /*1000*/  LDGSTS.E.BYPASS.LTC128B.128 [R10+0x8100], [R18.64], !P3 ;  /* 0x08100000120a7fae */ /* 0x0003e2000d901d4c */
[----:B------:R-:W-:-:S05]  /*1010*/  LOP3.LUT R0, R0, 0xfffffff8, RZ, 0xc0, !PT ;  /* 0xfffffff800007812 */ /* 0x000fca00078ec0ff */
[----:B------:R-:W-:-:S05]  /*1020*/  IMAD.WIDE R16, R0, 0x2, R16 ;  /* 0x0000000200107825 */ /* 0x000fca00078e0210 */
[----:B------:R1:W-:Y:S02]  /*1030*/  LDGSTS.E.BYPASS.LTC128B.128 [R10+0xc100], [R16.64], !P0 ;  /* 0x0c100000100a7fae */ /* 0x0003e4000c101d4c */
.L_x_138:
[----:B-123--:R-:W-:Y:S05]  /*1040*/  BSYNC B0 ;  /* 0x0000000000007941 */ /* 0x00efea0003800000 */
.L_x_137:
[----:B------:R-:W-:Y:S01]  /*1050*/  IADD3 R0, R11, 0x10, RZ ;  /* 0x000000100b007810 */ /* 0x000fe20007ffe0ff */
[----:B------:R1:W2:Y:S01]  /*1060*/  SHFL.IDX PT, R17, R8, 0x1, 0x181f ;  /* 0x00381f0008117f89 */ /* 0x0002a200000e0000 */
[----:B------:R-:W-:Y:S02]  /*1070*/  BSSY B0, `(.L_x_139) ;  /* 0x000000d000007945 */ /* 0x000fe40003800000 */
[----:B------:R-:W-:Y:S01]  /*1080*/  ISETP.GE.AND P1, PT, R0, UR14, PT ;  /* 0x0000000e00007c0c */ /* 0x000fe2000bf26270 */
[----:B------:R1:W3:-:S12]  /*1090*/  SHFL.IDX PT, R16, R12, 0x1, 0x181f ;  /* 0x00381f000c107f89 */ /* 0x0002d800000e0000 */
[----:B------:R-:W-:Y:S05]  /*10a0*/  @P1 BRA `(.L_x_140) ;  /* 0x0000009000001947 */ /* 0x000fea0003800000 */
[----:B------:R-:W-:Y:S01]  /*10b0*/  SHF.R.S32.HI R0, RZ, 0x1f, R40 ;  /* 0x0000001fff007819 */ /* 0x000fe20000011428 */
[----:B--23--:R-:W-:Y:S01]  /*10c0*/  IMAD.WIDE R18, R45, 0x2, R16 ;  /* 0x000000022d127825 */ /* 0x00cfe200078e0210 */
[----:B------:R-:W-:Y:S02]  /*10d0*/  SHF.L.U32 R10, R250, 0x1, RZ ;  /* 0x00000001fa0a7819 */ /* 0x000fe400000006ff */
[----:B------:R-:W-:-:S03]  /*10e0*/  LEA.HI R0, R0, R40, RZ, 0x3 ;  /* 0x0000002800007211 */ /* 0x000fc600078f18ff */
[----:B------:R-:W-:Y:S01]  /*10f0*/  @!PT LDS RZ, [RZ] ;  /* 0x00000000fffff984 */ /* 0x000fe20000000800 */
[----:B------:R2:W-:Y:S01]  /*1100*/  LDGSTS.E.BYPASS.LTC128B.128 [R10+0x8900], [R18.64], !P3 ;  /* 0x08900000120a7fae */ /* 0x0005e2000d901d4c */
[----:B------:R-:W-:-:S05]  /*1110*/  LOP3.LUT R0, R0, 0xfffffff8, RZ, 0xc0, !PT ;  /* 0xfffffff800007812 */ /* 0x000fca00078ec0ff */
[----:B------:R-:W-:-:S05]  /*1120*/  IMAD.WIDE R16, R0, 0x2, R16 ;  /* 0x0000000200107825 */ /* 0x000fca00078e0210 */
[----:B------:R2:W-:Y:S02]  /*1130*/  LDGSTS.E.BYPASS.LTC128B.128 [R10+0xc900], [R16.64], !P0 ;  /* 0x0c900000100a7fae */ /* 0x0005e4000c101d4c */
.L_x_140:
[----:B------:R-:W-:Y:S05]  /*1140*/  BSYNC B0 ;  /* 0x0000000000007941 */ /* 0x000fea0003800000 */
.L_x_139:
[----:B------:R-:W-:Y:S01]  /*1150*/  IADD3 R0, R11, 0x20, RZ ;  /* 0x000000200b007810 */ /* 0x000fe20007ffe0ff */
[----:B--2---:R2:W4:Y:S01]  /*1160*/  SHFL.IDX PT, R17, R8, 0x2, 0x181f ;  /* 0x00581f0008117f89 */ /* 0x00452200000e0000 */
[----:B------:R-:W-:Y:S02]  /*1170*/  BSSY B0, `(.L_x_141) ;  /* 0x000000d000007945 */ /* 0x000fe40003800000 */
[----:B------:R-:W-:Y:S01]  /*1180*/  ISETP.GE.AND P1, PT, R0, UR14, PT ;  /* 0x0000000e00007c0c */ /* 0x000fe2000bf26270 */
[----:B---3--:R2:W3:-:S12]  /*1190*/  SHFL.IDX PT, R16, R12, 0x2, 0x181f ;  /* 0x00581f000c107f89 */ /* 0x0084d800000e0000 */
[----:B------:R-:W-:Y:S05]  /*11a0*/  @P1 BRA `(.L_x_142) ;  /* 0x0000009000001947 */ /* 0x000fea0003800000 */
[----:B------:R-:W-:Y:S01]  /*11b0*/  SHF.R.S32.HI R0, RZ, 0x1f, R40 ;  /* 0x0000001fff007819 */ /* 0x000fe20000011428 */
[----:B---34-:R-:W-:Y:S01]  /*11c0*/  IMAD.WIDE R18, R45, 0x2, R16 ;  /* 0x000000022d127825 */ /* 0x018fe200078e0210 */
[----:B------:R-:W-:Y:S02]  /*11d0*/  SHF.L.U32 R10, R250, 0x1, RZ ;  /* 0x00000001fa0a7819 */ /* 0x000fe400000006ff */
[----:B------:R-:W-:-:S03]  /*11e0*/  LEA.HI R0, R0, R40, RZ, 0x3 ;  /* 0x0000002800007211 */ /* 0x000fc600078f18ff */
[----:B------:R-:W-:Y:S01]  /*11f0*/  @!PT LDS RZ, [RZ] ;  /* 0x00000000fffff984 */ /* 0x000fe20000000800 */
[----:B------:R3:W-:Y:S01]  /*1200*/  LDGSTS.E.BYPASS.LTC128B.128 [R10+0x9100], [R18.64], !P3 ;  /* 0x09100000120a7fae */ /* 0x0007e2000d901d4c */
[----:B------:R-:W-:-:S05]  /*1210*/  LOP3.LUT R0, R0, 0xfffffff8, RZ, 0xc0, !PT ;  /* 0xfffffff800007812 */ /* 0x000fca00078ec0ff */
[----:B------:R-:W-:-:S05]  /*1220*/  IMAD.WIDE R16, R0, 0x2, R16 ;  /* 0x0000000200107825 */ /* 0x000fca00078e0210 */
[----:B------:R3:W-:Y:S02]  /*1230*/  LDGSTS.E.BYPASS.LTC128B.128 [R10+0xd100], [R16.64], !P0 ;  /* 0x0d100000100a7fae */ /* 0x0007e4000c101d4c */
.L_x_142:
[----:B------:R-:W-:Y:S05]  /*1240*/  BSYNC B0 ;  /* 0x0000000000007941 */ /* 0x000fea0003800000 */
.L_x_141:
[----:B------:R-:W-:Y:S01]  /*1250*/  IADD3 R0, R11, 0x30, RZ ;  /* 0x000000300b007810 */ /* 0x000fe20007ffe0ff */
[----:B---34-:R3:W4:Y:S01]  /*1260*/  SHFL.IDX PT, R17, R8, 0x3, 0x181f ;  /* 0x00781f0008117f89 */ /* 0x01872200000e0000 */
[----:B------:R-:W-:Y:S02]  /*1270*/  BSSY B0, `(.L_x_143) ;  /* 0x000000d000007945 */ /* 0x000fe40003800000 */
[----:B------:R-:W-:Y:S01]  /*1280*/  ISETP.GE.AND P1, PT, R0, UR14, PT ;  /* 0x0000000e00007c0c */ /* 0x000fe2000bf26270 */
[----:B------:R3:W1:-:S12]  /*1290*/  SHFL.IDX PT, R16, R12, 0x3, 0x181f ;  /* 0x00781f000c107f89 */ /* 0x00065800000e0000 */
[----:B------:R-:W-:Y:S05]  /*12a0*/  @P1 BRA `(.L_x_144) ;  /* 0x0000009000001947 */ /* 0x000fea0003800000 */
[----:B------:R-:W-:Y:S01]  /*12b0*/  SHF.R.S32.HI R0, RZ, 0x1f, R40 ;  /* 0x0000001fff007819 */ /* 0x000fe20000011428 */
[----:B-1--4-:R-:W-:Y:S01]  /*12c0*/  IMAD.WIDE R18, R45, 0x2, R16 ;  /* 0x000000022d127825 */ /* 0x012fe200078e0210 */
[----:B------:R-:W-:Y:S02]  /*12d0*/  SHF.L.U32 R10, R250, 0x1, RZ ;  /* 0x00000001fa0a7819 */ /* 0x000fe400000006ff */
[----:B------:R-:W-:-:S03]  /*12e0*/  LEA.HI R0, R0, R40, RZ, 0x3 ;  /* 0x0000002800007211 */ /* 0x000fc600078f18ff */
[----:B------:R-:W-:Y:S01]  /*12f0*/  @!PT LDS RZ, [RZ] ;  /* 0x00000000fffff984 */ /* 0x000fe20000000800 */
[----:B------:R1:W-:Y:S01]  /*1300*/  LDGSTS.E.BYPASS.LTC128B.128 [R10+0x9900], [R18.64], !P3 ;  /* 0x09900000120a7fae */ /* 0x0003e2000d901d4c */
[----:B------:R-:W-:-:S05]  /*1310*/  LOP3.LUT R0, R0, 0xfffffff8, RZ, 0xc0, !PT ;  /* 0xfffffff800007812 */ /* 0x000fca00078ec0ff */
[----:B------:R-:W-:-:S05]  /*1320*/  IMAD.WIDE R16, R0, 0x2, R16 ;  /* 0x0000000200107825 */ /* 0x000fca00078e0210 */
[----:B------:R1:W-:Y:S02]  /*1330*/  LDGSTS.E.BYPASS.LTC128B.128 [R10+0xd900], [R16.64], !P0 ;  /* 0x0d900000100a7fae */ /* 0x0003e4000c101d4c */
.L_x_144:
[----:B------:R-:W-:Y:S05]  /*1340*/  BSYNC B0 ;  /* 0x0000000000007941 */ /* 0x000fea0003800000 */
.L_x_143:
[----:B------:R-:W-:Y:S01]  /*1350*/  IADD3 R0, R11, 0x40, RZ ;  /* 0x000000400b007810 */ /* 0x000fe20007ffe0ff */
[----:B-1--4-:R1:W4:Y:S01]  /*1360*/  SHFL.IDX PT, R17, R8, 0x4, 0x181f ;  /* 0x00981f0008117f89 */ /* 0x01232200000e0000 */
[----:B------:R-:W-:Y:S02]  /*1370*/  BSSY B0, `(.L_x_145) ;  /* 0x000000d000007945 */ /* 0x000fe40003800000 */
[----:B------:R-:W-:Y:S01]  /*1380*/  ISETP.GE.AND P1, PT, R0, UR14, PT ;  /* 0x0000000e00007c0c */ /* 0x000fe2000bf26270 */
[----:B------:R1:W2:-:S12]  /*1390*/  SHFL.IDX PT, R16, R12, 0x4, 0x181f ;  /* 0x00981f000c107f89 */ /* 0x00029800000e0000 */
[----:B------:R-:W-:Y:S05]  /*13a0*/  @P1 BRA `(.L_x_146) ;  /* 0x0000009000001947 */ /* 0x000fea0003800000 */
[----:B------:R-:W-:Y:S01]  /*13b0*/  SHF.R.S32.HI R0, RZ, 0x1f, R40 ;  /* 0x0000001fff007819 */ /* 0x000fe20000011428 */
[----:B--2-4-:R-:W-:Y:S01]  /*13c0*/  IMAD.WIDE R18, R45, 0x2, R16 ;  /* 0x000000022d127825 */ /* 0x014fe200078e0210 */
[----:B------:R-:W-:Y:S02]  /*13d0*/  SHF.L.U32 R10, R250, 0x1, RZ ;  /* 0x00000001fa0a7819 */ /* 0x000fe400000006ff */
[----:B------:R-:W-:-:S03]  /*13e0*/  LEA.HI R0, R0, R40, RZ, 0x3 ;  /* 0x0000002800007211 */ /* 0x000fc600078f18ff */
[----:B------:R-:W-:Y:S01]  /*13f0*/  @!PT LDS RZ, [RZ] ;  /* 0x00000000fffff984 */ /* 0x000fe20000000800 */
[----:B------:R2:W-:Y:S01]  /*1400*/  LDGSTS.E.BYPASS.LTC128B.128 [R10+0xa100], [R18.64], !P3 ;  /* 0x0a100000120a7fae */ /* 0x0005e2000d901d4c */
[----:B------:R-:W-:-:S05]  /*1410*/  LOP3.LUT R0, R0, 0xfffffff8, RZ, 0xc0, !PT ;  /* 0xfffffff800007812 */ /* 0x000fca00078ec0ff */
[----:B------:R-:W-:-:S05]  /*1420*/  IMAD.WIDE R16, R0, 0x2, R16 ;  /* 0x0000000200107825 */ /* 0x000fca00078e0210 */
[----:B------:R2:W-:Y:S02]  /*1430*/  LDGSTS.E.BYPASS.LTC128B.128 [R10+0xe100], [R16.64], !P0 ;  /* 0x0e100000100a7fae */ /* 0x0005e4000c101d4c */
.L_x_146:
[----:B------:R-:W-:Y:S05]  /*1440*/  BSYNC B0 ;  /* 0x0000000000007941 */ /* 0x000fea0003800000 */
.L_x_145:
[----:B------:R-:W-:Y:S01]  /*1450*/  IADD3 R0, R11, 0x50, RZ ;  /* 0x000000500b007810 */ /* 0x000fe20007ffe0ff */
[----:B--2-4-:R2:W4:Y:S01]  /*1460*/  SHFL.IDX PT, R17, R8, 0x5, 0x181f ;  /* 0x00b81f0008117f89 */ /* 0x01452200000e0000 */
        /* <DEDUP_REMOVED lines=13> */
.L_x_148:
[----:B------:R-:W-:Y:S05]  /*1540*/  BSYNC B0 ;  /* 0x0000000000007941 */ /* 0x000fea0003800000 */
.L_x_147:
        /* <DEDUP_REMOVED lines=15> */
.L_x_150:
[----:B------:R-:W-:Y:S05]  /*1640*/  BSYNC B0 ;  /* 0x0000000000007941 */ /* 0x000fea0003800000 */
.L_x_149:
[----:B-123--:R-:W-:Y:S01]  /*1650*/  SHFL.IDX PT, R12, R12, 0x7, 0x181f ;  /* 0x00f81f000c0c7f89 */ /* 0x00efe200000e0000 */
[----:B------:R-:W-:Y:S01]  /*1660*/  IADD3 R11, R11, 0x70, RZ ;  /* 0x000000700b0b7810 */ /* 0x000fe20007ffe0ff */
[----:B------:R-:W-:Y:S01]  /*1670*/  UIADD3 UR11, UR6, -0x1, URZ ;  /* 0xffffffff060b7890 */ /* 0x000fe2000fffe03f */
[----:B------:R-:W-:Y:S01]  /*1680*/  SHF.R.S32.HI R44, RZ, 0x1f, R40 ;  /* 0x0000001fff2c7819 */ /* 0x000fe20000011428 */
[----:B------:R1:W2:Y:S01]  /*1690*/  SHFL.IDX PT, R13, R8, 0x7, 0x181f ;  /* 0x00f81f00080d7f89 */ /* 0x0002a200000e0000 */
[----:B------:R-:W-:Y:S01]  /*16a0*/  ISETP.GE.AND P4, PT, R11, UR14, PT ;  /* 0x0000000e0b007c0c */ /* 0x000fe2000bf86270 */
[----:B------:R-:W-:Y:S01]  /*16b0*/  IMAD.MOV.U32 R10, RZ, RZ, c[0x0][0x2b8] ;  /* 0x0000ae00ff0a7624 */ /* 0x000fe200078e00ff */
[----:B------:R-:W-:Y:S01]  /*16c0*/  LEA.HI R44, R44, R40, RZ, 0x3 ;  /* 0x000000282c2c7211 */ /* 0x000fe200078f18ff */
[----:B------:R-:W-:Y:S01]  /*16d0*/  IMAD.U32 R0, RZ, RZ, UR11 ;  /* 0x0000000bff007e24 */ /* 0x000fe2000f8e00ff */
[----:B------:R-:W-:Y:S01]  /*16e0*/  USHF.R.S32.HI UR18, URZ, 0x1f, UR15 ;  /* 0x0000001f3f127899 */ /* 0x000fe2000801140f */
[----:B------:R-:W-:Y:S01]  /*16f0*/  IMAD.SHL.U32 R250, R250, 0x2, RZ ;  /* 0x00000002fafa7824 */ /* 0x000fe200078e00ff */
[----:B------:R-:W-:Y:S01]  /*1700*/  ISETP.NE.AND P1, PT, R10, 0x1, PT ;  /* 0x000000010a00780c */ /* 0x000fe20003f25270 */
[----:B------:R-:W-:Y:S01]  /*1710*/  IMAD R0, R0, 0x40, R124 ;  /* 0x0000004000007824 */ /* 0x000fe200078e027c */
[----:B------:R-:W-:Y:S01]  /*1720*/  LOP3.LUT R44, R44, 0xfffffff8, RZ, 0xc0, !PT ;  /* 0xfffffff82c2c7812 */ /* 0x000fe200078ec0ff */
[----:B------:R-:W-:Y:S01]  /*1730*/  ULDC.64 UR4, c[0x0][0x2b0] ;  /* 0x0000ac0000047ab9 */ /* 0x000fe20000000a00 */
[----:B------:R-:W-:Y:S01]  /*1740*/  IMAD.MOV.U32 R251, RZ, RZ, RZ ;  /* 0x000000fffffb7224 */ /* 0x000fe200078e00ff */
[----:B------:R-:W-:Y:S01]  /*1750*/  UIMAD UR18, UR18, UR4, URZ ;  /* 0x00000004121272a4 */ /* 0x000fe2000f8e023f */
[C---:B------:R-:W-:Y:S01]  /*1760*/  ISETP.GE.AND P5, PT, R0.reuse, UR9, PT ;  /* 0x0000000900007c0c */ /* 0x040fe2000bfa6270 */
[----:B------:R-:W-:Y:S01]  /*1770*/  UIMAD.WIDE.U32 UR16, UR15, UR4, URZ ;  /* 0x000000040f1072a5 */ /* 0x000fe2000f8e003f */
[----:B------:R-:W-:Y:S01]  /*1780*/  IADD3 R252, R0, UR8, RZ ;  /* 0x0000000800fc7c10 */ /* 0x000fe2000fffe0ff */
[----:B------:R-:W-:Y:S01]  /*1790*/  UIMAD UR15, UR15, UR5, UR18 ;  /* 0x000000050f0f72a4 */ /* 0x000fe2000f8e0212 */
[----:B------:R-:W-:Y:S01]  /*17a0*/  ISETP.GT.OR P5, PT, R124, 0x3f, P5 ;  /* 0x0000003f7c00780c */ /* 0x000fe20002fa4670 */
[----:B------:R-:W-:-:S02]  /*17b0*/  USHF.R.S32.HI UR14, URZ, 0x1f, UR10 ;  /* 0x0000001f3f0e7899 */ /* 0x000fc4000801140a */
[----:B------:R-:W-:Y:S01]  /*17c0*/  IMAD.MOV.U32 R0, RZ, RZ, R252 ;  /* 0x000000ffff007224 */ /* 0x000fe200078e00fc */
[----:B------:R-:W-:Y:S01]  /*17d0*/  UIADD3 UR15, UR17, UR15, URZ ;  /* 0x0000000f110f7290 */ /* 0x000fe2000fffe03f */
[----:B-1----:R-:W-:Y:S01]  /*17e0*/  @P1 IMAD.HI.U32 R8, R252, c[0x0][0x2bc], RZ ;  /* 0x0000af00fc081a27 */ /* 0x002fe200078e00ff */
[----:B------:R-:W-:-:S03]  /*17f0*/  ULDC.64 UR4, c[0x0][0x1e8] ;  /* 0x00007a0000047ab9 */ /* 0x000fc60000000a00 */
[----:B--2-4-:R-:W-:Y:S01]  /*1800*/  @!P4 IMAD.WIDE R16, R45, 0x2, R12 ;  /* 0x000000022d10c825 */ /* 0x014fe200078e020c */
[----:B------:R-:W-:-:S03]  /*1810*/  @P1 SHF.R.U32.HI R0, RZ, c[0x0][0x2c0], R8 ;  /* 0x0000b000ff001a19 */ /* 0x000fc60000011608 */
[----:B------:R-:W-:Y:S01]  /*1820*/  @!P4 IMAD.WIDE R12, R44, 0x2, R12 ;  /* 0x000000022c0cc825 */ /* 0x000fe200078e020c */
[----:B------:R-:W-:Y:S01]  /*1830*/  @!PT LDS RZ, [RZ] ;  /* 0x00000000fffff984 */ /* 0x000fe20000000800 */
[----:B------:R1:W-:Y:S01]  /*1840*/  @!P4 LDGSTS.E.BYPASS.LTC128B.128 [R250+0xb900], [R16.64], !P3 ;  /* 0x0b90000010facfae */ /* 0x0003e2000d901d4c */
[----:B------:R-:W-:-:S03]  /*1850*/  @!P5 IADD3 R11, P2, R0, UR16, RZ ;  /* 0x00000010000bdc10 */ /* 0x000fc6000ff5e0ff */
[----:B------:R2:W-:Y:S01]  /*1860*/  @!P4 LDGSTS.E.BYPASS.LTC128B.128 [R250+0xf900], [R12.64], !P0 ;  /* 0x0f9000000cfacfae */ /* 0x0005e2000c101d4c */
[----:B------:R-:W-:Y:S02]  /*1870*/  @!P5 LEA.HI.X.SX32 R8, R0, UR15, 0x1, P2 ;  /* 0x0000000f0008dc11 */ /* 0x000fe400090f0eff */
[C---:B------:R-:W-:Y:S01]  /*1880*/  @!P5 LEA R10, P2, R11.reuse, c[0x0][0x2a0], 0x2 ;  /* 0x0000a8000b0ada11 */ /* 0x040fe200078410ff */
[----:B------:R-:W0:Y:S03]  /*1890*/  LDGDEPBAR ;  /* 0x00000000000079af */ /* 0x000e260000000000 */
[----:B------:R-:W-:Y:S01]  /*18a0*/  @!P5 LEA.HI.X R11, R11, c[0x0][0x2a4], R8, 0x2, P2 ;  /* 0x0000a9000b0bda11 */ /* 0x000fe200010f1408 */
[----:B------:R-:W-:Y:S06]  /*18b0*/  BAR.SYNC.DEFER_BLOCKING 0x0 ;  /* 0x0000000000007b1d */ /* 0x000fec0000010000 */
[----:B------:R3:W2:Y:S01]  /*18c0*/  @!P5 LDG.E R251, [R10.64] ;  /* 0x0000000c0afbd981 */ /* 0x0006a2000c1e1900 */
[----:B------:R-:W-:Y:S01]  /*18d0*/  IMAD.MOV R0, RZ, RZ, -R0 ;  /* 0x000000ffff007224 */ /* 0x000fe200078e0a00 */
[----:B------:R-:W-:Y:S01]  /*18e0*/  UIMAD UR18, UR14, UR4, URZ ;  /* 0x000000040e1272a4 */ /* 0x000fe2000f8e023f */
[C---:B------:R-:W-:Y:S01]  /*18f0*/  ISETP.GE.AND P4, PT, R45.reuse, c[0x0][0x1d4], PT ;  /* 0x000075002d007a0c */ /* 0x040fe20003f86270 */
[----:B------:R-:W-:Y:S01]  /*1900*/  UIMAD.WIDE.U32 UR20, UR10, UR4, URZ ;  /* 0x000000040a1472a5 */ /* 0x000fe2000f8e003f */
[----:B------:R-:W-:Y:S01]  /*1910*/  IMAD R252, R0, c[0x0][0x2b8], R252 ;  /* 0x0000ae0000fc7a24 */ /* 0x000fe200078e02fc */
[----:B------:R-:W-:Y:S01]  /*1920*/  UIMAD UR18, UR10, UR5, UR18 ;  /* 0x000000050a1272a4 */ /* 0x000fe2000f8e0212 */
[----:B------:R-:W-:Y:S01]  /*1930*/  ISETP.GE.AND P3, PT, R40, c[0x0][0x1d4], PT ;  /* 0x0000750028007a0c */ /* 0x000fe20003f66270 */
[----:B------:R-:W-:Y:S01]  /*1940*/  UIMAD UR9, UR11, -0x40, UR9 ;  /* 0xffffffc00b0978a4 */ /* 0x000fe2000f8e0209 */
[----:B-1----:R-:W-:Y:S01]  /*1950*/  IMAD.WIDE.U32 R16, R252, c[0x0][0x1e0], RZ ;  /* 0x00007800fc107a25 */ /* 0x002fe200078e00ff */
[----:B------:R-:W-:Y:S01]  /*1960*/  SHF.R.S32.HI R8, RZ, 0x1f, R252 ;  /* 0x0000001fff087819 */ /* 0x000fe200000114fc */
[----:B------:R-:W-:Y:S01]  /*1970*/  UIADD3 UR18, UR21, UR18, URZ ;  /* 0x0000001215127290 */ /* 0x000fe2000fffe03f */
[----:B------:R-:W-:Y:S01]  /*1980*/  SHF.R.S32.HI R248, RZ, 0x4, R15 ;  /* 0x00000004fff87819 */ /* 0x000fe2000001140f */
[----:B------:R-:W-:Y:S01]  /*1990*/  ULDC.64 UR4, c[0x0][0x210] ;  /* 0x0000840000047ab9 */ /* 0x000fe20000000a00 */
[----:B------:R-:W-:Y:S01]  /*19a0*/  IMAD.WIDE R42, R45, 0x2, RZ ;  /* 0x000000022d2a7825 */ /* 0x000fe200078e02ff */
[----:B------:R-:W-:Y:S01]  /*19b0*/  UIMAD UR14, UR14, UR4, URZ ;  /* 0x000000040e0e72a4 */ /* 0x000fe2000f8e023f */
[----:B------:R-:W-:Y:S01]  /*19c0*/  SHF.R.S32.HI R47, RZ, 0x1f, R45 ;  /* 0x0000001fff2f7819 */ /* 0x000fe2000001142d */
[----:B------:R-:W-:-:S02]  /*19d0*/  UIMAD.WIDE.U32 UR22, UR10, UR4, URZ ;  /* 0x000000040a1672a5 */ /* 0x000fc4000f8e003f */
[----:B------:R-:W-:Y:S02]  /*19e0*/  UIMAD UR4, UR10, UR5, UR14 ;  /* 0x000000050a0472a4 */ /* 0x000fe4000f8e020e */
[----:B------:R-:W-:Y:S02]  /*19f0*/  UISETP.GT.AND UP0, UPT, UR11, UR7, UPT ;  /* 0x000000070b00728c */ /* 0x000fe4000bf04270 */
[----:B------:R-:W-:Y:S01]  /*1a00*/  UIADD3 UR4, UR23, UR4, URZ ;  /* 0x0000000417047290 */ /* 0x000fe2000fffe03f */
[C---:B---3--:R-:W-:Y:S02]  /*1a10*/  IMAD R10, R8.reuse, c[0x0][0x1e0], RZ ;  /* 0x00007800080a7a24 */ /* 0x048fe400078e02ff */
[----:B------:R-:W-:Y:S02]  /*1a20*/  IMAD R8, R8, c[0x0][0x208], RZ ;  /* 0x0000820008087a24 */ /* 0x000fe400078e02ff */
[C---:B------:R-:W-:Y:S02]  /*1a30*/  IMAD R10, R252.reuse, c[0x0][0x1e4], R10 ;  /* 0x00007900fc0a7a24 */ /* 0x040fe400078e020a */
[----:B------:R-:W-:-:S02]  /*1a40*/  IMAD R8, R252, c[0x0][0x20c], R8 ;  /* 0x00008300fc087a24 */ /* 0x000fc400078e0208 */
[----:B------:R-:W-:Y:S02]  /*1a50*/  IMAD.IADD R11, R17, 0x1, R10 ;  /* 0x00000001110b7824 */ /* 0x000fe400078e020a */
[----:B------:R-:W-:Y:S01]  /*1a60*/  IMAD.MOV.U32 R10, RZ, RZ, R16 ;  /* 0x000000ffff0a7224 */ /* 0x000fe200078e0010 */
[----:B--2---:R-:W-:-:S03]  /*1a70*/  SHF.R.S32.HI R12, RZ, 0x1f, R251 ;  /* 0x0000001fff0c7819 */ /* 0x004fc600000114fb */
[----:B------:R-:W-:-:S04]  /*1a80*/  IMAD.WIDE.U32 R10, R251, c[0x0][0x1f0], R10 ;  /* 0x00007c00fb0a7a25 */ /* 0x000fc800078e000a */
[----:B------:R-:W-:Y:S01]  /*1a90*/  IMAD R0, R12, c[0x0][0x1f0], RZ ;  /* 0x00007c000c007a24 */ /* 0x000fe200078e02ff */
[----:B------:R-:W-:Y:S01]  /*1aa0*/  IADD3 R13, P0, R10, UR20, RZ ;  /* 0x000000140a0d7c10 */ /* 0x000fe2000ff1e0ff */
[----:B------:R-:W-:Y:S02]  /*1ab0*/  IMAD R12, R12, c[0x0][0x218], RZ ;  /* 0x000086000c0c7a24 */ /* 0x000fe400078e02ff */
[C---:B------:R-:W-:Y:S02]  /*1ac0*/  IMAD R0, R251.reuse, c[0x0][0x1f4], R0 ;  /* 0x00007d00fb007a24 */ /* 0x040fe400078e0200 */
[----:B------:R-:W-:-:S03]  /*1ad0*/  IMAD R12, R251, c[0x0][0x21c], R12 ;  /* 0x00008700fb0c7a24 */ /* 0x000fc600078e020c */
[----:B------:R-:W-:Y:S02]  /*1ae0*/  IADD3.X R0, R11, UR18, R0, P0, !PT ;  /* 0x000000120b007c10 */ /* 0x000fe400087fe400 */
[----:B------:R-:W-:-:S04]  /*1af0*/  LEA R14, P0, R13, c[0x0][0x1c8], 0x1 ;  /* 0x000072000d0e7a11 */ /* 0x000fc800078008ff */
[----:B------:R-:W-:Y:S01]  /*1b00*/  LEA.HI.X R13, R13, c[0x0][0x1cc], R0, 0x1, P0 ;  /* 0x000073000d0d7a11 */ /* 0x000fe200000f0c00 */
[----:B------:R-:W-:Y:S01]  /*1b10*/  SHFL.IDX PT, R20, R14, RZ, 0x181f ;  /* 0x00181fff0e147589 */ /* 0x000fe200000e0000 */
[----:B------:R-:W-:-:S03]  /*1b20*/  IADD3 R0, -R6, UR9, RZ ;  /* 0x0000000906007c10 */ /* 0x000fc6000fffe1ff */
[----:B------:R-:W1:Y:S01]  /*1b30*/  SHFL.IDX PT, R21, R13, RZ, 0x181f ;  /* 0x00181fff0d157589 */ /* 0x000e6200000e0000 */
[C---:B------:R-:W-:Y:S02]  /*1b40*/  ISETP.GE.AND P6, PT, R0.reuse, 0x1, PT ;  /* 0x000000010000780c */ /* 0x040fe40003fc6270 */
[C---:B------:R-:W-:Y:S01]  /*1b50*/  ISETP.GE.AND P5, PT, R0.reuse, 0x11, PT ;  /* 0x000000110000780c */ /* 0x040fe20003fa6270 */
[----:B------:R-:W-:Y:S01]  /*1b60*/  SHFL.IDX PT, R16, R14, 0x1, 0x181f ;  /* 0x00381f000e107f89 */ /* 0x000fe200000e0000 */
[C---:B------:R-:W-:Y:S02]  /*1b70*/  ISETP.GE.AND P2, PT, R0.reuse, 0x21, PT ;  /* 0x000000210000780c */ /* 0x040fe40003f46270 */
[----:B------:R-:W-:Y:S01]  /*1b80*/  ISETP.GT.AND P0, PT, R0, 0x30, PT ;  /* 0x000000300000780c */ /* 0x000fe20003f04270 */
[----:B------:R-:W2:Y:S04]  /*1b90*/  SHFL.IDX PT, R17, R13, 0x1, 0x181f ;  /* 0x00381f000d117f89 */ /* 0x000ea800000e0000 */
[----:B------:R-:W-:Y:S04]  /*1ba0*/  SHFL.IDX PT, R10, R14, 0x2, 0x181f ;  /* 0x00581f000e0a7f89 */ /* 0x000fe800000e0000 */
[----:B------:R-:W3:Y:S04]  /*1bb0*/  SHFL.IDX PT, R11, R13, 0x2, 0x181f ;  /* 0x00581f000d0b7f89 */ /* 0x000ee800000e0000 */
[----:B------:R-:W-:Y:S04]  /*1bc0*/  SHFL.IDX PT, R18, R14, 0x3, 0x181f ;  /* 0x00781f000e127f89 */ /* 0x000fe800000e0000 */
[----:B------:R4:W5:Y:S01]  /*1bd0*/  SHFL.IDX PT, R19, R13, 0x3, 0x181f ;  /* 0x00781f000d137f89 */ /* 0x00096200000e0000 */
[----:B-1----:R-:W-:Y:S01]  /*1be0*/  @P6 IMAD.WIDE R22, R44, 0x2, R20 ;  /* 0x000000022c166825 */ /* 0x002fe200078e0214 */
[----:B----4-:R-:W-:-:S03]  /*1bf0*/  LEA.HI R13, R15, R248, RZ, 0x1 ;  /* 0x000000f80f0d7211 */ /* 0x010fc600078f08ff */
[----:B------:R-:W-:Y:S01]  /*1c00*/  @P6 IMAD.WIDE R14, R45, 0x2, R20 ;  /* 0x000000022d0e6825 */ /* 0x000fe200078e0214 */
[----:B------:R-:W-:-:S03]  /*1c10*/  LOP3.LUT R13, R13, 0xfffffffe, RZ, 0xc0, !PT ;  /* 0xfffffffe0d0d7812 */ /* 0x000fc600078ec0ff */
[--C-:B--2---:R-:W-:Y:S01]  /*1c20*/  @P5 IMAD.WIDE R20, R45, 0x2, R16.reuse ;  /* 0x000000022d145825 */ /* 0x104fe200078e0210 */
[----:B------:R3:W-:Y:S03]  /*1c30*/  @P6 LDGSTS.E.BYPASS.LTC128B.128 [R250+0x4100], [R14.64], !P4 ;  /* 0x041000000efa6fae */ /* 0x0007e6000e101d4c */
[----:B------:R-:W-:Y:S01]  /*1c40*/  @P5 IMAD.WIDE R16, R44, 0x2, R16 ;  /* 0x000000022c105825 */ /* 0x000fe200078e0210 */
[----:B------:R1:W-:Y:S03]  /*1c50*/  @P6 LDGSTS.E.BYPASS.LTC128B.128 [R250+0x6100], [R22.64], !P3 ;  /* 0x0610000016fa6fae */ /* 0x0003e6000d901d4c */
[----:B------:R-:W-:Y:S01]  /*1c60*/  IMAD.IADD R248, R248, 0x1, -R13 ;  /* 0x00000001f8f87824 */ /* 0x000fe200078e0a0d */
[----:B------:R2:W-:Y:S01]  /*1c70*/  @P5 LDGSTS.E.BYPASS.LTC128B.128 [R250+0x4900], [R20.64], !P4 ;  /* 0x0490000014fa5fae */ /* 0x0005e2000e101d4c */
[----:B------:R-:W-:-:S03]  /*1c80*/  IMAD.SHL.U32 R13, R5, 0x40, RZ ;  /* 0x00000040050d7824 */ /* 0x000fc600078e00ff */
[----:B------:R4:W-:Y:S01]  /*1c90*/  @P5 LDGSTS.E.BYPASS.LTC128B.128 [R250+0x6900], [R16.64], !P3 ;  /* 0x0690000010fa5fae */ /* 0x0009e2000d901d4c */
[----:B------:R-:W-:Y:S01]  /*1ca0*/  ISETP.GE.AND P5, PT, R40, c[0x0][0x1d4], PT ;  /* 0x0000750028007a0c */ /* 0x000fe20003fa6270 */
[----:B---3--:R-:W-:-:S05]  /*1cb0*/  @P2 IMAD.WIDE R14, R45, 0x2, R10 ;  /* 0x000000022d0e2825 */ /* 0x008fca00078e020a */
[----:B------:R3:W-:Y:S01]  /*1cc0*/  @P2 LDGSTS.E.BYPASS.LTC128B.128 [R250+0x5100], [R14.64], !P4 ;  /* 0x051000000efa2fae */ /* 0x0007e2000e101d4c */
[----:B--2---:R-:W-:-:S04]  /*1cd0*/  @P2 IMAD.WIDE R20, R44, 0x2, R10 ;  /* 0x000000022c142825 */ /* 0x004fc800078e020a */
[--C-:B-----5:R-:W-:Y:S01]  /*1ce0*/  @P0 IMAD.WIDE R10, R45, 0x2, R18.reuse ;  /* 0x000000022d0a0825 */ /* 0x120fe200078e0212 */
[----:B------:R1:W-:Y:S03]  /*1cf0*/  @P2 LDGSTS.E.BYPASS.LTC128B.128 [R250+0x7100], [R20.64], !P3 ;  /* 0x0710000014fa2fae */ /* 0x0003e6000d901d4c */
[----:B------:R-:W-:Y:S01]  /*1d00*/  @P0 IMAD.WIDE R18, R44, 0x2, R18 ;  /* 0x000000022c120825 */ /* 0x000fe200078e0212 */
[----:B------:R2:W-:Y:S04]  /*1d10*/  @P0 LDGSTS.E.BYPASS.LTC128B.128 [R250+0x5900], [R10.64], !P4 ;  /* 0x059000000afa0fae */ /* 0x0005e8000e101d4c */
[----:B------:R4:W-:Y:S04]  /*1d20*/  @P0 LDGSTS.E.BYPASS.LTC128B.128 [R250+0x7900], [R18.64], !P3 ;  /* 0x0790000012fa0fae */ /* 0x0009e8000d901d4c */
[----:B------:R-:W0:Y:S01]  /*1d30*/  LDGDEPBAR ;  /* 0x00000000000079af */ /* 0x000e220000000000 */
[----:B---3--:R-:W-:-:S05]  /*1d40*/  IMAD.SHL.U32 R14, R46, 0x40, RZ ;  /* 0x000000402e0e7824 */ /* 0x008fca00078e00ff */
[----:B------:R-:W-:Y:S01]  /*1d50*/  LOP3.LUT R14, R14, 0x1c0, RZ, 0xc0, !PT ;  /* 0x000001c00e0e7812 */ /* 0x000fe200078ec0ff */
[----:B--2---:R-:W-:Y:S01]  /*1d60*/  IMAD.SHL.U32 R10, R6, 0x8, RZ ;  /* 0x00000008060a7824 */ /* 0x004fe200078e00ff */
[----:B------:R-:W-:Y:S01]  /*1d70*/  LEA.HI R6, R9, R2, RZ, 0x5 ;  /* 0x0000000209067211 */ /* 0x000fe200078f28ff */
[----:B------:R-:W-:Y:S02]  /*1d80*/  IMAD.SHL.U32 R11, R7, 0x40, RZ ;  /* 0x00000040070b7824 */ /* 0x000fe400078e00ff */
[----:B------:R-:W-:Y:S01]  /*1d90*/  IMAD.SHL.U32 R7, R248, 0x8, RZ ;  /* 0x00000008f8077824 */ /* 0x000fe200078e00ff */
[----:B------:R-:W-:Y:S01]  /*1da0*/  LOP3.LUT R9, R14, 0x8, R10, 0xf8, !PT ;  /* 0x000000080e097812 */ /* 0x000fe200078ef80a */
[----:B------:R-:W-:-:S04]  /*1db0*/  DEPBAR.LE SB0, 0x1 ;  /* 0x000080400000791a */ /* 0x000fc80000000000 */
[----:B------:R-:W-:Y:S01]  /*1dc0*/  SHF.R.U32.HI R14, RZ, 0x3, R14 ;  /* 0x00000003ff0e7819 */ /* 0x000fe2000001160e */
[----:B------:R-:W-:-:S04]  /*1dd0*/  DEPBAR.LE SB0, 0x0 ;  /* 0x000080000000791a */ /* 0x000fc80000000000 */
[----:B------:R-:W-:Y:S01]  /*1de0*/  LOP3.LUT R9, R9, R14, RZ, 0x3c, !PT ;  /* 0x0000000e09097212 */ /* 0x000fe200078e3cff */
[----:B------:R-:W-:Y:S01]  /*1df0*/  IMAD.WIDE.U32 R14, R252, c[0x0][0x208], RZ ;  /* 0x00008200fc0e7a25 */ /* 0x000fe200078e00ff */
[----:B------:R-:W-:-:S03]  /*1e00*/  LOP3.LUT R11, R11, 0x1c0, RZ, 0xc0, !PT ;  /* 0x000001c00b0b7812 */ /* 0x000fc600078ec0ff */
[----:B------:R-:W-:Y:S01]  /*1e10*/  IMAD.IADD R15, R15, 0x1, R8 ;  /* 0x000000010f0f7824 */ /* 0x000fe200078e0208 */
[----:B------:R-:W-:Y:S01]  /*1e20*/  LOP3.LUT R7, R11, 0x8, R7, 0xf8, !PT ;  /* 0x000000080b077812 */ /* 0x000fe200078ef807 */
[----:B------:R-:W-:Y:S01]  /*1e30*/  IMAD R248, R248, 0x200, R9 ;  /* 0x00000200f8f87824 */ /* 0x000fe200078e0209 */
[----:B------:R-:W-:Y:S01]  /*1e40*/  SHF.R.U32.HI R11, RZ, 0x3, R11 ;  /* 0x00000003ff0b7819 */ /* 0x000fe2000001160b */
[----:B------:R-:W-:-:S03]  /*1e50*/  IMAD.WIDE.U32 R14, R251, c[0x0][0x218], R14 ;  /* 0x00008600fb0e7a25 */ /* 0x000fc600078e000e */
[----:B------:R-:W-:Y:S01]  /*1e60*/  LOP3.LUT R5, R7, R11, RZ, 0x3c, !PT ;  /* 0x0000000b07057212 */ /* 0x000fe200078e3cff */
[----:B------:R-:W-:Y:S01]  /*1e70*/  IMAD.SHL.U32 R248, R248, 0x2, RZ ;  /* 0x00000002f8f87824 */ /* 0x000fe200078e00ff */
[----:B------:R-:W-:Y:S01]  /*1e80*/  BAR.SYNC.DEFER_BLOCKING 0x0 ;  /* 0x0000000000007b1d */ /* 0x000fe20000010000 */
[----:B------:R-:W-:Y:S01]  /*1e90*/  IADD3 R36, P0, R14, UR22, RZ ;  /* 0x000000160e247c10 */ /* 0x000fe2000ff1e0ff */
[----:B------:R-:W-:Y:S01]  /*1ea0*/  IMAD.SHL.U32 R10, R6, 0x20, RZ ;  /* 0x00000020060a7824 */ /* 0x000fe200078e00ff */
[----:B------:R-:W-:Y:S02]  /*1eb0*/  LOP3.LUT R7, R13, 0xfffffe00, RZ, 0xc0, !PT ;  /* 0xfffffe000d077812 */ /* 0x000fe400078ec0ff */
[----:B------:R-:W-:Y:S02]  /*1ec0*/  IADD3.X R12, R15, UR4, R12, P0, !PT ;  /* 0x000000040f0c7c10 */ /* 0x000fe400087fe40c */
[----:B------:R-:W-:Y:S02]  /*1ed0*/  LEA R106, P0, R36, c[0x0][0x1f8], 0x1 ;  /* 0x00007e00246a7a11 */ /* 0x000fe400078008ff */
[----:B------:R-:W-:-:S02]  /*1ee0*/  IADD3 R41, R248, 0x4100, RZ ;  /* 0x00004100f8297810 */ /* 0x000fc40007ffe0ff */
[----:B------:R-:W-:Y:S01]  /*1ef0*/  LEA.HI.X R36, R36, c[0x0][0x1fc], R12, 0x1, P0 ;  /* 0x00007f0024247a11 */ /* 0x000fe200000f0c0c */
[----:B------:R-:W2:Y:S01]  /*1f00*/  SHFL.IDX PT, R110, R106, 0x2, 0x181f ;  /* 0x00581f006a6e7f89 */ /* 0x000ea200000e0000 */
[----:B------:R-:W-:Y:S02]  /*1f10*/  LOP3.LUT P0, RZ, R46, 0x2, RZ, 0xc0, !PT ;  /* 0x000000022eff7812 */ /* 0x000fe4000780c0ff */
[----:B------:R-:W-:Y:S01]  /*1f20*/  IADD3 R247, R248, 0x4120, RZ ;  /* 0x00004120f8f77810 */ /* 0x000fe20007ffe0ff */
[----:B------:R-:W3:Y:S01]  /*1f30*/  SHFL.IDX PT, R74, R106, RZ, 0x181f ;  /* 0x00181fff6a4a7589 */ /* 0x000ee200000e0000 */
[----:B------:R-:W-:-:S03]  /*1f40*/  LOP3.LUT R10, R10, 0x7ffffc00, RZ, 0xc0, !PT ;  /* 0x7ffffc000a0a7812 */ /* 0x000fc600078ec0ff */
[----:B------:R-:W5:Y:S01]  /*1f50*/  SHFL.IDX PT, R37, R36, 0x2, 0x181f ;  /* 0x00581f0024257f89 */ /* 0x000f6200000e0000 */
[CC--:B------:R-:W-:Y:S02]  /*1f60*/  IADD3 R249, R5.reuse, R7.reuse, R10 ;  /* 0x0000000705f97210 */ /* 0x0c0fe40007ffe00a */
[----:B------:R-:W-:Y:S01]  /*1f70*/  LOP3.LUT R5, R5, R7, RZ, 0xfc, !PT ;  /* 0x0000000705057212 */ /* 0x000fe200078efcff */
[----:B------:R-:W1:Y:S02]  /*1f80*/  SHFL.IDX PT, R112, R106, 0x1, 0x181f ;  /* 0x00381f006a707f89 */ /* 0x000e6400000e0000 */
[----:B------:R-:W-:Y:S01]  /*1f90*/  @P0 IADD3 R247, R41, -0x20, RZ ;  /* 0xffffffe029f70810 */ /* 0x000fe20007ffe0ff */
[----:B------:R-:W-:Y:S01]  /*1fa0*/  IMAD.WIDE R40, R44, 0x2, RZ ;  /* 0x000000022c287825 */ /* 0x000fe200078e02ff */
[----:B------:R-:W4:Y:S02]  /*1fb0*/  SHFL.IDX PT, R39, R36, RZ, 0x181f ;  /* 0x00181fff24277589 */ /* 0x000f2400000e0000 */
[----:B------:R-:W-:Y:S01]  /*1fc0*/  IADD3 R237, R247, 0x800, RZ ;  /* 0x00000800f7ed7810 */ /* 0x000fe20007ffe0ff */
[----:B------:R-:W-:Y:S01]  /*1fd0*/  IMAD.SHL.U32 R249, R249, 0x2, RZ ;  /* 0x00000002f9f97824 */ /* 0x000fe200078e00ff */
[----:B------:R-:W4:Y:S01]  /*1fe0*/  SHFL.IDX PT, R106, R106, 0x3, 0x181f ;  /* 0x00781f006a6a7f89 */ /* 0x000f2200000e0000 */
[----:B------:R-:W-:-:S02]  /*1ff0*/  IADD3 R236, R247, 0x1000, RZ ;  /* 0x00001000f7ec7810 */ /* 0x000fc40007ffe0ff */
[--C-:B------:R-:W-:Y:S01]  /*2000*/  IMAD R245, R4, 0x2, R249.reuse ;  /* 0x0000000204f57824 */ /* 0x100fe200078e02f9 */
[----:B------:R-:W4:Y:S01]  /*2010*/  SHFL.IDX PT, R38, R36, 0x1, 0x181f ;  /* 0x00381f0024267f89 */ /* 0x000f2200000e0000 */
[----:B--2---:R-:W-:Y:S01]  /*2020*/  IADD3 R108, P2, R42, R110, RZ ;  /* 0x0000006e2a6c7210 */ /* 0x004fe20007f5e0ff */
[----:B------:R-:W-:Y:S01]  /*2030*/  IMAD R244, R3, 0x2, R249 ;  /* 0x0000000203f47824 */ /* 0x000fe200078e02f9 */
[----:B------:R-:W-:Y:S01]  /*2040*/  IADD3 R235, R247, 0x1800, RZ ;  /* 0x00001800f7eb7810 */ /* 0x000fe20007ffe0ff */
[----:B------:R-:W2:Y:S01]  /*2050*/  SHFL.IDX PT, R36, R36, 0x3, 0x181f ;  /* 0x00781f0024247f89 */ /* 0x000ea200000e0000 */
[C---:B---3--:R-:W-:Y:S01]  /*2060*/  IADD3 R72, P0, R74.reuse, R42, RZ ;  /* 0x0000002a4a487210 */ /* 0x048fe20007f1e0ff */
[----:B------:R-:W-:Y:S01]  /*2070*/  IMAD R242, R3, 0x2, R245 ;  /* 0x0000000203f27824 */ /* 0x000fe200078e02f5 */
[----:B------:R-:W-:Y:S01]  /*2080*/  IADD3 R233, R247, 0x2000, RZ ;  /* 0x00002000f7e97810 */ /* 0x000fe20007ffe0ff */
[----:B-----5:R-:W-:Y:S01]  /*2090*/  IMAD.X R109, R43, 0x1, R37, P2 ;  /* 0x000000012b6d7824 */ /* 0x020fe200010e0625 */
[----:B------:R-:W-:Y:S01]  /*20a0*/  IADD3 R74, P2, R74, R40, RZ ;  /* 0x000000284a4a7210 */ /* 0x000fe20007f5e0ff */
[----:B------:R-:W-:Y:S01]  /*20b0*/  LDSM.16.M88.4 R68, [R249+0xa100] ;  /* 0x00a10000f944783b */ /* 0x000fe20000000200 */
[----:B------:R-:W-:Y:S01]  /*20c0*/  IMAD R241, R4, 0x2, R244 ;  /* 0x0000000204f17824 */ /* 0x000fe200078e02f4 */
[----:B-1----:R-:W-:-:S02]  /*20d0*/  IADD3 R114, P6, R42, R112, RZ ;  /* 0x000000702a727210 */ /* 0x002fc40007fde0ff */
[----:B------:R-:W1:Y:S01]  /*20e0*/  LDSM.16.M88.4 R92, [R248+0x4100] ;  /* 0x00410000f85c783b */ /* 0x000e620000000200 */
[----:B------:R-:W-:Y:S01]  /*20f0*/  IADD3 R232, R247, 0x2800, RZ ;  /* 0x00002800f7e87810 */ /* 0x000fe20007ffe0ff */
[----:B----4-:R-:W-:Y:S01]  /*2100*/  IMAD.X R73, R39, 0x1, R43, P0 ;  /* 0x0000000127497824 */ /* 0x010fe200000e062b */
[----:B------:R-:W-:Y:S01]  /*2110*/  IADD3 R203, R247, 0x3000, RZ ;  /* 0x00003000f7cb7810 */ /* 0x000fe20007ffe0ff */
[----:B------:R-:W-:Y:S01]  /*2120*/  IMAD.X R75, R39, 0x1, R41, P2 ;  /* 0x00000001274b7824 */ /* 0x000fe200010e0629 */
[----:B------:R-:W-:Y:S01]  /*2130*/  IADD3 R110, P2, R40, R110, RZ ;  /* 0x0000006e286e7210 */ /* 0x000fe20007f5e0ff */
[----:B------:R-:W3:Y:S01]  /*2140*/  LDSM.16.M88.4 R84, [R248+0x4900] ;  /* 0x00490000f854783b */ /* 0x000ee20000000200 */
[----:B------:R-:W-:Y:S02]  /*2150*/  IADD3 R104, P0, R42, R106, RZ ;  /* 0x0000006a2a687210 */ /* 0x000fe40007f1e0ff */
[----:B------:R-:W-:Y:S01]  /*2160*/  IADD3 R202, R247, 0x3800, RZ ;  /* 0x00003800f7ca7810 */ /* 0x000fe20007ffe0ff */
[----:B------:R-:W-:Y:S01]  /*2170*/  IMAD.X R115, R43, 0x1, R38, P6 ;  /* 0x000000012b737824 */ /* 0x000fe200030e0626 */
[----:B------:R-:W-:Y:S01]  /*2180*/  ISETP.GE.AND P6, PT, R45, c[0x0][0x1d4], PT ;  /* 0x000075002d007a0c */ /* 0x000fe20003fc6270 */
[----:B------:R-:W-:Y:S01]  /*2190*/  IMAD.X R111, R41, 0x1, R37, P2 ;  /* 0x00000001296f7824 */ /* 0x000fe200010e0625 */
[----:B------:R-:W4:Y:S01]  /*21a0*/  LDSM.16.M88.4 R76, [R248+0x5100] ;  /* 0x00510000f84c783b */ /* 0x000f220000000200 */
[----:B--2---:R-:W-:Y:S01]  /*21b0*/  IMAD.X R105, R43, 0x1, R36, P0 ;  /* 0x000000012b697824 */ /* 0x004fe200000e0624 */
[----:B------:R-:W-:-:S02]  /*21c0*/  IADD3 R112, P0, R40, R112, RZ ;  /* 0x0000007028707210 */ /* 0x000fc40007f1e0ff */
[----:B------:R-:W-:Y:S01]  /*21d0*/  ISETP.LT.OR P2, PT, R0, 0x1, P6 ;  /* 0x000000010000780c */ /* 0x000fe20003741670 */
[----:B------:R-:W2:Y:S02]  /*21e0*/  LDSM.16.M88.4 R64, [R249+0x8100] ;  /* 0x00810000f940783b */ /* 0x000ea40000000200 */
[C---:B------:R-:W-:Y:S01]  /*21f0*/  IMAD.X R113, R41.reuse, 0x1, R38, P0 ;  /* 0x0000000129717824 */ /* 0x040fe200000e0626 */
[----:B------:R-:W-:Y:S01]  /*2200*/  IADD3 R106, P0, R40, R106, RZ ;  /* 0x0000006a286a7210 */ /* 0x000fe20007f1e0ff */
[----:B------:R-:W5:Y:S04]  /*2210*/  LDSM.16.M88.4 R100, [R248+0x5900] ;  /* 0x00590000f864783b */ /* 0x000f680000000200 */
[----:B------:R-:W-:Y:S01]  /*2220*/  IMAD.X R107, R41, 0x1, R36, P0 ;  /* 0x00000001296b7824 */ /* 0x000fe200000e0624 */
[C---:B------:R-:W-:Y:S01]  /*2230*/  ISETP.LT.OR P0, PT, R0.reuse, 0x1, P5 ;  /* 0x000000010000780c */ /* 0x040fe20002f01670 */
[----:B------:R-:W-:Y:S04]  /*2240*/  LDSM.16.M88.4 R60, [R245+0xa100] ;  /* 0x00a10000f53c783b */ /* 0x000fe80000000200 */
[----:B------:R-:W-:Y:S04]  /*2250*/  LDSM.16.M88.4 R56, [R247] ;  /* 0x00000000f738783b */ /* 0x000fe80000000200 */
[----:B------:R-:W-:Y:S04]  /*2260*/  LDSM.16.M88.4 R52, [R247+0x800] ;  /* 0x00080000f734783b */ /* 0x000fe80000000200 */
[----:B------:R-:W-:Y:S01]  /*2270*/  LDSM.16.M88.4 R36, [R245+0x8100] ;  /* 0x00810000f524783b */ /* 0x000fe20000000200 */
[C---:B-1----:R-:W-:Y:S03]  /*2280*/  HMMA.16816.F32 R32, R68.reuse, R92, RZ ;  /* 0x0000005c4420723c */ /* 0x042fe600000018ff */
[----:B------:R-:W-:Y:S04]  /*2290*/  LDSM.16.M88.4 R48, [R247+0x1000] ;  /* 0x00100000f730783b */ /* 0x000fe80000000200 */
[----:B------:R-:W1:Y:S01]  /*22a0*/  LDSM.16.M88.4 R40, [R247+0x1800] ;  /* 0x00180000f728783b */ /* 0x000e620000000200 */
[----:B---3--:R-:W-:Y:S03]  /*22b0*/  HMMA.16816.F32 R24, R68, R84, RZ ;  /* 0x000000544418723c */ /* 0x008fe600000018ff */
[----:B------:R-:W-:Y:S01]  /*22c0*/  @!PT LDS RZ, [RZ] ;  /* 0x00000000fffff984 */ /* 0x000fe20000000800 */
[----:B------:R-:W-:Y:S01]  /*22d0*/  @!PT LDS RZ, [RZ] ;  /* 0x00000000fffff984 */ /* 0x000fe20000000800 */
[----:B------:R-:W-:Y:S01]  /*22e0*/  @!PT LDS RZ, [RZ] ;  /* 0x00000000fffff984 */ /* 0x000fe20000000800 */
[----:B------:R3:W-:Y:S01]  /*22f0*/  LDGSTS.E.BYPASS.LTC128B.128 [R250+0x100], [R72.64], !P2 ;  /* 0x0010000048fa7fae */ /* 0x0007e2000d101d4c */
[----:B------:R-:W-:-:S03]  /*2300*/  ISETP.LT.OR P2, PT, R0, 0x11, P6 ;  /* 0x000000110000780c */ /* 0x000fc60003741670 */
[----:B------:R3:W-:Y:S01]  /*2310*/  LDGSTS.E.BYPASS.LTC128B.128 [R250+0x2100], [R74.64], !P0 ;  /* 0x021000004afa7fae */ /* 0x0007e2000c101d4c */
[C---:B------:R-:W-:Y:S01]  /*2320*/  ISETP.LT.OR P0, PT, R0.reuse, 0x11, P5 ;  /* 0x000000110000780c */ /* 0x040fe20002f01670 */
[C---:B----4-:R-:W-:Y:S08]  /*2330*/  HMMA.16816.F32 R16, R68.reuse, R76, RZ ;  /* 0x0000004c4410723c */ /* 0x050ff000000018ff */
[----:B------:R4:W-:Y:S01]  /*2340*/  LDGSTS.E.BYPASS.LTC128B.128 [R250+0x900], [R114.64], !P2 ;  /* 0x0090000072fa7fae */ /* 0x0009e2000d101d4c */
[C---:B------:R-:W-:Y:S01]  /*2350*/  ISETP.LT.OR P2, PT, R0.reuse, 0x21, P6 ;  /* 0x000000210000780c */ /* 0x040fe20003741670 */
[----:B------:R-:W-:Y:S01]  /*2360*/  HMMA.16816.F32 R28, R68, R94, RZ ;  /* 0x0000005e441c723c */ /* 0x000fe200000018ff */
[C---:B------:R-:W-:Y:S01]  /*2370*/  ISETP.LT.OR P6, PT, R0.reuse, 0x31, P6 ;  /* 0x000000310000780c */ /* 0x040fe200037c1670 */
[----:B------:R4:W-:Y:S01]  /*2380*/  LDGSTS.E.BYPASS.LTC128B.128 [R250+0x2900], [R112.64], !P0 ;  /* 0x0290000070fa7fae */ /* 0x0009e2000c101d4c */
[----:B------:R-:W-:-:S02]  /*2390*/  ISETP.LT.OR P0, PT, R0, 0x21, P5 ;  /* 0x000000210000780c */ /* 0x000fc40002f01670 */
[----:B------:R-:W-:Y:S01]  /*23a0*/  ISETP.LT.OR P5, PT, R0, 0x31, P5 ;  /* 0x000000310000780c */ /* 0x000fe20002fa1670 */
[----:B------:R-:W-:Y:S02]  /*23b0*/  IMAD.MOV.U32 R0, RZ, RZ, 0x40 ;  /* 0x00000040ff007424 */ /* 0x000fe400078e00ff */
[C---:B------:R-:W-:Y:S04]  /*23c0*/  HMMA.16816.F32 R20, R68.reuse, R86, RZ ;  /* 0x000000564414723c */ /* 0x040fe800000018ff */
[----:B------:R1:W-:Y:S01]  /*23d0*/  LDGSTS.E.BYPASS.LTC128B.128 [R250+0x1100], [R108.64], !P2 ;  /* 0x011000006cfa7fae */ /* 0x0003e2000d101d4c */
[----:B------:R-:W-:Y:S02]  /*23e0*/  LOP3.LUT P2, RZ, R46, 0x4, RZ, 0xc0, !PT ;  /* 0x000000042eff7812 */ /* 0x000fe4000784c0ff */
[----:B------:R-:W-:Y:S01]  /*23f0*/  SHF.R.S32.HI R46, RZ, 0x1f, R44 ;  /* 0x0000001fff2e7819 */ /* 0x000fe2000001142c */
[----:B------:R-:W-:Y:S01]  /*2400*/  HMMA.16816.F32 R12, R68, R78, RZ ;  /* 0x0000004e440c723c */ /* 0x000fe200000018ff */
[----:B------:R-:W-:Y:S01]  /*2410*/  SEL R0, R0, 0xffffffc0, !P2 ;  /* 0xffffffc000007807 */ /* 0x000fe20005000000 */
[----:B------:R1:W-:Y:S01]  /*2420*/  LDGSTS.E.BYPASS.LTC128B.128 [R250+0x3100], [R110.64], !P0 ;  /* 0x031000006efa7fae */ /* 0x0003e2000c101d4c */
[----:B------:R-:W-:-:S02]  /*2430*/  PLOP3.LUT P2, PT, PT, PT, UP0, 0x80, 0x0 ;  /* 0x000000000000781c */ /* 0x000fc40003f4f008 */
[----:B------:R-:W-:Y:S01]  /*2440*/  ISETP.GT.AND P0, PT, R124, 0x3f, PT ;  /* 0x0000003f7c00780c */ /* 0x000fe20003f04270 */
[----:B------:R-:W-:Y:S01]  /*2450*/  IMAD.IADD R243, R248, 0x1, R0 ;  /* 0x00000001f8f37824 */ /* 0x000fe200078e0200 */
[----:B------:R3:W-:Y:S01]  /*2460*/  LDGSTS.E.BYPASS.LTC128B.128 [R250+0x1900], [R104.64], !P6 ;  /* 0x0190000068fa7fae */ /* 0x0007e2000f101d4c */
[C---:B--2---:R-:W-:Y:S01]  /*2470*/  HMMA.16816.F32 R96, R64.reuse, R92, RZ ;  /* 0x0000005c4060723c */ /* 0x044fe200000018ff */
[----:B------:R-:W-:Y:S01]  /*2480*/  IMAD.IADD R234, R0, 0x1, R247 ;  /* 0x0000000100ea7824 */ /* 0x000fe200078e02f7 */
[----:B------:R-:W-:Y:S01]  /*2490*/  IADD3 R0, R250, 0x100, RZ ;  /* 0x00000100fa007810 */ /* 0x000fe20007ffe0ff */
[----:B------:R3:W-:Y:S04]  /*24a0*/  LDGSTS.E.BYPASS.LTC128B.128 [R250+0x3900], [R106.64], !P5 ;  /* 0x039000006afa7fae */ /* 0x0007e8000e901d4c */
[----:B------:R-:W-:Y:S01]  /*24b0*/  LDSM.16.M88.4 R120, [R244+0xa100] ;  /* 0x00a10000f478783b */ /* 0x000fe20000000200 */
[C---:B------:R-:W-:Y:S03]  /*24c0*/  HMMA.16816.F32 R88, R64.reuse, R84, RZ ;  /* 0x000000544058723c */ /* 0x040fe600000018ff */
[----:B------:R-:W-:Y:S04]  /*24d0*/  LDSM.16.M88.4 R116, [R243+0x4100] ;  /* 0x00410000f374783b */ /* 0x000fe80000000200 */
[----:B----4-:R-:W-:Y:S01]  /*24e0*/  LDSM.16.M88.4 R112, [R243+0x4900] ;  /* 0x00490000f370783b */ /* 0x010fe20000000200 */
[----:B------:R-:W-:Y:S03]  /*24f0*/  HMMA.16816.F32 R80, R64, R76, RZ ;  /* 0x0000004c4050723c */ /* 0x000fe600000018ff */
[----:B------:R-:W0:Y:S04]  /*2500*/  LDGDEPBAR ;  /* 0x00000000000079af */ /* 0x000e280000000000 */
[----:B-1----:R-:W-:Y:S01]  /*2510*/  LDSM.16.M88.4 R108, [R243+0x5100] ;  /* 0x00510000f36c783b */ /* 0x002fe20000000200 */
[----:B-----5:R-:W-:Y:S03]  /*2520*/  HMMA.16816.F32 R8, R68, R100, RZ ;  /* 0x000000644408723c */ /* 0x020fe600000018ff */
[----:B---3--:R-:W1:Y:S05]  /*2530*/  LDSM.16.M88.4 R104, [R243+0x5900] ;  /* 0x00590000f368783b */ /* 0x008e6a0000000200 */
[C---:B------:R-:W-:Y:S08]  /*2540*/  HMMA.16816.F32 R92, R64.reuse, R94, RZ ;  /* 0x0000005e405c723c */ /* 0x040ff000000018ff */
[C---:B------:R-:W-:Y:S08]  /*2550*/  HMMA.16816.F32 R84, R64.reuse, R86, RZ ;  /* 0x000000564054723c */ /* 0x040ff000000018ff */
[C---:B------:R-:W-:Y:S08]  /*2560*/  HMMA.16816.F32 R76, R64.reuse, R78, RZ ;  /* 0x0000004e404c723c */ /* 0x040ff000000018ff */
[----:B------:R-:W-:Y:S08]  /*2570*/  HMMA.16816.F32 R72, R64, R100, RZ ;  /* 0x000000644048723c */ /* 0x000ff000000018ff */
[-C--:B------:R-:W-:Y:S08]  /*2580*/  HMMA.16816.F32 R68, R68, R102.reuse, RZ ;  /* 0x000000664444723c */ /* 0x080ff000000018ff */
[----:B------:R-:W-:Y:S01]  /*2590*/  HMMA.16816.F32 R64, R64, R102, RZ ;  /* 0x000000664040723c */ /* 0x000fe200000018ff */
[----:B------:R-:W2:Y:S07]  /*25a0*/  LDSM.16.M88.4 R100, [R244+0x8100] ;  /* 0x00810000f464783b */ /* 0x000eae0000000200 */
        /* <DEDUP_REMOVED lines=8> */
[----:B------:R-:W-:Y:S07]  /*2630*/  LDSM.16.M88.4 R60, [R242+0xa100] ;  /* 0x00a10000f23c783b */ /* 0x000fee0000000200 */
[C---:B------:R-:W-:Y:S08]  /*2640*/  HMMA.16816.F32 R96, R36.reuse, R56, R96 ;  /* 0x000000382460723c */ /* 0x040ff00000001860 */
[C---:B------:R-:W-:Y:S08]  /*2650*/  HMMA.16816.F32 R88, R36.reuse, R52, R88 ;  /* 0x000000342458723c */ /* 0x040ff00000001858 */
[C---:B------:R-:W-:Y:S08]  /*2660*/  HMMA.16816.F32 R80, R36.reuse, R48, R80 ;  /* 0x000000302450723c */ /* 0x040ff00000001850 */
[C---:B------:R-:W-:Y:S08]  /*2670*/  HMMA.16816.F32 R72, R36.reuse, R40, R72 ;  /* 0x000000282448723c */ /* 0x040ff00000001848 */
[C---:B------:R-:W-:Y:S01]  /*2680*/  HMMA.16816.F32 R92, R36.reuse, R58, R92 ;  /* 0x0000003a245c723c */ /* 0x040fe2000000185c */
[----:B------:R-:W-:Y:S07]  /*2690*/  LDSM.16.M88.4 R56, [R234] ;  /* 0x00000000ea38783b */ /* 0x000fee0000000200 */
[C---:B------:R-:W-:Y:S01]  /*26a0*/  HMMA.16816.F32 R84, R36.reuse, R54, R84 ;  /* 0x000000362454723c */ /* 0x040fe20000001854 */
[----:B------:R-:W-:Y:S07]  /*26b0*/  LDSM.16.M88.4 R52, [R234+0x800] ;  /* 0x00080000ea34783b */ /* 0x000fee0000000200 */
[C---:B------:R-:W-:Y:S01]  /*26c0*/  HMMA.16816.F32 R76, R36.reuse, R50, R76 ;  /* 0x00000032244c723c */ /* 0x040fe2000000184c */
[----:B------:R-:W-:Y:S07]  /*26d0*/  LDSM.16.M88.4 R48, [R234+0x1000] ;  /* 0x00100000ea30783b */ /* 0x000fee0000000200 */
[----:B------:R-:W-:Y:S01]  /*26e0*/  HMMA.16816.F32 R64, R36, R42, R64 ;  /* 0x0000002a2440723c */ /* 0x000fe20000001840 */
[----:B------:R-:W3:Y:S04]  /*26f0*/  LDSM.16.M88.4 R40, [R234+0x1800] ;  /* 0x00180000ea28783b */ /* 0x000ee80000000200 */
[----:B------:R-:W4:Y:S03]  /*2700*/  LDSM.16.M88.4 R36, [R242+0x8100] ;  /* 0x00810000f224783b */ /* 0x000f260000000200 */
[C---:B-1----:R-:W-:Y:S08]  /*2710*/  HMMA.16816.F32 R8, R120.reuse, R104, R8 ;  /* 0x000000687808723c */ /* 0x042ff00000001808 */
        /* <DEDUP_REMOVED lines=8> */
[C---:B--2---:R-:W-:Y:S08]  /*27a0*/  HMMA.16816.F32 R96, R100.reuse, R116, R96 ;  /* 0x000000746460723c */ /* 0x044ff00000001860 */
        /* <DEDUP_REMOVED lines=9> */
[----:B------:R-:W-:Y:S01]  /*2840*/  HMMA.16816.F32 R64, R100, R106, R64 ;  /* 0x0000006a6440723c */ /* 0x000fe20000001840 */
[----:B------:R-:W1:Y:S04]  /*2850*/  LDSM.16.M88.4 R104, [R248+0x7900] ;  /* 0x00790000f868783b */ /* 0x000e680000000200 */
[----:B------:R-:W2:Y:S03]  /*2860*/  LDSM.16.M88.4 R100, [R249+0xc100] ;  /* 0x00c10000f964783b */ /* 0x000ea60000000200 */
[C---:B---3--:R-:W-:Y:S08]  /*2870*/  HMMA.16816.F32 R8, R60.reuse, R40, R8 ;  /* 0x000000283c08723c */ /* 0x048ff00000001808 */
        /* <DEDUP_REMOVED lines=8> */
[C---:B----4-:R-:W-:Y:S08]  /*2900*/  HMMA.16816.F32 R96, R36.reuse, R56, R96 ;  /* 0x000000382460723c */ /* 0x050ff00000001860 */
        /* <DEDUP_REMOVED lines=55> */
[----:B------:R-:W4:Y:S01]  /*2c80*/  LDSM.16.M88.4 R40, [R234+0x3000] ;  /* 0x00300000ea28783b */ /* 0x000f220000000200 */
[----:B------:R-:W-:-:S04]  /*2c90*/  DEPBAR.LE SB0, 0x0 ;  /* 0x000080000000791a */ /* 0x000fc80000000000 */
[C---:B-1----:R-:W-:Y:S08]  /*2ca0*/  HMMA.16816.F32 R8, R116.reuse, R100, R8 ;  /* 0x000000647408723c */ /* 0x042ff00000001808 */
[C---:B------:R-:W-:Y:S08]  /*2cb0*/  HMMA.16816.F32 R32, R116.reuse, R112, R32 ;  /* 0x000000707420723c */ /* 0x040ff00000001820 */
[C---:B------:R-:W-:Y:S08]  /*2cc0*/  HMMA.16816.F32 R28, R116.reuse, R114, R28 ;  /* 0x00000072741c723c */ /* 0x040ff0000000181c */
[C---:B------:R-:W-:Y:S08]  /*2cd0*/  HMMA.16816.F32 R24, R116.reuse, R108, R24 ;  /* 0x0000006c7418723c */ /* 0x040ff00000001818 */
[C---:B------:R-:W-:Y:S08]  /*2ce0*/  HMMA.16816.F32 R20, R116.reuse, R110, R20 ;  /* 0x0000006e7414723c */ /* 0x040ff00000001814 */
[C---:B--2---:R-:W-:Y:S08]  /*2cf0*/  HMMA.16816.F32 R16, R116.reuse, R104, R16 ;  /* 0x000000687410723c */ /* 0x044ff00000001810 */
[C---:B------:R-:W-:Y:S08]  /*2d00*/  HMMA.16816.F32 R12, R116.reuse, R106, R12 ;  /* 0x0000006a740c723c */ /* 0x040ff0000000180c */
        /* <DEDUP_REMOVED lines=13> */
[C---:B------:R-:W-:Y:S08]  /*2de0*/  HMMA.16816.F32 R20, R56.reuse, R50, R20 ;  /* 0x000000323814723c */ /* 0x040ff00000001814 */
[C---:B----4-:R-:W-:Y:S08]  /*2df0*/  HMMA.16816.F32 R16, R56.reuse, R40, R16 ;  /* 0x000000283810723c */ /* 0x050ff00000001810 */
        /* <DEDUP_REMOVED lines=58> */
[----:B--2---:R-:W-:Y:S02]  /*31a0*/  IADD3.X R55, RZ, R39, R38, P5, P2 ;  /* 0x00000027ff377210 */ /* 0x004fe40002fe4426 */
[----:B------:R-:W-:Y:S02]  /*31b0*/  IADD3 R52, P5, P2, R52, R53, R0 ;  /* 0x0000003534347210 */ /* 0x000fe40007abe000 */
[C---:B---3--:R-:W-:Y:S02]  /*31c0*/  IADD3 R56, P6, R48.reuse, R37, RZ ;  /* 0x0000002530387210 */ /* 0x048fe40007fde0ff */
[--C-:B------:R-:W-:Y:S02]  /*31d0*/  IADD3.X R53, RZ, R39, R7.reuse, P5, P2 ;  /* 0x00000027ff357210 */ /* 0x100fe40002fe4407 */
[-C--:B------:R-:W-:Y:S02]  /*31e0*/  IADD3 R58, P5, R48, R0.reuse, RZ ;  /* 0x00000000303a7210 */ /* 0x080fe40007fbe0ff */
[CC--:B----4-:R-:W-:Y:S01]  /*31f0*/  IADD3 R48, P2, R42.reuse, R37.reuse, RZ ;  /* 0x000000252a307210 */ /* 0x0d0fe20007f5e0ff */
        /* <DEDUP_REMOVED lines=19> */
.L_x_151:
[----:B------:R-:W-:Y:S01]  /*3330*/  LOP3.LUT R6, R6, 0xffffffe0, RZ, 0xc0, !PT ;  /* 0xffffffe006067812 */ /* 0x000fe200078ec0ff */
[----:B------:R-:W-:Y:S01]  /*3340*/  IMAD.SHL.U32 R246, R5, 0x2, RZ ;  /* 0x0000000205f67824 */ /* 0x000fe200078e00ff */
[----:B------:R-:W-:Y:S01]  /*3350*/  UIADD3 UR6, UR6, -0x2, URZ ;  /* 0xfffffffe06067890 */ /* 0x000fe2000fffe03f */
[----:B------:R-:W0:Y:S02]  /*3360*/  LDGDEPBAR ;  /* 0x00000000000079af */ /* 0x000e240000000000 */
[----:B------:R-:W-:Y:S01]  /*3370*/  IMAD.IADD R2, R2, 0x1, -R6 ;  /* 0x0000000102027824 */ /* 0x000fe200078e0a06 */
[----:B------:R-:W-:Y:S01]  /*3380*/  UISETP.GE.AND UP0, UPT, UR6, UR7, UPT ;  /* 0x000000070600728c */ /* 0x000fe2000bf06270 */
[----:B------:R-:W-:Y:S01]  /*3390*/  IMAD.U32 R6, RZ, RZ, UR9 ;  /* 0x00000009ff067e24 */ /* 0x000fe2000f8e00ff */
[----:B------:R-:W-:Y:S01]  /*33a0*/  LDSM.16.MT88.4 R180, [R246+0x100] ;  /* 0x00010000f6b4783b */ /* 0x000fe20000004200 */
[----:B------:R-:W-:Y:S01]  /*33b0*/  IMAD R240, R4, 0x2, R246 ;  /* 0x0000000204f07824 */ /* 0x000fe200078e02f6 */
[----:B------:R-:W-:Y:S01]  /*33c0*/  SHF.R.S32.HI R0, RZ, 0x1f, R2 ;  /* 0x0000001fff007819 */ /* 0x000fe20000011402 */
[C---:B------:R-:W-:Y:S01]  /*33d0*/  IMAD R239, R3.reuse, 0x2, R246 ;  /* 0x0000000203ef7824 */ /* 0x040fe200078e02f6 */
[----:B------:R-:W-:Y:S01]  /*33e0*/  LDSM.16.MT88.4 R128, [R246+0x2100] ;  /* 0x00210000f680783b */ /* 0x000fe20000004200 */
[----:B------:R-:W-:Y:S01]  /*33f0*/  IMAD R238, R3, 0x2, R240 ;  /* 0x0000000203ee7824 */ /* 0x000fe200078e02f0 */
[----:B------:R-:W-:-:S02]  /*3400*/  LEA.HI R0, R0, R2, RZ, 0x2 ;  /* 0x0000000200007211 */ /* 0x000fc400078f10ff */
[----:B------:R-:W-:Y:S02]  /*3410*/  LDSM.16.MT88.4 R144, [R240+0x2100] ;  /* 0x00210000f090783b */ /* 0x000fe40000004200 */
[----:B------:R-:W-:Y:S02]  /*3420*/  LOP3.LUT R0, R0, 0x7ffffffc, RZ, 0xc0, !PT ;  /* 0x7ffffffc00007812 */ /* 0x000fe400078ec0ff */
[----:B------:R-:W-:Y:S03]  /*3430*/  LDSM.16.MT88.4 R112, [R238+0x100] ;  /* 0x00010000ee70783b */ /* 0x000fe60000004200 */
[----:B------:R-:W-:Y:S01]  /*3440*/  IMAD.IADD R0, R2, 0x1, -R0 ;  /* 0x0000000102007824 */ /* 0x000fe200078e0a00 */
[----:B------:R-:W-:Y:S03]  /*3450*/  LDSM.16.MT88.4 R156, [R239+0x2100] ;  /* 0x00210000ef9c783b */ /* 0x000fe60000004200 */
[----:B------:R-:W-:Y:S01]  /*3460*/  IMAD R6, R0, -0x2, R6 ;  /* 0xfffffffe00067824 */ /* 0x000fe200078e0206 */
[----:B--2---:R-:W-:Y:S04]  /*3470*/  LDSM.16.MT88.4 R40, [R246+0x900] ;  /* 0x00090000f628783b */ /* 0x004fe80000004200 */
[----:B------:R-:W-:-:S02]  /*3480*/  ISETP.GT.AND P5, PT, R6, RZ, PT ;  /* 0x000000ff0600720c */ /* 0x000fc40003fa4270 */
[----:B------:R-:W-:Y:S02]  /*3490*/  ISETP.GT.AND P6, PT, R6, 0x1, PT ;  /* 0x000000010600780c */ /* 0x000fe40003fc4270 */
[----:B------:R-:W-:Y:S02]  /*34a0*/  FSEL R32, R32, -INF , P5 ;  /* 0xff80000020207808 */ /* 0x000fe40002800000 */
[----:B------:R-:W-:Y:S02]  /*34b0*/  FSEL R33, R33, -INF , P6 ;  /* 0xff80000021217808 */ /* 0x000fe40003000000 */
[----:B------:R-:W-:Y:S02]  /*34c0*/  ISETP.GT.AND P2, PT, R6, 0x8, PT ;  /* 0x000000080600780c */ /* 0x000fe40003f44270 */
[----:B------:R-:W-:Y:S02]  /*34d0*/  FSEL R34, R34, -INF , P5 ;  /* 0xff80000022227808 */ /* 0x000fe40002800000 */
[----:B------:R-:W-:-:S02]  /*34e0*/  FSEL R119, R98, -INF , P5 ;  /* 0xff80000062777808 */ /* 0x000fc40002800000 */
[----:B------:R-:W-:Y:S02]  /*34f0*/  FSEL R65, R96, -INF , P5 ;  /* 0xff80000060417808 */ /* 0x000fe40002800000 */
[----:B------:R-:W-:Y:S02]  /*3500*/  ISETP.GT.AND P5, PT, R6, 0x9, PT ;  /* 0x000000090600780c */ /* 0x000fe40003fa4270 */
[----:B------:R-:W-:Y:S02]  /*3510*/  FSEL R28, R28, -INF , P2 ;  /* 0xff8000001c1c7808 */ /* 0x000fe40001000000 */
[----:B------:R-:W-:Y:S02]  /*3520*/  FMNMX.FTZ R0, R32, R33, !PT ;  /* 0x0000002120007209 */ /* 0x000fe40007810000 */
[----:B------:R-:W-:Y:S02]  /*3530*/  FSEL R35, R35, -INF , P6 ;  /* 0xff80000023237808 */ /* 0x000fe40003000000 */
[----:B------:R-:W-:-:S02]  /*3540*/  FSEL R67, R99, -INF , P6 ;  /* 0xff80000063437808 */ /* 0x000fc40003000000 */
[----:B------:R-:W-:Y:S02]  /*3550*/  FSEL R60, R97, -INF , P6 ;  /* 0xff800000613c7808 */ /* 0x000fe40003000000 */
[----:B------:R-:W-:Y:S01]  /*3560*/  FSEL R29, R29, -INF , P5 ;  /* 0xff8000001d1d7808 */ /* 0x000fe20002800000 */
[----:B------:R-:W-:Y:S01]  /*3570*/  LDSM.16.MT88.4 R96, [R239+0x100] ;  /* 0x00010000ef60783b */ /* 0x000fe20000004200 */
[----:B------:R-:W-:Y:S02]  /*3580*/  ISETP.GT.AND P6, PT, R6, 0x10, PT ;  /* 0x000000100600780c */ /* 0x000fe40003fc4270 */
[----:B------:R-:W-:Y:S02]  /*3590*/  FMNMX.FTZ R0, R28, R0, !PT ;  /* 0x000000001c007209 */ /* 0x000fe40007810000 */
        /* <DEDUP_REMOVED lines=9> */
[----:B------:R-:W-:Y:S02]  /*3630*/  FSEL R25, R25, -INF , P2 ;  /* 0xff80000019197808 */ /* 0x000fe40001000000 */
        /* <DEDUP_REMOVED lines=39> */
[----:B------:R-:W-:Y:S01]  /*38b0*/  FSEL R177, R79, -INF , P5 ;  /* 0xff8000004fb17808 */ /* 0x000fe20002800000 */
[----:B------:R-:W-:Y:S01]  /*38c0*/  LDSM.16.MT88.4 R12, [R239+0x2900] ;  /* 0x00290000ef0c783b */ /* 0x000fe20000004200 */
[----:B------:R-:W-:-:S02]  /*38d0*/  FSEL R7, R77, -INF , P5 ;  /* 0xff8000004d077808 */ /* 0x000fc40002800000 */
[----:B------:R-:W-:Y:S02]  /*38e0*/  ISETP.GT.AND P5, PT, R6, 0x31, PT ;  /* 0x000000310600780c */ /* 0x000fe40003fa4270 */
[----:B------:R-:W-:Y:S01]  /*38f0*/  FSEL R215, R100, -INF , P2 ;  /* 0xff80000064d77808 */ /* 0x000fe20001000000 */
[----:B------:R-:W-:Y:S01]  /*3900*/  IMAD.MOV.U32 R100, RZ, RZ, R36 ;  /* 0x000000ffff647224 */ /* 0x000fe200078e0024 */
[----:B------:R-:W-:Y:S01]  /*3910*/  FMNMX.FTZ R0, R135, R0, !PT ;  /* 0x0000000087007209 */ /* 0x000fe20007810000 */
[----:B------:R-:W-:Y:S01]  /*3920*/  LDSM.16.MT88.4 R36, [R238+0x2100] ;  /* 0x00210000ee24783b */ /* 0x000fe20000004200 */
[----:B------:R-:W-:Y:S02]  /*3930*/  FSEL R132, R18, -INF , P6 ;  /* 0xff80000012847808 */ /* 0x000fe40003000000 */
[----:B------:R-:W-:Y:S01]  /*3940*/  FSEL R179, R82, -INF , P6 ;  /* 0xff80000052b37808 */ /* 0x000fe20003000000 */
[----:B------:R-:W-:Y:S01]  /*3950*/  LDSM.16.MT88.4 R16, [R240+0x2900] ;  /* 0x00290000f010783b */ /* 0x000fe20000004200 */
[----:B------:R-:W-:-:S02]  /*3960*/  FSEL R230, R80, -INF , P6 ;  /* 0xff80000050e67808 */ /* 0x000fc40003000000 */
[C---:B------:R-:W-:Y:S01]  /*3970*/  ISETP.GT.AND P6, PT, R6.reuse, 0x38, PT ;  /* 0x000000380600780c */ /* 0x040fe20003fc4270 */
[----:B------:R-:W-:Y:S01]  /*3980*/  LDSM.16.MT88.4 R80, [R240+0x100] ;  /* 0x00010000f050783b */ /* 0x000fe20000004200 */
[----:B------:R-:W-:Y:S02]  /*3990*/  FSEL R214, R101, -INF , P5 ;  /* 0xff80000065d67808 */ /* 0x000fe40002800000 */
[----:B------:R-:W-:Y:S02]  /*39a0*/  FMNMX.FTZ R0, R215, R0, !PT ;  /* 0x00000000d7007209 */ /* 0x000fe40007810000 */
[----:B------:R-:W-:Y:S02]  /*39b0*/  ISETP.GT.AND P5, PT, R6, 0x39, PT ;  /* 0x000000390600780c */ /* 0x000fe40003fa4270 */
[----:B------:R-:W-:Y:S02]  /*39c0*/  FSEL R213, R68, -INF , P6 ;  /* 0xff80000044d57808 */ /* 0x000fe40003000000 */
[----:B------:R-:W-:-:S02]  /*39d0*/  FMNMX.FTZ R0, R214, R0, !PT ;  /* 0x00000000d6007209 */ /* 0x000fc40007810000 */
[----:B------:R-:W-:Y:S02]  /*39e0*/  FSEL R212, R69, -INF , P5 ;  /* 0xff80000045d47808 */ /* 0x000fe40002800000 */
[----:B------:R-:W-:Y:S02]  /*39f0*/  FMNMX.FTZ R0, R213, R0, !PT ;  /* 0x00000000d5007209 */ /* 0x000fe40007810000 */
[----:B------:R-:W-:Y:S02]  /*3a00*/  FSEL R220, R216, -INF , P2 ;  /* 0xff800000d8dc7808 */ /* 0x000fe40001000000 */
[----:B------:R-:W-:Y:S02]  /*3a10*/  FMNMX.FTZ R0, R212, R0, !PT ;  /* 0x00000000d4007209 */ /* 0x000fe40007810000 */
[----:B------:R-:W-:Y:S01]  /*3a20*/  FSEL R211, R102, -INF , P2 ;  /* 0xff80000066d37808 */ /* 0x000fe20001000000 */
[----:B------:R-:W-:Y:S01]  /*3a30*/  IMAD.MOV.U32 R102, RZ, RZ, R7 ;  /* 0x000000ffff667224 */ /* 0x000fe200078e0007 */
[----:B------:R-:W-:Y:S01]  /*3a40*/  FSEL R218, R218, -INF , P2 ;  /* 0xff800000dada7808 */ /* 0x000fe20001000000 */
[----:B------:R-:W1:Y:S01]  /*3a50*/  SHFL.BFLY PT, R2, R0, 0x2, 0x1f ;  /* 0x0c401f0000027f89 */ /* 0x000e6200000e0000 */
[----:B------:R-:W-:-:S02]  /*3a60*/  FSEL R209, R70, -INF , P6 ;  /* 0xff80000046d17808 */ /* 0x000fc40003000000 */
[----:B------:R-:W-:Y:S02]  /*3a70*/  FSEL R207, R71, -INF , P5 ;  /* 0xff80000047cf7808 */ /* 0x000fe40002800000 */
[----:B------:R-:W-:Y:S02]  /*3a80*/  FMNMX.FTZ R196, R65, R60, !PT ;  /* 0x0000003c41c47209 */ /* 0x000fe40007810000 */
[----:B------:R-:W-:Y:S02]  /*3a90*/  FMNMX.FTZ R4, R119, R67, !PT ;  /* 0x0000004377047209 */ /* 0x000fe40007810000 */
[----:B------:R-:W-:Y:S02]  /*3aa0*/  FMNMX.FTZ R196, R63, R196, !PT ;  /* 0x000000c43fc47209 */ /* 0x000fe40007810000 */
[----:B------:R-:W-:Y:S02]  /*3ab0*/  FSEL R225, R8, -INF , P6 ;  /* 0xff80000008e17808 */ /* 0x000fe40003000000 */
[----:B------:R-:W-:-:S02]  /*3ac0*/  FMNMX.FTZ R196, R62, R196, !PT ;  /* 0x000000c43ec47209 */ /* 0x000fc40007810000 */
[----:B------:R-:W-:Y:S02]  /*3ad0*/  FMNMX.FTZ R4, R118, R4, !PT ;  /* 0x0000000476047209 */ /* 0x000fe40007810000 */
[----:B------:R-:W-:Y:S02]  /*3ae0*/  FMNMX.FTZ R196, R64, R196, !PT ;  /* 0x000000c440c47209 */ /* 0x000fe40007810000 */
[----:B------:R-:W-:Y:S02]  /*3af0*/  FSEL R226, R9, -INF , P5 ;  /* 0xff80000009e27808 */ /* 0x000fe40002800000 */
[----:B------:R-:W-:Y:S02]  /*3b00*/  FMNMX.FTZ R196, R61, R196, !PT ;  /* 0x000000c43dc47209 */ /* 0x000fe40007810000 */
[----:B------:R-:W-:Y:S02]  /*3b10*/  FMNMX.FTZ R4, R66, R4, !PT ;  /* 0x0000000442047209 */ /* 0x000fe40007810000 */
[----:B-1----:R-:W-:-:S02]  /*3b20*/  FMNMX.FTZ R0, R0, R2, !PT ;  /* 0x0000000200007209 */ /* 0x002fc40007810000 */
[----:B------:R-:W-:Y:S02]  /*3b30*/  FMNMX.FTZ R196, R84, R196, !PT ;  /* 0x000000c454c47209 */ /* 0x000fe40007810000 */
[----:B------:R-:W-:Y:S01]  /*3b40*/  FMNMX.FTZ R4, R117, R4, !PT ;  /* 0x0000000475047209 */ /* 0x000fe20007810000 */
[----:B------:R-:W1:Y:S01]  /*3b50*/  SHFL.BFLY PT, R2, R0, 0x1, 0x1f ;  /* 0x0c201f0000027f89 */ /* 0x000e6200000e0000 */
[----:B------:R-:W-:Y:S02]  /*3b60*/  FMNMX.FTZ R196, R85, R196, !PT ;  /* 0x000000c455c47209 */ /* 0x000fe40007810000 */
[----:B------:R-:W-:Y:S02]  /*3b70*/  FMNMX.FTZ R4, R116, R4, !PT ;  /* 0x0000000474047209 */ /* 0x000fe40007810000 */
[----:B------:R-:W-:Y:S02]  /*3b80*/  FMNMX.FTZ R196, R230, R196, !PT ;  /* 0x000000c4e6c47209 */ /* 0x000fe40007810000 */
[----:B------:R-:W-:-:S02]  /*3b90*/  FMNMX.FTZ R4, R86, R4, !PT ;  /* 0x0000000456047209 */ /* 0x000fc40007810000 */
[----:B------:R-:W-:Y:S02]  /*3ba0*/  FMNMX.FTZ R196, R231, R196, !PT ;  /* 0x000000c4e7c47209 */ /* 0x000fe40007810000 */
[----:B------:R-:W-:Y:S02]  /*3bb0*/  FMNMX.FTZ R4, R87, R4, !PT ;  /* 0x0000000457047209 */ /* 0x000fe40007810000 */
[----:B------:R-:W-:Y:S02]  /*3bc0*/  FMNMX.FTZ R196, R100, R196, !PT ;  /* 0x000000c464c47209 */ /* 0x000fe40007810000 */
[----:B------:R-:W-:Y:S02]  /*3bd0*/  FMNMX.FTZ R4, R179, R4, !PT ;  /* 0x00000004b3047209 */ /* 0x000fe40007810000 */
[----:B------:R-:W-:Y:S02]  /*3be0*/  FMNMX.FTZ R196, R102, R196, !PT ;  /* 0x000000c466c47209 */ /* 0x000fe40007810000 */
[----:B------:R-:W-:-:S02]  /*3bf0*/  FMNMX.FTZ R4, R178, R4, !PT ;  /* 0x00000004b2047209 */ /* 0x000fc40007810000 */
[----:B------:R-:W-:Y:S02]  /*3c00*/  FMNMX.FTZ R196, R220, R196, !PT ;  /* 0x000000c4dcc47209 */ /* 0x000fe40007810000 */
[----:B------:R-:W-:Y:S02]  /*3c10*/  FMNMX.FTZ R4, R176, R4, !PT ;  /* 0x00000004b0047209 */ /* 0x000fe40007810000 */
[----:B-1----:R-:W-:Y:S02]  /*3c20*/  FMNMX.FTZ R2, R0, R2, !PT ;  /* 0x0000000200027209 */ /* 0x002fe40007810000 */
[----:B------:R-:W-:Y:S02]  /*3c30*/  FMNMX.FTZ R0, R34, R35, !PT ;  /* 0x0000002322007209 */ /* 0x000fe40007810000 */
[C---:B------:R-:W-:Y:S01]  /*3c40*/  FSETP.NEU.FTZ.AND P2, PT, R2.reuse, -INF , PT ;  /* 0xff8000000200780b */ /* 0x040fe20003f5d000 */
[----:B------:R-:W-:Y:S01]  /*3c50*/  FMUL.FTZ R216, R2, c[0x0][0x2d0] ;  /* 0x0000b40002d87a20 */ /* 0x000fe20000410000 */
[----:B------:R-:W-:-:S02]  /*3c60*/  FMNMX.FTZ R0, R30, R0, !PT ;  /* 0x000000001e007209 */ /* 0x000fc40007810000 */
[----:B------:R-:W-:Y:S02]  /*3c70*/  FSEL R221, R10, -INF , P6 ;  /* 0xff8000000add7808 */ /* 0x000fe40003000000 */
[----:B------:R-:W-:Y:S02]  /*3c80*/  FMNMX.FTZ R0, R31, R0, !PT ;  /* 0x000000001f007209 */ /* 0x000fe40007810000 */
[----:B------:R-:W-:Y:S02]  /*3c90*/  FSEL R216, R216, RZ, P2 ;  /* 0x000000ffd8d87208 */ /* 0x000fe40001000000 */
[----:B------:R-:W-:Y:S02]  /*3ca0*/  FMNMX.FTZ R0, R26, R0, !PT ;  /* 0x000000001a007209 */ /* 0x000fe40007810000 */
[----:B------:R-:W-:Y:S01]  /*3cb0*/  ISETP.GT.AND P2, PT, R6, 0x31, PT ;  /* 0x000000310600780c */ /* 0x000fe20003f44270 */
[--C-:B------:R-:W-:Y:S01]  /*3cc0*/  FFMA.FTZ R205, R32, c[0x0][0x2d0], -R216.reuse ;  /* 0x0000b40020cd7a23 */ /* 0x100fe200000108d8 */
[----:B------:R-:W-:Y:S01]  /*3cd0*/  FMNMX.FTZ R0, R27, R0, !PT ;  /* 0x000000001b007209 */ /* 0x000fe20007810000 */
[--C-:B------:R-:W-:Y:S01]  /*3ce0*/  FFMA.FTZ R204, R33, c[0x0][0x2d0], -R216.reuse ;  /* 0x0000b40021cc7a23 */ /* 0x100fe200000108d8 */
[----:B------:R-:W-:Y:S01]  /*3cf0*/  FSEL R210, R103, -INF , P2 ;  /* 0xff80000067d27808 */ /* 0x000fe20001000000 */
[--C-:B------:R-:W-:Y:S01]  /*3d00*/  FFMA.FTZ R58, R28, c[0x0][0x2d0], -R216.reuse ;  /* 0x0000b4001c3a7a23 */ /* 0x100fe200000108d8 */
[----:B------:R-:W-:Y:S01]  /*3d10*/  FMNMX.FTZ R0, R22, R0, !PT ;  /* 0x0000000016007209 */ /* 0x000fe20007810000 */
[--C-:B------:R-:W-:Y:S01]  /*3d20*/  FFMA.FTZ R54, R29, c[0x0][0x2d0], -R216.reuse ;  /* 0x0000b4001d367a23 */ /* 0x100fe200000108d8 */
[----:B------:R-:W-:Y:S01]  /*3d30*/  FSEL R222, R11, -INF , P5 ;  /* 0xff8000000bde7808 */ /* 0x000fe20002800000 */
[----:B------:R-:W-:Y:S01]  /*3d40*/  MUFU.EX2 R205, R205 ;  /* 0x000000cd00cd7308 */ /* 0x000fe20000000800 */
[----:B------:R-:W-:Y:S01]  /*3d50*/  FMNMX.FTZ R0, R23, R0, !PT ;  /* 0x0000000017007209 */ /* 0x000fe20007810000 */
[----:B------:R-:W-:-:S02]  /*3d60*/  FFMA.FTZ R57, R24, c[0x0][0x2d0], -R216 ;  /* 0x0000b40018397a23 */ /* 0x000fc400000108d8 */
[--C-:B------:R-:W-:Y:S01]  /*3d70*/  FFMA.FTZ R53, R25, c[0x0][0x2d0], -R216.reuse ;  /* 0x0000b40019357a23 */ /* 0x100fe200000108d8 */
[----:B------:R-:W-:Y:S01]  /*3d80*/  FMNMX.FTZ R0, R132, R0, !PT ;  /* 0x0000000084007209 */ /* 0x000fe20007810000 */
[--C-:B------:R-:W-:Y:S02]  /*3d90*/  FFMA.FTZ R52, R20, c[0x0][0x2d0], -R216.reuse ;  /* 0x0000b40014347a23 */ /* 0x100fe400000108d8 */
[----:B------:R-:W1:Y:S01]  /*3da0*/  MUFU.EX2 R204, R204 ;  /* 0x000000cc00cc7308 */ /* 0x000e620000000800 */
[----:B------:R-:W-:Y:S01]  /*3db0*/  FMNMX.FTZ R0, R133, R0, !PT ;  /* 0x0000000085007209 */ /* 0x000fe20007810000 */
[--C-:B------:R-:W-:Y:S02]  /*3dc0*/  FFMA.FTZ R51, R21, c[0x0][0x2d0], -R216.reuse ;  /* 0x0000b40015337a23 */ /* 0x100fe400000108d8 */
[--C-:B------:R-:W-:Y:S01]  /*3dd0*/  FFMA.FTZ R215, R215, c[0x0][0x2d0], -R216.reuse ;  /* 0x0000b400d7d77a23 */ /* 0x100fe200000108d8 */
[----:B------:R-:W-:Y:S01]  /*3de0*/  FMNMX.FTZ R0, R174, R0, !PT ;  /* 0x00000000ae007209 */ /* 0x000fe20007810000 */
[----:B------:R-:W-:-:S02]  /*3df0*/  FFMA.FTZ R214, R214, c[0x0][0x2d0], -R216 ;  /* 0x0000b400d6d67a23 */ /* 0x000fc400000108d8 */
[----:B------:R-:W2:Y:S01]  /*3e00*/  MUFU.EX2 R58, R58 ;  /* 0x0000003a003a7308 */ /* 0x000ea20000000800 */
[----:B------:R-:W-:Y:S01]  /*3e10*/  FMNMX.FTZ R0, R175, R0, !PT ;  /* 0x00000000af007209 */ /* 0x000fe20007810000 */
[--C-:B------:R-:W-:Y:S02]  /*3e20*/  FFMA.FTZ R213, R213, c[0x0][0x2d0], -R216.reuse ;  /* 0x0000b400d5d57a23 */ /* 0x100fe400000108d8 */
[----:B------:R-:W-:Y:S01]  /*3e30*/  FFMA.FTZ R212, R212, c[0x0][0x2d0], -R216 ;  /* 0x0000b400d4d47a23 */ /* 0x000fe200000108d8 */
[----:B------:R-:W-:-:S03]  /*3e40*/  FMNMX.FTZ R0, R211, R0, !PT ;  /* 0x00000000d3007209 */ /* 0x000fc60007810000 */
[----:B------:R-:W3:Y:S01]  /*3e50*/  MUFU.EX2 R54, R54 ;  /* 0x0000003600367308 */ /* 0x000ee20000000800 */
[----:B------:R-:W-:Y:S02]  /*3e60*/  FMNMX.FTZ R0, R210, R0, !PT ;  /* 0x00000000d2007209 */ /* 0x000fe40007810000 */
[----:B-1----:R-:W-:Y:S01]  /*3e70*/  F2FP.PACK_AB R164, R204, R205 ;  /* 0x000000cdcca4723e */ /* 0x002fe200000000ff */
[----:B------:R-:W-:Y:S01]  /*3e80*/  FADD.FTZ R204, R205, R204 ;  /* 0x000000cccdcc7221 */ /* 0x000fe20000010000 */
[----:B------:R-:W-:-:S03]  /*3e90*/  FMNMX.FTZ R0, R209, R0, !PT ;  /* 0x00000000d1007209 */ /* 0x000fc60007810000 */
[----:B------:R-:W1:Y:S01]  /*3ea0*/  MUFU.EX2 R57, R57 ;  /* 0x0000003900397308 */ /* 0x000e620000000800 */
[----:B------:R-:W-:Y:S01]  /*3eb0*/  FMNMX.FTZ R7, R207, R0, !PT ;  /* 0x00000000cf077209 */ /* 0x000fe20007810000 */
[----:B--2---:R-:W-:-:S04]  /*3ec0*/  FADD.FTZ R204, R58, R204 ;  /* 0x000000cc3acc7221 */ /* 0x004fc80000010000 */
[----:B------:R-:W2:Y:S01]  /*3ed0*/  SHFL.BFLY PT, R0, R7, 0x2, 0x1f ;  /* 0x0c401f0007007f89 */ /* 0x000ea200000e0000 */
[C---:B---3--:R-:W-:Y:S01]  /*3ee0*/  F2FP.PACK_AB R166, R54.reuse, R58 ;  /* 0x0000003a36a6723e */ /* 0x048fe200000000ff */
[----:B------:R-:W3:Y:S01]  /*3ef0*/  MUFU.EX2 R53, R53 ;  /* 0x0000003500357308 */ /* 0x000ee20000000800 */
[----:B------:R-:W-:-:S04]  /*3f00*/  FADD.FTZ R204, R54, R204 ;  /* 0x000000cc36cc7221 */ /* 0x000fc80000010000 */
[----:B-1----:R-:W-:-:S03]  /*3f10*/  FADD.FTZ R204, R57, R204 ;  /* 0x000000cc39cc7221 */ /* 0x002fc60000010000 */
[----:B------:R-:W1:Y:S08]  /*3f20*/  MUFU.EX2 R52, R52 ;  /* 0x0000003400347308 */ /* 0x000e700000000800 */
[----:B------:R-:W4:Y:S01]  /*3f30*/  MUFU.EX2 R51, R51 ;  /* 0x0000003300337308 */ /* 0x000f220000000800 */
[----:B---3--:R-:W-:Y:S01]  /*3f40*/  FADD.FTZ R204, R53, R204 ;  /* 0x000000cc35cc7221 */ /* 0x008fe20000010000 */
[----:B--2---:R-:W-:-:S06]  /*3f50*/  FMNMX.FTZ R7, R7, R0, !PT ;  /* 0x0000000007077209 */ /* 0x004fcc0007810000 */
[----:B------:R-:W-:Y:S01]  /*3f60*/  MUFU.EX2 R215, R215 ;  /* 0x000000d700d77308 */ /* 0x000fe20000000800 */
[----:B-1----:R-:W-:Y:S01]  /*3f70*/  FADD.FTZ R204, R52, R204 ;  /* 0x000000cc34cc7221 */ /* 0x002fe20000010000 */
[----:B------:R-:W1:Y:S06]  /*3f80*/  SHFL.BFLY PT, R0, R7, 0x1, 0x1f ;  /* 0x0c201f0007007f89 */ /* 0x000e6c00000e0000 */
[----:B------:R-:W-:Y:S01]  /*3f90*/  MUFU.EX2 R214, R214 ;  /* 0x000000d600d67308 */ /* 0x000fe20000000800 */
[----:B----4-:R-:W-:-:S07]  /*3fa0*/  FADD.FTZ R204, R51, R204 ;  /* 0x000000cc33cc7221 */ /* 0x010fce0000010000 */
[----:B------:R-:W-:Y:S08]  /*3fb0*/  MUFU.EX2 R213, R213 ;  /* 0x000000d500d57308 */ /* 0x000ff00000000800 */
[----:B------:R-:W-:Y:S01]  /*3fc0*/  MUFU.EX2 R212, R212 ;  /* 0x000000d400d47308 */ /* 0x000fe20000000800 */
[----:B-1----:R-:W-:-:S04]  /*3fd0*/  FMNMX.FTZ R0, R0, R7, !PT ;  /* 0x0000000700007209 */ /* 0x002fc80007810000 */
[C---:B------:R-:W-:Y:S01]  /*3fe0*/  FSETP.NEU.FTZ.AND P2, PT, R0.reuse, -INF , PT ;  /* 0xff8000000000780b */ /* 0x040fe20003f5d000 */
[----:B------:R-:W-:-:S05]  /*3ff0*/  FMUL.FTZ R208, R0, c[0x0][0x2d0] ;  /* 0x0000b40000d07a20 */ /* 0x000fca0000410000 */
[----:B------:R-:W-:Y:S02]  /*4000*/  FSEL R208, R208, RZ, P2 ;  /* 0x000000ffd0d07208 */ /* 0x000fe40001000000 */
[----:B------:R-:W-:Y:S02]  /*4010*/  ISETP.GT.AND P2, PT, R6, 0x31, PT ;  /* 0x000000310600780c */ /* 0x000fe40003f44270 */
[----:B------:R-:W-:Y:S01]  /*4020*/  F2FP.PACK_AB R6, R51, R52 ;  /* 0x000000343306723e */ /* 0x000fe200000000ff */
[--C-:B------:R-:W-:Y:S01]  /*4030*/  FFMA.FTZ R201, R34, c[0x0][0x2d0], -R208.reuse ;  /* 0x0000b40022c97a23 */ /* 0x100fe200000108d0 */
[----:B------:R-:W-:Y:S01]  /*4040*/  FSEL R223, R217, -INF , P2 ;  /* 0xff800000d9df7808 */ /* 0x000fe20001000000 */
[--C-:B------:R-:W-:Y:S01]  /*4050*/  FFMA.FTZ R206, R35, c[0x0][0x2d0], -R208.reuse ;  /* 0x0000b40023ce7a23 */ /* 0x100fe200000108d0 */
[----:B------:R-:W-:Y:S01]  /*4060*/  FSEL R219, R219, -INF , P2 ;  /* 0xff800000dbdb7808 */ /* 0x000fe20001000000 */
[--C-:B------:R-:W-:Y:S01]  /*4070*/  FFMA.FTZ R59, R30, c[0x0][0x2d0], -R208.reuse ;  /* 0x0000b4001e3b7a23 */ /* 0x100fe200000108d0 */
[----:B------:R-:W-:Y:S01]  /*4080*/  FMNMX.FTZ R196, R223, R196, !PT ;  /* 0x000000c4dfc47209 */ /* 0x000fe20007810000 */
[--C-:B------:R-:W-:Y:S01]  /*4090*/  FFMA.FTZ R55, R31, c[0x0][0x2d0], -R208.reuse ;  /* 0x0000b4001f377a23 */ /* 0x100fe200000108d0 */
[----:B------:R-:W-:Y:S01]  /*40a0*/  MUFU.EX2 R201, R201 ;  /* 0x000000c900c97308 */ /* 0x000fe20000000800 */
[--C-:B------:R-:W-:Y:S01]  /*40b0*/  FFMA.FTZ R56, R26, c[0x0][0x2d0], -R208.reuse ;  /* 0x0000b4001a387a23 */ /* 0x100fe200000108d0 */
[----:B------:R-:W-:Y:S01]  /*40c0*/  FMNMX.FTZ R196, R225, R196, !PT ;  /* 0x000000c4e1c47209 */ /* 0x000fe20007810000 */
[--C-:B------:R-:W-:Y:S01]  /*40d0*/  FFMA.FTZ R50, R27, c[0x0][0x2d0], -R208.reuse ;  /* 0x0000b4001b327a23 */ /* 0x100fe200000108d0 */
[----:B------:R-:W-:Y:S01]  /*40e0*/  LDSM.16.MT88.4 R32, [R240+0x900] ;  /* 0x00090000f020783b */ /* 0x000fe20000004200 */
[--C-:B------:R-:W-:Y:S01]  /*40f0*/  FFMA.FTZ R49, R22, c[0x0][0x2d0], -R208.reuse ;  /* 0x0000b40016317a23 */ /* 0x100fe200000108d0 */
[----:B------:R-:W-:Y:S01]  /*4100*/  FMNMX.FTZ R196, R226, R196, !PT ;  /* 0x000000c4e2c47209 */ /* 0x000fe20007810000 */
[--C-:B------:R-:W-:Y:S01]  /*4110*/  FFMA.FTZ R48, R23, c[0x0][0x2d0], -R208.reuse ;  /* 0x0000b40017307a23 */ /* 0x100fe200000108d0 */
[----:B------:R-:W1:Y:S01]  /*4120*/  MUFU.EX2 R206, R206 ;  /* 0x000000ce00ce7308 */ /* 0x000e620000000800 */
[----:B------:R-:W-:Y:S01]  /*4130*/  LDSM.16.MT88.4 R28, [R239+0x900] ;  /* 0x00090000ef1c783b */ /* 0x000fe20000004200 */
[----:B------:R-:W-:-:S02]  /*4140*/  FFMA.FTZ R211, R211, c[0x0][0x2d0], -R208 ;  /* 0x0000b400d3d37a23 */ /* 0x000fc400000108d0 */
[--C-:B------:R-:W-:Y:S01]  /*4150*/  FFMA.FTZ R210, R210, c[0x0][0x2d0], -R208.reuse ;  /* 0x0000b400d2d27a23 */ /* 0x100fe200000108d0 */
[----:B------:R-:W2:Y:S01]  /*4160*/  SHFL.BFLY PT, R3, R196, 0x2, 0x1f ;  /* 0x0c401f00c4037f89 */ /* 0x000ea200000e0000 */
[----:B------:R-:W-:Y:S02]  /*4170*/  FFMA.FTZ R209, R209, c[0x0][0x2d0], -R208 ;  /* 0x0000b400d1d17a23 */ /* 0x000fe400000108d0 */
[----:B------:R-:W3:Y:S01]  /*4180*/  MUFU.EX2 R59, R59 ;  /* 0x0000003b003b7308 */ /* 0x000ee20000000800 */
[----:B------:R-:W-:Y:S04]  /*4190*/  LDSM.16.MT88.4 R24, [R238+0x900] ;  /* 0x00090000ee18783b */ /* 0x000fe80000004200 */
[----:B------:R-:W-:Y:S03]  /*41a0*/  LDSM.16.MT88.4 R20, [R246+0x2900] ;  /* 0x00290000f614783b */ /* 0x000fe60000004200 */
[----:B------:R-:W4:Y:S01]  /*41b0*/  MUFU.EX2 R55, R55 ;  /* 0x0000003700377308 */ /* 0x000f220000000800 */
[----:B-1----:R-:W-:Y:S01]  /*41c0*/  F2FP.PACK_AB R165, R206, R201 ;  /* 0x000000c9cea5723e */ /* 0x002fe200000000ff */
[----:B------:R-:W-:-:S06]  /*41d0*/  FADD.FTZ R201, R201, R206 ;  /* 0x000000cec9c97221 */ /* 0x000fcc0000010000 */
[----:B------:R-:W1:Y:S01]  /*41e0*/  MUFU.EX2 R56, R56 ;  /* 0x0000003800387308 */ /* 0x000e620000000800 */
[----:B---3--:R-:W-:Y:S01]  /*41f0*/  FADD.FTZ R201, R59, R201 ;  /* 0x000000c93bc97221 */ /* 0x008fe20000010000 */
[----:B--2---:R-:W-:Y:S02]  /*4200*/  FMNMX.FTZ R196, R196, R3, !PT ;  /* 0x00000003c4c47209 */ /* 0x004fe40007810000 */
[----:B------:R-:W-:-:S04]  /*4210*/  FMNMX.FTZ R3, R177, R4, !PT ;  /* 0x00000004b1037209 */ /* 0x000fc80007810000 */
[----:B------:R-:W2:Y:S01]  /*4220*/  MUFU.EX2 R50, R50 ;  /* 0x0000003200327308 */ /* 0x000ea20000000800 */
[C---:B----4-:R-:W-:Y:S01]  /*4230*/  F2FP.PACK_AB R167, R55.reuse, R59 ;  /* 0x0000003b37a7723e */ /* 0x050fe200000000ff */
[----:B------:R-:W3:Y:S01]  /*4240*/  SHFL.BFLY PT, R8, R196, 0x1, 0x1f ;  /* 0x0c201f00c4087f89 */ /* 0x000ee200000e0000 */
[----:B------:R-:W-:Y:S01]  /*4250*/  FMNMX.FTZ R3, R218, R3, !PT ;  /* 0x00000003da037209 */ /* 0x000fe20007810000 */
[----:B------:R-:W-:Y:S01]  /*4260*/  FADD.FTZ R201, R55, R201 ;  /* 0x000000c937c97221 */ /* 0x000fe20000010000 */
[----:B------:R-:W-:Y:S02]  /*4270*/  F2FP.PACK_AB R4, R53, R57 ;  /* 0x000000393504723e */ /* 0x000fe400000000ff */
[----:B------:R-:W-:Y:S01]  /*4280*/  FMNMX.FTZ R3, R219, R3, !PT ;  /* 0x00000003db037209 */ /* 0x000fe20007810000 */
[----:B------:R-:W-:Y:S01]  /*4290*/  HMMA.16816.F32 R188, R164, R180, RZ ;  /* 0x000000b4a4bc723c */ /* 0x000fe200000018ff */
[----:B------:R-:W4:Y:S01]  /*42a0*/  MUFU.EX2 R49, R49 ;  /* 0x0000003100317308 */ /* 0x000f220000000800 */
[----:B-1----:R-:W-:Y:S01]  /*42b0*/  FADD.FTZ R201, R56, R201 ;  /* 0x000000c938c97221 */ /* 0x002fe20000010000 */
[----:B------:R-:W-:-:S04]  /*42c0*/  FMNMX.FTZ R3, R221, R3, !PT ;  /* 0x00000003dd037209 */ /* 0x000fc80007810000 */
[----:B------:R-:W-:Y:S01]  /*42d0*/  FMNMX.FTZ R3, R222, R3, !PT ;  /* 0x00000003de037209 */ /* 0x000fe20007810000 */
[C---:B------:R-:W-:Y:S01]  /*42e0*/  HMMA.16816.F32 R72, R164.reuse, R80, RZ ;  /* 0x00000050a448723c */ /* 0x040fe200000018ff */
[----:B------:R-:W1:Y:S01]  /*42f0*/  MUFU.EX2 R48, R48 ;  /* 0x0000003000307308 */ /* 0x000e620000000800 */
[C---:B--2---:R-:W-:Y:S01]  /*4300*/  F2FP.PACK_AB R5, R50.reuse, R56 ;  /* 0x000000383205723e */ /* 0x044fe200000000ff */
[----:B------:R-:W-:Y:S01]  /*4310*/  FADD.FTZ R201, R50, R201 ;  /* 0x000000c932c97221 */ /* 0x000fe20000010000 */
[----:B------:R-:W2:Y:S04]  /*4320*/  SHFL.BFLY PT, R68, R3, 0x2, 0x1f ;  /* 0x0c401f0003447f89 */ /* 0x000ea800000e0000 */
[C---:B------:R-:W-:Y:S01]  /*4330*/  HMMA.16816.F32 R88, R164.reuse, R96, RZ ;  /* 0x00000060a458723c */ /* 0x040fe200000018ff */
[----:B------:R-:W-:Y:S01]  /*4340*/  MUFU.EX2 R211, R211 ;  /* 0x000000d300d37308 */ /* 0x000fe20000000800 */
[----:B---3--:R-:W-:Y:S01]  /*4350*/  FMNMX.FTZ R196, R196, R8, !PT ;  /* 0x00000008c4c47209 */ /* 0x008fe20007810000 */
[----:B----4-:R-:W-:Y:S01]  /*4360*/  FADD.FTZ R201, R49, R201 ;  /* 0x000000c931c97221 */ /* 0x010fe20000010000 */
[----:B------:R-:W-:Y:S02]  /*4370*/  LDSM.16.MT88.4 R8, [R238+0x2900] ;  /* 0x00290000ee08783b */ /* 0x000fe40000004200 */
[C---:B------:R-:W-:Y:S01]  /*4380*/  FSETP.NEU.FTZ.AND P2, PT, R196.reuse, -INF , PT ;  /* 0xff800000c400780b */ /* 0x040fe20003f5d000 */
[----:B------:R-:W-:Y:S01]  /*4390*/  FMUL.FTZ R227, R196, c[0x0][0x2d0] ;  /* 0x0000b400c4e37a20 */ /* 0x000fe20000410000 */
[----:B------:R-:W-:Y:S01]  /*43a0*/  HMMA.16816.F32 R104, R164, R112, RZ ;  /* 0x00000070a468723c */ /* 0x000fe200000018ff */
[C---:B-1----:R-:W-:Y:S01]  /*43b0*/  F2FP.PACK_AB R7, R48.reuse, R49 ;  /* 0x000000313007723e */ /* 0x042fe200000000ff */
[----:B------:R-:W-:Y:S01]  /*43c0*/  MUFU.EX2 R210, R210 ;  /* 0x000000d200d27308 */ /* 0x000fe20000000800 */
[----:B------:R-:W-:Y:S01]  /*43d0*/  FADD.FTZ R201, R48, R201 ;  /* 0x000000c930c97221 */ /* 0x000fe20000010000 */
[----:B------:R-:W-:-:S04]  /*43e0*/  FSEL R227, R227, RZ, P2 ;  /* 0x000000ffe3e37208 */ /* 0x000fc80001000000 */
[C---:B------:R-:W-:Y:S01]  /*43f0*/  HMMA.16816.F32 R120, R164.reuse, R128, RZ ;  /* 0x00000080a478723c */ /* 0x040fe200000018ff */
[--C-:B------:R-:W-:Y:S02]  /*4400*/  FFMA.FTZ R217, R65, c[0x0][0x2d0], -R227.reuse ;  /* 0x0000b40041d97a23 */ /* 0x100fe400000108e3 */
[--C-:B------:R-:W-:Y:S01]  /*4410*/  FFMA.FTZ R224, R60, c[0x0][0x2d0], -R227.reuse ;  /* 0x0000b4003ce07a23 */ /* 0x100fe200000108e3 */
[----:B--2---:R-:W-:Y:S01]  /*4420*/  FMNMX.FTZ R3, R3, R68, !PT ;  /* 0x0000004403037209 */ /* 0x004fe20007810000 */
[--C-:B------:R-:W-:Y:S02]  /*4430*/  FFMA.FTZ R60, R63, c[0x0][0x2d0], -R227.reuse ;  /* 0x0000b4003f3c7a23 */ /* 0x100fe400000108e3 */
[--C-:B------:R-:W-:Y:S01]  /*4440*/  FFMA.FTZ R63, R62, c[0x0][0x2d0], -R227.reuse ;  /* 0x0000b4003e3f7a23 */ /* 0x100fe200000108e3 */
[----:B------:R-:W-:Y:S01]  /*4450*/  MUFU.EX2 R217, R217 ;  /* 0x000000d900d97308 */ /* 0x000fe20000000800 */
[----:B------:R-:W1:Y:S01]  /*4460*/  SHFL.BFLY PT, R65, R3, 0x1, 0x1f ;  /* 0x0c201f0003417f89 */ /* 0x000e6200000e0000 */
[----:B------:R-:W-:Y:S01]  /*4470*/  HMMA.16816.F32 R136, R164, R144, RZ ;  /* 0x00000090a488723c */ /* 0x000fe200000018ff */
[----:B------:R-:W-:-:S02]  /*4480*/  FFMA.FTZ R62, R64, c[0x0][0x2d0], -R227 ;  /* 0x0000b400403e7a23 */ /* 0x000fc400000108e3 */
[--C-:B------:R-:W-:Y:S02]  /*4490*/  FFMA.FTZ R61, R61, c[0x0][0x2d0], -R227.reuse ;  /* 0x0000b4003d3d7a23 */ /* 0x100fe400000108e3 */
[--C-:B------:R-:W-:Y:S01]  /*44a0*/  FFMA.FTZ R64, R84, c[0x0][0x2d0], -R227.reuse ;  /* 0x0000b40054407a23 */ /* 0x100fe200000108e3 */
[----:B------:R-:W2:Y:S01]  /*44b0*/  MUFU.EX2 R224, R224 ;  /* 0x000000e000e07308 */ /* 0x000ea20000000800 */
[--C-:B------:R-:W-:Y:S01]  /*44c0*/  FFMA.FTZ R230, R230, c[0x0][0x2d0], -R227.reuse ;  /* 0x0000b400e6e67a23 */ /* 0x100fe200000108e3 */
[C---:B------:R-:W-:Y:S01]  /*44d0*/  HMMA.16816.F32 R148, R164.reuse, R156, RZ ;  /* 0x0000009ca494723c */ /* 0x040fe200000018ff */
[--C-:B------:R-:W-:Y:S02]  /*44e0*/  FFMA.FTZ R231, R231, c[0x0][0x2d0], -R227.reuse ;  /* 0x0000b400e7e77a23 */ /* 0x100fe400000108e3 */
[--C-:B------:R-:W-:Y:S02]  /*44f0*/  FFMA.FTZ R220, R220, c[0x0][0x2d0], -R227.reuse ;  /* 0x0000b400dcdc7a23 */ /* 0x100fe400000108e3 */
[--C-:B------:R-:W-:Y:S01]  /*4500*/  FFMA.FTZ R223, R223, c[0x0][0x2d0], -R227.reuse ;  /* 0x0000b400dfdf7a23 */ /* 0x100fe200000108e3 */
[----:B------:R-:W3:Y:S01]  /*4510*/  MUFU.EX2 R60, R60 ;  /* 0x0000003c003c7308 */ /* 0x000ee20000000800 */
[--C-:B------:R-:W-:Y:S01]  /*4520*/  FFMA.FTZ R225, R225, c[0x0][0x2d0], -R227.reuse ;  /* 0x0000b400e1e17a23 */ /* 0x100fe200000108e3 */
[----:B------:R-:W-:Y:S01]  /*4530*/  HMMA.16816.F32 R168, R164, R36, RZ ;  /* 0x00000024a4a8723c */ /* 0x000fe200000018ff */
[----:B------:R-:W-:-:S05]  /*4540*/  FFMA.FTZ R226, R226, c[0x0][0x2d0], -R227 ;  /* 0x0000b400e2e27a23 */ /* 0x000fca00000108e3 */
[----:B------:R-:W4:Y:S01]  /*4550*/  MUFU.EX2 R63, R63 ;  /* 0x0000003f003f7308 */ /* 0x000f220000000800 */
[----:B-1----:R-:W-:Y:S01]  /*4560*/  FMNMX.FTZ R3, R3, R65, !PT ;  /* 0x0000004103037209 */ /* 0x002fe20007810000 */
[C---:B------:R-:W-:Y:S01]  /*4570*/  HMMA.16816.F32 R184, R164.reuse, R182, RZ ;  /* 0x000000b6a4b8723c */ /* 0x040fe200000018ff */
[----:B--2---:R-:W-:Y:S01]  /*4580*/  F2FP.PACK_AB R160, R224, R217 ;  /* 0x000000d9e0a0723e */ /* 0x004fe200000000ff */
[----:B------:R-:W-:Y:S01]  /*4590*/  FADD.FTZ R217, R217, R224 ;  /* 0x000000e0d9d97221 */ /* 0x000fe20000010000 */
[C---:B------:R-:W-:Y:S01]  /*45a0*/  FSETP.NEU.FTZ.AND P2, PT, R3.reuse, -INF , PT ;  /* 0xff8000000300780b */ /* 0x040fe20003f5d000 */
[----:B------:R-:W-:Y:S02]  /*45b0*/  FMUL.FTZ R65, R3, c[0x0][0x2d0] ;  /* 0x0000b40003417a20 */ /* 0x000fe40000410000 */
[----:B------:R-:W1:Y:S01]  /*45c0*/  MUFU.EX2 R62, R62 ;  /* 0x0000003e003e7308 */ /* 0x000e620000000800 */
[----:B---3--:R-:W-:Y:S01]  /*45d0*/  FADD.FTZ R217, R60, R217 ;  /* 0x000000d93cd97221 */ /* 0x008fe20000010000 */
[----:B------:R-:W-:Y:S01]  /*45e0*/  HMMA.16816.F32 R76, R164, R82, RZ ;  /* 0x00000052a44c723c */ /* 0x000fe200000018ff */
[----:B------:R-:W-:Y:S01]  /*45f0*/  FSEL R200, R65, RZ, P2 ;  /* 0x000000ff41c87208 */ /* 0x000fe20001000000 */
[----:B------:R-:W-:Y:S01]  /*4600*/  FFMA.FTZ R65, R85, c[0x0][0x2d0], -R227 ;  /* 0x0000b40055417a23 */ /* 0x000fe200000108e3 */
[----:B------:R-:W-:-:S03]  /*4610*/  FSETP.NEU.FTZ.AND P2, PT, R3, -INF , PT ;  /* 0xff8000000300780b */ /* 0x000fc60003f5d000 */
[--C-:B------:R-:W-:Y:S01]  /*4620*/  FFMA.FTZ R229, R67, c[0x0][0x2d0], -R200.reuse ;  /* 0x0000b40043e57a23 */ /* 0x100fe200000108c8 */
[----:B----4-:R-:W-:Y:S01]  /*4630*/  F2FP.PACK_AB R162, R63, R60 ;  /* 0x0000003c3fa2723e */ /* 0x010fe200000000ff */
[--C-:B------:R-:W-:Y:S01]  /*4640*/  FFMA.FTZ R228, R119, c[0x0][0x2d0], -R200.reuse ;  /* 0x0000b40077e47a23 */ /* 0x100fe200000108c8 */
[C---:B------:R-:W-:Y:S01]  /*4650*/  HMMA.16816.F32 R92, R164.reuse, R98, RZ ;  /* 0x00000062a45c723c */ /* 0x040fe200000018ff */
[--C-:B------:R-:W-:Y:S01]  /*4660*/  FFMA.FTZ R67, R118, c[0x0][0x2d0], -R200.reuse ;  /* 0x0000b40076437a23 */ /* 0x100fe200000108c8 */
[----:B------:R-:W2:Y:S01]  /*4670*/  MUFU.EX2 R61, R61 ;  /* 0x0000003d003d7308 */ /* 0x000ea20000000800 */
[--C-:B------:R-:W-:Y:S02]  /*4680*/  FFMA.FTZ R66, R66, c[0x0][0x2d0], -R200.reuse ;  /* 0x0000b40042427a23 */ /* 0x100fe400000108c8 */
[--C-:B------:R-:W-:Y:S02]  /*4690*/  FFMA.FTZ R197, R117, c[0x0][0x2d0], -R200.reuse ;  /* 0x0000b40075c57a23 */ /* 0x100fe400000108c8 */
[--C-:B------:R-:W-:Y:S01]  /*46a0*/  FFMA.FTZ R199, R116, c[0x0][0x2d0], -R200.reuse ;  /* 0x0000b40074c77a23 */ /* 0x100fe200000108c8 */
[----:B------:R-:W-:Y:S01]  /*46b0*/  HMMA.16816.F32 R108, R164, R114, RZ ;  /* 0x00000072a46c723c */ /* 0x000fe200000018ff */
[--C-:B------:R-:W-:Y:S01]  /*46c0*/  FFMA.FTZ R198, R86, c[0x0][0x2d0], -R200.reuse ;  /* 0x0000b40056c67a23 */ /* 0x100fe200000108c8 */
[----:B------:R-:W-:Y:S01]  /*46d0*/  MUFU.EX2 R228, R228 ;  /* 0x000000e400e47308 */ /* 0x000fe20000000800 */
[----:B------:R-:W-:-:S02]  /*46e0*/  FFMA.FTZ R200, R87, c[0x0][0x2d0], -R200 ;  /* 0x0000b40057c87a23 */ /* 0x000fc400000108c8 */
[----:B------:R-:W-:-:S03]  /*46f0*/  FADD.FTZ R217, R63, R217 ;  /* 0x000000d93fd97221 */ /* 0x000fc60000010000 */
[----:B------:R-:W-:Y:S01]  /*4700*/  HMMA.16816.F32 R124, R164, R130, RZ ;  /* 0x00000082a47c723c */ /* 0x000fe200000018ff */
[----:B-1----:R-:W-:Y:S01]  /*4710*/  FADD.FTZ R217, R62, R217 ;  /* 0x000000d93ed97221 */ /* 0x002fe20000010000 */
[----:B------:R-:W1:Y:S03]  /*4720*/  MUFU.EX2 R229, R229 ;  /* 0x000000e500e57308 */ /* 0x000e660000000800 */
[----:B--2---:R-:W-:-:S03]  /*4730*/  FADD.FTZ R217, R61, R217 ;  /* 0x000000d93dd97221 */ /* 0x004fc60000010000 */
[C---:B------:R-:W-:Y:S02]  /*4740*/  HMMA.16816.F32 R140, R164.reuse, R146, RZ ;  /* 0x00000092a48c723c */ /* 0x040fe400000018ff */
[----:B------:R-:W2:Y:S06]  /*4750*/  MUFU.EX2 R67, R67 ;  /* 0x0000004300437308 */ /* 0x000eac0000000800 */
[----:B------:R-:W-:Y:S02]  /*4760*/  HMMA.16816.F32 R152, R164, R158, RZ ;  /* 0x0000009ea498723c */ /* 0x000fe400000018ff */
[----:B------:R-:W3:Y:S01]  /*4770*/  MUFU.EX2 R66, R66 ;  /* 0x0000004200427308 */ /* 0x000ee20000000800 */
[----:B-1----:R-:W-:Y:S01]  /*4780*/  F2FP.PACK_AB R161, R229, R228 ;  /* 0x000000e4e5a1723e */ /* 0x002fe200000000ff */
[----:B------:R-:W-:-:S04]  /*4790*/  FADD.FTZ R228, R228, R229 ;  /* 0x000000e5e4e47221 */ /* 0x000fc80000010000 */
[----:B------:R-:W-:Y:S02]  /*47a0*/  HMMA.16816.F32 R164, R164, R38, RZ ;  /* 0x00000026a4a4723c */ /* 0x000fe400000018ff */
[----:B------:R-:W1:Y:S01]  /*47b0*/  MUFU.EX2 R64, R64 ;  /* 0x0000004000407308 */ /* 0x000e620000000800 */
[----:B--2---:R-:W-:-:S05]  /*47c0*/  FADD.FTZ R228, R67, R228 ;  /* 0x000000e443e47221 */ /* 0x004fca0000010000 */
[----:B------:R-:W-:Y:S01]  /*47d0*/  HMMA.16816.F32 R188, R4, R40, R188 ;  /* 0x0000002804bc723c */ /* 0x000fe200000018bc */
[C---:B---3--:R-:W-:Y:S01]  /*47e0*/  F2FP.PACK_AB R163, R66.reuse, R67 ;  /* 0x0000004342a3723e */ /* 0x048fe200000000ff */
[----:B------:R-:W2:Y:S01]  /*47f0*/  MUFU.EX2 R65, R65 ;  /* 0x0000004100417308 */ /* 0x000ea20000000800 */
[----:B------:R-:W-:-:S05]  /*4800*/  FADD.FTZ R228, R66, R228 ;  /* 0x000000e442e47221 */ /* 0x000fca0000010000 */
[----:B------:R-:W-:Y:S01]  /*4810*/  HMMA.16816.F32 R72, R4, R32, R72 ;  /* 0x000000200448723c */ /* 0x000fe20000001848 */
[----:B-1----:R-:W-:Y:S01]  /*4820*/  FADD.FTZ R217, R64, R217 ;  /* 0x000000d940d97221 */ /* 0x002fe20000010000 */
[----:B------:R-:W1:Y:S06]  /*4830*/  MUFU.EX2 R197, R197 ;  /* 0x000000c500c57308 */ /* 0x000e6c0000000800 */
[----:B------:R-:W-:Y:S02]  /*4840*/  HMMA.16816.F32 R192, R160, R180, RZ ;  /* 0x000000b4a0c0723c */ /* 0x000fe400000018ff */
[----:B------:R-:W3:Y:S01]  /*4850*/  MUFU.EX2 R199, R199 ;  /* 0x000000c700c77308 */ /* 0x000ee20000000800 */
[----:B--2---:R-:W-:-:S04]  /*4860*/  FADD.FTZ R217, R65, R217 ;  /* 0x000000d941d97221 */ /* 0x004fc80000010000 */
[----:B------:R-:W-:Y:S01]  /*4870*/  IMAD.MOV.U32 R181, RZ, RZ, R102 ;  /* 0x000000ffffb57224 */ /* 0x000fe200078e0066 */
[----:B------:R-:W-:Y:S01]  /*4880*/  HMMA.16816.F32 R88, R4, R28, R88 ;  /* 0x0000001c0458723c */ /* 0x000fe20000001858 */
[----:B------:R-:W-:Y:S01]  /*4890*/  IMAD.MOV.U32 R180, RZ, RZ, R100 ;  /* 0x000000ffffb47224 */ /* 0x000fe200078e0064 */
[----:B------:R-:W2:Y:S01]  /*48a0*/  MUFU.EX2 R198, R198 ;  /* 0x000000c600c67308 */ /* 0x000ea20000000800 */
[----:B-1----:R-:W-:-:S05]  /*48b0*/  FADD.FTZ R228, R197, R228 ;  /* 0x000000e4c5e47221 */ /* 0x002fca0000010000 */
[----:B------:R-:W-:Y:S02]  /*48c0*/  HMMA.16816.F32 R104, R4, R24, R104 ;  /* 0x000000180468723c */ /* 0x000fe40000001868 */
[----:B------:R-:W1:Y:S01]  /*48d0*/  MUFU.EX2 R200, R200 ;  /* 0x000000c800c87308 */ /* 0x000e620000000800 */
[----:B---3--:R-:W-:-:S05]  /*48e0*/  FADD.FTZ R228, R199, R228 ;  /* 0x000000e4c7e47221 */ /* 0x008fca0000010000 */
[----:B------:R-:W-:Y:S02]  /*48f0*/  HMMA.16816.F32 R120, R4, R20, R120 ;  /* 0x000000140478723c */ /* 0x000fe40000001878 */
[----:B------:R-:W-:Y:S01]  /*4900*/  MUFU.EX2 R220, R220 ;  /* 0x000000dc00dc7308 */ /* 0x000fe20000000800 */
[----:B--2---:R-:W-:-:S05]  /*4910*/  FADD.FTZ R228, R198, R228 ;  /* 0x000000e4c6e47221 */ /* 0x004fca0000010000 */
[----:B------:R-:W-:Y:S02]  /*4920*/  HMMA.16816.F32 R136, R4, R16, R136 ;  /* 0x000000100488723c */ /* 0x000fe40000001888 */
[----:B------:R-:W-:Y:S01]  /*4930*/  MUFU.EX2 R223, R223 ;  /* 0x000000df00df7308 */ /* 0x000fe20000000800 */
[----:B-1----:R-:W-:-:S05]  /*4940*/  FADD.FTZ R228, R200, R228 ;  /* 0x000000e4c8e47221 */ /* 0x002fca0000010000 */
[C---:B------:R-:W-:Y:S02]  /*4950*/  HMMA.16816.F32 R148, R4.reuse, R12, R148 ;  /* 0x0000000c0494723c */ /* 0x040fe40000001894 */
[----:B------:R-:W-:Y:S06]  /*4960*/  MUFU.EX2 R225, R225 ;  /* 0x000000e100e17308 */ /* 0x000fec0000000800 */
[C---:B------:R-:W-:Y:S02]  /*4970*/  HMMA.16816.F32 R168, R4.reuse, R8, R168 ;  /* 0x0000000804a8723c */ /* 0x040fe400000018a8 */
[----:B------:R-:W-:Y:S06]  /*4980*/  MUFU.EX2 R226, R226 ;  /* 0x000000e200e27308 */ /* 0x000fec0000000800 */
[C---:B------:R-:W-:Y:S08]  /*4990*/  HMMA.16816.F32 R184, R4.reuse, R42, R184 ;  /* 0x0000002a04b8723c */ /* 0x040ff000000018b8 */
        /* <DEDUP_REMOVED lines=8> */
[----:B------:R-:W-:Y:S01]  /*4a20*/  HMMA.16816.F32 R68, R160, R80, RZ ;  /* 0x00000050a044723c */ /* 0x000fe200000018ff */
[----:B------:R-:W-:-:S02]  /*4a30*/  F2FP.PACK_AB R5, R199, R197 ;  /* 0x000000c5c705723e */ /* 0x000fc400000000ff */
[----:B------:R-:W-:Y:S02]  /*4a40*/  F2FP.PACK_AB R6, R65, R64 ;  /* 0x000000404106723e */ /* 0x000fe400000000ff */
[----:B------:R-:W-:Y:S02]  /*4a50*/  F2FP.PACK_AB R7, R200, R198 ;  /* 0x000000c6c807723e */ /* 0x000fe400000000ff */
[----:B------:R-:W-:Y:S01]  /*4a60*/  IMAD.MOV.U32 R80, RZ, RZ, R179 ;  /* 0x000000ffff507224 */ /* 0x000fe200078e00b3 */
[----:B------:R-:W-:Y:S01]  /*4a70*/  HMMA.16816.F32 R100, R160, R112, RZ ;  /* 0x00000070a064723c */ /* 0x000fe200000018ff */
[----:B------:R-:W-:-:S06]  /*4a80*/  IMAD.MOV.U32 R81, RZ, RZ, R178 ;  /* 0x000000ffff517224 */ /* 0x000fcc00078e00b2 */
[----:B------:R-:W-:Y:S01]  /*4a90*/  IMAD.MOV.U32 R112, RZ, RZ, R135 ;  /* 0x000000ffff707224 */ /* 0x000fe200078e0087 */
[----:B------:R-:W-:Y:S01]  /*4aa0*/  HMMA.16816.F32 R192, R4, R40, R192 ;  /* 0x0000002804c0723c */ /* 0x000fe200000018c0 */
[----:B------:R-:W-:-:S06]  /*4ab0*/  IMAD.MOV.U32 R113, RZ, RZ, R134 ;  /* 0x000000ffff717224 */ /* 0x000fcc00078e0086 */
[----:B------:R-:W-:Y:S01]  /*4ac0*/  IMAD.MOV.U32 R40, RZ, RZ, R177 ;  /* 0x000000ffff287224 */ /* 0x000fe200078e00b1 */
[----:B------:R-:W-:Y:S01]  /*4ad0*/  HMMA.16816.F32 R116, R160, R128, RZ ;  /* 0x00000080a074723c */ /* 0x000fe200000018ff */
[----:B------:R-:W-:-:S06]  /*4ae0*/  IMAD.MOV.U32 R41, RZ, RZ, R176 ;  /* 0x000000ffff297224 */ /* 0x000fcc00078e00b0 */
[----:B------:R-:W-:Y:S01]  /*4af0*/  IMAD.MOV.U32 R128, RZ, RZ, R133 ;  /* 0x000000ffff807224 */ /* 0x000fe200078e0085 */
[----:B------:R-:W-:Y:S01]  /*4b00*/  HMMA.16816.F32 R176, R160, R156, RZ ;  /* 0x0000009ca0b0723c */ /* 0x000fe200000018ff */
[----:B------:R-:W-:-:S07]  /*4b10*/  IMAD.MOV.U32 R129, RZ, RZ, R132 ;  /* 0x000000ffff817224 */ /* 0x000fce00078e0084 */
[C---:B------:R-:W-:Y:S08]  /*4b20*/  HMMA.16816.F32 R132, R160.reuse, R144, RZ ;  /* 0x00000090a084723c */ /* 0x040ff000000018ff */
[----:B------:R-:W-:Y:S07]  /*4b30*/  HMMA.16816.F32 R84, R160, R96, RZ ;  /* 0x00000060a054723c */ /* 0x000fee00000018ff */
[----:B------:R-:W-:Y:S01]  /*4b40*/  IMAD.MOV.U32 R96, RZ, RZ, R173 ;  /* 0x000000ffff607224 */ /* 0x000fe200078e00ad */
[----:B------:R-:W-:Y:S01]  /*4b50*/  HMMA.16816.F32 R68, R4, R32, R68 ;  /* 0x000000200444723c */ /* 0x000fe20000001844 */
[----:B------:R-:W-:-:S06]  /*4b60*/  IMAD.MOV.U32 R97, RZ, RZ, R172 ;  /* 0x000000ffff617224 */ /* 0x000fcc00078e00ac */
[----:B------:R-:W-:Y:S01]  /*4b70*/  IMAD.MOV.U32 R32, RZ, RZ, R175 ;  /* 0x000000ffff207224 */ /* 0x000fe200078e00af */
[----:B------:R-:W-:Y:S01]  /*4b80*/  HMMA.16816.F32 R100, R4, R24, R100 ;  /* 0x000000180464723c */ /* 0x000fe20000001864 */
[----:B------:R-:W-:Y:S02]  /*4b90*/  IMAD.MOV.U32 R33, RZ, RZ, R174 ;  /* 0x000000ffff217224 */ /* 0x000fe400078e00ae */
[--C-:B------:R-:W-:Y:S02]  /*4ba0*/  FFMA.FTZ R32, R32, c[0x0][0x2d0], -R208.reuse ;  /* 0x0000b40020207a23 */ /* 0x100fe400000108d0 */
[----:B------:R-:W-:Y:S02]  /*4bb0*/  FFMA.FTZ R33, R33, c[0x0][0x2d0], -R208 ;  /* 0x0000b40021217a23 */ /* 0x000fe400000108d0 */
[----:B------:R-:W-:Y:S01]  /*4bc0*/  IMAD.MOV.U32 R25, RZ, RZ, R128 ;  /* 0x000000ffff197224 */ /* 0x000fe200078e0080 */
[----:B------:R-:W-:Y:S01]  /*4bd0*/  HMMA.16816.F32 R172, R160, R36, RZ ;  /* 0x00000024a0ac723c */ /* 0x000fe200000018ff */
[----:B------:R-:W-:Y:S01]  /*4be0*/  IMAD.MOV.U32 R24, RZ, RZ, R129 ;  /* 0x000000ffff187224 */ /* 0x000fe200078e0081 */
[----:B------:R-:W-:Y:S05]  /*4bf0*/  MUFU.EX2 R32, R32 ;  /* 0x0000002000207308 */ /* 0x000fea0000000800 */
[----:B------:R-:W-:Y:S01]  /*4c00*/  IMAD.MOV.U32 R36, RZ, RZ, R112 ;  /* 0x000000ffff247224 */ /* 0x000fe200078e0070 */
[----:B------:R-:W-:Y:S01]  /*4c10*/  HMMA.16816.F32 R116, R4, R20, R116 ;  /* 0x000000140474723c */ /* 0x000fe20000001874 */
[----:B------:R-:W-:Y:S01]  /*4c20*/  IMAD.MOV.U32 R37, RZ, RZ, R113 ;  /* 0x000000ffff257224 */ /* 0x000fe200078e0071 */
[----:B------:R-:W-:Y:S01]  /*4c30*/  MUFU.EX2 R33, R33 ;  /* 0x0000002100217308 */ /* 0x000fe20000000800 */
[----:B------:R-:W-:-:S02]  /*4c40*/  FFMA.FTZ R36, R36, c[0x0][0x2d0], -R216 ;  /* 0x0000b40024247a23 */ /* 0x000fc400000108d8 */
[----:B------:R-:W-:Y:S02]  /*4c50*/  FFMA.FTZ R37, R37, c[0x0][0x2d0], -R216 ;  /* 0x0000b40025257a23 */ /* 0x000fe400000108d8 */
[----:B------:R-:W-:Y:S01]  /*4c60*/  IMAD.MOV.U32 R21, RZ, RZ, R96 ;  /* 0x000000ffff157224 */ /* 0x000fe200078e0060 */
[C---:B------:R-:W-:Y:S01]  /*4c70*/  HMMA.16816.F32 R132, R4.reuse, R16, R132 ;  /* 0x000000100484723c */ /* 0x040fe20000001884 */
[----:B------:R-:W-:Y:S01]  /*4c80*/  IMAD.MOV.U32 R20, RZ, RZ, R97 ;  /* 0x000000ffff147224 */ /* 0x000fe200078e0061 */
[----:B------:R-:W-:Y:S05]  /*4c90*/  MUFU.EX2 R36, R36 ;  /* 0x0000002400247308 */ /* 0x000fea0000000800 */
[----:B------:R-:W-:Y:S01]  /*4ca0*/  IMAD.MOV.U32 R16, RZ, RZ, R80 ;  /* 0x000000ffff107224 */ /* 0x000fe200078e0050 */
[----:B------:R-:W-:Y:S01]  /*4cb0*/  HMMA.16816.F32 R176, R4, R12, R176 ;  /* 0x0000000c04b0723c */ /* 0x000fe200000018b0 */
[----:B------:R-:W-:Y:S01]  /*4cc0*/  IMAD.MOV.U32 R17, RZ, RZ, R81 ;  /* 0x000000ffff117224 */ /* 0x000fe200078e0051 */
[----:B------:R-:W-:Y:S05]  /*4cd0*/  MUFU.EX2 R37, R37 ;  /* 0x0000002500257308 */ /* 0x000fea0000000800 */
[----:B------:R-:W-:Y:S01]  /*4ce0*/  IMAD.MOV.U32 R12, RZ, RZ, R180 ;  /* 0x000000ffff0c7224 */ /* 0x000fe200078e00b4 */
[----:B------:R-:W-:Y:S01]  /*4cf0*/  HMMA.16816.F32 R80, R160, R82, RZ ;  /* 0x00000052a050723c */ /* 0x000fe200000018ff */
[----:B------:R-:W-:-:S07]  /*4d00*/  IMAD.MOV.U32 R13, RZ, RZ, R181 ;  /* 0x000000ffff0d7224 */ /* 0x000fce00078e00b5 */
[C---:B------:R-:W-:Y:S08]  /*4d10*/  HMMA.16816.F32 R180, R160.reuse, R182, RZ ;  /* 0x000000b6a0b4723c */ /* 0x040ff000000018ff */
[C---:B------:R-:W-:Y:S08]  /*4d20*/  HMMA.16816.F32 R96, R160.reuse, R98, RZ ;  /* 0x00000062a060723c */ /* 0x040ff000000018ff */
[C---:B------:R-:W-:Y:S08]  /*4d30*/  HMMA.16816.F32 R112, R160.reuse, R114, RZ ;  /* 0x00000072a070723c */ /* 0x040ff000000018ff */
[C---:B------:R-:W-:Y:S08]  /*4d40*/  HMMA.16816.F32 R128, R160.reuse, R130, RZ ;  /* 0x00000082a080723c */ /* 0x040ff000000018ff */
[C---:B------:R-:W-:Y:S08]  /*4d50*/  HMMA.16816.F32 R144, R160.reuse, R146, RZ ;  /* 0x00000092a090723c */ /* 0x040ff000000018ff */
[C---:B------:R-:W-:Y:S08]  /*4d60*/  HMMA.16816.F32 R156, R160.reuse, R158, RZ ;  /* 0x0000009ea09c723c */ /* 0x040ff000000018ff */
[----:B------:R-:W-:Y:S07]  /*4d70*/  HMMA.16816.F32 R160, R160, R38, RZ ;  /* 0x00000026a0a0723c */ /* 0x000fee00000018ff */
[--C-:B------:R-:W-:Y:S01]  /*4d80*/  FFMA.FTZ R39, R20, c[0x0][0x2d0], -R216.reuse ;  /* 0x0000b40014277a23 */ /* 0x100fe200000108d8 */
[----:B------:R-:W-:Y:S01]  /*4d90*/  HMMA.16816.F32 R172, R4, R8, R172 ;  /* 0x0000000804ac723c */ /* 0x000fe200000018ac */
[----:B------:R-:W-:-:S04]  /*4da0*/  FFMA.FTZ R38, R21, c[0x0][0x2d0], -R216 ;  /* 0x0000b40015267a23 */ /* 0x000fc800000108d8 */
[----:B------:R-:W1:Y:S03]  /*4db0*/  MUFU.EX2 R39, R39 ;  /* 0x0000002700277308 */ /* 0x000e660000000800 */
[C---:B------:R-:W-:Y:S05]  /*4dc0*/  HMMA.16816.F32 R96, R4.reuse, R30, R96 ;  /* 0x0000001e0460723c */ /* 0x040fea0000001860 */
[----:B------:R-:W2:Y:S02]  /*4dd0*/  MUFU.EX2 R38, R38 ;  /* 0x0000002600267308 */ /* 0x000ea40000000800 */
[----:B------:R-:W-:Y:S01]  /*4de0*/  FMUL.FTZ R31, R3, c[0x0][0x2d0] ;  /* 0x0000b400031f7a20 */ /* 0x000fe20000410000 */
[----:B------:R-:W-:Y:S01]  /*4df0*/  HMMA.16816.F32 R160, R4, R10, R160 ;  /* 0x0000000a04a0723c */ /* 0x000fe200000018a0 */
[----:B------:R-:W3:Y:S01]  /*4e00*/  LDSM.16.MT88.4 R8, [R246+0x1100] ;  /* 0x00110000f608783b */ /* 0x000ee20000004200 */
[----:B------:R-:W-:-:S02]  /*4e10*/  F2FP.PACK_AB R30, R212, R213 ;  /* 0x000000d5d41e723e */ /* 0x000fc400000000ff */
[----:B------:R-:W-:Y:S01]  /*4e20*/  FSEL R31, R31, RZ, P2 ;  /* 0x000000ff1f1f7208 */ /* 0x000fe20001000000 */
[----:B-1----:R-:W-:Y:S01]  /*4e30*/  FADD.FTZ R204, R39, R204 ;  /* 0x000000cc27cc7221 */ /* 0x002fe20000010000 */
[----:B------:R-:W-:Y:S02]  /*4e40*/  PLOP3.LUT P2, PT, PT, PT, UP0, 0x80, 0x0 ;  /* 0x000000000000781c */ /* 0x000fe40003f4f008 */
[----:B------:R-:W-:Y:S01]  /*4e50*/  HMMA.16816.F32 R84, R4, R28, R84 ;  /* 0x0000001c0454723c */ /* 0x000fe20000001854 */
[----:B------:R1:W-:Y:S01]  /*4e60*/  MUFU.EX2 R29, R230 ;  /* 0x000000e6001d7308 */ /* 0x0003e20000000800 */
[--C-:B------:R-:W-:Y:S02]  /*4e70*/  FFMA.FTZ R41, R41, c[0x0][0x2d0], -R31.reuse ;  /* 0x0000b40029297a23 */ /* 0x100fe4000001081f */
[--C-:B------:R-:W-:Y:S02]  /*4e80*/  FFMA.FTZ R40, R40, c[0x0][0x2d0], -R31.reuse ;  /* 0x0000b40028287a23 */ /* 0x100fe4000001081f */
[----:B------:R-:W-:-:S02]  /*4e90*/  FFMA.FTZ R218, R218, c[0x0][0x2d0], -R31 ;  /* 0x0000b400dada7a23 */ /* 0x000fc4000001081f */
[C---:B------:R-:W-:Y:S01]  /*4ea0*/  HMMA.16816.F32 R180, R4.reuse, R42, R180 ;  /* 0x0000002a04b4723c */ /* 0x040fe200000018b4 */
[----:B------:R4:W5:Y:S01]  /*4eb0*/  MUFU.EX2 R28, R231 ;  /* 0x000000e7001c7308 */ /* 0x0009620000000800 */
[--C-:B------:R-:W-:Y:S02]  /*4ec0*/  FFMA.FTZ R219, R219, c[0x0][0x2d0], -R31.reuse ;  /* 0x0000b400dbdb7a23 */ /* 0x100fe4000001081f */
[--C-:B------:R-:W-:Y:S02]  /*4ed0*/  FFMA.FTZ R221, R221, c[0x0][0x2d0], -R31.reuse ;  /* 0x0000b400dddd7a23 */ /* 0x100fe4000001081f */
[----:B------:R-:W-:Y:S02]  /*4ee0*/  FFMA.FTZ R222, R222, c[0x0][0x2d0], -R31 ;  /* 0x0000b400dede7a23 */ /* 0x000fe4000001081f */
[----:B------:R-:W-:Y:S01]  /*4ef0*/  HMMA.16816.F32 R80, R4, R34, R80 ;  /* 0x000000220450723c */ /* 0x000fe20000001850 */
[----:B-1----:R-:W-:Y:S01]  /*4f00*/  FFMA.FTZ R230, R13, c[0x0][0x2d0], -R227 ;  /* 0x0000b4000de67a23 */ /* 0x002fe200000108e3 */
[----:B------:R-:W-:Y:S01]  /*4f10*/  MUFU.EX2 R41, R41 ;  /* 0x0000002900297308 */ /* 0x000fe20000000800 */
[----:B------:R-:W-:-:S02]  /*4f20*/  FFMA.FTZ R43, R16, c[0x0][0x2d0], -R31 ;  /* 0x0000b400102b7a23 */ /* 0x000fc4000001081f */
[----:B------:R-:W-:Y:S02]  /*4f30*/  FFMA.FTZ R42, R17, c[0x0][0x2d0], -R31 ;  /* 0x0000b400112a7a23 */ /* 0x000fe4000001081f */
[--C-:B------:R-:W-:Y:S01]  /*4f40*/  FFMA.FTZ R35, R24, c[0x0][0x2d0], -R208.reuse ;  /* 0x0000b40018237a23 */ /* 0x100fe200000108d0 */
[C---:B------:R-:W-:Y:S01]  /*4f50*/  HMMA.16816.F32 R112, R4.reuse, R26, R112 ;  /* 0x0000001a0470723c */ /* 0x040fe20000001870 */
[----:B----4-:R-:W-:Y:S01]  /*4f60*/  FFMA.FTZ R231, R12, c[0x0][0x2d0], -R227 ;  /* 0x0000b4000ce77a23 */ /* 0x010fe200000108e3 */
[----:B------:R-:W-:Y:S01]  /*4f70*/  MUFU.EX2 R230, R230 ;  /* 0x000000e600e67308 */ /* 0x000fe20000000800 */
[--C-:B------:R-:W-:Y:S01]  /*4f80*/  FFMA.FTZ R34, R25, c[0x0][0x2d0], -R208.reuse ;  /* 0x0000b40019227a23 */ /* 0x100fe200000108d0 */
[----:B--2---:R-:W-:Y:S01]  /*4f90*/  F2FP.PACK_AB R24, R38, R39 ;  /* 0x000000272618723e */ /* 0x004fe200000000ff */
[----:B------:R-:W-:Y:S02]  /*4fa0*/  FFMA.FTZ R208, R207, c[0x0][0x2d0], -R208 ;  /* 0x0000b400cfd07a23 */ /* 0x000fe400000108d0 */
[----:B------:R-:W-:Y:S01]  /*4fb0*/  F2FP.PACK_AB R26, R36, R37 ;  /* 0x00000025241a723e */ /* 0x000fe200000000ff */
[----:B------:R-:W-:Y:S01]  /*4fc0*/  HMMA.16816.F32 R128, R4, R22, R128 ;  /* 0x000000160480723c */ /* 0x000fe20000001880 */
[----:B------:R-:W-:Y:S01]  /*4fd0*/  F2FP.PACK_AB R27, R32, R33 ;  /* 0x00000021201b723e */ /* 0x000fe200000000ff */
[----:B------:R-:W1:Y:S01]  /*4fe0*/  MUFU.EX2 R231, R231 ;  /* 0x000000e700e77308 */ /* 0x000e620000000800 */
[----:B------:R-:W-:Y:S01]  /*4ff0*/  LDSM.16.MT88.4 R20, [R246+0x3100] ;  /* 0x00310000f614783b */ /* 0x000fe20000004200 */
[----:B-----5:R-:W-:-:S02]  /*5000*/  IMAD.MOV.U32 R227, RZ, RZ, R28 ;  /* 0x000000ffffe37224 */ /* 0x020fc400078e001c */
[----:B------:R-:W-:Y:S02]  /*5010*/  IMAD.MOV.U32 R216, RZ, RZ, R29 ;  /* 0x000000ffffd87224 */ /* 0x000fe400078e001d */
[C---:B------:R-:W-:Y:S01]  /*5020*/  HMMA.16816.F32 R144, R4.reuse, R18, R144 ;  /* 0x000000120490723c */ /* 0x040fe20000001890 */
[----:B------:R-:W2:Y:S01]  /*5030*/  LDSM.16.MT88.4 R16, [R240+0x1100] ;  /* 0x00110000f010783b */ /* 0x000ea20000004200 */
[----:B------:R-:W4:Y:S01]  /*5040*/  MUFU.EX2 R43, R43 ;  /* 0x0000002b002b7308 */ /* 0x000f220000000800 */
[----:B------:R-:W-:Y:S02]  /*5050*/  FADD.FTZ R217, R216, R217 ;  /* 0x000000d9d8d97221 */ /* 0x000fe40000010000 */
[----:B------:R-:W-:Y:S02]  /*5060*/  FADD.FTZ R204, R38, R204 ;  /* 0x000000cc26cc7221 */ /* 0x000fe40000010000 */
[----:B------:R-:W-:Y:S01]  /*5070*/  FADD.FTZ R217, R227, R217 ;  /* 0x000000d9e3d97221 */ /* 0x000fe20000010000 */
[----:B------:R-:W-:Y:S01]  /*5080*/  HMMA.16816.F32 R156, R4, R14, R156 ;  /* 0x0000000e049c723c */ /* 0x000fe2000000189c */
[----:B------:R-:W5:Y:S01]  /*5090*/  LDSM.16.MT88.4 R12, [R239+0x1100] ;  /* 0x00110000ef0c783b */ /* 0x000f620000004200 */
[----:B------:R-:W3:Y:S01]  /*50a0*/  MUFU.EX2 R42, R42 ;  /* 0x0000002a002a7308 */ /* 0x000ee20000000800 */
[----:B-1----:R-:W-:-:S02]  /*50b0*/  FADD.FTZ R217, R231, R217 ;  /* 0x000000d9e7d97221 */ /* 0x002fc40000010000 */
[----:B------:R-:W-:Y:S02]  /*50c0*/  FADD.FTZ R204, R37, R204 ;  /* 0x000000cc25cc7221 */ /* 0x000fe40000010000 */
[----:B------:R-:W-:Y:S01]  /*50d0*/  F2FP.PACK_AB R4, R28, R29 ;  /* 0x0000001d1c04723e */ /* 0x000fe200000000ff */
[C---:B------:R-:W-:Y:S01]  /*50e0*/  FADD.FTZ R217, R230.reuse, R217 ;  /* 0x000000d9e6d97221 */ /* 0x040fe20000010000 */
[----:B------:R-:W-:Y:S01]  /*50f0*/  F2FP.PACK_AB R6, R230, R231 ;  /* 0x000000e7e606723e */ /* 0x000fe200000000ff */
[----:B------:R-:W1:Y:S01]  /*5100*/  MUFU.EX2 R40, R40 ;  /* 0x0000002800287308 */ /* 0x000e620000000800 */
[----:B------:R-:W-:Y:S01]  /*5110*/  F2FP.PACK_AB R28, R214, R215 ;  /* 0x000000d7d61c723e */ /* 0x000fe200000000ff */
[----:B----4-:R-:W-:Y:S01]  /*5120*/  FADD.FTZ R228, R43, R228 ;  /* 0x000000e42be47221 */ /* 0x010fe20000010000 */
[----:B------:R-:W-:Y:S01]  /*5130*/  F2FP.PACK_AB R29, R210, R211 ;  /* 0x000000d3d21d723e */ /* 0x000fe200000000ff */
[----:B------:R-:W-:Y:S02]  /*5140*/  FADD.FTZ R217, R220, R217 ;  /* 0x000000d9dcd97221 */ /* 0x000fe40000010000 */
[----:B------:R-:W-:-:S02]  /*5150*/  FADD.FTZ R204, R36, R204 ;  /* 0x000000cc24cc7221 */ /* 0x000fc40000010000 */
[----:B------:R-:W4:Y:S01]  /*5160*/  MUFU.EX2 R35, R35 ;  /* 0x0000002300237308 */ /* 0x000f220000000800 */
[C---:B---3--:R-:W-:Y:S01]  /*5170*/  F2FP.PACK_AB R5, R42.reuse, R43 ;  /* 0x0000002b2a05723e */ /* 0x048fe200000000ff */
[----:B------:R-:W-:Y:S02]  /*5180*/  FADD.FTZ R228, R42, R228 ;  /* 0x000000e42ae47221 */ /* 0x000fe40000010000 */
[----:B------:R-:W-:Y:S02]  /*5190*/  FADD.FTZ R217, R223, R217 ;  /* 0x000000d9dfd97221 */ /* 0x000fe40000010000 */
[----:B------:R-:W-:Y:S02]  /*51a0*/  FADD.FTZ R228, R41, R228 ;  /* 0x000000e429e47221 */ /* 0x000fe40000010000 */
[----:B------:R-:W3:Y:S01]  /*51b0*/  MUFU.EX2 R34, R34 ;  /* 0x0000002200227308 */ /* 0x000ee20000000800 */
[C---:B-1----:R-:W-:Y:S01]  /*51c0*/  F2FP.PACK_AB R7, R40.reuse, R41 ;  /* 0x000000292807723e */ /* 0x042fe200000000ff */
[----:B------:R-:W-:-:S02]  /*51d0*/  FADD.FTZ R228, R40, R228 ;  /* 0x000000e428e47221 */ /* 0x000fc40000010000 */
[----:B------:R-:W-:Y:S02]  /*51e0*/  FADD.FTZ R204, R215, R204 ;  /* 0x000000ccd7cc7221 */ /* 0x000fe40000010000 */
[----:B------:R-:W-:Y:S02]  /*51f0*/  FADD.FTZ R217, R225, R217 ;  /* 0x000000d9e1d97221 */ /* 0x000fe40000010000 */
[----:B------:R-:W-:Y:S01]  /*5200*/  HMMA.16816.F32 R192, R4, R8, R192 ;  /* 0x0000000804c0723c */ /* 0x000fe200000018c0 */
[----:B------:R-:W1:Y:S01]  /*5210*/  MUFU.EX2 R218, R218 ;  /* 0x000000da00da7308 */ /* 0x000e620000000800 */
[----:B----4-:R-:W-:Y:S02]  /*5220*/  FADD.FTZ R201, R35, R201 ;  /* 0x000000c923c97221 */ /* 0x010fe40000010000 */
[----:B------:R-:W-:Y:S01]  /*5230*/  FADD.FTZ R204, R214, R204 ;  /* 0x000000ccd6cc7221 */ /* 0x000fe20000010000 */
[----:B---3--:R-:W-:-:S03]  /*5240*/  F2FP.PACK_AB R25, R34, R35 ;  /* 0x000000232219723e */ /* 0x008fc600000000ff */
[----:B------:R-:W-:Y:S01]  /*5250*/  HMMA.16816.F32 R180, R4, R10, R180 ;  /* 0x0000000a04b4723c */ /* 0x000fe200000018b4 */
[----:B------:R-:W3:Y:S01]  /*5260*/  MUFU.EX2 R219, R219 ;  /* 0x000000db00db7308 */ /* 0x000ee20000000800 */
[----:B------:R-:W-:Y:S02]  /*5270*/  FADD.FTZ R201, R34, R201 ;  /* 0x000000c922c97221 */ /* 0x000fe40000010000 */
[----:B------:R-:W-:Y:S02]  /*5280*/  FADD.FTZ R204, R213, R204 ;  /* 0x000000ccd5cc7221 */ /* 0x000fe40000010000 */
[----:B------:R-:W-:Y:S02]  /*5290*/  FADD.FTZ R201, R33, R201 ;  /* 0x000000c921c97221 */ /* 0x000fe40000010000 */
[----:B------:R-:W-:Y:S01]  /*52a0*/  HMMA.16816.F32 R188, R24, R8, R188 ;  /* 0x0000000818bc723c */ /* 0x000fe200000018bc */
[----:B------:R-:W4:Y:S01]  /*52b0*/  MUFU.EX2 R221, R221 ;  /* 0x000000dd00dd7308 */ /* 0x000f220000000800 */
[----:B------:R-:W-:-:S02]  /*52c0*/  FADD.FTZ R201, R32, R201 ;  /* 0x000000c920c97221 */ /* 0x000fc40000010000 */
[----:B-1----:R-:W-:Y:S02]  /*52d0*/  FADD.FTZ R228, R218, R228 ;  /* 0x000000e4dae47221 */ /* 0x002fe40000010000 */
[----:B------:R-:W-:Y:S02]  /*52e0*/  FADD.FTZ R201, R211, R201 ;  /* 0x000000c9d3c97221 */ /* 0x000fe40000010000 */
[----:B------:R-:W-:Y:S01]  /*52f0*/  HMMA.16816.F32 R184, R24, R10, R184 ;  /* 0x0000000a18b8723c */ /* 0x000fe200000018b8 */
[----:B------:R-:W1:Y:S01]  /*5300*/  LDSM.16.MT88.4 R8, [R238+0x1100] ;  /* 0x00110000ee08783b */ /* 0x000e620000004200 */
[----:B------:R-:W-:Y:S01]  /*5310*/  MUFU.EX2 R222, R222 ;  /* 0x000000de00de7308 */ /* 0x000fe20000000800 */
[----:B---3--:R-:W-:Y:S02]  /*5320*/  FADD.FTZ R228, R219, R228 ;  /* 0x000000e4dbe47221 */ /* 0x008fe40000010000 */
[----:B------:R-:W-:-:S03]  /*5330*/  FADD.FTZ R201, R210, R201 ;  /* 0x000000c9d2c97221 */ /* 0x000fc60000010000 */
[-C--:B--2---:R-:W-:Y:S01]  /*5340*/  HMMA.16816.F32 R68, R4, R16.reuse, R68 ;  /* 0x000000100444723c */ /* 0x084fe20000001844 */
[----:B----4-:R-:W-:Y:S01]  /*5350*/  FADD.FTZ R228, R221, R228 ;  /* 0x000000e4dde47221 */ /* 0x010fe20000010000 */
[----:B------:R-:W2:Y:S06]  /*5360*/  MUFU.EX2 R207, R209 ;  /* 0x000000d100cf7308 */ /* 0x000eac0000000800 */
[C---:B------:R-:W-:Y:S02]  /*5370*/  HMMA.16816.F32 R72, R24.reuse, R16, R72 ;  /* 0x000000101848723c */ /* 0x040fe40000001848 */
[----:B------:R-:W3:Y:S06]  /*5380*/  MUFU.EX2 R208, R208 ;  /* 0x000000d000d07308 */ /* 0x000eec0000000800 */
[----:B------:R-:W-:Y:S01]  /*5390*/  HMMA.16816.F32 R76, R24, R18, R76 ;  /* 0x00000012184c723c */ /* 0x000fe2000000184c */
[----:B--2---:R-:W-:-:S07]  /*53a0*/  FADD.FTZ R201, R207, R201 ;  /* 0x000000c9cfc97221 */ /* 0x004fce0000010000 */
[----:B------:R-:W-:Y:S01]  /*53b0*/  HMMA.16816.F32 R80, R4, R18, R80 ;  /* 0x000000120450723c */ /* 0x000fe20000001850 */
[----:B------:R-:W2:Y:S01]  /*53c0*/  LDSM.16.MT88.4 R16, [R240+0x3100] ;  /* 0x00310000f010783b */ /* 0x000ea20000004200 */
[----:B---3--:R-:W-:-:S06]  /*53d0*/  F2FP.PACK_AB R31, R208, R207 ;  /* 0x000000cfd01f723e */ /* 0x008fcc00000000ff */
[-C--:B-----5:R-:W-:Y:S08]  /*53e0*/  HMMA.16816.F32 R84, R4, R12.reuse, R84 ;  /* 0x0000000c0454723c */ /* 0x0a0ff00000001854 */
[C---:B------:R-:W-:Y:S08]  /*53f0*/  HMMA.16816.F32 R88, R24.reuse, R12, R88 ;  /* 0x0000000c1858723c */ /* 0x040ff00000001858 */
[-C--:B------:R-:W-:Y:S08]  /*5400*/  HMMA.16816.F32 R92, R24, R14.reuse, R92 ;  /* 0x0000000e185c723c */ /* 0x080ff0000000185c */
[C---:B------:R-:W-:Y:S01]  /*5410*/  HMMA.16816.F32 R96, R4.reuse, R14, R96 ;  /* 0x0000000e0460723c */ /* 0x040fe20000001860 */
[----:B------:R-:W3:Y:S07]  /*5420*/  LDSM.16.MT88.4 R12, [R239+0x3100] ;  /* 0x00310000ef0c783b */ /* 0x000eee0000004200 */
[-C--:B-1----:R-:W-:Y:S08]  /*5430*/  HMMA.16816.F32 R100, R4, R8.reuse, R100 ;  /* 0x000000080464723c */ /* 0x082ff00000001864 */
[C---:B------:R-:W-:Y:S08]  /*5440*/  HMMA.16816.F32 R104, R24.reuse, R8, R104 ;  /* 0x000000081868723c */ /* 0x040ff00000001868 */
[-C--:B------:R-:W-:Y:S08]  /*5450*/  HMMA.16816.F32 R108, R24, R10.reuse, R108 ;  /* 0x0000000a186c723c */ /* 0x080ff0000000186c */
[----:B------:R-:W-:Y:S01]  /*5460*/  HMMA.16816.F32 R112, R4, R10, R112 ;  /* 0x0000000a0470723c */ /* 0x000fe20000001870 */
[----:B------:R-:W1:Y:S07]  /*5470*/  LDSM.16.MT88.4 R8, [R238+0x3100] ;  /* 0x00310000ee08783b */ /* 0x000e6e0000004200 */
[C---:B--2---:R-:W-:Y:S08]  /*5480*/  HMMA.16816.F32 R136, R24.reuse, R16, R136 ;  /* 0x000000101888723c */ /* 0x044ff00000001888 */
[C---:B---3--:R-:W-:Y:S08]  /*5490*/  HMMA.16816.F32 R148, R24.reuse, R12, R148 ;  /* 0x0000000c1894723c */ /* 0x048ff00000001894 */
[C---:B------:R-:W-:Y:S08]  /*54a0*/  HMMA.16816.F32 R140, R24.reuse, R18, R140 ;  /* 0x00000012188c723c */ /* 0x040ff0000000188c */
[----:B------:R-:W-:Y:S08]  /*54b0*/  HMMA.16816.F32 R152, R24, R14, R152 ;  /* 0x0000000e1898723c */ /* 0x000ff00000001898 */
[----:B------:R-:W-:Y:S08]  /*54c0*/  HMMA.16816.F32 R132, R4, R16, R132 ;  /* 0x000000100484723c */ /* 0x000ff00000001884 */
[C---:B-1----:R-:W-:Y:S08]  /*54d0*/  HMMA.16816.F32 R168, R24.reuse, R8, R168 ;  /* 0x0000000818a8723c */ /* 0x042ff000000018a8 */
[----:B------:R-:W-:Y:S08]  /*54e0*/  HMMA.16816.F32 R164, R24, R10, R164 ;  /* 0x0000000a18a4723c */ /* 0x000ff000000018a4 */
[C---:B------:R-:W-:Y:S01]  /*54f0*/  HMMA.16816.F32 R144, R4.reuse, R18, R144 ;  /* 0x000000120490723c */ /* 0x040fe20000001890 */
[----:B------:R-:W1:Y:S07]  /*5500*/  LDSM.16.MT88.4 R16, [R246+0x1900] ;  /* 0x00190000f610783b */ /* 0x000e6e0000004200 */
[C---:B------:R-:W-:Y:S08]  /*5510*/  HMMA.16816.F32 R176, R4.reuse, R12, R176 ;  /* 0x0000000c04b0723c */ /* 0x040ff000000018b0 */
[C---:B------:R-:W-:Y:S01]  /*5520*/  HMMA.16816.F32 R156, R4.reuse, R14, R156 ;  /* 0x0000000e049c723c */ /* 0x040fe2000000189c */
[----:B------:R-:W2:Y:S07]  /*5530*/  LDSM.16.MT88.4 R12, [R240+0x1900] ;  /* 0x00190000f00c783b */ /* 0x000eae0000004200 */
[C---:B------:R-:W-:Y:S08]  /*5540*/  HMMA.16816.F32 R172, R4.reuse, R8, R172 ;  /* 0x0000000804ac723c */ /* 0x040ff000000018ac */
[C---:B------:R-:W-:Y:S01]  /*5550*/  HMMA.16816.F32 R160, R4.reuse, R10, R160 ;  /* 0x0000000a04a0723c */ /* 0x040fe200000018a0 */
[----:B------:R-:W3:Y:S07]  /*5560*/  LDSM.16.MT88.4 R8, [R239+0x1900] ;  /* 0x00190000ef08783b */ /* 0x000eee0000004200 */
[C---:B------:R-:W-:Y:S08]  /*5570*/  HMMA.16816.F32 R116, R4.reuse, R20, R116 ;  /* 0x000000140474723c */ /* 0x040ff00000001874 */
[----:B------:R-:W-:Y:S07]  /*5580*/  HMMA.16816.F32 R128, R4, R22, R128 ;  /* 0x000000160480723c */ /* 0x000fee0000001880 */
[----:B------:R-:W-:Y:S01]  /*5590*/  F2FP.PACK_AB R4, R223, R220 ;  /* 0x000000dcdf04723e */ /* 0x000fe200000000ff */
[----:B------:R-:W-:Y:S01]  /*55a0*/  HMMA.16816.F32 R120, R24, R20, R120 ;  /* 0x000000141878723c */ /* 0x000fe20000001878 */
[----:B------:R-:W-:-:S02]  /*55b0*/  F2FP.PACK_AB R5, R219, R218 ;  /* 0x000000dadb05723e */ /* 0x000fc400000000ff */
[----:B------:R-:W-:Y:S02]  /*55c0*/  F2FP.PACK_AB R6, R226, R225 ;  /* 0x000000e1e206723e */ /* 0x000fe400000000ff */
[----:B------:R-:W-:-:S03]  /*55d0*/  F2FP.PACK_AB R7, R222, R221 ;  /* 0x000000ddde07723e */ /* 0x000fc600000000ff */
[----:B------:R-:W-:Y:S01]  /*55e0*/  HMMA.16816.F32 R124, R24, R22, R124 ;  /* 0x00000016187c723c */ /* 0x000fe2000000187c */
[----:B------:R-:W4:Y:S04]  /*55f0*/  LDSM.16.MT88.4 R24, [R238+0x1900] ;  /* 0x00190000ee18783b */ /* 0x000f280000004200 */
[----:B------:R-:W5:Y:S03]  /*5600*/  LDSM.16.MT88.4 R20, [R246+0x3900] ;  /* 0x00390000f614783b */ /* 0x000f660000004200 */
[-C--:B-1----:R-:W-:Y:S08]  /*5610*/  HMMA.16816.F32 R192, R4, R16.reuse, R192 ;  /* 0x0000001004c0723c */ /* 0x082ff000000018c0 */
[C---:B------:R-:W-:Y:S08]  /*5620*/  HMMA.16816.F32 R188, R28.reuse, R16, R188 ;  /* 0x000000101cbc723c */ /* 0x040ff000000018bc */
[-C--:B------:R-:W-:Y:S08]  /*5630*/  HMMA.16816.F32 R184, R28, R18.reuse, R184 ;  /* 0x000000121cb8723c */ /* 0x080ff000000018b8 */
[C---:B------:R-:W-:Y:S01]  /*5640*/  HMMA.16816.F32 R180, R4.reuse, R18, R180 ;  /* 0x0000001204b4723c */ /* 0x040fe200000018b4 */
[----:B------:R-:W1:Y:S07]  /*5650*/  LDSM.16.MT88.4 R16, [R240+0x3900] ;  /* 0x00390000f010783b */ /* 0x000e6e0000004200 */
[-C--:B--2---:R-:W-:Y:S08]  /*5660*/  HMMA.16816.F32 R68, R4, R12.reuse, R68 ;  /* 0x0000000c0444723c */ /* 0x084ff00000001844 */
[C---:B------:R-:W-:Y:S08]  /*5670*/  HMMA.16816.F32 R72, R28.reuse, R12, R72 ;  /* 0x0000000c1c48723c */ /* 0x040ff00000001848 */
[-C--:B------:R-:W-:Y:S08]  /*5680*/  HMMA.16816.F32 R76, R28, R14.reuse, R76 ;  /* 0x0000000e1c4c723c */ /* 0x080ff0000000184c */
[C---:B------:R-:W-:Y:S01]  /*5690*/  HMMA.16816.F32 R80, R4.reuse, R14, R80 ;  /* 0x0000000e0450723c */ /* 0x040fe20000001850 */
[----:B------:R-:W2:Y:S07]  /*56a0*/  LDSM.16.MT88.4 R12, [R239+0x3900] ;  /* 0x00390000ef0c783b */ /* 0x000eae0000004200 */
[-C--:B---3--:R-:W-:Y:S08]  /*56b0*/  HMMA.16816.F32 R84, R4, R8.reuse, R84 ;  /* 0x000000080454723c */ /* 0x088ff00000001854 */
[C---:B------:R-:W-:Y:S08]  /*56c0*/  HMMA.16816.F32 R88, R28.reuse, R8, R88 ;  /* 0x000000081c58723c */ /* 0x040ff00000001858 */
[-C--:B------:R-:W-:Y:S08]  /*56d0*/  HMMA.16816.F32 R92, R28, R10.reuse, R92 ;  /* 0x0000000a1c5c723c */ /* 0x080ff0000000185c */
[C---:B------:R-:W-:Y:S01]  /*56e0*/  HMMA.16816.F32 R96, R4.reuse, R10, R96 ;  /* 0x0000000a0460723c */ /* 0x040fe20000001860 */
[----:B------:R-:W3:Y:S07]  /*56f0*/  LDSM.16.MT88.4 R8, [R238+0x3900] ;  /* 0x00390000ee08783b */ /* 0x000eee0000004200 */
[C---:B----4-:R-:W-:Y:S08]  /*5700*/  HMMA.16816.F32 R100, R4.reuse, R24, R100 ;  /* 0x000000180464723c */ /* 0x050ff00000001864 */
[C---:B------:R-:W-:Y:S08]  /*5710*/  HMMA.16816.F32 R112, R4.reuse, R26, R112 ;  /* 0x0000001a0470723c */ /* 0x040ff00000001870 */
[C---:B-----5:R-:W-:Y:S08]  /*5720*/  HMMA.16816.F32 R116, R4.reuse, R20, R116 ;  /* 0x000000140474723c */ /* 0x060ff00000001874 */
[C---:B------:R-:W-:Y:S08]  /*5730*/  HMMA.16816.F32 R128, R4.reuse, R22, R128 ;  /* 0x000000160480723c */ /* 0x040ff00000001880 */
[C---:B-1----:R-:W-:Y:S08]  /*5740*/  HMMA.16816.F32 R132, R4.reuse, R16, R132 ;  /* 0x000000100484723c */ /* 0x042ff00000001884 */
[C---:B------:R-:W-:Y:S08]  /*5750*/  HMMA.16816.F32 R144, R4.reuse, R18, R144 ;  /* 0x000000120490723c */ /* 0x040ff00000001890 */
[C---:B--2---:R-:W-:Y:S08]  /*5760*/  HMMA.16816.F32 R176, R4.reuse, R12, R176 ;  /* 0x0000000c04b0723c */ /* 0x044ff000000018b0 */
[C---:B------:R-:W-:Y:S08]  /*5770*/  HMMA.16816.F32 R156, R4.reuse, R14, R156 ;  /* 0x0000000e049c723c */ /* 0x040ff0000000189c */
[C---:B---3--:R-:W-:Y:S08]  /*5780*/  HMMA.16816.F32 R172, R4.reuse, R8, R172 ;  /* 0x0000000804ac723c */ /* 0x048ff000000018ac */
[----:B------:R-:W-:Y:S07]  /*5790*/  HMMA.16816.F32 R160, R4, R10, R160 ;  /* 0x0000000a04a0723c */ /* 0x000fee00000018a0 */
[----:B------:R-:W-:Y:S01]  /*57a0*/  FADD.FTZ R4, R226, R217 ;  /* 0x000000d9e2047221 */ /* 0x000fe20000010000 */
[----:B------:R-:W-:Y:S01]  /*57b0*/  HMMA.16816.F32 R104, R28, R24, R104 ;  /* 0x000000181c68723c */ /* 0x000fe20000001868 */
[----:B------:R-:W-:-:S02]  /*57c0*/  FADD.FTZ R6, R222, R228 ;  /* 0x000000e4de067221 */ /* 0x000fc40000010000 */
[----:B------:R-:W-:Y:S01]  /*57d0*/  FADD.FTZ R5, R212, R204 ;  /* 0x000000ccd4057221 */ /* 0x000fe20000010000 */
[----:B------:R1:W-:Y:S04]  /*57e0*/  STL [R1+0x20], R4 ;  /* 0x0000200401007387 */ /* 0x0003e80000100800 */
[----:B------:R2:W-:Y:S01]  /*57f0*/  STL [R1+0x1c], R6 ;  /* 0x00001c0601007387 */ /* 0x0005e20000100800 */
[C---:B------:R-:W-:Y:S08]  /*5800*/  HMMA.16816.F32 R108, R28.reuse, R26, R108 ;  /* 0x0000001a1c6c723c */ /* 0x040ff0000000186c */
[C---:B------:R-:W-:Y:S08]  /*5810*/  HMMA.16816.F32 R120, R28.reuse, R20, R120 ;  /* 0x000000141c78723c */ /* 0x040ff00000001878 */
[----:B------:R-:W-:Y:S01]  /*5820*/  HMMA.16816.F32 R124, R28, R22, R124 ;  /* 0x000000161c7c723c */ /* 0x000fe2000000187c */
[----:B-1----:R-:W-:-:S07]  /*5830*/  FADD.FTZ R4, R208, R201 ;  /* 0x000000c9d0047221 */ /* 0x002fce0000010000 */
[C---:B------:R-:W-:Y:S01]  /*5840*/  HMMA.16816.F32 R136, R28.reuse, R16, R136 ;  /* 0x000000101c88723c */ /* 0x040fe20000001888 */
[----:B------:R2:W-:Y:S04]  /*5850*/  STL [R1+0x14], R4 ;  /* 0x0000140401007387 */ /* 0x0005e80000100800 */
[----:B------:R2:W-:Y:S03]  /*5860*/  STL [R1+0x18], R5 ;  /* 0x0000180501007387 */ /* 0x0005e60000100800 */
[C---:B------:R-:W-:Y:S08]  /*5870*/  HMMA.16816.F32 R140, R28.reuse, R18, R140 ;  /* 0x000000121c8c723c */ /* 0x040ff0000000188c */
[C---:B------:R-:W-:Y:S08]  /*5880*/  HMMA.16816.F32 R148, R28.reuse, R12, R148 ;  /* 0x0000000c1c94723c */ /* 0x040ff00000001894 */
[C---:B------:R-:W-:Y:S08]  /*5890*/  HMMA.16816.F32 R152, R28.reuse, R14, R152 ;  /* 0x0000000e1c98723c */ /* 0x040ff00000001898 */
[C---:B------:R-:W-:Y:S08]  /*58a0*/  HMMA.16816.F32 R168, R28.reuse, R8, R168 ;  /* 0x000000081ca8723c */ /* 0x040ff000000018a8 */
[----:B------:R-:W-:Y:S01]  /*58b0*/  HMMA.16816.F32 R164, R28, R10, R164 ;  /* 0x0000000a1ca4723c */ /* 0x000fe200000018a4 */
[----:B------:R-:W-:Y:S07]  /*58c0*/  @!P2 BRA `(.L_x_152) ;  /* 0x00003c600000a947 */ /* 0x000fee0003800000 */
[C---:B--2---:R-:W-:Y:S01]  /*58d0*/  SHF.L.U64.HI R4, R45.reuse, 0x1, R47 ;  /* 0x000000012d047819 */ /* 0x044fe2000001022f */
[----:B------:R-:W-:Y:S01]  /*58e0*/  IMAD.SHL.U32 R6, R45, 0x2, RZ ;  /* 0x000000022d067824 */ /* 0x000fe200078e00ff */
[----:B------:R-:W-:Y:S01]  /*58f0*/  SHF.L.U64.HI R5, R44, 0x1, R46 ;  /* 0x000000012c057819 */ /* 0x000fe2000001022e */
[----:B------:R-:W-:Y:S01]  /*5900*/  IMAD.MOV.U32 R199, RZ, RZ, R196 ;  /* 0x000000ffffc77224 */ /* 0x000fe200078e00c4 */
[----:B------:R-:W-:Y:S01]  /*5910*/  MOV R200, R3 ;  /* 0x0000000300c87202 */ /* 0x000fe20000000f00 */
[----:B------:R1:W-:Y:S01]  /*5920*/  STL [R1+0x10], R4 ;  /* 0x0000100401007387 */ /* 0x0003e20000100800 */
[----:B------:R-:W-:Y:S01]  /*5930*/  MOV R197, R0 ;  /* 0x0000000000c57202 */ /* 0x000fe20000000f00 */
[----:B------:R-:W-:-:S02]  /*5940*/  IMAD.MOV.U32 R198, RZ, RZ, R2 ;  /* 0x000000ffffc67224 */ /* 0x000fc400078e0002 */
[----:B------:R2:W-:Y:S04]  /*5950*/  STL [R1+0xc], R6 ;  /* 0x00000c0601007387 */ /* 0x0005e80000100800 */
[----:B------:R2:W-:Y:S01]  /*5960*/  STL [R1+0x8], R5 ;  /* 0x0000080501007387 */ /* 0x0005e20000100800 */
[----:B-1----:R-:W-:-:S05]  /*5970*/  IMAD.SHL.U32 R4, R44, 0x2, RZ ;  /* 0x000000022c047824 */ /* 0x002fca00078e00ff */
[----:B------:R2:W-:Y:S01]  /*5980*/  STL [R1+0x4], R4 ;  /* 0x0000040401007387 */ /* 0x0005e20000100800 */
[----:B------:R-:W-:Y:S05]  /*5990*/  BRA `(.L_x_153) ;  /* 0x0000041000007947 */ /* 0x000fea0003800000 */
.L_x_155:
[----:B------:R-:W2:Y:S01]  /*59a0*/  LDL R0, [R1] ;  /* 0x0000000001007983 */ /* 0x000ea20000100800 */
[----:B------:R-:W-:Y:S01]  /*59b0*/  ULEA UR5, UR6, UR8, 0x6 ;  /* 0x0000000806057291 */ /* 0x000fe2000f8e303f */
[----:B------:R-:W-:Y:S02]  /*59c0*/  IMAD.MOV.U32 R251, RZ, RZ, RZ ;  /* 0x000000fffffb7224 */ /* 0x000fe400078e00ff */
[----:B------:R-:W3:Y:S03]  /*59d0*/  LDL R230, [R1+0xc] ;  /* 0x00000c0001e67983 */ /* 0x000ee60000100800 */
[----:B------:R-:W-:Y:S01]  /*59e0*/  IMAD.U32 R252, RZ, RZ, UR5 ;  /* 0x00000005fffc7e24 */ /* 0x000fe2000f8e00ff */
[----:B------:R-:W4:Y:S04]  /*59f0*/  LDL R231, [R1+0x4] ;  /* 0x0000040001e77983 */ /* 0x000f280000100800 */
[----:B------:R-:W5:Y:S04]  /*5a00*/  LDL R228, [R1+0x10] ;  /* 0x0000100001e47983 */ /* 0x000f680000100800 */
[----:B------:R-:W3:Y:S01]  /*5a10*/  LDL R229, [R1+0x8] ;  /* 0x0000080001e57983 */ /* 0x000ee20000100800 */
[----:B--2---:R-:W-:Y:S05]  /*5a20*/  IADD3 R252, R252, -0x40, R0 ;  /* 0xffffffc0fcfc7810 */ /* 0x004fea0007ffe000 */
[----:B------:R-:W-:Y:S04]  /*5a30*/  @P1 IMAD.HI.U32 R2, R252, c[0x0][0x2bc], RZ ;  /* 0x0000af00fc021a27 */ /* 0x000fe800078e00ff */
[----:B------:R-:W-:Y:S01]  /*5a40*/  IMAD.MOV.U32 R0, RZ, RZ, R252 ;  /* 0x000000ffff007224 */ /* 0x000fe200078e00fc */
[----:B------:R-:W-:Y:S04]  /*5a50*/  @P1 SHF.R.U32.HI R0, RZ, c[0x0][0x2c0], R2 ;  /* 0x0000b000ff001a19 */ /* 0x000fe80000011602 */
[C---:B------:R-:W-:Y:S04]  /*5a60*/  @!P0 IADD3 R196, P2, R0.reuse, UR16, RZ ;  /* 0x0000001000c48c10 */ /* 0x040fe8000ff5e0ff */
[----:B------:R-:W-:Y:S01]  /*5a70*/  @!P0 LEA.HI.X.SX32 R3, R0, UR15, 0x1, P2 ;  /* 0x0000000f00038c11 */ /* 0x000fe200090f0eff */
[----:B------:R-:W-:Y:S01]  /*5a80*/  IMAD.MOV R0, RZ, RZ, -R0 ;  /* 0x000000ffff007224 */ /* 0x000fe200078e0a00 */
[----:B------:R-:W-:Y:S03]  /*5a90*/  @!P0 LEA R2, P2, R196, c[0x0][0x2a0], 0x2 ;  /* 0x0000a800c4028a11 */ /* 0x000fe600078410ff */
        /* <DEDUP_REMOVED lines=9> */
[C---:B------:R-:W-:Y:S04]  /*5b30*/  IMAD.WIDE.U32 R204, R251.reuse, c[0x0][0x1f0], R204 ;  /* 0x00007c00fbcc7a25 */ /* 0x040fe800078e00cc */
[----:B------:R-:W-:Y:S01]  /*5b40*/  IMAD R0, R0, c[0x0][0x1f0], RZ ;  /* 0x00007c0000007a24 */ /* 0x000fe200078e02ff */
[----:B------:R-:W-:Y:S03]  /*5b50*/  IADD3 R3, P2, R204, UR20, RZ ;  /* 0x00000014cc037c10 */ /* 0x000fe6000ff5e0ff */
[----:B------:R-:W-:Y:S05]  /*5b60*/  IMAD R0, R251, c[0x0][0x1f4], R0 ;  /* 0x00007d00fb007a24 */ /* 0x000fea00078e0200 */
[----:B------:R-:W-:Y:S02]  /*5b70*/  IADD3.X R0, R205, UR18, R0, P2, !PT ;  /* 0x00000012cd007c10 */ /* 0x000fe400097fe400 */
[C---:B------:R-:W-:Y:S04]  /*5b80*/  LEA R2, P2, R3.reuse, c[0x0][0x1c8], 0x1 ;  /* 0x0000720003027a11 */ /* 0x040fe800078408ff */
[----:B------:R-:W-:Y:S01]  /*5b90*/  LEA.HI.X R0, R3, c[0x0][0x1cc], R0, 0x1, P2 ;  /* 0x0000730003007a11 */ /* 0x000fe200010f0c00 */
[----:B------:R-:W3:Y:S04]  /*5ba0*/  SHFL.IDX PT, R205, R2, RZ, 0x181f ;  /* 0x00181fff02cd7589 */ /* 0x000ee800000e0000 */
[----:B------:R-:W5:Y:S04]  /*5bb0*/  SHFL.IDX PT, R206, R0, RZ, 0x181f ;  /* 0x00181fff00ce7589 */ /* 0x000f6800000e0000 */
[----:B------:R-:W1:Y:S04]  /*5bc0*/  SHFL.IDX PT, R201, R2, 0x1, 0x181f ;  /* 0x00381f0002c97f89 */ /* 0x000e6800000e0000 */
[----:B------:R-:W2:Y:S04]  /*5bd0*/  SHFL.IDX PT, R204, R0, 0x1, 0x181f ;  /* 0x00381f0000cc7f89 */ /* 0x000ea800000e0000 */
[----:B------:R-:W-:Y:S04]  /*5be0*/  SHFL.IDX PT, R3, R2, 0x2, 0x181f ;  /* 0x00581f0002037f89 */ /* 0x000fe800000e0000 */
[----:B------:R-:W-:Y:S04]  /*5bf0*/  SHFL.IDX PT, R196, R0, 0x2, 0x181f ;  /* 0x00581f0000c47f89 */ /* 0x000fe800000e0000 */
[----:B------:R-:W2:Y:S01]  /*5c00*/  SHFL.IDX PT, R2, R2, 0x3, 0x181f ;  /* 0x00781f0002027f89 */ /* 0x000ea200000e0000 */
[CC--:B---3--:R-:W-:Y:S02]  /*5c10*/  IADD3 R208, P6, R205.reuse, R230.reuse, RZ ;  /* 0x000000e6cdd07210 */ /* 0x0c8fe40007fde0ff */
[----:B----4-:R-:W-:Y:S01]  /*5c20*/  IADD3 R212, P5, R205, R231, RZ ;  /* 0x000000e7cdd47210 */ /* 0x010fe20007fbe0ff */
[----:B------:R-:W3:Y:S02]  /*5c30*/  SHFL.IDX PT, R0, R0, 0x3, 0x181f ;  /* 0x00781f0000007f89 */ /* 0x000ee400000e0000 */
[C-C-:B-----5:R-:W-:Y:S01]  /*5c40*/  IMAD.X R209, R206.reuse, 0x1, R228.reuse, P6 ;  /* 0x00000001ced17824 */ /* 0x160fe200030e06e4 */
[----:B------:R-:W-:Y:S02]  /*5c50*/  IADD3.X R213, R206, R229, RZ, P5, !PT ;  /* 0x000000e5ced57210 */ /* 0x000fe40002ffe4ff */
[CC--:B-1----:R-:W-:Y:S02]  /*5c60*/  IADD3 R210, P2, R201.reuse, R230.reuse, RZ ;  /* 0x000000e6c9d27210 */ /* 0x0c2fe40007f5e0ff */
[----:B------:R1:W-:Y:S01]  /*5c70*/  LDGSTS.E.BYPASS.LTC128B.128 [R250+0x4100], [R208.64], !P4 ;  /* 0x04100000d0fa7fae */ /* 0x0003e2000e101d4c */
[-C--:B------:R-:W-:Y:S02]  /*5c80*/  IADD3 R206, P5, R201, R231.reuse, RZ ;  /* 0x000000e7c9ce7210 */ /* 0x080fe40007fbe0ff */
[C-C-:B--2---:R-:W-:Y:S01]  /*5c90*/  IMAD.X R211, R204.reuse, 0x1, R228.reuse, P2 ;  /* 0x00000001ccd37824 */ /* 0x144fe200010e06e4 */
[----:B------:R2:W-:Y:S02]  /*5ca0*/  LDGSTS.E.BYPASS.LTC128B.128 [R250+0x6100], [R212.64], !P3 ;  /* 0x06100000d4fa7fae */ /* 0x0005e4000d901d4c */
[--C-:B------:R-:W-:Y:S02]  /*5cb0*/  IMAD.X R207, R204, 0x1, R229.reuse, P5 ;  /* 0x00000001cccf7824 */ /* 0x100fe400028e06e5 */
[----:B------:R4:W-:Y:S04]  /*5cc0*/  LDGSTS.E.BYPASS.LTC128B.128 [R250+0x4900], [R210.64], !P4 ;  /* 0x04900000d2fa7fae */ /* 0x0009e8000e101d4c */
[----:B------:R2:W-:Y:S01]  /*5cd0*/  LDGSTS.E.BYPASS.LTC128B.128 [R250+0x6900], [R206.64], !P3 ;  /* 0x06900000cefa7fae */ /* 0x0005e2000d901d4c */
[-C--:B------:R-:W-:Y:S05]  /*5ce0*/  IADD3 R204, P5, R2, R230.reuse, RZ ;  /* 0x000000e602cc7210 */ /* 0x080fea0007fbe0ff */
[--C-:B---3--:R-:W-:Y:S01]  /*5cf0*/  IMAD.X R205, R0, 0x1, R228.reuse, P5 ;  /* 0x0000000100cd7824 */ /* 0x108fe200028e06e4 */
[C---:B-1----:R-:W-:Y:S05]  /*5d00*/  IADD3 R208, P2, R3.reuse, R230, RZ ;  /* 0x000000e603d07210 */ /* 0x042fea0007f5e0ff */
        /* <DEDUP_REMOVED lines=10> */
.L_x_153:
[----:B------:R-:W3:Y:S01]  /*5db0*/  LDL R58, [R1+0xc] ;  /* 0x00000c00013a7983 */ /* 0x000ee20000100800 */
[----:B------:R-:W-:Y:S04]  /*5dc0*/  DEPBAR.LE SB0, 0x0 ;  /* 0x000080000000791a */ /* 0x000fe80000000000 */
[----:B------:R-:W-:Y:S01]  /*5dd0*/  SHF.R.S32.HI R0, RZ, 0x1f, R252 ;  /* 0x0000001fff007819 */ /* 0x000fe200000114fc */
[----:B------:R-:W4:Y:S01]  /*5de0*/  LDL R57, [R1+0x10] ;  /* 0x0000100001397983 */ /* 0x000f220000100800 */
[----:B------:R-:W-:Y:S01]  /*5df0*/  IMAD.WIDE.U32 R12, R252, c[0x0][0x208], RZ ;  /* 0x00008200fc0c7a25 */ /* 0x000fe200078e00ff */
[----:B------:R-:W-:Y:S01]  /*5e00*/  IADD3 R54, R250, 0x100, RZ ;  /* 0x00000100fa367810 */ /* 0x000fe20007ffe0ff */
[----:B------:R-:W-:Y:S02]  /*5e10*/  UISETP.GT.AND UP0, UPT, UR6, UR7, UPT ;  /* 0x000000070600728c */ /* 0x000fe4000bf04270 */
[----:B------:R-:W-:Y:S01]  /*5e20*/  IMAD R0, R0, c[0x0][0x208], RZ ;  /* 0x0000820000007a24 */ /* 0x000fe200078e02ff */
[----:B------:R-:W5:Y:S03]  /*5e30*/  LDL R56, [R1+0x4] ;  /* 0x0000040001387983 */ /* 0x000f660000100800 */
[----:B------:R-:W-:Y:S03]  /*5e40*/  IMAD R0, R252, c[0x0][0x20c], R0 ;  /* 0x00008300fc007a24 */ /* 0x000fe600078e0200 */
[----:B--2---:R-:W2:Y:S01]  /*5e50*/  LDL R55, [R1+0x8] ;  /* 0x0000080001377983 */ /* 0x004ea20000100800 */
[----:B------:R-:W-:Y:S01]  /*5e60*/  IMAD.IADD R13, R13, 0x1, R0 ;  /* 0x000000010d0d7824 */ /* 0x000fe200078e0200 */
[----:B------:R-:W-:Y:S03]  /*5e70*/  SHF.R.S32.HI R0, RZ, 0x1f, R251 ;  /* 0x0000001fff007819 */ /* 0x000fe600000114fb */
[C---:B------:R-:W-:Y:S01]  /*5e80*/  IMAD.WIDE.U32 R12, R251.reuse, c[0x0][0x218], R12 ;  /* 0x00008600fb0c7a25 */ /* 0x040fe200078e000c */
[----:B------:R-:W-:Y:S03]  /*5e90*/  BAR.SYNC.DEFER_BLOCKING 0x0 ;  /* 0x0000000000007b1d */ /* 0x000fe60000010000 */
[----:B------:R-:W-:Y:S01]  /*5ea0*/  IMAD R0, R0, c[0x0][0x218], RZ ;  /* 0x0000860000007a24 */ /* 0x000fe200078e02ff */
[----:B------:R-:W-:Y:S03]  /*5eb0*/  IADD3 R3, P2, R12, UR22, RZ ;  /* 0x000000160c037c10 */ /* 0x000fe6000ff5e0ff */
[----:B------:R-:W-:Y:S05]  /*5ec0*/  IMAD R0, R251, c[0x0][0x21c], R0 ;  /* 0x00008700fb007a24 */ /* 0x000fea00078e0200 */
[----:B------:R-:W-:Y:S02]  /*5ed0*/  IADD3.X R0, R13, UR4, R0, P2, !PT ;  /* 0x000000040d007c10 */ /* 0x000fe400097fe400 */
[C---:B------:R-:W-:Y:S04]  /*5ee0*/  LEA R2, P2, R3.reuse, c[0x0][0x1f8], 0x1 ;  /* 0x00007e0003027a11 */ /* 0x040fe800078408ff */
[----:B------:R-:W-:Y:S01]  /*5ef0*/  LEA.HI.X R0, R3, c[0x0][0x1fc], R0, 0x1, P2 ;  /* 0x00007f0003007a11 */ /* 0x000fe200010f0c00 */
[----:B------:R-:W-:Y:S06]  /*5f00*/  LDSM.16.M88.4 R64, [R249+0x8100] ;  /* 0x00810000f940783b */ /* 0x000fec0000000200 */
[----:B------:R-:W1:Y:S06]  /*5f10*/  LDSM.16.M88.4 R16, [R248+0x4100] ;  /* 0x00410000f810783b */ /* 0x000e6c0000000200 */
[----:B------:R-:W1:Y:S06]  /*5f20*/  LDSM.16.M88.4 R60, [R249+0xa100] ;  /* 0x00a10000f93c783b */ /* 0x000e6c0000000200 */
[----:B------:R-:W1:Y:S06]  /*5f30*/  LDSM.16.M88.4 R32, [R248+0x4900] ;  /* 0x00490000f820783b */ /* 0x000e6c0000000200 */
[----:B------:R-:W3:Y:S06]  /*5f40*/  SHFL.IDX PT, R36, R2, RZ, 0x181f ;  /* 0x00181fff02247589 */ /* 0x000eec00000e0000 */
[----:B------:R-:W-:Y:S06]  /*5f50*/  LDSM.16.M88.4 R48, [R248+0x5100] ;  /* 0x00510000f830783b */ /* 0x000fec0000000200 */
[----:B------:R-:W-:Y:S06]  /*5f60*/  LDSM.16.M88.4 R204, [R248+0x5900] ;  /* 0x00590000f8cc783b */ /* 0x000fec0000000200 */
[----:B------:R-:W-:Y:S01]  /*5f70*/  LDSM.16.M88.4 R208, [R245+0x8100] ;  /* 0x00810000f5d0783b */ /* 0x000fe20000000200 */
[-C--:B-1----:R-:W-:Y:S05]  /*5f80*/  HMMA.16816.F32 R4, R64, R16.reuse, RZ ;  /* 0x000000104004723c */ /* 0x082fea00000018ff */
[----:B------:R-:W4:Y:S03]  /*5f90*/  SHFL.IDX PT, R37, R0, RZ, 0x181f ;  /* 0x00181fff00257589 */ /* 0x000f2600000e0000 */
[C---:B------:R-:W-:Y:S03]  /*5fa0*/  HMMA.16816.F32 R8, R60.reuse, R16, RZ ;  /* 0x000000103c08723c */ /* 0x040fe600000018ff */
[----:B------:R-:W-:Y:S06]  /*5fb0*/  SHFL.IDX PT, R52, R2, 0x1, 0x181f ;  /* 0x00381f0002347f89 */ /* 0x000fec00000e0000 */
[----:B------:R-:W-:Y:S01]  /*5fc0*/  LDSM.16.M88.4 R212, [R247] ;  /* 0x00000000f7d4783b */ /* 0x000fe20000000200 */
[-C--:B------:R-:W-:Y:S05]  /*5fd0*/  HMMA.16816.F32 R12, R60, R18.reuse, RZ ;  /* 0x000000123c0c723c */ /* 0x080fea00000018ff */
[----:B------:R-:W-:Y:S03]  /*5fe0*/  SHFL.IDX PT, R3, R0, 0x1, 0x181f ;  /* 0x00381f0000037f89 */ /* 0x000fe600000e0000 */
[C---:B------:R-:W-:Y:S03]  /*5ff0*/  HMMA.16816.F32 R16, R64.reuse, R18, RZ ;  /* 0x000000124010723c */ /* 0x040fe600000018ff */
[----:B------:R-:W-:Y:S05]  /*6000*/  LDSM.16.M88.4 R216, [R245+0xa100] ;  /* 0x00a10000f5d8783b */ /* 0x000fea0000000200 */
[-C--:B------:R-:W-:Y:S01]  /*6010*/  HMMA.16816.F32 R20, R64, R32.reuse, RZ ;  /* 0x000000204014723c */ /* 0x080fe200000018ff */
[----:B------:R-:W-:Y:S06]  /*6020*/  LDSM.16.M88.4 R220, [R237] ;  /* 0x00000000eddc783b */ /* 0x000fec0000000200 */
[----:B------:R-:W-:Y:S01]  /*6030*/  LDSM.16.M88.4 R224, [R236] ;  /* 0x00000000ece0783b */ /* 0x000fe20000000200 */
[C---:B------:R-:W-:Y:S05]  /*6040*/  HMMA.16816.F32 R24, R60.reuse, R32, RZ ;  /* 0x000000203c18723c */ /* 0x040fea00000018ff */
[----:B------:R-:W-:Y:S03]  /*6050*/  LDSM.16.M88.4 R228, [R235] ;  /* 0x00000000ebe4783b */ /* 0x000fe60000000200 */
[-C--:B------:R-:W-:Y:S03]  /*6060*/  HMMA.16816.F32 R28, R60, R34.reuse, RZ ;  /* 0x000000223c1c723c */ /* 0x080fe600000018ff */
[----:B------:R-:W1:Y:S05]  /*6070*/  SHFL.IDX PT, R44, R2, 0x2, 0x181f ;  /* 0x00581f00022c7f89 */ /* 0x000e6a00000e0000 */
[C---:B------:R-:W-:Y:S01]  /*6080*/  HMMA.16816.F32 R32, R64.reuse, R34, RZ ;  /* 0x000000224020723c */ /* 0x040fe200000018ff */
[----:B------:R-:W1:Y:S06]  /*6090*/  SHFL.IDX PT, R40, R0, 0x2, 0x181f ;  /* 0x00581f0000287f89 */ /* 0x000e6c00000e0000 */
[----:B------:R-:W1:Y:S06]  /*60a0*/  SHFL.IDX PT, R2, R2, 0x3, 0x181f ;  /* 0x00781f0002027f89 */ /* 0x000e6c00000e0000 */
[----:B------:R-:W1:Y:S01]  /*60b0*/  SHFL.IDX PT, R0, R0, 0x3, 0x181f ;  /* 0x00781f0000007f89 */ /* 0x000e6200000e0000 */
[-C--:B---3--:R-:W-:Y:S05]  /*60c0*/  IADD3 R38, P5, R36, R58.reuse, RZ ;  /* 0x0000003a24267210 */ /* 0x088fea0007fbe0ff */
[C-C-:B----4-:R-:W-:Y:S01]  /*60d0*/  IMAD.X R39, R37.reuse, 0x1, R57.reuse, P5 ;  /* 0x0000000125277824 */ /* 0x150fe200028e0639 */
[----:B-1----:R-:W-:Y:S04]  /*60e0*/  IADD3 R46, P5, R44, R58, RZ ;  /* 0x0000003a2c2e7210 */ /* 0x002fe80007fbe0ff */
[----:B------:R1:W-:Y:S01]  /*60f0*/  LDGSTS.E.BYPASS.LTC128B.128 [R54], [R38.64], !P4 ;  /* 0x0000000026367fae */ /* 0x0003e2000e101d4c */
[----:B-----5:R-:W-:Y:S01]  /*6100*/  IADD3 R36, P2, R36, R56, RZ ;  /* 0x0000003824247210 */ /* 0x020fe20007f5e0ff */
[----:B------:R-:W-:Y:S04]  /*6110*/  IMAD.X R47, R40, 0x1, R57, P5 ;  /* 0x00000001282f7824 */ /* 0x000fe800028e0639 */
[----:B--2---:R-:W-:Y:S01]  /*6120*/  IMAD.X R37, R37, 0x1, R55, P2 ;  /* 0x0000000125257824 */ /* 0x004fe200010e0637 */
[C---:B------:R-:W-:Y:S02]  /*6130*/  IADD3 R42, P2, R52.reuse, R58, RZ ;  /* 0x0000003a342a7210 */ /* 0x040fe40007f5e0ff */
[-C--:B------:R-:W-:Y:S02]  /*6140*/  IADD3 R52, P6, R52, R56.reuse, RZ ;  /* 0x0000003834347210 */ /* 0x080fe40007fde0ff */
[----:B------:R1:W-:Y:S01]  /*6150*/  LDGSTS.E.BYPASS.LTC128B.128 [R54+0x2000], [R36.64], !P3 ;  /* 0x0200000024367fae */ /* 0x0003e2000d901d4c */
[C---:B------:R-:W-:Y:S01]  /*6160*/  IMAD.X R43, R3.reuse, 0x1, R57, P2 ;  /* 0x00000001032b7824 */ /* 0x040fe200010e0639 */
[----:B------:R-:W-:Y:S01]  /*6170*/  IADD3 R44, P2, R44, R56, RZ ;  /* 0x000000382c2c7210 */ /* 0x000fe20007f5e0ff */
[--C-:B------:R-:W-:Y:S03]  /*6180*/  IMAD.X R53, R3, 0x1, R55.reuse, P6 ;  /* 0x0000000103357824 */ /* 0x100fe600030e0637 */
[----:B------:R2:W-:Y:S01]  /*6190*/  LDGSTS.E.BYPASS.LTC128B.128 [R54+0x800], [R42.64], !P4 ;  /* 0x008000002a367fae */ /* 0x0005e2000e101d4c */
[----:B------:R-:W-:Y:S05]  /*61a0*/  IMAD.X R45, R40, 0x1, R55, P2 ;  /* 0x00000001282d7824 */ /* 0x000fea00010e0637 */
[----:B------:R3:W-:Y:S06]  /*61b0*/  LDGSTS.E.BYPASS.LTC128B.128 [R54+0x2800], [R52.64], !P3 ;  /* 0x0280000034367fae */ /* 0x0007ec000d901d4c */
[----:B------:R4:W-:Y:S06]  /*61c0*/  LDGSTS.E.BYPASS.LTC128B.128 [R54+0x1000], [R46.64], !P4 ;  /* 0x010000002e367fae */ /* 0x0009ec000e101d4c */
[----:B------:R4:W-:Y:S01]  /*61d0*/  LDGSTS.E.BYPASS.LTC128B.128 [R54+0x3000], [R44.64], !P3 ;  /* 0x030000002c367fae */ /* 0x0009e2000d901d4c */
[-C--:B-1----:R-:W-:Y:S08]  /*61e0*/  HMMA.16816.F32 R36, R64, R48.reuse, RZ ;  /* 0x000000304024723c */ /* 0x082ff000000018ff */
[C---:B--2---:R-:W-:Y:S07]  /*61f0*/  HMMA.16816.F32 R40, R60.reuse, R48, RZ ;  /* 0x000000303c28723c */ /* 0x044fee00000018ff */
[----:B------:R-:W-:Y:S05]  /*6200*/  IADD3 R48, P2, R2, R58, RZ ;  /* 0x0000003a02307210 */ /* 0x000fea0007f5e0ff */
[----:B------:R-:W-:Y:S01]  /*6210*/  IMAD.X R49, R0, 0x1, R57, P2 ;  /* 0x0000000100317824 */ /* 0x000fe200010e0639 */
[----:B------:R-:W-:Y:S01]  /*6220*/  IADD3 R2, P2, R2, R56, RZ ;  /* 0x0000003802027210 */ /* 0x000fe20007f5e0ff */
[-C--:B----4-:R-:W-:Y:S03]  /*6230*/  HMMA.16816.F32 R44, R60, R50.reuse, RZ ;  /* 0x000000323c2c723c */ /* 0x090fe600000018ff */
[----:B------:R1:W-:Y:S01]  /*6240*/  LDGSTS.E.BYPASS.LTC128B.128 [R54+0x1800], [R48.64], !P4 ;  /* 0x0180000030367fae */ /* 0x0003e2000e101d4c */
[----:B------:R-:W-:Y:S01]  /*6250*/  IMAD.X R3, R0, 0x1, R55, P2 ;  /* 0x0000000100037824 */ /* 0x000fe200010e0637 */
[----:B------:R-:W-:Y:S04]  /*6260*/  PLOP3.LUT P2, PT, PT, PT, UP0, 0x80, 0x0 ;  /* 0x000000000000781c */ /* 0x000fe80003f4f008 */
[----:B------:R3:W-:Y:S06]  /*6270*/  LDGSTS.E.BYPASS.LTC128B.128 [R54+0x3800], [R2.64], !P3 ;  /* 0x0380000002367fae */ /* 0x0007ec000d901d4c */
[----:B------:R-:W0:Y:S01]  /*6280*/  LDGDEPBAR ;  /* 0x00000000000079af */ /* 0x000e220000000000 */
[C---:B-1----:R-:W-:Y:S08]  /*6290*/  HMMA.16816.F32 R48, R64.reuse, R50, RZ ;  /* 0x000000324030723c */ /* 0x042ff000000018ff */
[-C--:B---3--:R-:W-:Y:S08]  /*62a0*/  HMMA.16816.F32 R52, R64, R204.reuse, RZ ;  /* 0x000000cc4034723c */ /* 0x088ff000000018ff */
[C---:B------:R-:W-:Y:S08]  /*62b0*/  HMMA.16816.F32 R56, R60.reuse, R204, RZ ;  /* 0x000000cc3c38723c */ /* 0x040ff000000018ff */
[-C--:B------:R-:W-:Y:S08]  /*62c0*/  HMMA.16816.F32 R60, R60, R206.reuse, RZ ;  /* 0x000000ce3c3c723c */ /* 0x080ff000000018ff */
[----:B------:R-:W-:Y:S01]  /*62d0*/  HMMA.16816.F32 R64, R64, R206, RZ ;  /* 0x000000ce4040723c */ /* 0x000fe200000018ff */
[----:B------:R-:W-:Y:S07]  /*62e0*/  LDSM.16.M88.4 R204, [R244+0x8100] ;  /* 0x00810000f4cc783b */ /* 0x000fee0000000200 */
[-C--:B------:R-:W-:Y:S08]  /*62f0*/  HMMA.16816.F32 R4, R208, R212.reuse, R4 ;  /* 0x000000d4d004723c */ /* 0x080ff00000001804 */
[C---:B------:R-:W-:Y:S08]  /*6300*/  HMMA.16816.F32 R8, R216.reuse, R212, R8 ;  /* 0x000000d4d808723c */ /* 0x040ff00000001808 */
[-C--:B------:R-:W-:Y:S08]  /*6310*/  HMMA.16816.F32 R12, R216, R214.reuse, R12 ;  /* 0x000000d6d80c723c */ /* 0x080ff0000000180c */
[C---:B------:R-:W-:Y:S01]  /*6320*/  HMMA.16816.F32 R16, R208.reuse, R214, R16 ;  /* 0x000000d6d010723c */ /* 0x040fe20000001810 */
[----:B------:R-:W1:Y:S07]  /*6330*/  LDSM.16.M88.4 R212, [R243+0x4100] ;  /* 0x00410000f3d4783b */ /* 0x000e6e0000000200 */
[-C--:B------:R-:W-:Y:S08]  /*6340*/  HMMA.16816.F32 R20, R208, R220.reuse, R20 ;  /* 0x000000dcd014723c */ /* 0x080ff00000001814 */
[C---:B------:R-:W-:Y:S08]  /*6350*/  HMMA.16816.F32 R24, R216.reuse, R220, R24 ;  /* 0x000000dcd818723c */ /* 0x040ff00000001818 */
[-C--:B------:R-:W-:Y:S08]  /*6360*/  HMMA.16816.F32 R28, R216, R222.reuse, R28 ;  /* 0x000000ded81c723c */ /* 0x080ff0000000181c */
[C---:B------:R-:W-:Y:S01]  /*6370*/  HMMA.16816.F32 R32, R208.reuse, R222, R32 ;  /* 0x000000ded020723c */ /* 0x040fe20000001820 */
[----:B------:R-:W2:Y:S07]  /*6380*/  LDSM.16.M88.4 R220, [R244+0xa100] ;  /* 0x00a10000f4dc783b */ /* 0x000eae0000000200 */
[-C--:B------:R-:W-:Y:S08]  /*6390*/  HMMA.16816.F32 R36, R208, R224.reuse, R36 ;  /* 0x000000e0d024723c */ /* 0x080ff00000001824 */
[C---:B------:R-:W-:Y:S08]  /*63a0*/  HMMA.16816.F32 R40, R216.reuse, R224, R40 ;  /* 0x000000e0d828723c */ /* 0x040ff00000001828 */
[-C--:B------:R-:W-:Y:S08]  /*63b0*/  HMMA.16816.F32 R44, R216, R226.reuse, R44 ;  /* 0x000000e2d82c723c */ /* 0x080ff0000000182c */
[C---:B------:R-:W-:Y:S01]  /*63c0*/  HMMA.16816.F32 R48, R208.reuse, R226, R48 ;  /* 0x000000e2d030723c */ /* 0x040fe20000001830 */
[----:B------:R-:W-:Y:S07]  /*63d0*/  LDSM.16.M88.4 R224, [R243+0x5900] ;  /* 0x00590000f3e0783b */ /* 0x000fee0000000200 */
[-C--:B------:R-:W-:Y:S08]  /*63e0*/  HMMA.16816.F32 R52, R208, R228.reuse, R52 ;  /* 0x000000e4d034723c */ /* 0x080ff00000001834 */
[C---:B------:R-:W-:Y:S08]  /*63f0*/  HMMA.16816.F32 R56, R216.reuse, R228, R56 ;  /* 0x000000e4d838723c */ /* 0x040ff00000001838 */
[-C--:B------:R-:W-:Y:S01]  /*6400*/  HMMA.16816.F32 R60, R216, R230.reuse, R60 ;  /* 0x000000e6d83c723c */ /* 0x080fe2000000183c */
[----:B------:R-:W-:Y:S07]  /*6410*/  LDSM.16.M88.4 R216, [R243+0x5100] ;  /* 0x00510000f3d8783b */ /* 0x000fee0000000200 */
[----:B------:R-:W-:Y:S01]  /*6420*/  HMMA.16816.F32 R64, R208, R230, R64 ;  /* 0x000000e6d040723c */ /* 0x000fe20000001840 */
[----:B------:R-:W3:Y:S07]  /*6430*/  LDSM.16.M88.4 R208, [R243+0x4900] ;  /* 0x00490000f3d0783b */ /* 0x000eee0000000200 */
[-C--:B-1----:R-:W-:Y:S08]  /*6440*/  HMMA.16816.F32 R4, R204, R212.reuse, R4 ;  /* 0x000000d4cc04723c */ /* 0x082ff00000001804 */
[C---:B--2---:R-:W-:Y:S08]  /*6450*/  HMMA.16816.F32 R8, R220.reuse, R212, R8 ;  /* 0x000000d4dc08723c */ /* 0x044ff00000001808 */
[-C--:B------:R-:W-:Y:S08]  /*6460*/  HMMA.16816.F32 R12, R220, R214.reuse, R12 ;  /* 0x000000d6dc0c723c */ /* 0x080ff0000000180c */
[C---:B------:R-:W-:Y:S01]  /*6470*/  HMMA.16816.F32 R16, R204.reuse, R214, R16 ;  /* 0x000000d6cc10723c */ /* 0x040fe20000001810 */
[----:B------:R-:W-:Y:S07]  /*6480*/  LDSM.16.M88.4 R212, [R234] ;  /* 0x00000000ead4783b */ /* 0x000fee0000000200 */
[-C--:B---3--:R-:W-:Y:S08]  /*6490*/  HMMA.16816.F32 R20, R204, R208.reuse, R20 ;  /* 0x000000d0cc14723c */ /* 0x088ff00000001814 */
        /* <DEDUP_REMOVED lines=11> */
[-C--:B------:R-:W-:Y:S01]  /*6550*/  HMMA.16816.F32 R60, R220, R226.reuse, R60 ;  /* 0x000000e2dc3c723c */ /* 0x080fe2000000183c */
[----:B------:R-:W-:Y:S07]  /*6560*/  LDSM.16.M88.4 R220, [R234+0x1000] ;  /* 0x00100000eadc783b */ /* 0x000fee0000000200 */
[----:B------:R-:W-:Y:S01]  /*6570*/  HMMA.16816.F32 R64, R204, R226, R64 ;  /* 0x000000e2cc40723c */ /* 0x000fe20000001840 */
[----:B------:R-:W3:Y:S06]  /*6580*/  LDSM.16.M88.4 R204, [R234+0x800] ;  /* 0x00080000eacc783b */ /* 0x000eec0000000200 */
[----:B------:R-:W4:Y:S01]  /*6590*/  LDSM.16.M88.4 R224, [R234+0x1800] ;  /* 0x00180000eae0783b */ /* 0x000f220000000200 */
[-C--:B-1----:R-:W-:Y:S08]  /*65a0*/  HMMA.16816.F32 R4, R208, R212.reuse, R4 ;  /* 0x000000d4d004723c */ /* 0x082ff00000001804 */
[C---:B--2---:R-:W-:Y:S08]  /*65b0*/  HMMA.16816.F32 R8, R216.reuse, R212, R8 ;  /* 0x000000d4d808723c */ /* 0x044ff00000001808 */
[-C--:B------:R-:W-:Y:S08]  /*65c0*/  HMMA.16816.F32 R12, R216, R214.reuse, R12 ;  /* 0x000000d6d80c723c */ /* 0x080ff0000000180c */
[C---:B------:R-:W-:Y:S01]  /*65d0*/  HMMA.16816.F32 R16, R208.reuse, R214, R16 ;  /* 0x000000d6d010723c */ /* 0x040fe20000001810 */
[----:B------:R-:W-:Y:S07]  /*65e0*/  LDSM.16.M88.4 R212, [R248+0x6100] ;  /* 0x00610000f8d4783b */ /* 0x000fee0000000200 */
        /* <DEDUP_REMOVED lines=10> */
[-C--:B----4-:R-:W-:Y:S08]  /*6690*/  HMMA.16816.F32 R52, R208, R224.reuse, R52 ;  /* 0x000000e0d034723c */ /* 0x090ff00000001834 */
        /* <DEDUP_REMOVED lines=24> */
[----:B------:R-:W-:Y:S07]  /*6820*/  LDSM.16.M88.4 R220, [R203] ;  /* 0x00000000cbdc783b */ /* 0x000fee0000000200 */
[----:B------:R-:W-:Y:S01]  /*6830*/  HMMA.16816.F32 R64, R204, R226, R64 ;  /* 0x000000e2cc40723c */ /* 0x000fe20000001840 */
[----:B------:R-:W3:Y:S06]  /*6840*/  LDSM.16.M88.4 R204, [R232] ;  /* 0x00000000e8cc783b */ /* 0x000eec0000000200 */
[----:B------:R-:W4:Y:S01]  /*6850*/  LDSM.16.M88.4 R224, [R202] ;  /* 0x00000000cae0783b */ /* 0x000f220000000200 */
        /* <DEDUP_REMOVED lines=44> */
[-C--:B-1----:R-:W-:Y:S01]  /*6b20*/  HMMA.16816.F32 R4, R208, R212.reuse, R4 ;  /* 0x000000d4d004723c */ /* 0x082fe20000001804 */
[----:B------:R-:W-:Y:S04]  /*6b30*/  DEPBAR.LE SB0, 0x0 ;  /* 0x000080000000791a */ /* 0x000fe80000000000 */
[----:B------:R-:W-:Y:S03]  /*6b40*/  BAR.SYNC.DEFER_BLOCKING 0x0 ;  /* 0x0000000000007b1d */ /* 0x000fe60000010000 */
[C---:B--2---:R-:W-:Y:S08]  /*6b50*/  HMMA.16816.F32 R8, R216.reuse, R212, R8 ;  /* 0x000000d4d808723c */ /* 0x044ff00000001808 */
[-C--:B------:R-:W-:Y:S08]  /*6b60*/  HMMA.16816.F32 R12, R216, R214.reuse, R12 ;  /* 0x000000d6d80c723c */ /* 0x080ff0000000180c */
[C---:B------:R-:W-:Y:S08]  /*6b70*/  HMMA.16816.F32 R16, R208.reuse, R214, R16 ;  /* 0x000000d6d010723c */ /* 0x040ff00000001810 */
[-C--:B---3--:R-:W-:Y:S08]  /*6b80*/  HMMA.16816.F32 R20, R208, R204.reuse, R20 ;  /* 0x000000ccd014723c */ /* 0x088ff00000001814 */
[C---:B------:R-:W-:Y:S08]  /*6b90*/  HMMA.16816.F32 R24, R216.reuse, R204, R24 ;  /* 0x000000ccd818723c */ /* 0x040ff00000001818 */
[-C--:B------:R-:W-:Y:S08]  /*6ba0*/  HMMA.16816.F32 R28, R216, R206.reuse, R28 ;  /* 0x000000ced81c723c */ /* 0x080ff0000000181c */
[C---:B------:R-:W-:Y:S08]  /*6bb0*/  HMMA.16816.F32 R32, R208.reuse, R206, R32 ;  /* 0x000000ced020723c */ /* 0x040ff00000001820 */
[-C--:B------:R-:W-:Y:S08]  /*6bc0*/  HMMA.16816.F32 R36, R208, R220.reuse, R36 ;  /* 0x000000dcd024723c */ /* 0x080ff00000001824 */
[C---:B------:R-:W-:Y:S08]  /*6bd0*/  HMMA.16816.F32 R40, R216.reuse, R220, R40 ;  /* 0x000000dcd828723c */ /* 0x040ff00000001828 */
[-C--:B------:R-:W-:Y:S08]  /*6be0*/  HMMA.16816.F32 R44, R216, R222.reuse, R44 ;  /* 0x000000ded82c723c */ /* 0x080ff0000000182c */
[C---:B------:R-:W-:Y:S08]  /*6bf0*/  HMMA.16816.F32 R48, R208.reuse, R222, R48 ;  /* 0x000000ded030723c */ /* 0x040ff00000001830 */
[-C--:B----4-:R-:W-:Y:S08]  /*6c00*/  HMMA.16816.F32 R52, R208, R224.reuse, R52 ;  /* 0x000000e0d034723c */ /* 0x090ff00000001834 */
[C---:B------:R-:W-:Y:S08]  /*6c10*/  HMMA.16816.F32 R56, R216.reuse, R224, R56 ;  /* 0x000000e0d838723c */ /* 0x040ff00000001838 */
[-C--:B------:R-:W-:Y:S08]  /*6c20*/  HMMA.16816.F32 R60, R216, R226.reuse, R60 ;  /* 0x000000e2d83c723c */ /* 0x080ff0000000183c */
[----:B------:R-:W-:Y:S01]  /*6c30*/  HMMA.16816.F32 R64, R208, R226, R64 ;  /* 0x000000e2d040723c */ /* 0x000fe20000001840 */
[----:B------:R-:W-:-:S07]  /*6c40*/  @P2 BRA `(.L_x_155) ;  /* 0xffffed5000002947 */ /* 0x000fce000383ffff */
.L_x_154:
[----:B------:R-:W-:Y:S01]  /*6c50*/  FMNMX.FTZ R201, R8, R198, !PT ;  /* 0x000000c608c97209 */ /* 0x000fe20007810000 */
[----:B------:R-:W0:Y:S01]  /*6c60*/  LDGDEPBAR ;  /* 0x00000000000079af */ /* 0x000e220000000000 */
[----:B--2---:R-:W-:Y:S01]  /*6c70*/  FMNMX.FTZ R205, R4, R199, !PT ;  /* 0x000000c704cd7209 */ /* 0x004fe20007810000 */
[----:B------:R-:W-:Y:S01]  /*6c80*/  UISETP.GT.AND UP0, UPT, UR6, UR7, UPT ;  /* 0x000000070600728c */ /* 0x000fe2000bf04270 */
[----:B------:R-:W-:Y:S01]  /*6c90*/  FMNMX.FTZ R201, R9, R201, !PT ;  /* 0x000000c909c97209 */ /* 0x000fe20007810000 */
[----:B------:R-:W-:Y:S01]  /*6ca0*/  UIADD3 UR6, UR6, -0x1, URZ ;  /* 0xffffffff06067890 */ /* 0x000fe2000fffe03f */
        /* <DEDUP_REMOVED lines=30> */
[----:B------:R-:W1:Y:S01]  /*6e90*/  SHFL.BFLY PT, R2, R201, 0x2, 0x1f ;  /* 0x0c401f00c9027f89 */ /* 0x000e6200000e0000 */
        /* <DEDUP_REMOVED lines=16> */
[----:B-1----:R-:W-:Y:S02]  /*6fa0*/  FMNMX.FTZ R201, R201, R2, !PT ;  /* 0x00000002c9c97209 */ /* 0x002fe40007810000 */
        /* <DEDUP_REMOVED lines=14> */
[----:B------:R-:W2:Y:S01]  /*7090*/  SHFL.BFLY PT, R196, R205, 0x2, 0x1f ;  /* 0x0c401f00cdc47f89 */ /* 0x000ea200000e0000 */
[----:B------:R-:W-:Y:S02]  /*70a0*/  PLOP3.LUT P2, PT, PT, PT, UP0, 0x80, 0x0 ;  /* 0x000000000000781c */ /* 0x000fe40003f4f008 */
[----:B------:R-:W-:Y:S02]  /*70b0*/  FMNMX.FTZ R0, R62, R0, !PT ;  /* 0x000000003e007209 */ /* 0x000fe40007810000 */
[----:B-1----:R-:W-:Y:S02]  /*70c0*/  FMNMX.FTZ R2, R201, R2, !PT ;  /* 0x00000002c9027209 */ /* 0x002fe40007810000 */
[----:B------:R-:W-:Y:S01]  /*70d0*/  FMNMX.FTZ R0, R63, R0, !PT ;  /* 0x000000003f007209 */ /* 0x000fe20007810000 */
[----:B------:R-:W1:Y:S02]  /*70e0*/  SHFL.BFLY PT, R3, R204, 0x2, 0x1f ;  /* 0x0c401f00cc037f89 */ /* 0x000e6400000e0000 */
[C---:B------:R-:W-:Y:S02]  /*70f0*/  FMUL.FTZ R206, R2.reuse, c[0x0][0x2d0] ;  /* 0x0000b40002ce7a20 */ /* 0x040fe40000410000 */
[----:B------:R-:W-:Y:S02]  /*7100*/  FADD.FTZ R198, -R2, R198 ;  /* 0x000000c602c67221 */ /* 0x000fe40000010100 */
[--C-:B------:R-:W-:Y:S02]  /*7110*/  FFMA.FTZ R229, R8, c[0x0][0x2d0], -R206.reuse ;  /* 0x0000b40008e57a23 */ /* 0x100fe400000108ce */
[----:B------:R-:W3:Y:S01]  /*7120*/  SHFL.BFLY PT, R201, R0, 0x2, 0x1f ;  /* 0x0c401f0000c97f89 */ /* 0x000ee200000e0000 */
[--C-:B------:R-:W-:Y:S02]  /*7130*/  FFMA.FTZ R226, R9, c[0x0][0x2d0], -R206.reuse ;  /* 0x0000b40009e27a23 */ /* 0x100fe400000108ce */
[--C-:B------:R-:W-:Y:S01]  /*7140*/  FFMA.FTZ R212, R12, c[0x0][0x2d0], -R206.reuse ;  /* 0x0000b4000cd47a23 */ /* 0x100fe200000108ce */
[----:B------:R-:W-:Y:S01]  /*7150*/  MUFU.EX2 R229, R229 ;  /* 0x000000e500e57308 */ /* 0x000fe20000000800 */
[----:B------:R-:W-:Y:S02]  /*7160*/  FFMA.FTZ R213, R13, c[0x0][0x2d0], -R206 ;  /* 0x0000b4000dd57a23 */ /* 0x000fe400000108ce */
[----:B------:R-:W-:Y:S01]  /*7170*/  FMUL.FTZ R198, R198, c[0x0][0x2d0] ;  /* 0x0000b400c6c67a20 */ /* 0x000fe20000410000 */
[----:B--2---:R-:W-:Y:S05]  /*7180*/  FMNMX.FTZ R205, R205, R196, !PT ;  /* 0x000000c4cdcd7209 */ /* 0x004fea0007810000 */
[----:B------:R-:W2:Y:S01]  /*7190*/  SHFL.BFLY PT, R196, R205, 0x1, 0x1f ;  /* 0x0c201f00cdc47f89 */ /* 0x000ea200000e0000 */
[----:B------:R-:W4:Y:S01]  /*71a0*/  MUFU.EX2 R198, R198 ;  /* 0x000000c600c67308 */ /* 0x000f220000000800 */
[----:B-1----:R-:W-:Y:S06]  /*71b0*/  FMNMX.FTZ R204, R204, R3, !PT ;  /* 0x00000003cccc7209 */ /* 0x002fec0007810000 */
[----:B------:R-:W1:Y:S01]  /*71c0*/  SHFL.BFLY PT, R3, R204, 0x1, 0x1f ;  /* 0x0c201f00cc037f89 */ /* 0x000e6200000e0000 */
[----:B---3--:R-:W-:Y:S02]  /*71d0*/  FMNMX.FTZ R201, R0, R201, !PT ;  /* 0x000000c900c97209 */ /* 0x008fe40007810000 */
[----:B------:R-:W3:Y:S05]  /*71e0*/  MUFU.EX2 R226, R226 ;  /* 0x000000e200e27308 */ /* 0x000eea0000000800 */
[----:B------:R-:W5:Y:S05]  /*71f0*/  SHFL.BFLY PT, R0, R201, 0x1, 0x1f ;  /* 0x0c201f00c9007f89 */ /* 0x000f6a00000e0000 */
[----:B------:R-:W-:Y:S01]  /*7200*/  MUFU.EX2 R212, R212 ;  /* 0x000000d400d47308 */ /* 0x000fe20000000800 */
[----:B--2---:R-:W-:Y:S01]  /*7210*/  FMNMX.FTZ R196, R205, R196, !PT ;  /* 0x000000c4cdc47209 */ /* 0x004fe20007810000 */
[C---:B----4-:R-:W-:Y:S02]  /*7220*/  FMUL.FTZ R8, R198.reuse, R188 ;  /* 0x000000bcc6087220 */ /* 0x050fe40000410000 */
[----:B------:R-:W-:Y:S02]  /*7230*/  FMUL.FTZ R9, R198, R189 ;  /* 0x000000bdc6097220 */ /* 0x000fe40000410000 */
[C---:B------:R-:W-:Y:S02]  /*7240*/  FADD.FTZ R199, -R196.reuse, R199 ;  /* 0x000000c7c4c77221 */ /* 0x040fe40000010100 */
[----:B------:R-:W-:Y:S01]  /*7250*/  FMUL.FTZ R216, R196, c[0x0][0x2d0] ;  /* 0x0000b400c4d87a20 */ /* 0x000fe20000410000 */
[----:B-1----:R-:W-:Y:S01]  /*7260*/  FMNMX.FTZ R3, R204, R3, !PT ;  /* 0x00000003cc037209 */ /* 0x002fe20007810000 */
[----:B------:R-:W-:Y:S01]  /*7270*/  FMUL.FTZ R199, R199, c[0x0][0x2d0] ;  /* 0x0000b400c7c77a20 */ /* 0x000fe20000410000 */
[----:B------:R-:W1:Y:S01]  /*7280*/  LDSM.16.MT88.4 R204, [R246+0x100] ;  /* 0x00010000f6cc783b */ /* 0x000e620000004200 */
[----:B------:R-:W-:Y:S01]  /*7290*/  FFMA.FTZ R208, R16, c[0x0][0x2d0], -R216 ;  /* 0x0000b40010d07a23 */ /* 0x000fe200000108d8 */
[----:B------:R-:W-:Y:S01]  /*72a0*/  MUFU.EX2 R213, R213 ;  /* 0x000000d500d57308 */ /* 0x000fe20000000800 */
[C---:B------:R-:W-:Y:S01]  /*72b0*/  FADD.FTZ R200, -R3.reuse, R200 ;  /* 0x000000c803c87221 */ /* 0x040fe20000010100 */
[----:B---3--:R-:W-:Y:S01]  /*72c0*/  F2FP.PACK_AB R188, R226, R229 ;  /* 0x000000e5e2bc723e */ /* 0x008fe200000000ff */
[----:B------:R-:W-:Y:S01]  /*72d0*/  FMUL.FTZ R218, R3, c[0x0][0x2d0] ;  /* 0x0000b40003da7a20 */ /* 0x000fe20000410000 */
[----:B-----5:R-:W-:Y:S01]  /*72e0*/  FMNMX.FTZ R0, R0, R201, !PT ;  /* 0x000000c900007209 */ /* 0x020fe20007810000 */
[----:B------:R-:W-:Y:S02]  /*72f0*/  FMUL.FTZ R200, R200, c[0x0][0x2d0] ;  /* 0x0000b400c8c87a20 */ /* 0x000fe40000410000 */
[----:B------:R-:W-:Y:S02]  /*7300*/  FFMA.FTZ R209, R17, c[0x0][0x2d0], -R216 ;  /* 0x0000b40011d17a23 */ /* 0x000fe400000108d8 */
[--C-:B------:R-:W-:Y:S01]  /*7310*/  FFMA.FTZ R210, R18, c[0x0][0x2d0], -R218.reuse ;  /* 0x0000b40012d27a23 */ /* 0x100fe200000108da */
[----:B------:R-:W2:Y:S01]  /*7320*/  MUFU.EX2 R199, R199 ;  /* 0x000000c700c77308 */ /* 0x000ea20000000800 */
[----:B------:R-:W-:Y:S02]  /*7330*/  FFMA.FTZ R211, R19, c[0x0][0x2d0], -R218 ;  /* 0x0000b40013d37a23 */ /* 0x000fe400000108da */
[--C-:B------:R-:W-:Y:S02]  /*7340*/  FFMA.FTZ R224, R4, c[0x0][0x2d0], -R216.reuse ;  /* 0x0000b40004e07a23 */ /* 0x100fe400000108d8 */
[----:B------:R-:W-:Y:S02]  /*7350*/  FFMA.FTZ R225, R5, c[0x0][0x2d0], -R216 ;  /* 0x0000b40005e17a23 */ /* 0x000fe400000108d8 */
[--C-:B------:R-:W-:Y:S02]  /*7360*/  FFMA.FTZ R227, R6, c[0x0][0x2d0], -R218.reuse ;  /* 0x0000b40006e37a23 */ /* 0x100fe400000108da */
[----:B------:R-:W-:Y:S01]  /*7370*/  FFMA.FTZ R223, R7, c[0x0][0x2d0], -R218 ;  /* 0x0000b40007df7a23 */ /* 0x000fe200000108da */
[----:B------:R-:W3:Y:S01]  /*7380*/  MUFU.EX2 R200, R200 ;  /* 0x000000c800c87308 */ /* 0x000ee20000000800 */
[C---:B------:R-:W-:Y:S02]  /*7390*/  FMUL.FTZ R231, R0.reuse, c[0x0][0x2d0] ;  /* 0x0000b40000e77a20 */ /* 0x040fe40000410000 */
[----:B------:R-:W-:Y:S02]  /*73a0*/  FADD.FTZ R197, -R0, R197 ;  /* 0x000000c500c57221 */ /* 0x000fe40000010100 */
[--C-:B------:R-:W-:Y:S02]  /*73b0*/  FFMA.FTZ R230, R10, c[0x0][0x2d0], -R231.reuse ;  /* 0x0000b4000ae67a23 */ /* 0x100fe400000108e7 */
[----:B------:R-:W-:Y:S02]  /*73c0*/  FMUL.FTZ R197, R197, c[0x0][0x2d0] ;  /* 0x0000b400c5c57a20 */ /* 0x000fe40000410000 */
[--C-:B------:R-:W-:Y:S01]  /*73d0*/  FFMA.FTZ R228, R11, c[0x0][0x2d0], -R231.reuse ;  /* 0x0000b4000be47a23 */ /* 0x100fe200000108e7 */
[----:B------:R-:W-:Y:S01]  /*73e0*/  MUFU.EX2 R225, R225 ;  /* 0x000000e100e17308 */ /* 0x000fe20000000800 */
[--C-:B------:R-:W-:Y:S02]  /*73f0*/  FFMA.FTZ R214, R14, c[0x0][0x2d0], -R231.reuse ;  /* 0x0000b4000ed67a23 */ /* 0x100fe400000108e7 */
[--C-:B------:R-:W-:Y:S02]  /*7400*/  FFMA.FTZ R201, R15, c[0x0][0x2d0], -R231.reuse ;  /* 0x0000b4000fc97a23 */ /* 0x100fe400000108e7 */
[C---:B--2---:R-:W-:Y:S02]  /*7410*/  FMUL.FTZ R16, R199.reuse, R180 ;  /* 0x000000b4c7107220 */ /* 0x044fe40000410000 */
[C---:B------:R-:W-:Y:S02]  /*7420*/  FMUL.FTZ R17, R199.reuse, R181 ;  /* 0x000000b5c7117220 */ /* 0x040fe40000410000 */
[C---:B------:R-:W-:Y:S01]  /*7430*/  FMUL.FTZ R4, R199.reuse, R192 ;  /* 0x000000c0c7047220 */ /* 0x040fe20000410000 */
[----:B------:R-:W-:Y:S01]  /*7440*/  MUFU.EX2 R223, R223 ;  /* 0x000000df00df7308 */ /* 0x000fe20000000800 */
[C---:B------:R-:W-:Y:S02]  /*7450*/  FMUL.FTZ R5, R199.reuse, R193 ;  /* 0x000000c1c7057220 */ /* 0x040fe40000410000 */
[----:B------:R-:W-:Y:S02]  /*7460*/  FMUL.FTZ R12, R198, R184 ;  /* 0x000000b8c60c7220 */ /* 0x000fe40000410000 */
[C---:B---3--:R-:W-:Y:S02]  /*7470*/  FMUL.FTZ R18, R200.reuse, R182 ;  /* 0x000000b6c8127220 */ /* 0x048fe40000410000 */
[C---:B------:R-:W-:Y:S02]  /*7480*/  FMUL.FTZ R19, R200.reuse, R183 ;  /* 0x000000b7c8137220 */ /* 0x040fe40000410000 */
[----:B------:R-:W2:Y:S01]  /*7490*/  LDSM.16.MT88.4 R180, [R240+0x100] ;  /* 0x00010000f0b4783b */ /* 0x000ea20000004200 */
[----:B------:R-:W3:Y:S01]  /*74a0*/  MUFU.EX2 R224, R224 ;  /* 0x000000e000e07308 */ /* 0x000ee20000000800 */
[C---:B------:R-:W-:Y:S02]  /*74b0*/  FMUL.FTZ R6, R200.reuse, R194 ;  /* 0x000000c2c8067220 */ /* 0x040fe40000410000 */
[----:B------:R-:W-:Y:S02]  /*74c0*/  FMUL.FTZ R7, R200, R195 ;  /* 0x000000c3c8077220 */ /* 0x000fe40000410000 */
[----:B------:R-:W-:Y:S02]  /*74d0*/  FMUL.FTZ R13, R198, R185 ;  /* 0x000000b9c60d7220 */ /* 0x000fe40000410000 */
[C---:B------:R-:W-:Y:S02]  /*74e0*/  FMUL.FTZ R68, R199.reuse, R68 ;  /* 0x00000044c7447220 */ /* 0x040fe40000410000 */
[C---:B------:R-:W-:Y:S01]  /*74f0*/  FMUL.FTZ R69, R199.reuse, R69 ;  /* 0x00000045c7457220 */ /* 0x040fe20000410000 */
[----:B------:R-:W-:Y:S01]  /*7500*/  MUFU.EX2 R208, R208 ;  /* 0x000000d000d07308 */ /* 0x000fe20000000800 */
[C---:B------:R-:W-:Y:S02]  /*7510*/  FMUL.FTZ R70, R200.reuse, R70 ;  /* 0x00000046c8467220 */ /* 0x040fe40000410000 */
[----:B------:R-:W-:Y:S02]  /*7520*/  FMUL.FTZ R71, R200, R71 ;  /* 0x00000047c8477220 */ /* 0x000fe40000410000 */
[C---:B------:R-:W-:Y:S02]  /*7530*/  FMUL.FTZ R72, R198.reuse, R72 ;  /* 0x00000048c6487220 */ /* 0x040fe40000410000 */
[C---:B------:R-:W-:Y:S02]  /*7540*/  FMUL.FTZ R73, R198.reuse, R73 ;  /* 0x00000049c6497220 */ /* 0x040fe40000410000 */
[C---:B------:R-:W-:Y:S01]  /*7550*/  FMUL.FTZ R76, R198.reuse, R76 ;  /* 0x0000004cc64c7220 */ /* 0x040fe20000410000 */
[----:B------:R-:W4:Y:S01]  /*7560*/  MUFU.EX2 R209, R209 ;  /* 0x000000d100d17308 */ /* 0x000f220000000800 */
[----:B------:R-:W-:Y:S02]  /*7570*/  FMUL.FTZ R77, R198, R77 ;  /* 0x0000004dc64d7220 */ /* 0x000fe40000410000 */
[----:B------:R-:W-:Y:S01]  /*7580*/  FMUL.FTZ R80, R199, R80 ;  /* 0x00000050c7507220 */ /* 0x000fe20000410000 */
[----:B---3--:R-:W-:Y:S01]  /*7590*/  F2FP.PACK_AB R192, R225, R224 ;  /* 0x000000e0e1c0723e */ /* 0x008fe200000000ff */
[C---:B------:R-:W-:Y:S02]  /*75a0*/  FMUL.FTZ R81, R199.reuse, R81 ;  /* 0x00000051c7517220 */ /* 0x040fe40000410000 */
[C---:B------:R-:W-:Y:S02]  /*75b0*/  FMUL.FTZ R82, R200.reuse, R82 ;  /* 0x00000052c8527220 */ /* 0x040fe40000410000 */
[C---:B------:R-:W-:Y:S01]  /*75c0*/  FMUL.FTZ R83, R200.reuse, R83 ;  /* 0x00000053c8537220 */ /* 0x040fe20000410000 */
[----:B------:R-:W3:Y:S01]  /*75d0*/  MUFU.EX2 R227, R227 ;  /* 0x000000e300e37308 */ /* 0x000ee20000000800 */
[C---:B------:R-:W-:Y:S02]  /*75e0*/  FMUL.FTZ R84, R199.reuse, R84 ;  /* 0x00000054c7547220 */ /* 0x040fe40000410000 */
[----:B------:R-:W-:Y:S02]  /*75f0*/  FMUL.FTZ R85, R199, R85 ;  /* 0x00000055c7557220 */ /* 0x000fe40000410000 */
[C---:B------:R-:W-:Y:S02]  /*7600*/  FMUL.FTZ R86, R200.reuse, R86 ;  /* 0x00000056c8567220 */ /* 0x040fe40000410000 */
[----:B------:R-:W-:Y:S02]  /*7610*/  FMUL.FTZ R87, R200, R87 ;  /* 0x00000057c8577220 */ /* 0x000fe40000410000 */
[C---:B------:R-:W-:Y:S01]  /*7620*/  FMUL.FTZ R88, R198.reuse, R88 ;  /* 0x00000058c6587220 */ /* 0x040fe20000410000 */
[----:B------:R-:W-:Y:S01]  /*7630*/  MUFU.EX2 R210, R210 ;  /* 0x000000d200d27308 */ /* 0x000fe20000000800 */
[C---:B------:R-:W-:Y:S02]  /*7640*/  FMUL.FTZ R89, R198.reuse, R89 ;  /* 0x00000059c6597220 */ /* 0x040fe40000410000 */
[C---:B------:R-:W-:Y:S01]  /*7650*/  FMUL.FTZ R92, R198.reuse, R92 ;  /* 0x0000005cc65c7220 */ /* 0x040fe20000410000 */
[----:B----4-:R-:W-:Y:S01]  /*7660*/  F2FP.PACK_AB R194, R209, R208 ;  /* 0x000000d0d1c2723e */ /* 0x010fe200000000ff */
[----:B------:R-:W-:Y:S02]  /*7670*/  FMUL.FTZ R93, R198, R93 ;  /* 0x0000005dc65d7220 */ /* 0x000fe40000410000 */
[C---:B------:R-:W-:Y:S02]  /*7680*/  FMUL.FTZ R96, R199.reuse, R96 ;  /* 0x00000060c7607220 */ /* 0x040fe40000410000 */
[----:B------:R-:W-:Y:S01]  /*7690*/  FMUL.FTZ R97, R199, R97 ;  /* 0x00000061c7617220 */ /* 0x000fe20000410000 */
[----:B------:R-:W4:Y:S01]  /*76a0*/  MUFU.EX2 R211, R211 ;  /* 0x000000d300d37308 */ /* 0x000f220000000800 */
[C---:B------:R-:W-:Y:S02]  /*76b0*/  FMUL.FTZ R98, R200.reuse, R98 ;  /* 0x00000062c8627220 */ /* 0x040fe40000410000 */
[C---:B------:R-:W-:Y:S01]  /*76c0*/  FMUL.FTZ R99, R200.reuse, R99 ;  /* 0x00000063c8637220 */ /* 0x040fe20000410000 */
[----:B---3--:R-:W-:Y:S01]  /*76d0*/  F2FP.PACK_AB R193, R223, R227 ;  /* 0x000000e3dfc1723e */ /* 0x008fe200000000ff */
[C---:B------:R-:W-:Y:S02]  /*76e0*/  FMUL.FTZ R100, R199.reuse, R100 ;  /* 0x00000064c7647220 */ /* 0x040fe40000410000 */
[C---:B------:R-:W-:Y:S02]  /*76f0*/  FMUL.FTZ R101, R199.reuse, R101 ;  /* 0x00000065c7657220 */ /* 0x040fe40000410000 */
[C---:B------:R-:W-:Y:S01]  /*7700*/  FMUL.FTZ R102, R200.reuse, R102 ;  /* 0x00000066c8667220 */ /* 0x040fe20000410000 */
[----:B------:R-:W3:Y:S01]  /*7710*/  MUFU.EX2 R197, R197 ;  /* 0x000000c500c57308 */ /* 0x000ee20000000800 */
[----:B------:R-:W-:Y:S02]  /*7720*/  FMUL.FTZ R103, R200, R103 ;  /* 0x00000067c8677220 */ /* 0x000fe40000410000 */
[C---:B------:R-:W-:Y:S02]  /*7730*/  FMUL.FTZ R104, R198.reuse, R104 ;  /* 0x00000068c6687220 */ /* 0x040fe40000410000 */
[C---:B------:R-:W-:Y:S02]  /*7740*/  FMUL.FTZ R105, R198.reuse, R105 ;  /* 0x00000069c6697220 */ /* 0x040fe40000410000 */
[C---:B------:R-:W-:Y:S02]  /*7750*/  FMUL.FTZ R108, R198.reuse, R108 ;  /* 0x0000006cc66c7220 */ /* 0x040fe40000410000 */
[----:B------:R-:W-:Y:S01]  /*7760*/  FMUL.FTZ R109, R198, R109 ;  /* 0x0000006dc66d7220 */ /* 0x000fe20000410000 */
[----:B------:R-:W-:Y:S01]  /*7770*/  MUFU.EX2 R230, R230 ;  /* 0x000000e600e67308 */ /* 0x000fe20000000800 */
[C---:B------:R-:W-:Y:S02]  /*7780*/  FMUL.FTZ R112, R199.reuse, R112 ;  /* 0x00000070c7707220 */ /* 0x040fe40000410000 */
[----:B------:R-:W-:Y:S01]  /*7790*/  FMUL.FTZ R113, R199, R113 ;  /* 0x00000071c7717220 */ /* 0x000fe20000410000 */
[----:B----4-:R-:W-:Y:S01]  /*77a0*/  F2FP.PACK_AB R195, R211, R210 ;  /* 0x000000d2d3c3723e */ /* 0x010fe200000000ff */
[C---:B------:R-:W-:Y:S02]  /*77b0*/  FMUL.FTZ R114, R200.reuse, R114 ;  /* 0x00000072c8727220 */ /* 0x040fe40000410000 */
[----:B------:R-:W-:Y:S02]  /*77c0*/  FMUL.FTZ R115, R200, R115 ;  /* 0x00000073c8737220 */ /* 0x000fe40000410000 */
[----:B------:R-:W-:Y:S01]  /*77d0*/  FMUL.FTZ R116, R199, R116 ;  /* 0x00000074c7747220 */ /* 0x000fe20000410000 */
[----:B------:R-:W4:Y:S01]  /*77e0*/  MUFU.EX2 R228, R228 ;  /* 0x000000e400e47308 */ /* 0x000f220000000800 */
[-C--:B-1----:R-:W-:Y:S05]  /*77f0*/  HMMA.16816.F32 R4, R192, R204.reuse, R4 ;  /* 0x000000ccc004723c */ /* 0x082fea0000001804 */
[----:B---3--:R-:W-:Y:S01]  /*7800*/  FMUL.FTZ R10, R197, R190 ;  /* 0x000000bec50a7220 */ /* 0x008fe20000410000 */
[----:B------:R-:W-:Y:S01]  /*7810*/  F2FP.PACK_AB R190, R213, R212 ;  /* 0x000000d4d5be723e */ /* 0x000fe200000000ff */
[C---:B------:R-:W-:Y:S02]  /*7820*/  FMUL.FTZ R11, R197.reuse, R191 ;  /* 0x000000bfc50b7220 */ /* 0x040fe40000410000 */
[----:B------:R-:W-:Y:S03]  /*7830*/  MUFU.EX2 R214, R214 ;  /* 0x000000d600d67308 */ /* 0x000fe60000000800 */
[C---:B------:R-:W-:Y:S02]  /*7840*/  FMUL.FTZ R14, R197.reuse, R186 ;  /* 0x000000bac50e7220 */ /* 0x040fe40000410000 */
[C---:B------:R-:W-:Y:S02]  /*7850*/  FMUL.FTZ R15, R197.reuse, R187 ;  /* 0x000000bbc50f7220 */ /* 0x040fe40000410000 */
[C---:B------:R-:W-:Y:S02]  /*7860*/  FMUL.FTZ R74, R197.reuse, R74 ;  /* 0x0000004ac54a7220 */ /* 0x040fe40000410000 */
[C---:B------:R-:W-:Y:S01]  /*7870*/  FMUL.FTZ R75, R197.reuse, R75 ;  /* 0x0000004bc54b7220 */ /* 0x040fe20000410000 */
[----:B------:R-:W1:Y:S01]  /*7880*/  MUFU.EX2 R201, R201 ;  /* 0x000000c900c97308 */ /* 0x000e620000000800 */
[C---:B------:R-:W-:Y:S02]  /*7890*/  FMUL.FTZ R78, R197.reuse, R78 ;  /* 0x0000004ec54e7220 */ /* 0x040fe40000410000 */
[C---:B------:R-:W-:Y:S01]  /*78a0*/  FMUL.FTZ R79, R197.reuse, R79 ;  /* 0x0000004fc54f7220 */ /* 0x040fe20000410000 */
[----:B----4-:R-:W-:Y:S01]  /*78b0*/  F2FP.PACK_AB R189, R228, R230 ;  /* 0x000000e6e4bd723e */ /* 0x010fe200000000ff */
[C---:B------:R-:W-:Y:S02]  /*78c0*/  FMUL.FTZ R90, R197.reuse, R90 ;  /* 0x0000005ac55a7220 */ /* 0x040fe40000410000 */
[C---:B------:R-:W-:Y:S02]  /*78d0*/  FMUL.FTZ R91, R197.reuse, R91 ;  /* 0x0000005bc55b7220 */ /* 0x040fe40000410000 */
[C---:B------:R-:W-:Y:S02]  /*78e0*/  FMUL.FTZ R94, R197.reuse, R94 ;  /* 0x0000005ec55e7220 */ /* 0x040fe40000410000 */
[C---:B------:R-:W-:Y:S02]  /*78f0*/  FMUL.FTZ R95, R197.reuse, R95 ;  /* 0x0000005fc55f7220 */ /* 0x040fe40000410000 */
[C---:B------:R-:W-:Y:S02]  /*7900*/  FMUL.FTZ R106, R197.reuse, R106 ;  /* 0x0000006ac56a7220 */ /* 0x040fe40000410000 */
[C---:B------:R-:W-:Y:S02]  /*7910*/  FMUL.FTZ R107, R197.reuse, R107 ;  /* 0x0000006bc56b7220 */ /* 0x040fe40000410000 */
[C---:B------:R-:W-:Y:S02]  /*7920*/  FMUL.FTZ R110, R197.reuse, R110 ;  /* 0x0000006ec56e7220 */ /* 0x040fe40000410000 */
[----:B------:R-:W-:Y:S02]  /*7930*/  FMUL.FTZ R111, R197, R111 ;  /* 0x0000006fc56f7220 */ /* 0x000fe40000410000 */
[----:B------:R-:W-:Y:S02]  /*7940*/  FMUL.FTZ R117, R199, R117 ;  /* 0x00000075c7757220 */ /* 0x000fe40000410000 */
[C---:B------:R-:W-:Y:S01]  /*7950*/  FMUL.FTZ R118, R200.reuse, R118 ;  /* 0x00000076c8767220 */ /* 0x040fe20000410000 */
[----:B-1----:R-:W-:Y:S01]  /*7960*/  F2FP.PACK_AB R191, R201, R214 ;  /* 0x000000d6c9bf723e */ /* 0x002fe200000000ff */
[----:B------:R-:W-:Y:S02]  /*7970*/  FMUL.FTZ R119, R200, R119 ;  /* 0x00000077c8777220 */ /* 0x000fe40000410000 */
[C---:B------:R-:W-:Y:S02]  /*7980*/  FMUL.FTZ R120, R198.reuse, R120 ;  /* 0x00000078c6787220 */ /* 0x040fe40000410000 */
[C---:B------:R-:W-:Y:S02]  /*7990*/  FMUL.FTZ R121, R198.reuse, R121 ;  /* 0x00000079c6797220 */ /* 0x040fe40000410000 */
[C---:B------:R-:W-:Y:S04]  /*79a0*/  HMMA.16816.F32 R8, R188.reuse, R204, R8 ;  /* 0x000000ccbc08723c */ /* 0x040fe80000001808 */
[C---:B------:R-:W-:Y:S02]  /*79b0*/  FMUL.FTZ R122, R197.reuse, R122 ;  /* 0x0000007ac57a7220 */ /* 0x040fe40000410000 */
[C---:B------:R-:W-:Y:S02]  /*79c0*/  FMUL.FTZ R123, R197.reuse, R123 ;  /* 0x0000007bc57b7220 */ /* 0x040fe40000410000 */
[-C--:B------:R-:W-:Y:S04]  /*79d0*/  HMMA.16816.F32 R12, R188, R206.reuse, R12 ;  /* 0x000000cebc0c723c */ /* 0x080fe8000000180c */
[C---:B------:R-:W-:Y:S02]  /*79e0*/  FMUL.FTZ R124, R198.reuse, R124 ;  /* 0x0000007cc67c7220 */ /* 0x040fe40000410000 */
[----:B------:R-:W-:Y:S02]  /*79f0*/  FMUL.FTZ R125, R198, R125 ;  /* 0x0000007dc67d7220 */ /* 0x000fe40000410000 */
[C---:B------:R-:W-:Y:S04]  /*7a00*/  HMMA.16816.F32 R16, R192.reuse, R206, R16 ;  /* 0x000000cec010723c */ /* 0x040fe80000001810 */
[C---:B------:R-:W-:Y:S02]  /*7a10*/  FMUL.FTZ R126, R197.reuse, R126 ;  /* 0x0000007ec57e7220 */ /* 0x040fe40000410000 */
[----:B------:R-:W-:Y:S02]  /*7a20*/  FMUL.FTZ R127, R197, R127 ;  /* 0x0000007fc57f7220 */ /* 0x000fe40000410000 */
[-C--:B--2---:R-:W-:Y:S04]  /*7a30*/  HMMA.16816.F32 R68, R192, R180.reuse, R68 ;  /* 0x000000b4c044723c */ /* 0x084fe80000001844 */
        /* <DEDUP_REMOVED lines=8> */
[C---:B------:R-:W-:Y:S01]  /*7ac0*/  HMMA.16816.F32 R80, R192.reuse, R182, R80 ;  /* 0x000000b6c050723c */ /* 0x040fe20000001850 */
[----:B------:R-:W1:Y:S03]  /*7ad0*/  LDSM.16.MT88.4 R180, [R239+0x100] ;  /* 0x00010000efb4783b */ /* 0x000e660000004200 */
[C---:B------:R-:W-:Y:S02]  /*7ae0*/  FMUL.FTZ R134, R200.reuse, R134 ;  /* 0x00000086c8867220 */ /* 0x040fe40000410000 */
[----:B------:R-:W-:Y:S02]  /*7af0*/  FMUL.FTZ R135, R200, R135 ;  /* 0x00000087c8877220 */ /* 0x000fe40000410000 */
[C---:B------:R-:W-:Y:S04]  /*7b00*/  FMUL.FTZ R136, R198.reuse, R136 ;  /* 0x00000088c6887220 */ /* 0x040fe80000410000 */
[C---:B------:R-:W-:Y:S02]  /*7b10*/  FMUL.FTZ R137, R198.reuse, R137 ;  /* 0x00000089c6897220 */ /* 0x040fe40000410000 */
[C---:B------:R-:W-:Y:S02]  /*7b20*/  FMUL.FTZ R138, R197.reuse, R138 ;  /* 0x0000008ac58a7220 */ /* 0x040fe40000410000 */
[C---:B------:R-:W-:Y:S02]  /*7b30*/  FMUL.FTZ R139, R197.reuse, R139 ;  /* 0x0000008bc58b7220 */ /* 0x040fe40000410000 */
[C---:B------:R-:W-:Y:S02]  /*7b40*/  FMUL.FTZ R140, R198.reuse, R140 ;  /* 0x0000008cc68c7220 */ /* 0x040fe40000410000 */
[----:B------:R-:W-:Y:S02]  /*7b50*/  FMUL.FTZ R141, R198, R141 ;  /* 0x0000008dc68d7220 */ /* 0x000fe40000410000 */
[C---:B------:R-:W-:Y:S02]  /*7b60*/  FMUL.FTZ R142, R197.reuse, R142 ;  /* 0x0000008ec58e7220 */ /* 0x040fe40000410000 */
[----:B------:R-:W-:Y:S02]  /*7b70*/  FMUL.FTZ R143, R197, R143 ;  /* 0x0000008fc58f7220 */ /* 0x000fe40000410000 */
[C---:B------:R-:W-:Y:S02]  /*7b80*/  FMUL.FTZ R144, R199.reuse, R144 ;  /* 0x00000090c7907220 */ /* 0x040fe40000410000 */
[C---:B------:R-:W-:Y:S02]  /*7b90*/  FMUL.FTZ R145, R199.reuse, R145 ;  /* 0x00000091c7917220 */ /* 0x040fe40000410000 */
[C---:B------:R-:W-:Y:S02]  /*7ba0*/  FMUL.FTZ R146, R200.reuse, R146 ;  /* 0x00000092c8927220 */ /* 0x040fe40000410000 */
[----:B------:R-:W-:Y:S02]  /*7bb0*/  FMUL.FTZ R147, R200, R147 ;  /* 0x00000093c8937220 */ /* 0x000fe40000410000 */
[--C-:B------:R-:W-:Y:S02]  /*7bc0*/  FFMA.FTZ R204, R20, c[0x0][0x2d0], -R216.reuse ;  /* 0x0000b40014cc7a23 */ /* 0x100fe400000108d8 */
[----:B------:R-:W-:Y:S02]  /*7bd0*/  FMUL.FTZ R20, R199, R176 ;  /* 0x000000b0c7147220 */ /* 0x000fe40000410000 */
[----:B------:R-:W-:Y:S02]  /*7be0*/  FFMA.FTZ R205, R21, c[0x0][0x2d0], -R216 ;  /* 0x0000b40015cd7a23 */ /* 0x000fe400000108d8 */
[----:B------:R-:W-:Y:S01]  /*7bf0*/  FMUL.FTZ R21, R199, R177 ;  /* 0x000000b1c7157220 */ /* 0x000fe20000410000 */
[-C--:B-1----:R-:W-:Y:S01]  /*7c00*/  HMMA.16816.F32 R84, R192, R180.reuse, R84 ;  /* 0x000000b4c054723c */ /* 0x082fe20000001854 */
[----:B------:R-:W-:Y:S02]  /*7c10*/  MUFU.EX2 R204, R204 ;  /* 0x000000cc00cc7308 */ /* 0x000fe40000000800 */
[--C-:B------:R-:W-:Y:S02]  /*7c20*/  FFMA.FTZ R206, R22, c[0x0][0x2d0], -R218.reuse ;  /* 0x0000b40016ce7a23 */ /* 0x100fe400000108da */
[C---:B------:R-:W-:Y:S02]  /*7c30*/  FMUL.FTZ R22, R200.reuse, R178 ;  /* 0x000000b2c8167220 */ /* 0x040fe40000410000 */
[----:B------:R-:W-:Y:S01]  /*7c40*/  FFMA.FTZ R207, R23, c[0x0][0x2d0], -R218 ;  /* 0x0000b40017cf7a23 */ /* 0x000fe200000108da */
[C---:B------:R-:W-:Y:S03]  /*7c50*/  HMMA.16816.F32 R88, R188.reuse, R180, R88 ;  /* 0x000000b4bc58723c */ /* 0x040fe60000001858 */
[----:B------:R-:W1:Y:S01]  /*7c60*/  MUFU.EX2 R205, R205 ;  /* 0x000000cd00cd7308 */ /* 0x000e620000000800 */
[C---:B------:R-:W-:Y:S02]  /*7c70*/  FMUL.FTZ R23, R200.reuse, R179 ;  /* 0x000000b3c8177220 */ /* 0x040fe40000410000 */
[----:B------:R-:W-:Y:S01]  /*7c80*/  LDSM.16.MT88.4 R176, [R238+0x2100] ;  /* 0x00210000eeb0783b */ /* 0x000fe20000004200 */
[C---:B------:R-:W-:Y:S01]  /*7c90*/  FMUL.FTZ R156, R199.reuse, R156 ;  /* 0x0000009cc79c7220 */ /* 0x040fe20000410000 */
[-C--:B------:R-:W-:Y:S04]  /*7ca0*/  HMMA.16816.F32 R92, R188, R182.reuse, R92 ;  /* 0x000000b6bc5c723c */ /* 0x080fe8000000185c */
[----:B------:R-:W-:Y:S01]  /*7cb0*/  FMUL.FTZ R157, R199, R157 ;  /* 0x0000009dc79d7220 */ /* 0x000fe20000410000 */
[----:B------:R-:W-:Y:S01]  /*7cc0*/  MUFU.EX2 R206, R206 ;  /* 0x000000ce00ce7308 */ /* 0x000fe20000000800 */
[C---:B------:R-:W-:Y:S02]  /*7cd0*/  FMUL.FTZ R158, R200.reuse, R158 ;  /* 0x0000009ec89e7220 */ /* 0x040fe40000410000 */
[C---:B------:R-:W-:Y:S01]  /*7ce0*/  HMMA.16816.F32 R96, R192.reuse, R182, R96 ;  /* 0x000000b6c060723c */ /* 0x040fe20000001860 */
[----:B------:R-:W2:Y:S03]  /*7cf0*/  LDSM.16.MT88.4 R180, [R238+0x100] ;  /* 0x00010000eeb4783b */ /* 0x000ea60000004200 */
[----:B------:R-:W-:Y:S02]  /*7d00*/  FMUL.FTZ R159, R200, R159 ;  /* 0x0000009fc89f7220 */ /* 0x000fe40000410000 */
[C---:B------:R-:W-:Y:S01]  /*7d10*/  FMUL.FTZ R148, R198.reuse, R148 ;  /* 0x00000094c6947220 */ /* 0x040fe20000410000 */
[----:B------:R-:W-:Y:S01]  /*7d20*/  MUFU.EX2 R207, R207 ;  /* 0x000000cf00cf7308 */ /* 0x000fe20000000800 */
[C---:B------:R-:W-:Y:S04]  /*7d30*/  FMUL.FTZ R149, R198.reuse, R149 ;  /* 0x00000095c6957220 */ /* 0x040fe80000410000 */
[C---:B------:R-:W-:Y:S02]  /*7d40*/  FMUL.FTZ R150, R197.reuse, R150 ;  /* 0x00000096c5967220 */ /* 0x040fe40000410000 */
[C---:B------:R-:W-:Y:S02]  /*7d50*/  FMUL.FTZ R151, R197.reuse, R151 ;  /* 0x00000097c5977220 */ /* 0x040fe40000410000 */
[C---:B------:R-:W-:Y:S02]  /*7d60*/  FMUL.FTZ R152, R198.reuse, R152 ;  /* 0x00000098c6987220 */ /* 0x040fe40000410000 */
[----:B------:R-:W-:Y:S02]  /*7d70*/  FMUL.FTZ R153, R198, R153 ;  /* 0x00000099c6997220 */ /* 0x000fe40000410000 */
[C---:B------:R-:W-:Y:S02]  /*7d80*/  FMUL.FTZ R154, R197.reuse, R154 ;  /* 0x0000009ac59a7220 */ /* 0x040fe40000410000 */
[----:B------:R-:W-:Y:S02]  /*7d90*/  FMUL.FTZ R155, R197, R155 ;  /* 0x0000009bc59b7220 */ /* 0x000fe40000410000 */
[--C-:B------:R-:W-:Y:S02]  /*7da0*/  FFMA.FTZ R215, R32, c[0x0][0x2d0], -R216.reuse ;  /* 0x0000b40020d77a23 */ /* 0x100fe400000108d8 */
[----:B------:R-:W-:Y:S02]  /*7db0*/  FFMA.FTZ R216, R33, c[0x0][0x2d0], -R216 ;  /* 0x0000b40021d87a23 */ /* 0x000fe400000108d8 */
[--C-:B------:R-:W-:Y:S02]  /*7dc0*/  FFMA.FTZ R221, R26, c[0x0][0x2d0], -R231.reuse ;  /* 0x0000b4001add7a23 */ /* 0x100fe400000108e7 */
[C---:B------:R-:W-:Y:S01]  /*7dd0*/  FMUL.FTZ R26, R200.reuse, R174 ;  /* 0x000000aec81a7220 */ /* 0x040fe20000410000 */
[----:B------:R-:W-:Y:S01]  /*7de0*/  MUFU.EX2 R215, R215 ;  /* 0x000000d700d77308 */ /* 0x000fe20000000800 */
[--C-:B------:R-:W-:Y:S02]  /*7df0*/  FFMA.FTZ R222, R27, c[0x0][0x2d0], -R231.reuse ;  /* 0x0000b4001bde7a23 */ /* 0x100fe400000108e7 */
[----:B------:R-:W-:Y:S02]  /*7e00*/  FMUL.FTZ R27, R200, R175 ;  /* 0x000000afc81b7220 */ /* 0x000fe40000410000 */
[--C-:B------:R-:W-:Y:S02]  /*7e10*/  FFMA.FTZ R217, R34, c[0x0][0x2d0], -R218.reuse ;  /* 0x0000b40022d97a23 */ /* 0x100fe400000108da */
[----:B------:R-:W-:Y:S02]  /*7e20*/  FFMA.FTZ R218, R35, c[0x0][0x2d0], -R218 ;  /* 0x0000b40023da7a23 */ /* 0x000fe400000108da */
[C---:B------:R-:W-:Y:S01]  /*7e30*/  FMUL.FTZ R35, R197.reuse, R171 ;  /* 0x000000abc5237220 */ /* 0x040fe20000410000 */
[-C--:B--2---:R-:W-:Y:S01]  /*7e40*/  HMMA.16816.F32 R100, R192, R180.reuse, R100 ;  /* 0x000000b4c064723c */ /* 0x084fe20000001864 */
[----:B------:R-:W-:Y:S02]  /*7e50*/  MUFU.EX2 R216, R216 ;  /* 0x000000d800d87308 */ /* 0x000fe40000000800 */
[----:B------:R-:W-:Y:S02]  /*7e60*/  FMUL.FTZ R34, R197, R170 ;  /* 0x000000aac5227220 */ /* 0x000fe40000410000 */
[--C-:B------:R-:W-:Y:S02]  /*7e70*/  FFMA.FTZ R170, R31, c[0x0][0x2d0], -R231.reuse ;  /* 0x0000b4001faa7a23 */ /* 0x100fe400000108e7 */
[----:B------:R-:W-:Y:S01]  /*7e80*/  FMUL.FTZ R31, R200, R163 ;  /* 0x000000a3c81f7220 */ /* 0x000fe20000410000 */
[C---:B------:R-:W-:Y:S03]  /*7e90*/  HMMA.16816.F32 R104, R188.reuse, R180, R104 ;  /* 0x000000b4bc68723c */ /* 0x040fe60000001868 */
[----:B------:R-:W-:Y:S05]  /*7ea0*/  MUFU.EX2 R217, R217 ;  /* 0x000000d900d97308 */ /* 0x000fea0000000800 */
[-C--:B------:R-:W-:Y:S05]  /*7eb0*/  HMMA.16816.F32 R108, R188, R182.reuse, R108 ;  /* 0x000000b6bc6c723c */ /* 0x080fea000000186c */
[----:B------:R-:W2:Y:S03]  /*7ec0*/  MUFU.EX2 R218, R218 ;  /* 0x000000da00da7308 */ /* 0x000ea60000000800 */
[C---:B------:R-:W-:Y:S01]  /*7ed0*/  HMMA.16816.F32 R112, R192.reuse, R182, R112 ;  /* 0x000000b6c070723c */ /* 0x040fe20000001870 */
[----:B------:R-:W3:Y:S06]  /*7ee0*/  LDSM.16.MT88.4 R180, [R246+0x2100] ;  /* 0x00210000f6b4783b */ /* 0x000eec0000004200 */
[----:B------:R-:W-:Y:S10]  /*7ef0*/  MUFU.EX2 R221, R221 ;  /* 0x000000dd00dd7308 */ /* 0x000ff40000000800 */
[----:B------:R-:W-:Y:S10]  /*7f00*/  MUFU.EX2 R222, R222 ;  /* 0x000000de00de7308 */ /* 0x000ff40000000800 */
[----:B------:R-:W-:Y:S01]  /*7f10*/  MUFU.EX2 R170, R170 ;  /* 0x000000aa00aa7308 */ /* 0x000fe20000000800 */
[-C--:B---3--:R-:W-:Y:S08]  /*7f20*/  HMMA.16816.F32 R116, R192, R180.reuse, R116 ;  /* 0x000000b4c074723c */ /* 0x088ff00000001874 */
[C---:B------:R-:W-:Y:S08]  /*7f30*/  HMMA.16816.F32 R120, R188.reuse, R180, R120 ;  /* 0x000000b4bc78723c */ /* 0x040ff00000001878 */
[-C--:B------:R-:W-:Y:S08]  /*7f40*/  HMMA.16816.F32 R124, R188, R182.reuse, R124 ;  /* 0x000000b6bc7c723c */ /* 0x080ff0000000187c */
[C---:B------:R-:W-:Y:S01]  /*7f50*/  HMMA.16816.F32 R128, R192.reuse, R182, R128 ;  /* 0x000000b6c080723c */ /* 0x040fe20000001880 */
[----:B------:R-:W3:Y:S07]  /*7f60*/  LDSM.16.MT88.4 R180, [R240+0x2100] ;  /* 0x00210000f0b4783b */ /* 0x000eee0000004200 */
[-C--:B---3--:R-:W-:Y:S08]  /*7f70*/  HMMA.16816.F32 R132, R192, R180.reuse, R132 ;  /* 0x000000b4c084723c */ /* 0x088ff00000001884 */
[C---:B------:R-:W-:Y:S08]  /*7f80*/  HMMA.16816.F32 R136, R188.reuse, R180, R136 ;  /* 0x000000b4bc88723c */ /* 0x040ff00000001888 */
[-C--:B------:R-:W-:Y:S08]  /*7f90*/  HMMA.16816.F32 R140, R188, R182.reuse, R140 ;  /* 0x000000b6bc8c723c */ /* 0x080ff0000000188c */
[C---:B------:R-:W-:Y:S01]  /*7fa0*/  HMMA.16816.F32 R144, R192.reuse, R182, R144 ;  /* 0x000000b6c090723c */ /* 0x040fe20000001890 */
[----:B------:R-:W3:Y:S07]  /*7fb0*/  LDSM.16.MT88.4 R180, [R239+0x2100] ;  /* 0x00210000efb4783b */ /* 0x000eee0000004200 */
[-C--:B---3--:R-:W-:Y:S08]  /*7fc0*/  HMMA.16816.F32 R20, R192, R180.reuse, R20 ;  /* 0x000000b4c014723c */ /* 0x088ff00000001814 */
[C---:B------:R-:W-:Y:S07]  /*7fd0*/  HMMA.16816.F32 R148, R188.reuse, R180, R148 ;  /* 0x000000b4bc94723c */ /* 0x040fee0000001894 */
[----:B------:R-:W-:Y:S01]  /*7fe0*/  FMUL.FTZ R180, R196, c[0x0][0x2d0] ;  /* 0x0000b400c4b47a20 */ /* 0x000fe20000410000 */
[-C--:B------:R-:W-:Y:S04]  /*7ff0*/  HMMA.16816.F32 R152, R188, R182.reuse, R152 ;  /* 0x000000b6bc98723c */ /* 0x080fe80000001898 */
[--C-:B------:R-:W-:Y:S02]  /*8000*/  FFMA.FTZ R187, R48, c[0x0][0x2d0], -R180.reuse ;  /* 0x0000b40030bb7a23 */ /* 0x100fe400000108b4 */
[--C-:B------:R-:W-:Y:S02]  /*8010*/  FFMA.FTZ R186, R49, c[0x0][0x2d0], -R180.reuse ;  /* 0x0000b40031ba7a23 */ /* 0x100fe400000108b4 */
[C---:B------:R-:W-:Y:S02]  /*8020*/  HMMA.16816.F32 R156, R192.reuse, R182, R156 ;  /* 0x000000b6c09c723c */ /* 0x040fe4000000189c */
[----:B------:R-:W-:Y:S02]  /*8030*/  MUFU.EX2 R187, R187 ;  /* 0x000000bb00bb7308 */ /* 0x000fe40000000800 */
[----:B------:R-:W-:Y:S02]  /*8040*/  FFMA.FTZ R33, R36, c[0x0][0x2d0], -R180 ;  /* 0x0000b40024217a23 */ /* 0x000fe400000108b4 */
[----:B------:R-:W-:Y:S02]  /*8050*/  FMUL.FTZ R36, R3, c[0x0][0x2d0] ;  /* 0x0000b40003247a20 */ /* 0x000fe40000410000 */
[----:B------:R-:W-:Y:S01]  /*8060*/  FMUL.FTZ R182, R2, c[0x0][0x2d0] ;  /* 0x0000b40002b67a20 */ /* 0x000fe20000410000 */
[----:B------:R-:W-:Y:S03]  /*8070*/  MOV R174, R33 ;  /* 0x0000002100ae7202 */ /* 0x000fe60000000f00 */
[----:B------:R-:W-:Y:S02]  /*8080*/  FFMA.FTZ R28, R28, c[0x0][0x2d0], -R182 ;  /* 0x0000b4001c1c7a23 */ /* 0x000fe400000108b6 */
[----:B------:R-:W-:Y:S01]  /*8090*/  FFMA.FTZ R171, R51, c[0x0][0x2d0], -R36 ;  /* 0x0000b40033ab7a23 */ /* 0x000fe20000010824 */
[----:B------:R-:W-:Y:S01]  /*80a0*/  MUFU.EX2 R174, R174 ;  /* 0x000000ae00ae7308 */ /* 0x000fe20000000800 */
[----:B------:R-:W-:Y:S02]  /*80b0*/  FFMA.FTZ R185, R52, c[0x0][0x2d0], -R180 ;  /* 0x0000b40034b97a23 */ /* 0x000fe400000108b4 */
[----:B------:R-:W-:Y:S02]  /*80c0*/  FFMA.FTZ R52, R50, c[0x0][0x2d0], -R36 ;  /* 0x0000b40032347a23 */ /* 0x000fe40000010824 */
[--C-:B------:R-:W-:Y:S01]  /*80d0*/  FFMA.FTZ R220, R24, c[0x0][0x2d0], -R182.reuse ;  /* 0x0000b40018dc7a23 */ /* 0x100fe200000108b6 */
[----:B------:R-:W3:Y:S01]  /*80e0*/  LDSM.16.MT88.4 R48, [R246+0x900] ;  /* 0x00090000f630783b */ /* 0x000ee20000004200 */
[----:B------:R-:W-:Y:S02]  /*80f0*/  FFMA.FTZ R219, R25, c[0x0][0x2d0], -R182 ;  /* 0x0000b40019db7a23 */ /* 0x000fe400000108b6 */
[C---:B------:R-:W-:Y:S02]  /*8100*/  FMUL.FTZ R24, R199.reuse, R172 ;  /* 0x000000acc7187220 */ /* 0x040fe40000410000 */
[----:B------:R-:W-:Y:S01]  /*8110*/  FMUL.FTZ R25, R199, R173 ;  /* 0x000000adc7197220 */ /* 0x000fe20000410000 */
[----:B------:R4:W-:Y:S01]  /*8120*/  MUFU.EX2 R172, R28 ;  /* 0x0000001c00ac7308 */ /* 0x0009e20000000800 */
[--C-:B------:R-:W-:Y:S02]  /*8130*/  FFMA.FTZ R32, R37, c[0x0][0x2d0], -R180.reuse ;  /* 0x0000b40025207a23 */ /* 0x100fe400000108b4 */
[--C-:B------:R-:W-:Y:S02]  /*8140*/  FFMA.FTZ R184, R53, c[0x0][0x2d0], -R180.reuse ;  /* 0x0000b40035b87a23 */ /* 0x100fe400000108b4 */
[--C-:B------:R-:W-:Y:S01]  /*8150*/  FFMA.FTZ R181, R64, c[0x0][0x2d0], -R180.reuse ;  /* 0x0000b40040b57a23 */ /* 0x100fe200000108b4 */
[-C--:B------:R-:W-:Y:S03]  /*8160*/  HMMA.16816.F32 R24, R192, R176.reuse, R24 ;  /* 0x000000b0c018723c */ /* 0x080fe60000001818 */
[----:B------:R-:W-:Y:S01]  /*8170*/  MOV R173, R32 ;  /* 0x0000002000ad7202 */ /* 0x000fe20000000f00 */
[C---:B------:R-:W-:Y:S01]  /*8180*/  FMUL.FTZ R32, R198.reuse, R168 ;  /* 0x000000a8c6207220 */ /* 0x040fe20000410000 */
[----:B------:R-:W-:Y:S01]  /*8190*/  MUFU.EX2 R220, R220 ;  /* 0x000000dc00dc7308 */ /* 0x000fe20000000800 */
[----:B------:R-:W-:Y:S02]  /*81a0*/  FMUL.FTZ R33, R198, R169 ;  /* 0x000000a9c6217220 */ /* 0x000fe40000410000 */
[----:B------:R-:W-:Y:S04]  /*81b0*/  FFMA.FTZ R180, R65, c[0x0][0x2d0], -R180 ;  /* 0x0000b40041b47a23 */ /* 0x000fe800000108b4 */
[--C-:B------:R-:W-:Y:S01]  /*81c0*/  FFMA.FTZ R65, R38, c[0x0][0x2d0], -R36.reuse ;  /* 0x0000b40026417a23 */ /* 0x100fe20000010824 */
[C---:B------:R-:W-:Y:S02]  /*81d0*/  HMMA.16816.F32 R32, R188.reuse, R176, R32 ;  /* 0x000000b0bc20723c */ /* 0x040fe40000001820 */
[----:B------:R-:W5:Y:S02]  /*81e0*/  MUFU.EX2 R219, R219 ;  /* 0x000000db00db7308 */ /* 0x000f640000000800 */
[----:B------:R-:W-:Y:S02]  /*81f0*/  FFMA.FTZ R38, R39, c[0x0][0x2d0], -R36 ;  /* 0x0000b40027267a23 */ /* 0x000fe40000010824 */
[----:B------:R-:W-:Y:S02]  /*8200*/  FFMA.FTZ R168, R29, c[0x0][0x2d0], -R182 ;  /* 0x0000b4001da87a23 */ /* 0x000fe400000108b6 */
[--C-:B------:R-:W-:Y:S04]  /*8210*/  FFMA.FTZ R169, R30, c[0x0][0x2d0], -R231.reuse ;  /* 0x0000b4001ea97a23 */ /* 0x100fe800000108e7 */
[--C-:B------:R-:W-:Y:S01]  /*8220*/  FFMA.FTZ R64, R54, c[0x0][0x2d0], -R36.reuse ;  /* 0x0000b40036407a23 */ /* 0x100fe20000010824 */
[----:B------:R-:W1:Y:S01]  /*8230*/  MUFU.EX2 R168, R168 ;  /* 0x000000a800a87308 */ /* 0x000e620000000800 */
[--C-:B------:R-:W-:Y:S02]  /*8240*/  FFMA.FTZ R183, R55, c[0x0][0x2d0], -R36.reuse ;  /* 0x0000b40037b77a23 */ /* 0x100fe40000010824 */
[--C-:B------:R-:W-:Y:S02]  /*8250*/  FFMA.FTZ R182, R66, c[0x0][0x2d0], -R36.reuse ;  /* 0x0000b40042b67a23 */ /* 0x100fe40000010824 */
[----:B------:R-:W-:Y:S02]  /*8260*/  FFMA.FTZ R175, R67, c[0x0][0x2d0], -R36 ;  /* 0x0000b40043af7a23 */ /* 0x000fe40000010824 */
[C---:B------:R-:W-:Y:S02]  /*8270*/  FMUL.FTZ R36, R198.reuse, R164 ;  /* 0x000000a4c6247220 */ /* 0x040fe40000410000 */
[----:B------:R-:W-:Y:S01]  /*8280*/  FMUL.FTZ R37, R198, R165 ;  /* 0x000000a5c6257220 */ /* 0x000fe20000410000 */
[----:B------:R-:W-:Y:S01]  /*8290*/  MOV R165, R38 ;  /* 0x0000002600a57202 */ /* 0x000fe20000000f00 */
[C---:B------:R-:W-:Y:S01]  /*82a0*/  FMUL.FTZ R38, R197.reuse, R166 ;  /* 0x000000a6c5267220 */ /* 0x040fe20000410000 */
[----:B------:R-:W2:Y:S01]  /*82b0*/  MUFU.EX2 R169, R169 ;  /* 0x000000a900a97308 */ /* 0x000ea20000000800 */
[----:B------:R-:W-:Y:S01]  /*82c0*/  FMUL.FTZ R39, R197, R167 ;  /* 0x000000a7c5277220 */ /* 0x000fe20000410000 */
[----:B------:R-:W-:Y:S01]  /*82d0*/  MOV R167, R52 ;  /* 0x0000003400a77202 */ /* 0x000fe20000000f00 */
[C---:B----4-:R-:W-:Y:S01]  /*82e0*/  FMUL.FTZ R28, R199.reuse, R160 ;  /* 0x000000a0c71c7220 */ /* 0x050fe20000410000 */
[----:B------:R-:W3:Y:S01]  /*82f0*/  LDSM.16.MT88.4 R52, [R240+0x900] ;  /* 0x00090000f034783b */ /* 0x000ee20000004200 */
[----:B------:R-:W-:Y:S02]  /*8300*/  FMUL.FTZ R29, R199, R161 ;  /* 0x000000a1c71d7220 */ /* 0x000fe40000410000 */
[----:B------:R-:W-:Y:S01]  /*8310*/  FMUL.FTZ R30, R200, R162 ;  /* 0x000000a2c81e7220 */ /* 0x000fe20000410000 */
[-C--:B------:R-:W-:Y:S02]  /*8320*/  HMMA.16816.F32 R36, R188, R178.reuse, R36 ;  /* 0x000000b2bc24723c */ /* 0x080fe40000001824 */
[----:B------:R-:W-:Y:S01]  /*8330*/  MUFU.EX2 R189, R173 ;  /* 0x000000ad00bd7308 */ /* 0x000fe20000000800 */
[--C-:B------:R-:W-:Y:S02]  /*8340*/  FFMA.FTZ R162, R62, c[0x0][0x2d0], -R231.reuse ;  /* 0x0000b4003ea27a23 */ /* 0x100fe400000108e7 */
[----:B------:R-:W-:Y:S02]  /*8350*/  FFMA.FTZ R160, R63, c[0x0][0x2d0], -R231 ;  /* 0x0000b4003fa07a23 */ /* 0x000fe400000108e7 */
[----:B------:R-:W-:Y:S01]  /*8360*/  FMUL.FTZ R191, R2, c[0x0][0x2d0] ;  /* 0x0000b40002bf7a20 */ /* 0x000fe20000410000 */
[----:B------:R-:W-:Y:S01]  /*8370*/  HMMA.16816.F32 R28, R192, R178, R28 ;  /* 0x000000b2c01c723c */ /* 0x000fe2000000181c */
[----:B------:R-:W4:Y:S03]  /*8380*/  LDL.LU R179, [R1+0x1c] ;  /* 0x00001c0001b37983 */ /* 0x000f260000300800 */
[--C-:B------:R-:W-:Y:S01]  /*8390*/  FFMA.FTZ R177, R40, c[0x0][0x2d0], -R191.reuse ;  /* 0x0000b40028b17a23 */ /* 0x100fe200000108bf */
[----:B-1----:R-:W-:Y:S01]  /*83a0*/  F2FP.PACK_AB R40, R205, R204 ;  /* 0x000000cccd28723e */ /* 0x002fe200000000ff */
[----:B------:R-:W-:Y:S01]  /*83b0*/  FFMA.FTZ R164, R57, c[0x0][0x2d0], -R191 ;  /* 0x0000b40039a47a23 */ /* 0x000fe200000108bf */
[----:B------:R1:W-:Y:S01]  /*83c0*/  MUFU.EX2 R173, R65 ;  /* 0x0000004100ad7308 */ /* 0x0003e20000000800 */
[----:B------:R-:W-:Y:S01]  /*83d0*/  FFMA.FTZ R57, R43, c[0x0][0x2d0], -R231 ;  /* 0x0000b4002b397a23 */ /* 0x000fe200000108e7 */
[----:B--2---:R-:W-:Y:S01]  /*83e0*/  F2FP.PACK_AB R43, R218, R217 ;  /* 0x000000d9da2b723e */ /* 0x004fe200000000ff */
[----:B------:R-:W2:Y:S02]  /*83f0*/  LDL.LU R178, [R1+0x18] ;  /* 0x0000180001b27983 */ /* 0x000ea40000300800 */
[----:B------:R-:W-:Y:S01]  /*8400*/  FFMA.FTZ R161, R61, c[0x0][0x2d0], -R191 ;  /* 0x0000b4003da17a23 */ /* 0x000fe200000108bf */
[----:B------:R-:W-:Y:S01]  /*8410*/  MOV R190, R165 ;  /* 0x000000a500be7202 */ /* 0x000fe20000000f00 */
[----:B------:R-:W-:Y:S01]  /*8420*/  FFMA.FTZ R61, R42, c[0x0][0x2d0], -R231 ;  /* 0x0000b4002a3d7a23 */ /* 0x000fe200000108e7 */
[----:B------:R-:W-:Y:S01]  /*8430*/  F2FP.PACK_AB R42, R216, R215 ;  /* 0x000000d7d82a723e */ /* 0x000fe200000000ff */
[--C-:B------:R-:W-:Y:S01]  /*8440*/  FFMA.FTZ R176, R41, c[0x0][0x2d0], -R191.reuse ;  /* 0x0000b40029b07a23 */ /* 0x100fe200000108bf */
[----:B------:R-:W-:Y:S01]  /*8450*/  F2FP.PACK_AB R41, R207, R206 ;  /* 0x000000cecf29723e */ /* 0x000fe200000000ff */
[--C-:B------:R-:W-:Y:S01]  /*8460*/  FFMA.FTZ R67, R44, c[0x0][0x2d0], -R191.reuse ;  /* 0x0000b4002c437a23 */ /* 0x100fe200000108bf */
[----:B------:R1:W-:Y:S01]  /*8470*/  MUFU.EX2 R193, R177 ;  /* 0x000000b100c17308 */ /* 0x0003e20000000800 */
[----:B------:R-:W-:Y:S01]  /*8480*/  FFMA.FTZ R66, R45, c[0x0][0x2d0], -R191 ;  /* 0x0000b4002d427a23 */ /* 0x000fe200000108bf */
[----:B-----5:R-:W-:Y:S01]  /*8490*/  F2FP.PACK_AB R44, R219, R220 ;  /* 0x000000dcdb2c723e */ /* 0x020fe200000000ff */
[----:B------:R-:W-:Y:S01]  /*84a0*/  FFMA.FTZ R165, R59, c[0x0][0x2d0], -R231 ;  /* 0x0000b4003ba57a23 */ /* 0x000fe200000108e7 */
[----:B------:R-:W-:Y:S01]  /*84b0*/  F2FP.PACK_AB R45, R222, R221 ;  /* 0x000000ddde2d723e */ /* 0x000fe200000000ff */
[-C--:B---3--:R-:W-:Y:S05]  /*84c0*/  HMMA.16816.F32 R4, R40, R48.reuse, R4 ;  /* 0x000000302804723c */ /* 0x088fea0000001804 */
[----:B------:R-:W-:Y:S01]  /*84d0*/  FFMA.FTZ R166, R56, c[0x0][0x2d0], -R191 ;  /* 0x0000b40038a67a23 */ /* 0x000fe200000108bf */
[----:B------:R-:W-:Y:S01]  /*84e0*/  MUFU.EX2 R63, R67 ;  /* 0x00000043003f7308 */ /* 0x000fe20000000800 */
[----:B------:R-:W-:Y:S01]  /*84f0*/  FFMA.FTZ R56, R46, c[0x0][0x2d0], -R231 ;  /* 0x0000b4002e387a23 */ /* 0x000fe200000108e7 */
[----:B------:R-:W-:Y:S01]  /*8500*/  F2FP.PACK_AB R46, R168, R172 ;  /* 0x000000aca82e723e */ /* 0x000fe200000000ff */
[----:B------:R-:W-:Y:S01]  /*8510*/  FFMA.FTZ R163, R60, c[0x0][0x2d0], -R191 ;  /* 0x0000b4003ca37a23 */ /* 0x000fe200000108bf */
[----:B-1----:R-:W3:Y:S02]  /*8520*/  LDL.LU R65, [R1+0x14] ;  /* 0x0000140001417983 */ /* 0x002ee40000300800 */
[--C-:B------:R-:W-:Y:S01]  /*8530*/  FFMA.FTZ R60, R47, c[0x0][0x2d0], -R231.reuse ;  /* 0x0000b4002f3c7a23 */ /* 0x100fe200000108e7 */
[----:B------:R-:W-:Y:S02]  /*8540*/  F2FP.PACK_AB R47, R170, R169 ;  /* 0x000000a9aa2f723e */ /* 0x000fe400000000ff */
[----:B------:R-:W-:Y:S01]  /*8550*/  MOV R191, R167 ;  /* 0x000000a700bf7202 */ /* 0x000fe20000000f00 */
[----:B------:R-:W-:Y:S01]  /*8560*/  FFMA.FTZ R167, R58, c[0x0][0x2d0], -R231 ;  /* 0x0000b4003aa77a23 */ /* 0x000fe200000108e7 */
[----:B------:R-:W-:Y:S01]  /*8570*/  MUFU.EX2 R194, R66 ;  /* 0x0000004200c27308 */ /* 0x000fe20000000800 */
[----:B------:R-:W5:Y:S02]  /*8580*/  LDL.LU R177, [R1+0x20] ;  /* 0x0000200001b17983 */ /* 0x000f640000300800 */
[C---:B------:R-:W-:Y:S07]  /*8590*/  HMMA.16816.F32 R8, R44.reuse, R48, R8 ;  /* 0x000000302c08723c */ /* 0x040fee0000001808 */
[----:B------:R-:W-:Y:S01]  /*85a0*/  MUFU.EX2 R62, R191 ;  /* 0x000000bf003e7308 */ /* 0x000fe20000000800 */
[-C--:B------:R-:W-:Y:S08]  /*85b0*/  HMMA.16816.F32 R12, R44, R50.reuse, R12 ;  /* 0x000000322c0c723c */ /* 0x080ff0000000180c */
[C---:B------:R-:W-:Y:S01]  /*85c0*/  HMMA.16816.F32 R16, R40.reuse, R50, R16 ;  /* 0x000000322810723c */ /* 0x040fe20000001810 */
[----:B------:R-:W1:Y:S01]  /*85d0*/  LDSM.16.MT88.4 R48, [R239+0x900] ;  /* 0x00090000ef30783b */ /* 0x000e620000004200 */
[----:B------:R-:W-:Y:S06]  /*85e0*/  MUFU.EX2 R191, R56 ;  /* 0x0000003800bf7308 */ /* 0x000fec0000000800 */
[-C--:B------:R-:W-:Y:S04]  /*85f0*/  HMMA.16816.F32 R68, R40, R52.reuse, R68 ;  /* 0x000000342844723c */ /* 0x080fe80000001844 */
[----:B------:R-:W-:Y:S04]  /*8600*/  MUFU.EX2 R195, R60 ;  /* 0x0000003c00c37308 */ /* 0x000fe80000000800 */
[C---:B------:R-:W-:Y:S06]  /*8610*/  HMMA.16816.F32 R72, R44.reuse, R52, R72 ;  /* 0x000000342c48723c */ /* 0x040fec0000001848 */
[----:B------:R-:W-:Y:S02]  /*8620*/  MUFU.EX2 R231, R171 ;  /* 0x000000ab00e77308 */ /* 0x000fe40000000800 */
[-C--:B------:R-:W-:Y:S08]  /*8630*/  HMMA.16816.F32 R76, R44, R54.reuse, R76 ;  /* 0x000000362c4c723c */ /* 0x080ff0000000184c */
[C---:B------:R-:W-:Y:S01]  /*8640*/  HMMA.16816.F32 R80, R40.reuse, R54, R80 ;  /* 0x000000362850723c */ /* 0x040fe20000001850 */
[----:B------:R-:W1:Y:S01]  /*8650*/  LDSM.16.MT88.4 R52, [R238+0x900] ;  /* 0x00090000ee34783b */ /* 0x000e620000004200 */
[----:B------:R1:W-:Y:S06]  /*8660*/  MUFU.EX2 R171, R57 ;  /* 0x0000003900ab7308 */ /* 0x0003ec0000000800 */
[-C--:B-1----:R-:W-:Y:S04]  /*8670*/  HMMA.16816.F32 R84, R40, R48.reuse, R84 ;  /* 0x000000302854723c */ /* 0x082fe80000001854 */
[----:B------:R-:W-:Y:S04]  /*8680*/  MUFU.EX2 R188, R190 ;  /* 0x000000be00bc7308 */ /* 0x000fe80000000800 */
[C---:B------:R-:W-:Y:S06]  /*8690*/  HMMA.16816.F32 R88, R44.reuse, R48, R88 ;  /* 0x000000302c58723c */ /* 0x040fec0000001858 */
[----:B------:R-:W-:Y:S02]  /*86a0*/  MUFU.EX2 R190, R61 ;  /* 0x0000003d00be7308 */ /* 0x000fe40000000800 */
[-C--:B------:R-:W-:Y:S01]  /*86b0*/  HMMA.16816.F32 R92, R44, R50.reuse, R92 ;  /* 0x000000322c5c723c */ /* 0x080fe2000000185c */
[----:B------:R-:W-:Y:S07]  /*86c0*/  LDSM.16.MT88.4 R56, [R240+0x1100] ;  /* 0x00110000f038783b */ /* 0x000fee0000004200 */
[----:B------:R-:W-:Y:S01]  /*86d0*/  MUFU.EX2 R192, R186 ;  /* 0x000000ba00c07308 */ /* 0x000fe20000000800 */
[C---:B------:R-:W-:Y:S01]  /*86e0*/  HMMA.16816.F32 R96, R40.reuse, R50, R96 ;  /* 0x000000322860723c */ /* 0x040fe20000001860 */
[----:B------:R-:W1:Y:S07]  /*86f0*/  LDSM.16.MT88.4 R48, [R246+0x2900] ;  /* 0x00290000f630783b */ /* 0x000e6e0000004200 */
[-C--:B------:R-:W-:Y:S01]  /*8700*/  HMMA.16816.F32 R100, R40, R52.reuse, R100 ;  /* 0x000000342864723c */ /* 0x080fe20000001864 */
[----:B------:R-:W1:Y:S07]  /*8710*/  MUFU.EX2 R186, R176 ;  /* 0x000000b000ba7308 */ /* 0x000e6e0000000800 */
[C---:B------:R-:W-:Y:S03]  /*8720*/  HMMA.16816.F32 R104, R44.reuse, R52, R104 ;  /* 0x000000342c68723c */ /* 0x040fe60000001868 */
[----:B------:R-:W-:Y:S05]  /*8730*/  MUFU.EX2 R163, R163 ;  /* 0x000000a300a37308 */ /* 0x000fea0000000800 */
[-C--:B------:R-:W-:Y:S08]  /*8740*/  HMMA.16816.F32 R108, R44, R54.reuse, R108 ;  /* 0x000000362c6c723c */ /* 0x080ff0000000186c */
[C---:B------:R-:W-:Y:S01]  /*8750*/  HMMA.16816.F32 R112, R40.reuse, R54, R112 ;  /* 0x000000362870723c */ /* 0x040fe20000001870 */
[----:B------:R-:W1:Y:S07]  /*8760*/  LDSM.16.MT88.4 R52, [R240+0x2900] ;  /* 0x00290000f034783b */ /* 0x000e6e0000004200 */
[-C--:B-1----:R-:W-:Y:S08]  /*8770*/  HMMA.16816.F32 R116, R40, R48.reuse, R116 ;  /* 0x000000302874723c */ /* 0x082ff00000001874 */
[C---:B------:R-:W-:Y:S08]  /*8780*/  HMMA.16816.F32 R120, R44.reuse, R48, R120 ;  /* 0x000000302c78723c */ /* 0x040ff00000001878 */
[-C--:B------:R-:W-:Y:S08]  /*8790*/  HMMA.16816.F32 R124, R44, R50.reuse, R124 ;  /* 0x000000322c7c723c */ /* 0x080ff0000000187c */
[C---:B------:R-:W-:Y:S01]  /*87a0*/  HMMA.16816.F32 R128, R40.reuse, R50, R128 ;  /* 0x000000322880723c */ /* 0x040fe20000001880 */
[----:B------:R-:W1:Y:S07]  /*87b0*/  LDSM.16.MT88.4 R48, [R239+0x2900] ;  /* 0x00290000ef30783b */ /* 0x000e6e0000004200 */
[-C--:B------:R-:W-:Y:S08]  /*87c0*/  HMMA.16816.F32 R132, R40, R52.reuse, R132 ;  /* 0x000000342884723c */ /* 0x080ff00000001884 */
[C---:B------:R-:W-:Y:S08]  /*87d0*/  HMMA.16816.F32 R136, R44.reuse, R52, R136 ;  /* 0x000000342c88723c */ /* 0x040ff00000001888 */
        /* <DEDUP_REMOVED lines=10> */
[-C--:B------:R-:W-:Y:S07]  /*8880*/  HMMA.16816.F32 R36, R44, R54.reuse, R36 ;  /* 0x000000362c24723c */ /* 0x080fee0000001824 */
[----:B------:R-:W-:Y:S01]  /*8890*/  F2FP.PACK_AB R44, R186, R193 ;  /* 0x000000c1ba2c723e */ /* 0x000fe200000000ff */
[----:B------:R-:W-:Y:S01]  /*88a0*/  HMMA.16816.F32 R28, R40, R54, R28 ;  /* 0x00000036281c723c */ /* 0x000fe2000000181c */
[----:B------:R-:W3:Y:S03]  /*88b0*/  LDSM.16.MT88.4 R52, [R239+0x1100] ;  /* 0x00110000ef34783b */ /* 0x000ee60000004200 */
[----:B------:R-:W-:Y:S02]  /*88c0*/  F2FP.PACK_AB R45, R171, R190 ;  /* 0x000000beab2d723e */ /* 0x000fe400000000ff */
[----:B------:R-:W-:Y:S02]  /*88d0*/  F2FP.PACK_AB R46, R194, R63 ;  /* 0x0000003fc22e723e */ /* 0x000fe400000000ff */
[----:B------:R-:W-:Y:S04]  /*88e0*/  F2FP.PACK_AB R40, R189, R174 ;  /* 0x000000aebd28723e */ /* 0x000fe800000000ff */
[----:B------:R-:W-:Y:S02]  /*88f0*/  F2FP.PACK_AB R41, R188, R173 ;  /* 0x000000adbc29723e */ /* 0x000fe400000000ff */
[----:B------:R-:W-:Y:S01]  /*8900*/  F2FP.PACK_AB R42, R192, R187 ;  /* 0x000000bbc02a723e */ /* 0x000fe200000000ff */
[----:B----4-:R-:W-:Y:S01]  /*8910*/  FFMA.FTZ R227, R200, R179, R227 ;  /* 0x000000b3c8e37223 */ /* 0x010fe200000100e3 */
[----:B------:R-:W-:Y:S01]  /*8920*/  F2FP.PACK_AB R43, R231, R62 ;  /* 0x0000003ee72b723e */ /* 0x000fe200000000ff */
[----:B------:R-:W-:Y:S01]  /*8930*/  MUFU.EX2 R200, R183 ;  /* 0x000000b700c87308 */ /* 0x000fe20000000800 */
[----:B------:R-:W-:Y:S05]  /*8940*/  F2FP.PACK_AB R47, R195, R191 ;  /* 0x000000bfc32f723e */ /* 0x000fea00000000ff */
[-C--:B-1----:R-:W-:Y:S03]  /*8950*/  HMMA.16816.F32 R4, R40, R48.reuse, R4 ;  /* 0x000000302804723c */ /* 0x082fe60000001804 */
[----:B--2---:R-:W-:Y:S02]  /*8960*/  FFMA.FTZ R229, R198, R178, R229 ;  /* 0x000000b2c6e57223 */ /* 0x004fe400000100e5 */
[----:B------:R1:W-:Y:S02]  /*8970*/  MUFU.EX2 R198, R184 ;  /* 0x000000b800c67308 */ /* 0x0003e40000000800 */
[----:B------:R-:W-:Y:S01]  /*8980*/  FADD.FTZ R178, R226, R229 ;  /* 0x000000e5e2b27221 */ /* 0x000fe20000010000 */
[C---:B------:R-:W-:Y:S04]  /*8990*/  HMMA.16816.F32 R8, R44.reuse, R48, R8 ;  /* 0x000000302c08723c */ /* 0x040fe80000001808 */
[----:B------:R-:W-:Y:S01]  /*89a0*/  FADD.FTZ R178, R212, R178 ;  /* 0x000000b2d4b27221 */ /* 0x000fe20000010000 */
[----:B------:R-:W-:Y:S02]  /*89b0*/  MOV R212, R192 ;  /* 0x000000c000d47202 */ /* 0x000fe40000000f00 */
[----:B------:R2:W-:Y:S01]  /*89c0*/  MUFU.EX2 R226, R175 ;  /* 0x000000af00e27308 */ /* 0x0005e20000000800 */
[-C--:B------:R-:W-:Y:S04]  /*89d0*/  HMMA.16816.F32 R12, R44, R50.reuse, R12 ;  /* 0x000000322c0c723c */ /* 0x080fe8000000180c */
[----:B------:R-:W-:Y:S01]  /*89e0*/  FADD.FTZ R213, R213, R178 ;  /* 0x000000b2d5d57221 */ /* 0x000fe20000010000 */
[----:B------:R-:W-:Y:S03]  /*89f0*/  MOV R178, R188 ;  /* 0x000000bc00b27202 */ /* 0x000fe60000000f00 */
[C---:B------:R-:W-:Y:S01]  /*8a00*/  HMMA.16816.F32 R16, R40.reuse, R50, R16 ;  /* 0x000000322810723c */ /* 0x040fe20000001810 */
[----:B------:R-:W4:Y:S01]  /*8a10*/  LDSM.16.MT88.4 R48, [R238+0x1100] ;  /* 0x00110000ee30783b */ /* 0x000f220000004200 */
[----:B------:R-:W-:Y:S02]  /*8a20*/  MUFU.EX2 R229, R167 ;  /* 0x000000a700e57308 */ /* 0x000fe40000000800 */
[----:B---3--:R-:W-:Y:S01]  /*8a30*/  FFMA.FTZ R230, R197, R65, R230 ;  /* 0x00000041c5e67223 */ /* 0x008fe200000100e6 */
[----:B-1----:R-:W-:Y:S01]  /*8a40*/  MOV R184, R63 ;  /* 0x0000003f00b87202 */ /* 0x002fe20000000f00 */
[----:B------:R-:W-:Y:S02]  /*8a50*/  FADD.FTZ R213, R220, R213 ;  /* 0x000000d5dcd57221 */ /* 0x000fe40000010000 */
[-C--:B------:R-:W-:Y:S04]  /*8a60*/  HMMA.16816.F32 R68, R40, R56.reuse, R68 ;  /* 0x000000382844723c */ /* 0x080fe80000001844 */
[----:B------:R1:W-:Y:S01]  /*8a70*/  MUFU.EX2 R197, R185 ;  /* 0x000000b900c57308 */ /* 0x0003e20000000800 */
[----:B-----5:R-:W-:Y:S02]  /*8a80*/  FFMA.FTZ R224, R199, R177, R224 ;  /* 0x000000b1c7e07223 */ /* 0x020fe400000100e0 */
[----:B------:R-:W-:Y:S01]  /*8a90*/  FADD.FTZ R177, R223, R227 ;  /* 0x000000e3dfb17221 */ /* 0x000fe20000010000 */
[C---:B------:R-:W-:Y:S04]  /*8aa0*/  HMMA.16816.F32 R72, R44.reuse, R56, R72 ;  /* 0x000000382c48723c */ /* 0x040fe80000001848 */
[----:B------:R-:W-:Y:S01]  /*8ab0*/  FADD.FTZ R176, R225, R224 ;  /* 0x000000e0e1b07221 */ /* 0x000fe20000010000 */
[----:B--2---:R-:W-:Y:S01]  /*8ac0*/  MOV R175, R193 ;  /* 0x000000c100af7202 */ /* 0x004fe20000000f00 */
[----:B------:R2:W-:Y:S01]  /*8ad0*/  MUFU.EX2 R199, R64 ;  /* 0x0000004000c77308 */ /* 0x0005e20000000800 */
[----:B------:R-:W-:Y:S01]  /*8ae0*/  FADD.FTZ R177, R210, R177 ;  /* 0x000000b1d2b17221 */ /* 0x000fe20000010000 */
[-C--:B------:R-:W-:Y:S04]  /*8af0*/  HMMA.16816.F32 R76, R44, R58.reuse, R76 ;  /* 0x0000003a2c4c723c */ /* 0x080fe8000000184c */
[----:B------:R-:W-:Y:S01]  /*8b00*/  MOV R210, R194 ;  /* 0x000000c200d27202 */ /* 0x000fe20000000f00 */
[----:B------:R-:W-:Y:S01]  /*8b10*/  FADD.FTZ R176, R208, R176 ;  /* 0x000000b0d0b07221 */ /* 0x000fe20000010000 */
[----:B------:R-:W-:Y:S01]  /*8b20*/  MOV R208, R195 ;  /* 0x000000c300d07202 */ /* 0x000fe20000000f00 */
[----:B------:R-:W-:Y:S01]  /*8b30*/  FADD.FTZ R213, R219, R213 ;  /* 0x000000d5dbd57221 */ /* 0x000fe20000010000 */
[C---:B------:R-:W-:Y:S01]  /*8b40*/  HMMA.16816.F32 R80, R40.reuse, R58, R80 ;  /* 0x0000003a2850723c */ /* 0x040fe20000001850 */
[----:B------:R-:W-:Y:S01]  /*8b50*/  LDSM.16.MT88.4 R56, [R240+0x3100] ;  /* 0x00310000f038783b */ /* 0x000fe20000004200 */
[----:B------:R-:W-:Y:S02]  /*8b60*/  MUFU.EX2 R223, R181 ;  /* 0x000000b500df7308 */ /* 0x000fe40000000800 */
[----:B-1----:R-:W-:Y:S01]  /*8b70*/  MOV R185, R62 ;  /* 0x0000003e00b97202 */ /* 0x002fe20000000f00 */
[----:B------:R-:W-:Y:S02]  /*8b80*/  FADD.FTZ R213, R172, R213 ;  /* 0x000000d5acd57221 */ /* 0x000fe40000010000 */
[----:B------:R-:W-:Y:S01]  /*8b90*/  FADD.FTZ R179, R228, R230 ;  /* 0x000000e6e4b37221 */ /* 0x000fe20000010000 */
[-C--:B------:R-:W-:Y:S01]  /*8ba0*/  HMMA.16816.F32 R84, R40, R52.reuse, R84 ;  /* 0x000000342854723c */ /* 0x080fe20000001854 */
[----:B------:R-:W1:Y:S03]  /*8bb0*/  LDSM.16.MT88.4 R60, [R246+0x3100] ;  /* 0x00310000f63c783b */ /* 0x000e660000004200 */
[----:B------:R-:W-:Y:S01]  /*8bc0*/  MUFU.EX2 R224, R180 ;  /* 0x000000b400e07308 */ /* 0x000fe20000000800 */
[----:B------:R-:W-:Y:S02]  /*8bd0*/  FADD.FTZ R213, R168, R213 ;  /* 0x000000d5a8d57221 */ /* 0x000fe40000010000 */
[----:B------:R-:W-:Y:S01]  /*8be0*/  FADD.FTZ R179, R214, R179 ;  /* 0x000000b3d6b37221 */ /* 0x000fe20000010000 */
[C---:B------:R-:W-:Y:S01]  /*8bf0*/  HMMA.16816.F32 R88, R44.reuse, R52, R88 ;  /* 0x000000342c58723c */ /* 0x040fe20000001858 */
[----:B--2---:R-:W2:Y:S03]  /*8c00*/  LDSM.16.MT88.4 R64, [R239+0x3100] ;  /* 0x00310000ef40783b */ /* 0x004ea60000004200 */
[----:B------:R-:W-:Y:S01]  /*8c10*/  MOV R214, R191 ;  /* 0x000000bf00d67202 */ /* 0x000fe20000000f00 */
[----:B------:R-:W-:Y:S01]  /*8c20*/  FADD.FTZ R201, R201, R179 ;  /* 0x000000b3c9c97221 */ /* 0x000fe20000010000 */
        /* <DEDUP_REMOVED lines=8> */
[----:B------:R-:W5:Y:S01]  /*8cb0*/  LDSM.16.MT88.4 R52, [R238+0x3100] ;  /* 0x00310000ee34783b */ /* 0x000f620000004200 */
[----:B------:R-:W-:Y:S02]  /*8cc0*/  MUFU.EX2 R227, R166 ;  /* 0x000000a600e37308 */ /* 0x000fe40000000800 */
[----:B------:R-:W-:Y:S02]  /*8cd0*/  FADD.FTZ R201, R222, R201 ;  /* 0x000000c9dec97221 */ /* 0x000fe40000010000 */
[----:B------:R-:W-:Y:S02]  /*8ce0*/  FADD.FTZ R209, R204, R209 ;  /* 0x000000d1ccd17221 */ /* 0x000fe40000010000 */
[-C--:B----4-:R-:W-:Y:S04]  /*8cf0*/  HMMA.16816.F32 R100, R40, R48.reuse, R100 ;  /* 0x000000302864723c */ /* 0x090fe80000001864 */
[----:B------:R-:W-:Y:S01]  /*8d00*/  FADD.FTZ R201, R169, R201 ;  /* 0x000000c9a9c97221 */ /* 0x000fe20000010000 */
[----:B------:R-:W4:Y:S01]  /*8d10*/  MUFU.EX2 R228, R164 ;  /* 0x000000a400e47308 */ /* 0x000f220000000800 */
[----:B---3--:R-:W3:Y:S01]  /*8d20*/  LDSM.16.MT88.4 R180, [R246+0x1900] ;  /* 0x00190000f6b4783b */ /* 0x008ee20000004200 */
[----:B------:R-:W-:Y:S01]  /*8d30*/  FADD.FTZ R209, R205, R209 ;  /* 0x000000d1cdd17221 */ /* 0x000fe20000010000 */
[C---:B------:R-:W-:Y:S04]  /*8d40*/  HMMA.16816.F32 R104, R44.reuse, R48, R104 ;  /* 0x000000302c68723c */ /* 0x040fe80000001868 */
[----:B------:R-:W-:Y:S02]  /*8d50*/  FADD.FTZ R201, R170, R201 ;  /* 0x000000c9aac97221 */ /* 0x000fe40000010000 */
[----:B------:R-:W-:Y:S01]  /*8d60*/  FADD.FTZ R209, R215, R209 ;  /* 0x000000d1d7d17221 */ /* 0x000fe20000010000 */
[----:B------:R-:W2:Y:S01]  /*8d70*/  MUFU.EX2 R230, R165 ;  /* 0x000000a500e67308 */ /* 0x000ea20000000800 */
[-C--:B------:R-:W-:Y:S04]  /*8d80*/  HMMA.16816.F32 R108, R44, R50.reuse, R108 ;  /* 0x000000322c6c723c */ /* 0x080fe8000000186c */
[----:B------:R-:W-:Y:S02]  /*8d90*/  FADD.FTZ R209, R216, R209 ;  /* 0x000000d1d8d17221 */ /* 0x000fe40000010000 */
[----:B------:R-:W-:Y:S02]  /*8da0*/  FADD.FTZ R211, R206, R211 ;  /* 0x000000d3ced37221 */ /* 0x000fe40000010000 */
[C---:B------:R-:W-:Y:S01]  /*8db0*/  HMMA.16816.F32 R112, R40.reuse, R50, R112 ;  /* 0x000000322870723c */ /* 0x040fe20000001870 */
[----:B------:R-:W3:Y:S03]  /*8dc0*/  LDSM.16.MT88.4 R48, [R240+0x1900] ;  /* 0x00190000f030783b */ /* 0x000ee60000004200 */
[----:B------:R-:W-:Y:S01]  /*8dd0*/  FADD.FTZ R209, R174, R209 ;  /* 0x000000d1aed17221 */ /* 0x000fe20000010000 */
[----:B----4-:R-:W-:Y:S01]  /*8de0*/  F2FP.PACK_AB R164, R228, R227 ;  /* 0x000000e3e4a4723e */ /* 0x010fe200000000ff */
[----:B------:R-:W-:Y:S02]  /*8df0*/  FADD.FTZ R211, R207, R211 ;  /* 0x000000d3cfd37221 */ /* 0x000fe40000010000 */
[-C--:B-1----:R-:W-:Y:S04]  /*8e00*/  HMMA.16816.F32 R116, R40, R60.reuse, R116 ;  /* 0x0000003c2874723c */ /* 0x082fe80000001874 */
[----:B------:R-:W-:Y:S01]  /*8e10*/  FADD.FTZ R211, R217, R211 ;  /* 0x000000d3d9d37221 */ /* 0x000fe20000010000 */
[----:B--2---:R-:W-:Y:S03]  /*8e20*/  F2FP.PACK_AB R165, R230, R229 ;  /* 0x000000e5e6a5723e */ /* 0x004fe600000000ff */
[C---:B------:R-:W-:Y:S04]  /*8e30*/  HMMA.16816.F32 R120, R44.reuse, R60, R120 ;  /* 0x0000003c2c78723c */ /* 0x040fe80000001878 */
[----:B------:R-:W-:Y:S04]  /*8e40*/  FADD.FTZ R211, R218, R211 ;  /* 0x000000d3dad37221 */ /* 0x000fe80000010000 */
[-C--:B------:R-:W-:Y:S04]  /*8e50*/  HMMA.16816.F32 R124, R44, R62.reuse, R124 ;  /* 0x0000003e2c7c723c */ /* 0x080fe8000000187c */
[----:B------:R-:W-:Y:S04]  /*8e60*/  FADD.FTZ R211, R173, R211 ;  /* 0x000000d3add37221 */ /* 0x000fe80000010000 */
[C---:B------:R-:W-:Y:S01]  /*8e70*/  HMMA.16816.F32 R128, R40.reuse, R62, R128 ;  /* 0x0000003e2880723c */ /* 0x040fe20000001880 */
[----:B------:R-:W-:Y:S07]  /*8e80*/  LDSM.16.MT88.4 R60, [R238+0x1900] ;  /* 0x00190000ee3c783b */ /* 0x000fee0000004200 */
[-C--:B------:R-:W-:Y:S08]  /*8e90*/  HMMA.16816.F32 R132, R40, R56.reuse, R132 ;  /* 0x000000382884723c */ /* 0x080ff00000001884 */
[C---:B------:R-:W-:Y:S08]  /*8ea0*/  HMMA.16816.F32 R136, R44.reuse, R56, R136 ;  /* 0x000000382c88723c */ /* 0x040ff00000001888 */
[-C--:B------:R-:W-:Y:S08]  /*8eb0*/  HMMA.16816.F32 R140, R44, R58.reuse, R140 ;  /* 0x0000003a2c8c723c */ /* 0x080ff0000000188c */
[C---:B------:R-:W-:Y:S01]  /*8ec0*/  HMMA.16816.F32 R144, R40.reuse, R58, R144 ;  /* 0x0000003a2890723c */ /* 0x040fe20000001890 */
[----:B------:R-:W1:Y:S07]  /*8ed0*/  LDSM.16.MT88.4 R56, [R239+0x1900] ;  /* 0x00190000ef38783b */ /* 0x000e6e0000004200 */
[-C--:B------:R-:W-:Y:S08]  /*8ee0*/  HMMA.16816.F32 R20, R40, R64.reuse, R20 ;  /* 0x000000402814723c */ /* 0x080ff00000001814 */
[C---:B------:R-:W-:Y:S01]  /*8ef0*/  HMMA.16816.F32 R148, R44.reuse, R64, R148 ;  /* 0x000000402c94723c */ /* 0x040fe20000001894 */
[----:B------:R2:W4:Y:S07]  /*8f00*/  MUFU.EX2 R64, R161 ;  /* 0x000000a100407308 */ /* 0x00052e0000000800 */
[-C--:B------:R-:W-:Y:S03]  /*8f10*/  HMMA.16816.F32 R152, R44, R66.reuse, R152 ;  /* 0x000000422c98723c */ /* 0x080fe60000001898 */
[----:B------:R1:W-:Y:S05]  /*8f20*/  MUFU.EX2 R65, R162 ;  /* 0x000000a200417308 */ /* 0x0003ea0000000800 */
[C---:B------:R-:W-:Y:S05]  /*8f30*/  HMMA.16816.F32 R156, R40.reuse, R66, R156 ;  /* 0x00000042289c723c */ /* 0x040fea000000189c */
[----:B------:R3:W3:Y:S02]  /*8f40*/  MUFU.EX2 R66, R160 ;  /* 0x000000a000427308 */ /* 0x0006e40000000800 */
[----:B------:R-:W-:Y:S01]  /*8f50*/  MOV R67, R163 ;  /* 0x000000a300437202 */ /* 0x000fe20000000f00 */
[-C--:B-----5:R-:W-:Y:S04]  /*8f60*/  HMMA.16816.F32 R24, R40, R52.reuse, R24 ;  /* 0x000000342818723c */ /* 0x0a0fe80000001818 */
[----:B--2---:R-:W-:Y:S02]  /*8f70*/  F2FP.PACK_AB R161, R200, R199 ;  /* 0x000000c7c8a1723e */ /* 0x004fe400000000ff */
[----:B------:R-:W-:Y:S02]  /*8f80*/  F2FP.PACK_AB R163, R226, R225 ;  /* 0x000000e1e2a3723e */ /* 0x000fe400000000ff */
[C---:B------:R-:W-:Y:S04]  /*8f90*/  HMMA.16816.F32 R32, R44.reuse, R52, R32 ;  /* 0x000000342c20723c */ /* 0x040fe80000001820 */
[----:B-1----:R-:W-:Y:S02]  /*8fa0*/  F2FP.PACK_AB R162, R224, R223 ;  /* 0x000000dfe0a2723e */ /* 0x002fe400000000ff */
[----:B----4-:R-:W-:Y:S02]  /*8fb0*/  F2FP.PACK_AB R166, R64, R67 ;  /* 0x0000004340a6723e */ /* 0x010fe400000000ff */
[-C--:B------:R-:W-:Y:S01]  /*8fc0*/  HMMA.16816.F32 R36, R44, R54.reuse, R36 ;  /* 0x000000362c24723c */ /* 0x080fe20000001824 */
[----:B------:R-:W-:Y:S03]  /*8fd0*/  LDSM.16.MT88.4 R44, [R240+0x3900] ;  /* 0x00390000f02c783b */ /* 0x000fe60000004200 */
[----:B---3--:R-:W-:Y:S02]  /*8fe0*/  F2FP.PACK_AB R160, R198, R197 ;  /* 0x000000c5c6a0723e */ /* 0x008fe400000000ff */
[----:B------:R-:W-:Y:S02]  /*8ff0*/  F2FP.PACK_AB R167, R66, R65 ;  /* 0x0000004142a7723e */ /* 0x000fe400000000ff */
[----:B------:R-:W-:Y:S01]  /*9000*/  HMMA.16816.F32 R28, R40, R54, R28 ;  /* 0x00000036281c723c */ /* 0x000fe2000000181c */
[----:B------:R-:W1:Y:S07]  /*9010*/  LDSM.16.MT88.4 R40, [R246+0x3900] ;  /* 0x00390000f628783b */ /* 0x000e6e0000004200 */
[-C--:B------:R-:W-:Y:S01]  /*9020*/  HMMA.16816.F32 R192, R160, R180.reuse, R4 ;  /* 0x000000b4a0c0723c */ /* 0x080fe20000001804 */
[----:B------:R-:W2:Y:S07]  /*9030*/  LDSM.16.MT88.4 R52, [R239+0x3900] ;  /* 0x00390000ef34783b */ /* 0x000eae0000004200 */
[C---:B------:R-:W-:Y:S01]  /*9040*/  HMMA.16816.F32 R188, R164.reuse, R180, R8 ;  /* 0x000000b4a4bc723c */ /* 0x040fe20000001808 */
[----:B------:R-:W3:Y:S06]  /*9050*/  LDSM.16.MT88.4 R4, [R238+0x3900] ;  /* 0x00390000ee04783b */ /* 0x000eec0000004200 */
[----:B------:R-:W-:Y:S02]  /*9060*/  MOV R11, R184 ;  /* 0x000000b8000b7202 */ /* 0x000fe40000000f00 */
[----:B------:R-:W-:Y:S03]  /*9070*/  MOV R10, R185 ;  /* 0x000000b9000a7202 */ /* 0x000fe60000000f00 */
[----:B------:R-:W-:Y:S02]  /*9080*/  MOV R9, R187 ;  /* 0x000000bb00097202 */ /* 0x000fe40000000f00 */
[----:B------:R-:W-:Y:S02]  /*9090*/  MOV R8, R186 ;  /* 0x000000ba00087202 */ /* 0x000fe40000000f00 */
[-C--:B------:R-:W-:Y:S07]  /*90a0*/  HMMA.16816.F32 R184, R164, R182.reuse, R12 ;  /* 0x000000b6a4b8723c */ /* 0x080fee000000180c */
[----:B------:R-:W-:Y:S01]  /*90b0*/  MOV R12, R175 ;  /* 0x000000af000c7202 */ /* 0x000fe20000000f00 */
[C---:B------:R-:W-:Y:S04]  /*90c0*/  HMMA.16816.F32 R180, R160.reuse, R182, R16 ;  /* 0x000000b6a0b4723c */ /* 0x040fe80000001810 */
[----:B------:R-:W-:Y:S01]  /*90d0*/  MOV R15, R178 ;  /* 0x000000b2000f7202 */ /* 0x000fe20000000f00 */
[----:B------:R-:W-:Y:S01]  /*90e0*/  FADD.FTZ R213, R12, R213 ;  /* 0x000000d50cd57221 */ /* 0x000fe20000010000 */
[----:B------:R-:W-:Y:S02]  /*90f0*/  MOV R14, R177 ;  /* 0x000000b1000e7202 */ /* 0x000fe40000000f00 */
[-C--:B------:R-:W-:Y:S04]  /*9100*/  HMMA.16816.F32 R68, R160, R48.reuse, R68 ;  /* 0x00000030a044723c */ /* 0x080fe80000001844 */
[----:B------:R-:W-:Y:S01]  /*9110*/  MOV R13, R176 ;  /* 0x000000b0000d7202 */ /* 0x000fe20000000f00 */
[----:B------:R-:W-:Y:S02]  /*9120*/  FADD.FTZ R209, R14, R209 ;  /* 0x000000d10ed17221 */ /* 0x000fe40000010000 */
[----:B------:R-:W-:Y:S01]  /*9130*/  FADD.FTZ R211, R15, R211 ;  /* 0x000000d30fd37221 */ /* 0x000fe20000010000 */
[C---:B------:R-:W-:Y:S04]  /*9140*/  HMMA.16816.F32 R72, R164.reuse, R48, R72 ;  /* 0x00000030a448723c */ /* 0x040fe80000001848 */
[----:B------:R-:W-:Y:S02]  /*9150*/  FADD.FTZ R201, R13, R201 ;  /* 0x000000c90dc97221 */ /* 0x000fe40000010000 */
[----:B------:R-:W-:Y:S02]  /*9160*/  FADD.FTZ R209, R9, R209 ;  /* 0x000000d109d17221 */ /* 0x000fe40000010000 */
[-C--:B------:R-:W-:Y:S04]  /*9170*/  HMMA.16816.F32 R76, R164, R50.reuse, R76 ;  /* 0x00000032a44c723c */ /* 0x080fe8000000184c */
[----:B------:R-:W-:Y:S02]  /*9180*/  FADD.FTZ R201, R171, R201 ;  /* 0x000000c9abc97221 */ /* 0x000fe40000010000 */
[----:B------:R-:W-:Y:S02]  /*9190*/  FADD.FTZ R209, R212, R209 ;  /* 0x000000d1d4d17221 */ /* 0x000fe40000010000 */
[C---:B------:R-:W-:Y:S04]  /*91a0*/  HMMA.16816.F32 R80, R160.reuse, R50, R80 ;  /* 0x00000032a050723c */ /* 0x040fe80000001850 */
[----:B------:R-:W-:Y:S01]  /*91b0*/  FADD.FTZ R209, R197, R209 ;  /* 0x000000d1c5d17221 */ /* 0x000fe20000010000 */
[----:B------:R-:W-:Y:S01]  /*91c0*/  MOV R197, R0 ;  /* 0x0000000000c57202 */ /* 0x000fe20000000f00 */
[----:B------:R-:W-:Y:S02]  /*91d0*/  FADD.FTZ R211, R10, R211 ;  /* 0x000000d30ad37221 */ /* 0x000fe40000010000 */
[-C--:B------:R-:W-:Y:S04]  /*91e0*/  HMMA.16816.F32 R84, R160, R56.reuse, R84 ;  /* 0x00000038a054723c */ /* 0x080fe80000001854 */
[----:B------:R-:W-:Y:S01]  /*91f0*/  FADD.FTZ R209, R198, R209 ;  /* 0x000000d1c6d17221 */ /* 0x000fe20000010000 */
[----:B------:R-:W-:Y:S01]  /*9200*/  MOV R198, R2 ;  /* 0x0000000200c67202 */ /* 0x000fe20000000f00 */
[----:B------:R-:W-:Y:S02]  /*9210*/  FADD.FTZ R211, R231, R211 ;  /* 0x000000d3e7d37221 */ /* 0x000fe40000010000 */
[C---:B------:R-:W-:Y:S04]  /*9220*/  HMMA.16816.F32 R88, R164.reuse, R56, R88 ;  /* 0x00000038a458723c */ /* 0x040fe80000001858 */
[----:B------:R-:W-:Y:S02]  /*9230*/  FADD.FTZ R209, R223, R209 ;  /* 0x000000d1dfd17221 */ /* 0x000fe40000010000 */
[----:B------:R-:W-:Y:S01]  /*9240*/  FADD.FTZ R211, R199, R211 ;  /* 0x000000d3c7d37221 */ /* 0x000fe20000010000 */
[----:B------:R-:W-:Y:S01]  /*9250*/  MOV R199, R196 ;  /* 0x000000c400c77202 */ /* 0x000fe20000000f00 */
[-C--:B------:R-:W-:Y:S04]  /*9260*/  HMMA.16816.F32 R92, R164, R58.reuse, R92 ;  /* 0x0000003aa45c723c */ /* 0x080fe8000000185c */
[----:B------:R-:W-:Y:S01]  /*9270*/  FADD.FTZ R211, R200, R211 ;  /* 0x000000d3c8d37221 */ /* 0x000fe20000010000 */
[----:B------:R-:W-:Y:S01]  /*9280*/  MOV R200, R3 ;  /* 0x0000000300c87202 */ /* 0x000fe20000000f00 */
[----:B------:R-:W-:Y:S02]  /*9290*/  FADD.FTZ R201, R214, R201 ;  /* 0x000000c9d6c97221 */ /* 0x000fe40000010000 */
[C---:B------:R-:W-:Y:S04]  /*92a0*/  HMMA.16816.F32 R96, R160.reuse, R58, R96 ;  /* 0x0000003aa060723c */ /* 0x040fe80000001860 */
[----:B------:R-:W-:Y:S02]  /*92b0*/  FADD.FTZ R211, R225, R211 ;  /* 0x000000d3e1d37221 */ /* 0x000fe40000010000 */
[----:B------:R-:W-:Y:S02]  /*92c0*/  FADD.FTZ R201, R208, R201 ;  /* 0x000000c9d0c97221 */ /* 0x000fe40000010000 */
[-C--:B------:R-:W-:Y:S04]  /*92d0*/  HMMA.16816.F32 R100, R160, R60.reuse, R100 ;  /* 0x0000003ca064723c */ /* 0x080fe80000001864 */
[----:B------:R-:W-:Y:S02]  /*92e0*/  FADD.FTZ R201, R229, R201 ;  /* 0x000000c9e5c97221 */ /* 0x000fe40000010000 */
        /* <DEDUP_REMOVED lines=8> */
[----:B------:R-:W-:Y:S04]  /*9370*/  FADD.FTZ R213, R227, R213 ;  /* 0x000000d5e3d57221 */ /* 0x000fe80000010000 */
[-C--:B-1----:R-:W-:Y:S04]  /*9380*/  HMMA.16816.F32 R116, R160, R40.reuse, R116 ;  /* 0x00000028a074723c */ /* 0x082fe80000001874 */
[----:B------:R-:W-:Y:S04]  /*9390*/  FADD.FTZ R213, R228, R213 ;  /* 0x000000d5e4d57221 */ /* 0x000fe80000010000 */
[C---:B------:R-:W-:Y:S04]  /*93a0*/  HMMA.16816.F32 R120, R164.reuse, R40, R120 ;  /* 0x00000028a478723c */ /* 0x040fe80000001878 */
[----:B------:R-:W-:Y:S04]  /*93b0*/  FADD.FTZ R213, R67, R213 ;  /* 0x000000d543d57221 */ /* 0x000fe80000010000 */
[-C--:B------:R-:W-:Y:S08]  /*93c0*/  HMMA.16816.F32 R124, R164, R42.reuse, R124 ;  /* 0x0000002aa47c723c */ /* 0x080ff0000000187c */
[C---:B------:R-:W-:Y:S08]  /*93d0*/  HMMA.16816.F32 R128, R160.reuse, R42, R128 ;  /* 0x0000002aa080723c */ /* 0x040ff00000001880 */
[-C--:B------:R-:W-:Y:S08]  /*93e0*/  HMMA.16816.F32 R132, R160, R44.reuse, R132 ;  /* 0x0000002ca084723c */ /* 0x080ff00000001884 */
[C---:B------:R-:W-:Y:S08]  /*93f0*/  HMMA.16816.F32 R136, R164.reuse, R44, R136 ;  /* 0x0000002ca488723c */ /* 0x040ff00000001888 */
[-C--:B------:R-:W-:Y:S08]  /*9400*/  HMMA.16816.F32 R140, R164, R46.reuse, R140 ;  /* 0x0000002ea48c723c */ /* 0x080ff0000000188c */
[C---:B------:R-:W-:Y:S08]  /*9410*/  HMMA.16816.F32 R144, R160.reuse, R46, R144 ;  /* 0x0000002ea090723c */ /* 0x040ff00000001890 */
[-C--:B--2---:R-:W-:Y:S08]  /*9420*/  HMMA.16816.F32 R176, R160, R52.reuse, R20 ;  /* 0x00000034a0b0723c */ /* 0x084ff00000001814 */
[C---:B------:R-:W-:Y:S08]  /*9430*/  HMMA.16816.F32 R148, R164.reuse, R52, R148 ;  /* 0x00000034a494723c */ /* 0x040ff00000001894 */
[-C--:B------:R-:W-:Y:S08]  /*9440*/  HMMA.16816.F32 R152, R164, R54.reuse, R152 ;  /* 0x00000036a498723c */ /* 0x080ff00000001898 */
[C---:B------:R-:W-:Y:S08]  /*9450*/  HMMA.16816.F32 R156, R160.reuse, R54, R156 ;  /* 0x00000036a09c723c */ /* 0x040ff0000000189c */
[-C--:B---3--:R-:W-:Y:S08]  /*9460*/  HMMA.16816.F32 R172, R160, R4.reuse, R24 ;  /* 0x00000004a0ac723c */ /* 0x088ff00000001818 */
[C---:B------:R-:W-:Y:S07]  /*9470*/  HMMA.16816.F32 R168, R164.reuse, R4, R32 ;  /* 0x00000004a4a8723c */ /* 0x040fee0000001820 */
[----:B------:R-:W-:Y:S01]  /*9480*/  FADD.FTZ R4, R224, R209 ;  /* 0x000000d1e0047221 */ /* 0x000fe20000010000 */
[-C--:B------:R-:W-:Y:S04]  /*9490*/  HMMA.16816.F32 R164, R164, R6.reuse, R36 ;  /* 0x00000006a4a4723c */ /* 0x080fe80000001824 */
[----:B------:R1:W-:Y:S01]  /*94a0*/  STL [R1+0x20], R4 ;  /* 0x0000200401007387 */ /* 0x0003e20000100800 */
[----:B------:R-:W-:Y:S03]  /*94b0*/  FADD.FTZ R5, R64, R213 ;  /* 0x000000d540057221 */ /* 0x000fe60000010000 */
[----:B------:R-:W-:Y:S07]  /*94c0*/  HMMA.16816.F32 R160, R160, R6, R28 ;  /* 0x00000006a0a0723c */ /* 0x000fee000000181c */
[----:B------:R-:W-:Y:S05]  /*94d0*/  FADD.FTZ R6, R226, R211 ;  /* 0x000000d3e2067221 */ /* 0x000fea0000010000 */
[----:B------:R2:W-:Y:S04]  /*94e0*/  STL [R1+0x1c], R6 ;  /* 0x00001c0601007387 */ /* 0x0005e80000100800 */
[----:B------:R2:W-:Y:S01]  /*94f0*/  STL [R1+0x18], R5 ;  /* 0x0000180501007387 */ /* 0x0005e20000100800 */
[----:B-1----:R-:W-:Y:S05]  /*9500*/  FADD.FTZ R4, R66, R201 ;  /* 0x000000c942047221 */ /* 0x002fea0000010000 */
[----:B------:R2:W-:Y:S02]  /*9510*/  STL [R1+0x14], R4 ;  /* 0x0000140401007387 */ /* 0x0005e40000100800 */
[----:B--2---:R-:W-:-:S05]  /*9520*/  @P2 BRA `(.L_x_153) ;  /* 0xffffc88000002947 */ /* 0x004fca000383ffff */
.L_x_152:
[----:B--2---:R-:W2:Y:S04]  /*9530*/  LDL.LU R4, [R1+0x20] ;  /* 0x0000200001047983 */ /* 0x004ea80000300800 */
[----:B------:R-:W3:Y:S04]  /*9540*/  LDL.LU R6, [R1+0x1c] ;  /* 0x00001c0001067983 */ /* 0x000ee80000300800 */
[----:B------:R-:W4:Y:S04]  /*9550*/  LDL.LU R11, [R1+0x18] ;  /* 0x00001800010b7983 */ /* 0x000f280000300800 */
[----:B------:R-:W5:Y:S01]  /*9560*/  LDL.LU R8, [R1+0x14] ;  /* 0x0000140001087983 */ /* 0x000f620000300800 */
[----:B------:R-:W-:-:S03]  /*9570*/  PLOP3.LUT P4, PT, PT, PT, PT, 0x8, 0x0 ;  /* 0x000000000000781c */ /* 0x000fc60003f8e170 */
[----:B--2---:R-:W1:Y:S04]  /*9580*/  SHFL.BFLY PT, R7, R4, 0x2, 0x1f ;  /* 0x0c401f0004077f89 */ /* 0x004e6800000e0000 */
[----:B---3--:R-:W2:Y:S04]  /*9590*/  SHFL.BFLY PT, R9, R6, 0x2, 0x1f ;  /* 0x0c401f0006097f89 */ /* 0x008ea800000e0000 */
[----:B----4-:R-:W3:Y:S04]  /*95a0*/  SHFL.BFLY PT, R5, R11, 0x2, 0x1f ;  /* 0x0c401f000b057f89 */ /* 0x010ee800000e0000 */
[----:B-----5:R-:W4:Y:S01]  /*95b0*/  SHFL.BFLY PT, R10, R8, 0x2, 0x1f ;  /* 0x0c401f00080a7f89 */ /* 0x020f2200000e0000 */
[----:B-1----:R-:W-:-:S02]  /*95c0*/  FADD.FTZ R7, R7, R4 ;  /* 0x0000000407077221 */ /* 0x002fc40000010000 */
[----:B--2---:R-:W-:-:S03]  /*95d0*/  FADD.FTZ R9, R9, R6 ;  /* 0x0000000609097221 */ /* 0x004fc60000010000 */
[----:B------:R-:W1:Y:S01]  /*95e0*/  SHFL.BFLY PT, R4, R7, 0x1, 0x1f ;  /* 0x0c201f0007047f89 */ /* 0x000e6200000e0000 */
[----:B---3--:R-:W-:-:S03]  /*95f0*/  FADD.FTZ R5, R5, R11 ;  /* 0x0000000b05057221 */ /* 0x008fc60000010000 */
[----:B------:R-:W2:Y:S01]  /*9600*/  SHFL.BFLY PT, R6, R9, 0x1, 0x1f ;  /* 0x0c201f0009067f89 */ /* 0x000ea200000e0000 */
[----:B----4-:R-:W-:-:S03]  /*9610*/  FADD.FTZ R10, R10, R8 ;  /* 0x000000080a0a7221 */ /* 0x010fc60000010000 */
[----:B------:R-:W3:Y:S01]  /*9620*/  SHFL.BFLY PT, R11, R5, 0x1, 0x1f ;  /* 0x0c201f00050b7f89 */ /* 0x000ee200000e0000 */
[----:B------:R-:W-:Y:S01]  /*9630*/  MOV R8, RZ ;  /* 0x000000ff00087202 */ /* 0x000fe20000000f00 */
[----:B-1----:R-:W-:Y:S02]  /*9640*/  FADD.FTZ R7, R7, R4 ;  /* 0x0000000407077221 */ /* 0x002fe40000010000 */
[----:B------:R-:W1:Y:S01]  /*9650*/  SHFL.BFLY PT, R4, R10, 0x1, 0x1f ;  /* 0x0c201f000a047f89 */ /* 0x000e6200000e0000 */
[----:B--2---:R-:W-:Y:S02]  /*9660*/  FADD.FTZ R6, R9, R6 ;  /* 0x0000000609067221 */ /* 0x004fe40000010000 */
[----:B------:R-:W-:Y:S02]  /*9670*/  FSETP.NE.FTZ.AND P3, PT, R7, RZ, PT ;  /* 0x000000ff0700720b */ /* 0x000fe40003f75000 */
[----:B------:R-:W-:Y:S01]  /*9680*/  MOV R9, RZ ;  /* 0x000000ff00097202 */ /* 0x000fe20000000f00 */
[----:B---3--:R-:W-:Y:S01]  /*9690*/  FADD.FTZ R5, R5, R11 ;  /* 0x0000000b05057221 */ /* 0x008fe20000010000 */
[----:B------:R-:W-:-:S04]  /*96a0*/  FSETP.NE.FTZ.AND P2, PT, R6, RZ, PT ;  /* 0x000000ff0600720b */ /* 0x000fc80003f55000 */
[----:B------:R-:W-:-:S05]  /*96b0*/  FSETP.NE.FTZ.AND P1, PT, R5, RZ, PT ;  /* 0x000000ff0500720b */ /* 0x000fca0003f35000 */
[----:B------:R-:W2:Y:S01]  /*96c0*/  @P3 MUFU.RCP R8, R7 ;  /* 0x0000000700083308 */ /* 0x000ea20000001000 */
[----:B------:R-:W-:-:S03]  /*96d0*/  @P3 MOV R14, 0x3f317218 ;  /* 0x3f317218000e3802 */ /* 0x000fc60000000f00 */
[----:B------:R-:W-:Y:S02]  /*96e0*/  @P2 MOV R13, 0x3f317218 ;  /* 0x3f317218000d2802 */ /* 0x000fe40000000f00 */
[----:B------:R-:W-:Y:S02]  /*96f0*/  @P3 FMUL.FTZ R14, R14, c[0x0][0x2d0] ;  /* 0x0000b4000e0e3a20 */ /* 0x000fe40000410000 */
[----:B-1----:R-:W-:Y:S01]  /*9700*/  FADD.FTZ R4, R4, R10 ;  /* 0x0000000a04047221 */ /* 0x002fe20000010000 */
[----:B------:R-:W-:Y:S01]  /*9710*/  MOV R10, RZ ;  /* 0x000000ff000a7202 */ /* 0x000fe20000000f00 */
[----:B------:R-:W-:Y:S01]  /*9720*/  @P2 MUFU.RCP R9, R6 ;  /* 0x0000000600092308 */ /* 0x000fe20000001000 */
[----:B------:R-:W-:Y:S01]  /*9730*/  @P1 MOV R12, 0x3f317218 ;  /* 0x3f317218000c1802 */ /* 0x000fe20000000f00 */
[----:B------:R-:W-:Y:S01]  /*9740*/  @P2 FMUL.FTZ R13, R13, c[0x0][0x2d0] ;  /* 0x0000b4000d0d2a20 */ /* 0x000fe20000410000 */
[----:B------:R-:W-:Y:S01]  /*9750*/  FSETP.NE.FTZ.AND P0, PT, R4, RZ, PT ;  /* 0x000000ff0400720b */ /* 0x000fe20003f15000 */
[----:B--2---:R-:W-:-:S04]  /*9760*/  FMUL.FTZ R192, R8, R192 ;  /* 0x000000c008c07220 */ /* 0x004fc80000410000 */
[----:B------:R-:W1:Y:S01]  /*9770*/  @P1 MUFU.RCP R10, R5 ;  /* 0x00000005000a1308 */ /* 0x000e620000001000 */
[C---:B------:R-:W-:Y:S02]  /*9780*/  FMUL.FTZ R193, R8.reuse, R193 ;  /* 0x000000c108c17220 */ /* 0x040fe40000410000 */
[C---:B------:R-:W-:Y:S02]  /*9790*/  FMUL.FTZ R180, R8.reuse, R180 ;  /* 0x000000b408b47220 */ /* 0x040fe40000410000 */
[C---:B------:R-:W-:Y:S02]  /*97a0*/  FMUL.FTZ R181, R8.reuse, R181 ;  /* 0x000000b508b57220 */ /* 0x040fe40000410000 */
[C---:B------:R-:W-:Y:S01]  /*97b0*/  FMUL.FTZ R68, R8.reuse, R68 ;  /* 0x0000004408447220 */ /* 0x040fe20000410000 */
[----:B------:R-:W2:Y:S01]  /*97c0*/  @P3 MUFU.LG2 R7, R7 ;  /* 0x0000000700073308 */ /* 0x000ea20000000c00 */
[C---:B------:R-:W-:Y:S01]  /*97d0*/  FMUL.FTZ R69, R8.reuse, R69 ;  /* 0x0000004508457220 */ /* 0x040fe20000410000 */
[----:B------:R-:W-:Y:S01]  /*97e0*/  @P0 MOV R11, 0x3f317218 ;  /* 0x3f317218000b0802 */ /* 0x000fe20000000f00 */
[----:B------:R-:W-:-:S02]  /*97f0*/  FMUL.FTZ R80, R8, R80 ;  /* 0x0000005008507220 */ /* 0x000fc40000410000 */
[C---:B------:R-:W-:Y:S02]  /*9800*/  FMUL.FTZ R81, R8.reuse, R81 ;  /* 0x0000005108517220 */ /* 0x040fe40000410000 */
[C---:B------:R-:W-:Y:S01]  /*9810*/  FMUL.FTZ R84, R8.reuse, R84 ;  /* 0x0000005408547220 */ /* 0x040fe20000410000 */
[----:B------:R-:W3:Y:S01]  /*9820*/  @P2 MUFU.LG2 R6, R6 ;  /* 0x0000000600062308 */ /* 0x000ee20000000c00 */
[C---:B------:R-:W-:Y:S02]  /*9830*/  FMUL.FTZ R85, R8.reuse, R85 ;  /* 0x0000005508557220 */ /* 0x040fe40000410000 */
[C---:B------:R-:W-:Y:S02]  /*9840*/  FMUL.FTZ R96, R8.reuse, R96 ;  /* 0x0000006008607220 */ /* 0x040fe40000410000 */
[C---:B------:R-:W-:Y:S02]  /*9850*/  FMUL.FTZ R97, R8.reuse, R97 ;  /* 0x0000006108617220 */ /* 0x040fe40000410000 */
[C---:B------:R-:W-:Y:S01]  /*9860*/  FMUL.FTZ R100, R8.reuse, R100 ;  /* 0x0000006408647220 */ /* 0x040fe20000410000 */
[----:B------:R-:W4:Y:S01]  /*9870*/  @P0 MUFU.LG2 R15, R4 ;  /* 0x00000004000f0308 */ /* 0x000f220000000c00 */
        /* <DEDUP_REMOVED lines=18> */
[----:B------:R-:W-:Y:S01]  /*99a0*/  FMUL.FTZ R161, R8, R161 ;  /* 0x000000a108a17220 */ /* 0x000fe20000410000 */
[----:B------:R-:W-:Y:S01]  /*99b0*/  MOV R8, RZ ;  /* 0x000000ff00087202 */ /* 0x000fe20000000f00 */
[----:B-1----:R-:W-:-:S02]  /*99c0*/  FMUL.FTZ R188, R10, R188 ;  /* 0x000000bc0abc7220 */ /* 0x002fc40000410000 */
[C---:B------:R-:W-:Y:S02]  /*99d0*/  FMUL.FTZ R189, R10.reuse, R189 ;  /* 0x000000bd0abd7220 */ /* 0x040fe40000410000 */
[C---:B------:R-:W-:Y:S01]  /*99e0*/  FMUL.FTZ R184, R10.reuse, R184 ;  /* 0x000000b80ab87220 */ /* 0x040fe20000410000 */
[----:B------:R1:W-:Y:S01]  /*99f0*/  @P0 MUFU.RCP R8, R4 ;  /* 0x0000000400080308 */ /* 0x0003e20000001000 */
[C---:B------:R-:W-:Y:S02]  /*9a00*/  FMUL.FTZ R185, R10.reuse, R185 ;  /* 0x000000b90ab97220 */ /* 0x040fe40000410000 */
[C---:B------:R-:W-:Y:S02]  /*9a10*/  FMUL.FTZ R72, R10.reuse, R72 ;  /* 0x000000480a487220 */ /* 0x040fe40000410000 */
[C---:B------:R-:W-:Y:S02]  /*9a20*/  FMUL.FTZ R73, R10.reuse, R73 ;  /* 0x000000490a497220 */ /* 0x040fe40000410000 */
[----:B------:R-:W-:-:S02]  /*9a30*/  FMUL.FTZ R76, R10, R76 ;  /* 0x0000004c0a4c7220 */ /* 0x000fc40000410000 */
[C---:B------:R-:W-:Y:S02]  /*9a40*/  FMUL.FTZ R77, R10.reuse, R77 ;  /* 0x0000004d0a4d7220 */ /* 0x040fe40000410000 */
[C---:B------:R-:W-:Y:S02]  /*9a50*/  FMUL.FTZ R88, R10.reuse, R88 ;  /* 0x000000580a587220 */ /* 0x040fe40000410000 */
[C---:B------:R-:W-:Y:S02]  /*9a60*/  FMUL.FTZ R89, R10.reuse, R89 ;  /* 0x000000590a597220 */ /* 0x040fe40000410000 */
[C---:B------:R-:W-:Y:S01]  /*9a70*/  FMUL.FTZ R92, R10.reuse, R92 ;  /* 0x0000005c0a5c7220 */ /* 0x040fe20000410000 */
[----:B-1----:R-:W-:Y:S01]  /*9a80*/  MOV R4, 0xff800000 ;  /* 0xff80000000047802 */ /* 0x002fe20000000f00 */
        /* <DEDUP_REMOVED lines=21> */
[----:B------:R1:W5:Y:S01]  /*9be0*/  @P1 MUFU.LG2 R10, R5 ;  /* 0x00000005000a1308 */ /* 0x0003620000000c00 */
[----:B--2---:R-:W-:Y:S02]  /*9bf0*/  @P3 FMUL.FTZ R7, R7, 0.69314718246459960938 ;  /* 0x3f31721807073820 */ /* 0x004fe40000410000 */
[----:B---3--:R-:W-:Y:S02]  /*9c00*/  @P2 FMUL.FTZ R6, R6, 0.69314718246459960938 ;  /* 0x3f31721806062820 */ /* 0x008fe40000410000 */
[----:B------:R-:W-:Y:S02]  /*9c10*/  @P1 FMUL.FTZ R12, R12, c[0x0][0x2d0] ;  /* 0x0000b4000c0c1a20 */ /* 0x000fe40000410000 */
[----:B----4-:R-:W-:Y:S02]  /*9c20*/  @P0 FMUL.FTZ R15, R15, 0.69314718246459960938 ;  /* 0x3f3172180f0f0820 */ /* 0x010fe40000410000 */
[----:B------:R-:W-:-:S02]  /*9c30*/  @P0 FMUL.FTZ R11, R11, c[0x0][0x2d0] ;  /* 0x0000b4000b0b0a20 */ /* 0x000fc40000410000 */
[C---:B------:R-:W-:Y:S02]  /*9c40*/  FMUL.FTZ R194, R9.reuse, R194 ;  /* 0x000000c209c27220 */ /* 0x040fe40000410000 */
[C---:B------:R-:W-:Y:S02]  /*9c50*/  FMUL.FTZ R195, R9.reuse, R195 ;  /* 0x000000c309c37220 */ /* 0x040fe40000410000 */
[C---:B------:R-:W-:Y:S01]  /*9c60*/  FMUL.FTZ R182, R9.reuse, R182 ;  /* 0x000000b609b67220 */ /* 0x040fe20000410000 */
[----:B-1----:R-:W-:Y:S01]  /*9c70*/  MOV R5, 0xff800000 ;  /* 0xff80000000057802 */ /* 0x002fe20000000f00 */
[----:B-----5:R-:W-:Y:S02]  /*9c80*/  @P1 FMUL.FTZ R10, R10, 0.69314718246459960938 ;  /* 0x3f3172180a0a1820 */ /* 0x020fe40000410000 */
        /* <DEDUP_REMOVED lines=28> */
[----:B------:R-:W-:Y:S01]  /*9e50*/  FMUL.FTZ R163, R9, R163 ;  /* 0x000000a309a37220 */ /* 0x000fe20000410000 */
[----:B------:R-:W-:Y:S01]  /*9e60*/  MOV R9, 0xff800000 ;  /* 0xff80000000097802 */ /* 0x000fe20000000f00 */
        /* <DEDUP_REMOVED lines=31> */
[----:B------:R-:W-:Y:S01]  /*a060*/  FMUL.FTZ R167, R8, R167 ;  /* 0x000000a708a77220 */ /* 0x000fe20000410000 */
[----:B------:R-:W-:Y:S01]  /*a070*/  MOV R8, 0xff800000 ;  /* 0xff80000000087802 */ /* 0x000fe20000000f00 */
[----:B------:R-:W-:-:S02]  /*a080*/  @P3 FFMA.FTZ R4, R14, R196, R7 ;  /* 0x000000c40e043223 */ /* 0x000fc40000010007 */
[----:B------:R-:W-:Y:S02]  /*a090*/  @P2 FFMA.FTZ R5, R13, R3, R6 ;  /* 0x000000030d052223 */ /* 0x000fe40000010006 */
[----:B------:R-:W-:Y:S02]  /*a0a0*/  @P1 FFMA.FTZ R8, R12, R2, R10 ;  /* 0x000000020c081223 */ /* 0x000fe4000001000a */
[----:B------:R-:W-:Y:S02]  /*a0b0*/  @P0 FFMA.FTZ R9, R11, R0, R15 ;  /* 0x000000000b090223 */ /* 0x000fe4000001000f */
.L_x_136:
[----:B------:R-:W-:Y:S05]  /*a0c0*/  @P4 BRA `(.L_x_156) ;  /* 0x0000209000004947 */ /* 0x000fea0003800000 */
[----:B------:R-:W1:Y:S01]  /*a0d0*/  S2R R7, SR_TID.X ;  /* 0x0000000000077919 */ /* 0x000e620000002100 */
[----:B------:R-:W-:Y:S01]  /*a0e0*/  IMAD R16, RZ, RZ, -UR10 ;  /* 0x8000000aff107e24 */ /* 0x000fe2000f8e02ff */
[----:B------:R-:W-:Y:S01]  /*a0f0*/  USHF.R.S32.HI UR6, URZ, 0x1f, UR10 ;  /* 0x0000001f3f067899 */ /* 0x000fe2000801140a */
[----:B------:R-:W-:Y:S01]  /*a100*/  IMAD.MOV.U32 R13, RZ, RZ, c[0x0][0x4e8] ;  /* 0x00013a00ff0d7624 */ /* 0x000fe200078e00ff */
[----:B------:R-:W3:Y:S01]  /*a110*/  S2R R0, SR_CTAID.Y ;  /* 0x0000000000007919 */ /* 0x000ee20000002600 */
[----:B------:R-:W-:Y:S01]  /*a120*/  ULDC.64 UR4, c[0x0][0x4d0] ;  /* 0x0001340000047ab9 */ /* 0x000fe20000000a00 */
[----:B------:R-:W-:Y:S01]  /*a130*/  BSSY B0, `(.L_x_157) ;  /* 0x00000dc000007945 */ /* 0x000fe20003800000 */
[----:B------:R-:W-:Y:S01]  /*a140*/  UIMAD UR7, UR6, UR4, URZ ;  /* 0x00000004060772a4 */ /* 0x000fe2000f8e023f */
[----:B------:R-:W4:Y:S01]  /*a150*/  S2R R20, SR_CTAID.Z ;  /* 0x0000000000147919 */ /* 0x000f220000002700 */
[----:B--2---:R-:W-:-:S03]  /*a160*/  UIMAD.WIDE.U32 UR8, UR10, UR4, URZ ;  /* 0x000000040a0872a5 */ /* 0x004fc6000f8e003f */
[----:B------:R-:W-:Y:S01]  /*a170*/  BAR.SYNC.DEFER_BLOCKING 0x1, 0x80 ;  /* 0x0042000000007b1d */ /* 0x000fe20000010000 */
[----:B------:R-:W-:Y:S01]  /*a180*/  UIMAD UR5, UR10, UR5, UR7 ;  /* 0x000000050a0572a4 */ /* 0x000fe2000f8e0207 */
[C---:B------:R-:W-:Y:S01]  /*a190*/  ISETP.NE.AND P0, PT, R13.reuse, 0x1, PT ;  /* 0x000000010d00780c */ /* 0x040fe20003f05270 */
[----:B------:R-:W-:Y:S02]  /*a1a0*/  IMAD.U32 R23, RZ, RZ, UR9 ;  /* 0x00000009ff177e24 */ /* 0x000fe4000f8e00ff */
[----:B------:R-:W-:Y:S01]  /*a1b0*/  UIADD3 UR5, UR9, UR5, URZ ;  /* 0x0000000509057290 */ /* 0x000fe2000fffe03f */
[----:B------:R-:W2:Y:S01]  /*a1c0*/  S2R R12, SR_CTAID.X ;  /* 0x00000000000c7919 */ /* 0x000ea20000002500 */
[----:B------:R-:W-:Y:S02]  /*a1d0*/  IMAD.U32 R22, RZ, RZ, UR8 ;  /* 0x00000008ff167e24 */ /* 0x000fe4000f8e00ff */
[----:B------:R-:W-:Y:S02]  /*a1e0*/  IMAD R13, R13, c[0x0][0x388], RZ ;  /* 0x0000e2000d0d7a24 */ /* 0x000fe400078e02ff */
[----:B------:R-:W-:Y:S01]  /*a1f0*/  IMAD.U32 R23, RZ, RZ, UR5 ;  /* 0x00000005ff177e24 */ /* 0x000fe2000f8e00ff */
[----:B-1----:R-:W-:Y:S01]  /*a200*/  SHF.R.S32.HI R3, RZ, 0x1f, R7 ;  /* 0x0000001fff037819 */ /* 0x002fe20000011407 */
[----:B------:R-:W-:-:S02]  /*a210*/  ULDC.64 UR4, c[0x0][0x438] ;  /* 0x00010e0000047ab9 */ /* 0x000fc40000000a00 */
[----:B------:R-:W-:Y:S01]  /*a220*/  UIMAD UR6, UR6, UR4, URZ ;  /* 0x00000004060672a4 */ /* 0x000fe2000f8e023f */
[CC--:B------:R-:W-:Y:S01]  /*a230*/  LEA.HI R6, R3.reuse, R7.reuse, RZ, 0x2 ;  /* 0x0000000703067211 */ /* 0x0c0fe200078f10ff */
[----:B---3--:R-:W-:Y:S01]  /*a240*/  IMAD R16, R16, c[0x0][0x550], R0 ;  /* 0x0001540010107a24 */ /* 0x008fe200078e0200 */
[-C--:B------:R-:W-:Y:S01]  /*a250*/  LEA.HI R3, R3, R7.reuse, RZ, 0x5 ;  /* 0x0000000703037211 */ /* 0x080fe200078f28ff */
[----:B------:R-:W-:Y:S01]  /*a260*/  UIMAD.WIDE.U32 UR8, UR10, UR4, URZ ;  /* 0x000000040a0872a5 */ /* 0x000fe2000f8e003f */
[----:B------:R-:W-:Y:S01]  /*a270*/  LOP3.LUT R6, R6, 0xfffffffc, RZ, 0xc0, !PT ;  /* 0xfffffffc06067812 */ /* 0x000fe200078ec0ff */
[----:B------:R-:W-:Y:S01]  /*a280*/  UIMAD UR4, UR10, UR5, UR6 ;  /* 0x000000050a0472a4 */ /* 0x000fe2000f8e0206 */
[----:B------:R-:W-:Y:S01]  /*a290*/  LOP3.LUT R2, R3, 0xffffffe0, RZ, 0xc0, !PT ;  /* 0xffffffe003027812 */ /* 0x000fe200078ec0ff */
[----:B----4-:R-:W-:Y:S01]  /*a2a0*/  IMAD.WIDE.U32 R22, R20, c[0x0][0x4d8], R22 ;  /* 0x0001360014167a25 */ /* 0x010fe200078e0016 */
[----:B------:R-:W-:Y:S01]  /*a2b0*/  IADD3 R6, -R6, R7, RZ ;  /* 0x0000000706067210 */ /* 0x000fe20007ffe1ff */
[----:B------:R-:W-:Y:S01]  /*a2c0*/  UIADD3 UR4, UR9, UR4, URZ ;  /* 0x0000000409047290 */ /* 0x000fe2000fffe03f */
[----:B------:R-:W-:Y:S01]  /*a2d0*/  MOV R18, UR8 ;  /* 0x0000000800127c02 */ /* 0x000fe20008000f00 */
[----:B------:R-:W-:Y:S01]  /*a2e0*/  IMAD.IADD R2, R7, 0x1, -R2 ;  /* 0x0000000107027824 */ /* 0x000fe200078e0a02 */
[----:B------:R-:W-:Y:S01]  /*a2f0*/  LEA.HI R0, R6, R6, RZ, 0x1 ;  /* 0x0000000606007211 */ /* 0x000fe200078f08ff */
[----:B------:R-:W-:Y:S01]  /*a300*/  IMAD.U32 R19, RZ, RZ, UR9 ;  /* 0x00000009ff137e24 */ /* 0x000fe2000f8e00ff */
[----:B------:R-:W-:Y:S01]  /*a310*/  SHF.R.S32.HI R7, RZ, 0x5, R3 ;  /* 0x00000005ff077819 */ /* 0x000fe20000011403 */
[----:B------:R-:W-:Y:S01]  /*a320*/  IMAD.U32 R11, RZ, RZ, UR4 ;  /* 0x00000004ff0b7e24 */ /* 0x000fe2000f8e00ff */
[----:B------:R-:W-:-:S02]  /*a330*/  LOP3.LUT R10, R0, 0x1ffffffe, RZ, 0xc0, !PT ;  /* 0x1ffffffe000a7812 */ /* 0x000fc400078ec0ff */
[----:B------:R-:W-:Y:S02]  /*a340*/  SHF.R.S32.HI R3, RZ, 0x1f, R3 ;  /* 0x0000001fff037819 */ /* 0x000fe40000011403 */
[----:B------:R-:W-:Y:S01]  /*a350*/  SHF.L.U32 R15, R0, 0x5, RZ ;  /* 0x00000005000f7819 */ /* 0x000fe200000006ff */
[----:B------:R-:W-:Y:S01]  /*a360*/  IMAD.IADD R6, R6, 0x1, -R10 ;  /* 0x0000000106067824 */ /* 0x000fe200078e0a0a */
[----:B------:R-:W-:Y:S02]  /*a370*/  LEA.HI R10, R3, R7, RZ, 0x2 ;  /* 0x00000007030a7211 */ /* 0x000fe400078f10ff */
[----:B------:R-:W-:Y:S02]  /*a380*/  SHF.R.S32.HI R0, RZ, 0x1f, R2 ;  /* 0x0000001fff007819 */ /* 0x000fe40000011402 */
[----:B------:R-:W-:Y:S02]  /*a390*/  LOP3.LUT R10, R10, 0xffffffc, RZ, 0xc0, !PT ;  /* 0x0ffffffc0a0a7812 */ /* 0x000fe400078ec0ff */
[----:B------:R-:W-:-:S02]  /*a3a0*/  LOP3.LUT R15, R15, 0xffffffc0, RZ, 0xc0, !PT ;  /* 0xffffffc00f0f7812 */ /* 0x000fc400078ec0ff */
[----:B------:R-:W-:Y:S01]  /*a3b0*/  LEA.HI R0, R0, R2, RZ, 0x2 ;  /* 0x0000000200007211 */ /* 0x000fe200078f10ff */
[----:B------:R-:W-:Y:S01]  /*a3c0*/  IMAD.IADD R10, R7, 0x1, -R10 ;  /* 0x00000001070a7824 */ /* 0x000fe200078e0a0a */
[----:B------:R-:W-:Y:S01]  /*a3d0*/  SHF.R.S32.HI R3, RZ, 0x1f, R20 ;  /* 0x0000001fff037819 */ /* 0x000fe20000011414 */
[----:B------:R-:W-:Y:S01]  /*a3e0*/  IMAD R15, R6, 0x8, R15 ;  /* 0x00000008060f7824 */ /* 0x000fe200078e020f */
[----:B------:R-:W-:Y:S02]  /*a3f0*/  SHF.R.S32.HI R6, RZ, 0x2, R0 ;  /* 0x00000002ff067819 */ /* 0x000fe40000011400 */
[----:B------:R-:W-:Y:S01]  /*a400*/  SHF.R.S32.HI R14, RZ, 0x1f, R16 ;  /* 0x0000001fff0e7819 */ /* 0x000fe20000011410 */
[C---:B------:R-:W-:Y:S01]  /*a410*/  IMAD R7, R3.reuse, c[0x0][0x4d8], RZ ;  /* 0x0001360003077a24 */ /* 0x040fe200078e02ff */
[----:B------:R-:W-:Y:S01]  /*a420*/  LEA R6, R10, R6, 0x4 ;  /* 0x000000060a067211 */ /* 0x000fe200078e20ff */
[----:B------:R-:W-:Y:S01]  /*a430*/  IMAD R3, R3, c[0x0][0x440], RZ ;  /* 0x0001100003037a24 */ /* 0x000fe200078e02ff */
[----:B------:R-:W-:Y:S01]  /*a440*/  LOP3.LUT P1, RZ, R2, 0x3, RZ, 0xc0, !PT ;  /* 0x0000000302ff7812 */ /* 0x000fe2000782c0ff */
[----:B------:R-:W-:Y:S01]  /*a450*/  IMAD.MOV.U32 R10, RZ, RZ, R18 ;  /* 0x000000ffff0a7224 */ /* 0x000fe200078e0012 */
[----:B------:R-:W-:Y:S01]  /*a460*/  IADD3 R15, R6, R15, RZ ;  /* 0x0000000f060f7210 */ /* 0x000fe20007ffe0ff */
[----:B------:R-:W-:Y:S01]  /*a470*/  IMAD R7, R20, c[0x0][0x4dc], R7 ;  /* 0x0001370014077a24 */ /* 0x000fe200078e0207 */
[----:B------:R-:W-:Y:S01]  /*a480*/  LOP3.LUT R0, R0, 0x7ffffffc, RZ, 0xc0, !PT ;  /* 0x7ffffffc00007812 */ /* 0x000fe200078ec0ff */
[----:B------:R-:W-:-:S02]  /*a490*/  IMAD R3, R20, c[0x0][0x444], R3 ;  /* 0x0001110014037a24 */ /* 0x000fc400078e0203 */
[----:B--2---:R-:W-:Y:S01]  /*a4a0*/  IMAD R15, R12, 0x80, R15 ;  /* 0x000000800c0f7824 */ /* 0x004fe200078e020f */
[----:B------:R-:W-:Y:S01]  /*a4b0*/  IADD3 R0, R2, -R0, RZ ;  /* 0x8000000002007210 */ /* 0x000fe20007ffe0ff */
[----:B------:R-:W-:-:S04]  /*a4c0*/  IMAD.WIDE.U32 R20, R20, c[0x0][0x440], R10 ;  /* 0x0001100014147a25 */ /* 0x000fc800078e000a */
[----:B------:R-:W-:-:S04]  /*a4d0*/  @P0 IMAD.HI.U32 R17, R15, c[0x0][0x4ec], RZ ;  /* 0x00013b000f110a27 */ /* 0x000fc800078e00ff */
[----:B------:R-:W-:-:S04]  /*a4e0*/  @P0 IMAD.HI.U32 R10, R15, c[0x0][0x4ec], RZ ;  /* 0x00013b000f0a0a27 */ /* 0x000fc800078e00ff */
[----:B------:R-:W-:Y:S01]  /*a4f0*/  IMAD.IADD R21, R21, 0x1, R3 ;  /* 0x0000000115157824 */ /* 0x000fe200078e0203 */
[----:B------:R-:W-:Y:S01]  /*a500*/  MOV R3, R15 ;  /* 0x0000000f00037202 */ /* 0x000fe20000000f00 */
[----:B------:R-:W-:Y:S01]  /*a510*/  IMAD.IADD R23, R23, 0x1, R7 ;  /* 0x0000000117177824 */ /* 0x000fe200078e0207 */
[----:B------:R-:W-:Y:S01]  /*a520*/  @P0 SHF.R.U32.HI R3, RZ, c[0x0][0x4f0], R17 ;  /* 0x00013c00ff030a19 */ /* 0x000fe20000011611 */
[----:B------:R-:W-:Y:S01]  /*a530*/  IMAD.MOV.U32 R7, RZ, RZ, R15 ;  /* 0x000000ffff077224 */ /* 0x000fe200078e000f */
[----:B------:R-:W-:Y:S01]  /*a540*/  @P0 SHF.R.U32.HI R7, RZ, c[0x0][0x4f0], R10 ;  /* 0x00013c00ff070a19 */ /* 0x000fe2000001160a */
[C---:B------:R-:W-:Y:S02]  /*a550*/  IMAD R11, R14.reuse, c[0x0][0x448], RZ ;  /* 0x000112000e0b7a24 */ /* 0x040fe400078e02ff */
[----:B------:R-:W-:Y:S01]  /*a560*/  IMAD R10, R14, c[0x0][0x4e0], RZ ;  /* 0x000138000e0a7a24 */ /* 0x000fe200078e02ff */
[----:B------:R-:W-:Y:S01]  /*a570*/  SHF.R.S32.HI R14, RZ, 0x1f, R7 ;  /* 0x0000001fff0e7819 */ /* 0x000fe20000011407 */
[----:B------:R-:W-:-:S02]  /*a580*/  IMAD.MOV R18, RZ, RZ, -R3 ;  /* 0x000000ffff127224 */ /* 0x000fc400078e0a03 */
[C---:B------:R-:W-:Y:S02]  /*a590*/  IMAD R11, R16.reuse, c[0x0][0x44c], R11 ;  /* 0x00011300100b7a24 */ /* 0x040fe400078e020b */
[----:B------:R-:W-:-:S04]  /*a5a0*/  IMAD.WIDE.U32 R20, R16, c[0x0][0x448], R20 ;  /* 0x0001120010147a25 */ /* 0x000fc800078e0014 */
[C---:B------:R-:W-:Y:S01]  /*a5b0*/  IMAD R10, R16.reuse, c[0x0][0x4e4], R10 ;  /* 0x00013900100a7a24 */ /* 0x040fe200078e020a */
[----:B------:R-:W-:Y:S01]  /*a5c0*/  IADD3 R21, R21, R11, RZ ;  /* 0x0000000b15157210 */ /* 0x000fe20007ffe0ff */
[----:B------:R-:W-:Y:S01]  /*a5d0*/  IMAD.WIDE.U32 R16, R16, c[0x0][0x4e0], R22 ;  /* 0x0001380010107a25 */ /* 0x000fe200078e0016 */
[----:B------:R-:W-:-:S03]  /*a5e0*/  SHF.R.S32.HI R11, RZ, 0x1f, R3 ;  /* 0x0000001fff0b7819 */ /* 0x000fc60000011403 */
[----:B------:R-:W-:Y:S01]  /*a5f0*/  IMAD R18, R18, c[0x0][0x4e8], R15 ;  /* 0x00013a0012127a24 */ /* 0x000fe200078e020f */
[----:B------:R-:W-:Y:S01]  /*a600*/  IADD3 R16, P0, R3, R16, RZ ;  /* 0x0000001003107210 */ /* 0x000fe20007f1e0ff */
[----:B------:R-:W-:Y:S02]  /*a610*/  IMAD R14, R14, c[0x0][0x430], RZ ;  /* 0x00010c000e0e7a24 */ /* 0x000fe400078e02ff */
[----:B------:R-:W-:Y:S01]  /*a620*/  IMAD R12, R12, 0x80, R6 ;  /* 0x000000800c0c7824 */ /* 0x000fe200078e0206 */
[----:B------:R-:W-:Y:S01]  /*a630*/  SHF.R.S32.HI R3, RZ, 0x1f, R18 ;  /* 0x0000001fff037819 */ /* 0x000fe20000011412 */
[----:B------:R-:W-:Y:S01]  /*a640*/  IMAD R14, R7, c[0x0][0x434], R14 ;  /* 0x00010d00070e7a24 */ /* 0x000fe200078e020e */
[----:B------:R-:W-:Y:S01]  /*a650*/  IADD3.X R17, R11, R17, R10, P0, !PT ;  /* 0x000000110b117210 */ /* 0x000fe200007fe40a */
[----:B------:R-:W-:Y:S01]  /*a660*/  IMAD.WIDE.U32 R10, R7, c[0x0][0x430], R20 ;  /* 0x00010c00070a7a25 */ /* 0x000fe200078e0014 */
[----:B------:R-:W-:-:S03]  /*a670*/  ISETP.GE.OR P4, PT, R12, R13, P1 ;  /* 0x0000000d0c00720c */ /* 0x000fc60000f86670 */
[----:B------:R-:W-:Y:S02]  /*a680*/  IMAD R3, R3, c[0x0][0x4c8], RZ ;  /* 0x0001320003037a24 */ /* 0x000fe400078e02ff */
[----:B------:R-:W-:Y:S02]  /*a690*/  IMAD.MOV R7, RZ, RZ, -R7 ;  /* 0x000000ffff077224 */ /* 0x000fe400078e0a07 */
[----:B------:R-:W-:-:S04]  /*a6a0*/  IMAD.WIDE.U32 R16, R18, c[0x0][0x4c8], R16 ;  /* 0x0001320012107a25 */ /* 0x000fc800078e0010 */
[----:B------:R-:W-:Y:S02]  /*a6b0*/  IMAD R3, R18, c[0x0][0x4cc], R3 ;  /* 0x0001330012037a24 */ /* 0x000fe400078e0203 */
[----:B------:R-:W-:Y:S02]  /*a6c0*/  IMAD R7, R7, c[0x0][0x4e8], R15 ;  /* 0x00013a0007077a24 */ /* 0x000fe400078e020f */
[----:B------:R-:W-:Y:S01]  /*a6d0*/  IMAD.IADD R11, R11, 0x1, R14 ;  /* 0x000000010b0b7824 */ /* 0x000fe200078e020e */
[C---:B------:R-:W-:Y:S02]  /*a6e0*/  LEA R14, P0, R16.reuse, c[0x0][0x4a8], 0x2 ;  /* 0x00012a00100e7a11 */ /* 0x040fe400078010ff */
[----:B------:R-:W-:Y:S01]  /*a6f0*/  IADD3 R15, R17, R3, RZ ;  /* 0x00000003110f7210 */ /* 0x000fe20007ffe0ff */
[----:B------:R-:W-:Y:S01]  /*a700*/  IMAD.WIDE.U32 R22, R7, c[0x0][0x428], R10 ;  /* 0x00010a0007167a25 */ /* 0x000fe200078e000a */
[----:B------:R-:W-:Y:S01]  /*a710*/  SHF.R.S32.HI R3, RZ, 0x1f, R7 ;  /* 0x0000001fff037819 */ /* 0x000fe20000011407 */
[----:B------:R-:W-:Y:S01]  /*a720*/  SHFL.IDX PT, R20, R14, RZ, 0x1c1f ;  /* 0x001c1fff0e147589 */ /* 0x000fe200000e0000 */
[----:B------:R-:W-:-:S02]  /*a730*/  LEA.HI.X R6, R16, c[0x0][0x4ac], R15, 0x2, P0 ;  /* 0x00012b0010067a11 */ /* 0x000fc400000f140f */
[C---:B------:R-:W-:Y:S01]  /*a740*/  IADD3 R11, R12.reuse, 0x8, RZ ;  /* 0x000000080c0b7810 */ /* 0x040fe20007ffe0ff */
[----:B------:R-:W-:Y:S01]  /*a750*/  SHFL.IDX PT, R18, R14, 0x1, 0x1c1f ;  /* 0x003c1f000e127f89 */ /* 0x000fe200000e0000 */
[----:B------:R-:W-:Y:S01]  /*a760*/  IMAD R3, R3, c[0x0][0x428], RZ ;  /* 0x00010a0003037a24 */ /* 0x000fe200078e02ff */
[C---:B------:R-:W-:Y:S02]  /*a770*/  IADD3 R10, R12.reuse, 0x40, RZ ;  /* 0x000000400c0a7810 */ /* 0x040fe40007ffe0ff */
[----:B------:R-:W1:Y:S01]  /*a780*/  SHFL.IDX PT, R21, R6, RZ, 0x1c1f ;  /* 0x001c1fff06157589 */ /* 0x000e6200000e0000 */
[----:B------:R-:W-:Y:S01]  /*a790*/  IMAD R3, R7, c[0x0][0x42c], R3 ;  /* 0x00010b0007037a24 */ /* 0x000fe200078e0203 */
[----:B------:R-:W-:Y:S02]  /*a7a0*/  IADD3 R7, R12, 0x48, RZ ;  /* 0x000000480c077810 */ /* 0x000fe40007ffe0ff */
[----:B------:R-:W2:Y:S01]  /*a7b0*/  SHFL.IDX PT, R19, R6, 0x1, 0x1c1f ;  /* 0x003c1f0006137f89 */ /* 0x000ea200000e0000 */
[-C--:B------:R-:W-:Y:S01]  /*a7c0*/  ISETP.GE.OR P3, PT, R11, R13.reuse, P1 ;  /* 0x0000000d0b00720c */ /* 0x080fe20000f66670 */
[----:B------:R-:W-:Y:S01]  /*a7d0*/  IMAD.IADD R3, R23, 0x1, R3 ;  /* 0x0000000117037824 */ /* 0x000fe200078e0203 */
[-C--:B------:R-:W-:Y:S01]  /*a7e0*/  ISETP.GE.OR P2, PT, R10, R13.reuse, P1 ;  /* 0x0000000d0a00720c */ /* 0x080fe20000f46670 */
[----:B------:R-:W-:Y:S01]  /*a7f0*/  SHFL.IDX PT, R16, R14, 0x2, 0x1c1f ;  /* 0x005c1f000e107f89 */ /* 0x000fe200000e0000 */
[----:B------:R-:W-:-:S02]  /*a800*/  ISETP.GE.OR P1, PT, R7, R13, P1 ;  /* 0x0000000d0700720c */ /* 0x000fc40000f26670 */
[-C--:B------:R-:W-:Y:S01]  /*a810*/  ISETP.GE.AND P5, PT, R10, R13.reuse, PT ;  /* 0x0000000d0a00720c */ /* 0x080fe20003fa6270 */
[----:B------:R-:W3:Y:S01]  /*a820*/  SHFL.IDX PT, R17, R6, 0x2, 0x1c1f ;  /* 0x005c1f0006117f89 */ /* 0x000ee200000e0000 */
[----:B------:R-:W-:-:S03]  /*a830*/  ISETP.GE.AND P6, PT, R7, R13, PT ;  /* 0x0000000d0700720c */ /* 0x000fc60003fc6270 */
[----:B------:R-:W-:Y:S04]  /*a840*/  SHFL.IDX PT, R14, R14, 0x3, 0x1c1f ;  /* 0x007c1f000e0e7f89 */ /* 0x000fe800000e0000 */
[----:B------:R4:W5:Y:S04]  /*a850*/  SHFL.IDX PT, R15, R6, 0x3, 0x1c1f ;  /* 0x007c1f00060f7f89 */ /* 0x00096800000e0000 */
[----:B-1----:R-:W-:Y:S04]  /*a860*/  @!P4 ST.E [R20.64], R4 ;  /* 0x000000041400c985 */ /* 0x002fe8000c10190c */
[----:B--2---:R1:W-:Y:S04]  /*a870*/  @!P3 ST.E [R18.64], R5 ;  /* 0x000000051200b985 */ /* 0x0043e8000c10190c */
[----:B---3--:R2:W-:Y:S01]  /*a880*/  @!P2 ST.E [R16.64], R8 ;  /* 0x000000081000a985 */ /* 0x0085e2000c10190c */
[----:B----4-:R-:W-:-:S03]  /*a890*/  LEA R6, P0, R22, c[0x0][0x400], 0x2 ;  /* 0x0001000016067a11 */ /* 0x010fc600078010ff */
[----:B-----5:R2:W-:Y:S01]  /*a8a0*/  @!P1 ST.E [R14.64], R9 ;  /* 0x000000090e009985 */ /* 0x0205e2000c10190c */
[-C--:B------:R-:W-:Y:S02]  /*a8b0*/  ISETP.GE.AND P1, PT, R12, R13.reuse, PT ;  /* 0x0000000d0c00720c */ /* 0x080fe40003f26270 */
[----:B------:R-:W-:Y:S01]  /*a8c0*/  LEA.HI.X R3, R22, c[0x0][0x404], R3, 0x2, P0 ;  /* 0x0001010016037a11 */ /* 0x000fe200000f1403 */
[----:B------:R2:W3:Y:S01]  /*a8d0*/  SHFL.IDX PT, R20, R6, RZ, 0x1c1f ;  /* 0x001c1fff06147589 */ /* 0x0004e200000e0000 */
[----:B------:R-:W-:-:S03]  /*a8e0*/  ISETP.GE.AND P0, PT, R11, R13, PT ;  /* 0x0000000d0b00720c */ /* 0x000fc60003f06270 */
[----:B------:R2:W4:Y:S01]  /*a8f0*/  SHFL.IDX PT, R21, R3, RZ, 0x1c1f ;  /* 0x001c1fff03157589 */ /* 0x00052200000e0000 */
[----:B-1----:R-:W-:-:S05]  /*a900*/  IMAD.SHL.U32 R5, R0, 0x2, RZ ;  /* 0x0000000200057824 */ /* 0x002fca00078e00ff */
[----:B------:R-:W-:Y:S05]  /*a910*/  @P1 BRA `(.L_x_158) ;  /* 0x000005d000001947 */ /* 0x000fea0003800000 */
[C---:B------:R-:W-:Y:S02]  /*a920*/  IADD3 R4, R5.reuse, 0x8, RZ ;  /* 0x0000000805047810 */ /* 0x040fe40007ffe0ff */
[C---:B------:R-:W-:Y:S02]  /*a930*/  IADD3 R2, R5.reuse, 0x10, RZ ;  /* 0x0000001005027810 */ /* 0x040fe40007ffe0ff */
[----:B------:R-:W-:Y:S02]  /*a940*/  ISETP.GE.AND P3, PT, R4, c[0x0][0x3c8], PT ;  /* 0x0000f20004007a0c */ /* 0x000fe40003f66270 */
[----:B------:R-:W-:Y:S02]  /*a950*/  ISETP.GE.AND P2, PT, R2, c[0x0][0x3c8], PT ;  /* 0x0000f20002007a0c */ /* 0x000fe40003f46270 */
[C---:B------:R-:W-:Y:S02]  /*a960*/  IADD3 R0, R5.reuse, 0x18, RZ ;  /* 0x0000001805007810 */ /* 0x040fe40007ffe0ff */
[----:B------:R-:W-:-:S02]  /*a970*/  ISETP.GE.AND P4, PT, R5, c[0x0][0x3c8], PT ;  /* 0x0000f20005007a0c */ /* 0x000fc40003f86270 */
[----:B------:R-:W-:Y:S02]  /*a980*/  ISETP.GE.AND P1, PT, R0, c[0x0][0x3c8], PT ;  /* 0x0000f20000007a0c */ /* 0x000fe40003f26270 */
[----:B------:R-:W-:-:S03]  /*a990*/  IADD3 R7, R5, 0x28, RZ ;  /* 0x0000002805077810 */ /* 0x000fc60007ffe0ff */
[----:B------:R-:W-:Y:S02]  /*a9a0*/  @!P3 LEA.HI R4, R4, R4, RZ, 0x1 ;  /* 0x000000040404b211 */ /* 0x000fe400078f08ff */
[----:B------:R-:W-:Y:S02]  /*a9b0*/  @!P2 LEA.HI R2, R2, R2, RZ, 0x1 ;  /* 0x000000020202a211 */ /* 0x000fe400078f08ff */
[----:B------:R-:W-:Y:S02]  /*a9c0*/  @!P3 LOP3.LUT R4, R4, 0xfffffffe, RZ, 0xc0, !PT ;  /* 0xfffffffe0404b812 */ /* 0x000fe400078ec0ff */
[C-C-:B--234-:R-:W-:Y:S01]  /*a9d0*/  @!P4 IMAD.WIDE R8, R5.reuse, 0x4, R20.reuse ;  /* 0x000000040508c825 */ /* 0x15cfe200078e0214 */
[----:B------:R-:W-:Y:S02]  /*a9e0*/  @!P2 LOP3.LUT R2, R2, 0xfffffffe, RZ, 0xc0, !PT ;  /* 0xfffffffe0202a812 */ /* 0x000fe400078ec0ff */
[----:B------:R-:W-:Y:S01]  /*a9f0*/  @!P1 LEA.HI R0, R0, R0, RZ, 0x1 ;  /* 0x0000000000009211 */ /* 0x000fe200078f08ff */
[----:B------:R-:W-:Y:S01]  /*aa00*/  @!P3 IMAD.WIDE R10, R4, 0x4, R20 ;  /* 0x00000004040ab825 */ /* 0x000fe200078e0214 */
[----:B------:R1:W-:Y:S01]  /*aa10*/  @!P4 ST.E.64 [R8.64], R192 ;  /* 0x000000c00800c985 */ /* 0x0003e2000c101b0c */
[----:B------:R-:W-:-:S02]  /*aa20*/  IADD3 R4, R5, 0x20, RZ ;  /* 0x0000002005047810 */ /* 0x000fc40007ffe0ff */
[----:B------:R-:W-:Y:S01]  /*aa30*/  @!P1 LOP3.LUT R0, R0, 0xfffffffe, RZ, 0xc0, !PT ;  /* 0xfffffffe00009812 */ /* 0x000fe200078ec0ff */
[----:B------:R2:W-:Y:S01]  /*aa40*/  @!P3 ST.E.64 [R10.64], R180 ;  /* 0x000000b40a00b985 */ /* 0x0005e2000c101b0c */
[----:B------:R-:W-:Y:S02]  /*aa50*/  ISETP.GE.AND P4, PT, R4, c[0x0][0x3c8], PT ;  /* 0x0000f20004007a0c */ /* 0x000fe40003f86270 */
[----:B------:R-:W-:-:S11]  /*aa60*/  ISETP.GE.AND P3, PT, R7, c[0x0][0x3c8], PT ;  /* 0x0000f20007007a0c */ /* 0x000fd60003f66270 */
[----:B------:R-:W-:Y:S02]  /*aa70*/  @!P4 LEA.HI R4, R4, R4, RZ, 0x1 ;  /* 0x000000040404c211 */ /* 0x000fe400078f08ff */
[----:B------:R-:W-:Y:S02]  /*aa80*/  @!P3 LEA.HI R7, R7, R7, RZ, 0x1 ;  /* 0x000000070707b211 */ /* 0x000fe400078f08ff */
[----:B------:R-:W-:Y:S02]  /*aa90*/  @!P4 LOP3.LUT R4, R4, 0xfffffffe, RZ, 0xc0, !PT ;  /* 0xfffffffe0404c812 */ /* 0x000fe400078ec0ff */
[----:B------:R-:W-:Y:S01]  /*aaa0*/  @!P3 LOP3.LUT R7, R7, 0xfffffffe, RZ, 0xc0, !PT ;  /* 0xfffffffe0707b812 */ /* 0x000fe200078ec0ff */
[----:B-1----:R-:W-:Y:S01]  /*aab0*/  @!P2 IMAD.WIDE R8, R2, 0x4, R20 ;  /* 0x000000040208a825 */ /* 0x002fe200078e0214 */
[----:B------:R-:W-:-:S03]  /*aac0*/  IADD3 R2, R5, 0x30, RZ ;  /* 0x0000003005027810 */ /* 0x000fc60007ffe0ff */
[----:B--2---:R-:W-:Y:S01]  /*aad0*/  @!P3 IMAD.WIDE R10, R7, 0x4, R20 ;  /* 0x00000004070ab825 */ /* 0x004fe200078e0214 */
[----:B------:R1:W-:Y:S01]  /*aae0*/  @!P2 ST.E.64 [R8.64], R68 ;  /* 0x000000440800a985 */ /* 0x0003e2000c101b0c */
[----:B------:R-:W-:Y:S02]  /*aaf0*/  ISETP.GE.AND P2, PT, R2, c[0x0][0x3c8], PT ;  /* 0x0000f20002007a0c */ /* 0x000fe40003f46270 */
[----:B------:R-:W-:-:S11]  /*ab00*/  IADD3 R7, R5, 0x48, RZ ;  /* 0x0000004805077810 */ /* 0x000fd60007ffe0ff */
[----:B------:R-:W-:-:S04]  /*ab10*/  @!P2 LEA.HI R2, R2, R2, RZ, 0x1 ;  /* 0x000000020202a211 */ /* 0x000fc800078f08ff */
[----:B------:R-:W-:-:S05]  /*ab20*/  @!P2 LOP3.LUT R2, R2, 0xfffffffe, RZ, 0xc0, !PT ;  /* 0xfffffffe0202a812 */ /* 0x000fca00078ec0ff */
[----:B------:R-:W-:Y:S01]  /*ab30*/  @!P2 IMAD.WIDE R12, R2, 0x4, R20 ;  /* 0x00000004020ca825 */ /* 0x000fe200078e0214 */
[----:B------:R-:W-:-:S03]  /*ab40*/  IADD3 R2, R5, 0x40, RZ ;  /* 0x0000004005027810 */ /* 0x000fc60007ffe0ff */
        /* <DEDUP_REMOVED lines=10> */
[----:B------:R2:W-:Y:S01]  /*abf0*/  @!P3 ST.E.64 [R10.64], R96 ;  /* 0x000000600a00b985 */ /* 0x0005e2000c101b0c */
[----:B------:R-:W-:-:S03]  /*ac00*/  ISETP.GE.AND P3, PT, R7, c[0x0][0x3c8], PT ;  /* 0x0000f20007007a0c */ /* 0x000fc60003f66270 */
[----:B------:R3:W-:Y:S01]  /*ac10*/  @!P2 ST.E.64 [R12.64], R100 ;  /* 0x000000640c00a985 */ /* 0x0007e2000c101b0c */
[----:B------:R-:W-:-:S05]  /*ac20*/  ISETP.GE.AND P2, PT, R4, c[0x0][0x3c8], PT ;  /* 0x0000f20004007a0c */ /* 0x000fca0003f46270 */
[----:B------:R-:W-:-:S04]  /*ac30*/  @!P4 LEA.HI R2, R2, R2, RZ, 0x1 ;  /* 0x000000020202c211 */ /* 0x000fc800078f08ff */
[----:B------:R-:W-:Y:S02]  /*ac40*/  @!P4 LOP3.LUT R2, R2, 0xfffffffe, RZ, 0xc0, !PT ;  /* 0xfffffffe0202c812 */ /* 0x000fe400078ec0ff */
[----:B------:R-:W-:Y:S02]  /*ac50*/  @!P3 LEA.HI R7, R7, R7, RZ, 0x1 ;  /* 0x000000070707b211 */ /* 0x000fe400078f08ff */
[----:B------:R-:W-:Y:S02]  /*ac60*/  @!P2 LEA.HI R4, R4, R4, RZ, 0x1 ;  /* 0x000000040404a211 */ /* 0x000fe400078f08ff */
[----:B------:R-:W-:Y:S02]  /*ac70*/  @!P3 LOP3.LUT R7, R7, 0xfffffffe, RZ, 0xc0, !PT ;  /* 0xfffffffe0707b812 */ /* 0x000fe400078ec0ff */
[----:B------:R-:W-:Y:S01]  /*ac80*/  @!P2 LOP3.LUT R4, R4, 0xfffffffe, RZ, 0xc0, !PT ;  /* 0xfffffffe0404a812 */ /* 0x000fe200078ec0ff */
[----:B-1----:R-:W-:Y:S01]  /*ac90*/  @!P1 IMAD.WIDE R8, R0, 0x4, R20 ;  /* 0x0000000400089825 */ /* 0x002fe200078e0214 */
[----:B------:R-:W-:-:S03]  /*aca0*/  IADD3 R0, R5, 0x58, RZ ;  /* 0x0000005805007810 */ /* 0x000fc60007ffe0ff */
[--C-:B--2---:R-:W-:Y:S01]  /*acb0*/  @!P3 IMAD.WIDE R10, R7, 0x4, R20.reuse ;  /* 0x00000004070ab825 */ /* 0x104fe200078e0214 */
[----:B------:R1:W-:Y:S01]  /*acc0*/  @!P1 ST.E.64 [R8.64], R112 ;  /* 0x0000007008009985 */ /* 0x0003e2000c101b0c */
[----:B------:R-:W-:Y:S02]  /*acd0*/  ISETP.GE.AND P1, PT, R0, c[0x0][0x3c8], PT ;  /* 0x0000f20000007a0c */ /* 0x000fe40003f26270 */
[----:B---3--:R-:W-:Y:S01]  /*ace0*/  @!P2 IMAD.WIDE R12, R4, 0x4, R20 ;  /* 0x00000004040ca825 */ /* 0x008fe200078e0214 */
[C---:B------:R-:W-:Y:S02]  /*acf0*/  IADD3 R7, R5.reuse, 0x70, RZ ;  /* 0x0000007005077810 */ /* 0x040fe40007ffe0ff */
[----:B------:R-:W-:-:S08]  /*ad00*/  IADD3 R4, R5, 0x78, RZ ;  /* 0x0000007805047810 */ /* 0x000fd00007ffe0ff */
[----:B------:R-:W-:-:S04]  /*ad10*/  @!P1 LEA.HI R0, R0, R0, RZ, 0x1 ;  /* 0x0000000000009211 */ /* 0x000fc800078f08ff */
[----:B------:R-:W-:Y:S01]  /*ad20*/  @!P1 LOP3.LUT R0, R0, 0xfffffffe, RZ, 0xc0, !PT ;  /* 0xfffffffe00009812 */ /* 0x000fe200078ec0ff */
[----:B-1----:R-:W-:Y:S01]  /*ad30*/  @!P4 IMAD.WIDE R8, R2, 0x4, R20 ;  /* 0x000000040208c825 */ /* 0x002fe200078e0214 */
[----:B------:R-:W-:-:S04]  /*ad40*/  IADD3 R2, R5, 0x68, RZ ;  /* 0x0000006805027810 */ /* 0x000fc80007ffe0ff */
[----:B------:R1:W-:Y:S04]  /*ad50*/  @!P4 ST.E.64 [R8.64], R116 ;  /* 0x000000740800c985 */ /* 0x0003e8000c101b0c */
[----:B------:R2:W-:Y:S01]  /*ad60*/  @!P3 ST.E.64 [R10.64], R128 ;  /* 0x000000800a00b985 */ /* 0x0005e2000c101b0c */
[----:B------:R-:W-:-:S03]  /*ad70*/  ISETP.GE.AND P3, PT, R2, c[0x0][0x3c8], PT ;  /* 0x0000f20002007a0c */ /* 0x000fc60003f66270 */
[----:B------:R3:W-:Y:S01]  /*ad80*/  @!P2 ST.E.64 [R12.64], R132 ;  /* 0x000000840c00a985 */ /* 0x0007e2000c101b0c */
[----:B------:R-:W-:-:S09]  /*ad90*/  ISETP.GE.AND P2, PT, R7, c[0x0][0x3c8], PT ;  /* 0x0000f20007007a0c */ /* 0x000fd20003f46270 */
[----:B------:R-:W-:-:S04]  /*ada0*/  @!P3 LEA.HI R2, R2, R2, RZ, 0x1 ;  /* 0x000000020202b211 */ /* 0x000fc800078f08ff */
[----:B------:R-:W-:Y:S02]  /*adb0*/  @!P2 LEA.HI R7, R7, R7, RZ, 0x1 ;  /* 0x000000070707a211 */ /* 0x000fe400078f08ff */
[----:B------:R-:W-:Y:S02]  /*adc0*/  @!P3 LOP3.LUT R2, R2, 0xfffffffe, RZ, 0xc0, !PT ;  /* 0xfffffffe0202b812 */ /* 0x000fe400078ec0ff */
[----:B------:R-:W-:Y:S01]  /*add0*/  @!P2 LOP3.LUT R7, R7, 0xfffffffe, RZ, 0xc0, !PT ;  /* 0xfffffffe0707a812 */ /* 0x000fe200078ec0ff */
[----:B-1----:R-:W-:Y:S01]  /*ade0*/  @!P1 IMAD.WIDE R8, R0, 0x4, R20 ;  /* 0x0000000400089825 */ /* 0x002fe200078e0214 */
[----:B------:R-:W-:-:S03]  /*adf0*/  IADD3 R0, R5, 0x60, RZ ;  /* 0x0000006005007810 */ /* 0x000fc60007ffe0ff */
[--C-:B--2---:R-:W-:Y:S01]  /*ae00*/  @!P3 IMAD.WIDE R10, R2, 0x4, R20.reuse ;  /* 0x00000004020ab825 */ /* 0x104fe200078e0214 */
[----:B------:R-:W-:Y:S01]  /*ae10*/  ISETP.GE.AND P4, PT, R0, c[0x0][0x3c8], PT ;  /* 0x0000f20000007a0c */ /* 0x000fe20003f86270 */
[----:B------:R1:W-:Y:S01]  /*ae20*/  @!P1 ST.E.64 [R8.64], R144 ;  /* 0x0000009008009985 */ /* 0x0003e2000c101b0c */
[----:B------:R-:W-:Y:S01]  /*ae30*/  ISETP.GE.AND P1, PT, R4, c[0x0][0x3c8], PT ;  /* 0x0000f20004007a0c */ /* 0x000fe20003f26270 */
[----:B---3--:R-:W-:-:S10]  /*ae40*/  @!P2 IMAD.WIDE R12, R7, 0x4, R20 ;  /* 0x00000004070ca825 */ /* 0x008fd400078e0214 */
[----:B------:R-:W-:Y:S02]  /*ae50*/  @!P4 LEA.HI R0, R0, R0, RZ, 0x1 ;  /* 0x000000000000c211 */ /* 0x000fe400078f08ff */
[----:B------:R-:W-:Y:S02]  /*ae60*/  @!P1 LEA.HI R4, R4, R4, RZ, 0x1 ;  /* 0x0000000404049211 */ /* 0x000fe400078f08ff */
[----:B------:R-:W-:Y:S02]  /*ae70*/  @!P4 LOP3.LUT R0, R0, 0xfffffffe, RZ, 0xc0, !PT ;  /* 0xfffffffe0000c812 */ /* 0x000fe400078ec0ff */
[----:B------:R-:W-:-:S03]  /*ae80*/  @!P1 LOP3.LUT R4, R4, 0xfffffffe, RZ, 0xc0, !PT ;  /* 0xfffffffe04049812 */ /* 0x000fc600078ec0ff */
[----:B-1----:R-:W-:-:S04]  /*ae90*/  @!P4 IMAD.WIDE R8, R0, 0x4, R20 ;  /* 0x000000040008c825 */ /* 0x002fc800078e0214 */
[----:B------:R-:W-:Y:S01]  /*aea0*/  @!P1 IMAD.WIDE R20, R4, 0x4, R20 ;  /* 0x0000000404149825 */ /* 0x000fe200078e0214 */
[----:B------:R1:W-:Y:S04]  /*aeb0*/  @!P4 ST.E.64 [R8.64], R176 ;  /* 0x000000b00800c985 */ /* 0x0003e8000c101b0c */
[----:B------:R1:W-:Y:S04]  /*aec0*/  @!P3 ST.E.64 [R10.64], R156 ;  /* 0x0000009c0a00b985 */ /* 0x0003e8000c101b0c */
[----:B------:R1:W-:Y:S04]  /*aed0*/  @!P2 ST.E.64 [R12.64], R172 ;  /* 0x000000ac0c00a985 */ /* 0x0003e8000c101b0c */
[----:B------:R1:W-:Y:S02]  /*aee0*/  @!P1 ST.E.64 [R20.64], R160 ;  /* 0x000000a014009985 */ /* 0x0003e4000c101b0c */
.L_x_158:
[----:B------:R-:W-:Y:S05]  /*aef0*/  BSYNC B0 ;  /* 0x0000000000007941 */ /* 0x000fea0003800000 */
.L_x_157:
[----:B-12---:R1:W2:Y:S01]  /*af00*/  SHFL.IDX PT, R9, R3, 0x1, 0x1c1f ;  /* 0x003c1f0003097f89 */ /* 0x0062a200000e0000 */
[----:B------:R-:W-:Y:S03]  /*af10*/  BSSY B0, `(.L_x_159) ;  /* 0x0000060000007945 */ /* 0x000fe60003800000 */
[----:B------:R1:W4:Y:S01]  /*af20*/  SHFL.IDX PT, R8, R6, 0x1, 0x1c1f ;  /* 0x003c1f0006087f89 */ /* 0x00032200000e0000 */
[----:B------:R-:W-:Y:S05]  /*af30*/  @P0 BRA `(.L_x_160) ;  /* 0x000005d000000947 */ /* 0x000fea0003800000 */
[C---:B------:R-:W-:Y:S02]  /*af40*/  ISETP.GE.AND P0, PT, R5.reuse, c[0x0][0x3c8], PT ;  /* 0x0000f20005007a0c */ /* 0x040fe40003f06270 */
[----:B------:R-:W-:-:S02]  /*af50*/  IADD3 R4, R5, 0x8, RZ ;  /* 0x0000000805047810 */ /* 0x000fc40007ffe0ff */
[C---:B------:R-:W-:Y:S02]  /*af60*/  IADD3 R2, R5.reuse, 0x10, RZ ;  /* 0x0000001005027810 */ /* 0x040fe40007ffe0ff */
[----:B------:R-:W-:Y:S02]  /*af70*/  ISETP.GE.AND P4, PT, R4, c[0x0][0x3c8], PT ;  /* 0x0000f20004007a0c */ /* 0x000fe40003f86270 */
[C---:B------:R-:W-:Y:S02]  /*af80*/  IADD3 R0, R5.reuse, 0x18, RZ ;  /* 0x0000001805007810 */ /* 0x040fe40007ffe0ff */
[----:B------:R-:W-:Y:S02]  /*af90*/  ISETP.GE.AND P3, PT, R2, c[0x0][0x3c8], PT ;  /* 0x0000f20002007a0c */ /* 0x000fe40003f66270 */
[----:B------:R-:W-:Y:S01]  /*afa0*/  ISETP.GE.AND P2, PT, R0, c[0x0][0x3c8], PT ;  /* 0x0000f20000007a0c */ /* 0x000fe20003f46270 */
[C---:B--2-4-:R-:W-:Y:S01]  /*afb0*/  @!P0 IMAD.WIDE R10, R5.reuse, 0x4, R8 ;  /* 0x00000004050a8825 */ /* 0x054fe200078e0208 */
[----:B------:R-:W-:-:S04]  /*afc0*/  IADD3 R7, R5, 0x28, RZ ;  /* 0x0000002805077810 */ /* 0x000fc80007ffe0ff */
[----:B------:R2:W-:Y:S01]  /*afd0*/  @!P0 ST.E.64 [R10.64], R194 ;  /* 0x000000c20a008985 */ /* 0x0005e2000c101b0c */
[----:B------:R-:W-:Y:S02]  /*afe0*/  ISETP.GE.AND P0, PT, R7, c[0x0][0x3c8], PT ;  /* 0x0000f20007007a0c */ /* 0x000fe40003f06270 */
[----:B------:R-:W-:Y:S02]  /*aff0*/  @!P4 LEA.HI R4, R4, R4, RZ, 0x1 ;  /* 0x000000040404c211 */ /* 0x000fe400078f08ff */
[----:B------:R-:W-:Y:S02]  /*b000*/  @!P3 LEA.HI R2, R2, R2, RZ, 0x1 ;  /* 0x000000020202b211 */ /* 0x000fe400078f08ff */
[----:B------:R-:W-:Y:S02]  /*b010*/  @!P4 LOP3.LUT R4, R4, 0xfffffffe, RZ, 0xc0, !PT ;  /* 0xfffffffe0404c812 */ /* 0x000fe400078ec0ff */
[----:B------:R-:W-:Y:S02]  /*b020*/  @!P2 LEA.HI R0, R0, R0, RZ, 0x1 ;  /* 0x000000000000a211 */ /* 0x000fe400078f08ff */
[----:B------:R-:W-:Y:S01]  /*b030*/  @!P3 LOP3.LUT R2, R2, 0xfffffffe, RZ, 0xc0, !PT ;  /* 0xfffffffe0202b812 */ /* 0x000fe200078ec0ff */
[----:B------:R-:W-:Y:S01]  /*b040*/  @!P4 IMAD.WIDE R12, R4, 0x4, R8 ;  /* 0x00000004040cc825 */ /* 0x000fe200078e0208 */
[----:B------:R-:W-:-:S02]  /*b050*/  @!P2 LOP3.LUT R0, R0, 0xfffffffe, RZ, 0xc0, !PT ;  /* 0xfffffffe0000a812 */ /* 0x000fc400078ec0ff */
[C---:B------:R-:W-:Y:S01]  /*b060*/  IADD3 R4, R5.reuse, 0x50, RZ ;  /* 0x0000005005047810 */ /* 0x040fe20007ffe0ff */
[--C-:B------:R-:W-:Y:S01]  /*b070*/  @!P3 IMAD.WIDE R14, R2, 0x4, R8.reuse ;  /* 0x00000004020eb825 */ /* 0x100fe200078e0208 */
[----:B------:R4:W-:Y:S01]  /*b080*/  @!P4 ST.E.64 [R12.64], R182 ;  /* 0x000000b60c00c985 */ /* 0x0009e2000c101b0c */
[C---:B------:R-:W-:Y:S02]  /*b090*/  IADD3 R2, R5.reuse, 0x38, RZ ;  /* 0x0000003805027810 */ /* 0x040fe40007ffe0ff */
[----:B------:R-:W-:Y:S01]  /*b0a0*/  @!P2 IMAD.WIDE R16, R0, 0x4, R8 ;  /* 0x000000040010a825 */ /* 0x000fe200078e0208 */
[C---:B------:R-:W-:Y:S01]  /*b0b0*/  IADD3 R0, R5.reuse, 0x30, RZ ;  /* 0x0000003005007810 */ /* 0x040fe20007ffe0ff */
[----:B------:R5:W-:Y:S01]  /*b0c0*/  @!P3 ST.E.64 [R14.64], R70 ;  /* 0x000000460e00b985 */ /* 0x000be2000c101b0c */
[----:B------:R-:W-:Y:S02]  /*b0d0*/  ISETP.GE.AND P3, PT, R2, c[0x0][0x3c8], PT ;  /* 0x0000f20002007a0c */ /* 0x000fe40003f66270 */
[----:B------:R-:W-:Y:S01]  /*b0e0*/  ISETP.GE.AND P4, PT, R0, c[0x0][0x3c8], PT ;  /* 0x0000f20000007a0c */ /* 0x000fe20003f86270 */
[----:B------:R-:W-:Y:S01]  /*b0f0*/  @!P2 ST.E.64 [R16.64], R82 ;  /* 0x000000521000a985 */ /* 0x000fe2000c101b0c */
[----:B--2---:R-:W-:-:S02]  /*b100*/  IADD3 R10, R5, 0x20, RZ ;  /* 0x00000020050a7810 */ /* 0x004fc40007ffe0ff */
[----:B------:R-:W-:Y:S02]  /*b110*/  @!P0 LEA.HI R11, R7, R7, RZ, 0x1 ;  /* 0x00000007070b8211 */ /* 0x000fe400078f08ff */
[----:B------:R-:W-:Y:S02]  /*b120*/  ISETP.GE.AND P1, PT, R10, c[0x0][0x3c8], PT ;  /* 0x0000f2000a007a0c */ /* 0x000fe40003f26270 */
[----:B------:R-:W-:Y:S02]  /*b130*/  @!P0 LOP3.LUT R11, R11, 0xfffffffe, RZ, 0xc0, !PT ;  /* 0xfffffffe0b0b8812 */ /* 0x000fe400078ec0ff */
[----:B------:R-:W-:-:S03]  /*b140*/  IADD3 R7, R5, 0x48, RZ ;  /* 0x0000004805077810 */ /* 0x000fc60007ffe0ff */
[----:B------:R-:W-:Y:S02]  /*b150*/  @!P4 LEA.HI R0, R0, R0, RZ, 0x1 ;  /* 0x000000000000c211 */ /* 0x000fe400078f08ff */
[----:B------:R-:W-:Y:S02]  /*b160*/  @!P3 LEA.HI R2, R2, R2, RZ, 0x1 ;  /* 0x000000020202b211 */ /* 0x000fe400078f08ff */
[----:B------:R-:W-:Y:S02]  /*b170*/  @!P4 LOP3.LUT R0, R0, 0xfffffffe, RZ, 0xc0, !PT ;  /* 0xfffffffe0000c812 */ /* 0x000fe400078ec0ff */
[----:B------:R-:W-:Y:S02]  /*b180*/  @!P3 LOP3.LUT R2, R2, 0xfffffffe, RZ, 0xc0, !PT ;  /* 0xfffffffe0202b812 */ /* 0x000fe400078ec0ff */
[----:B------:R-:W-:-:S04]  /*b190*/  @!P1 LEA.HI R10, R10, R10, RZ, 0x1 ;  /* 0x0000000a0a0a9211 */ /* 0x000fc800078f08ff */
[----:B----4-:R-:W-:Y:S01]  /*b1a0*/  @!P1 LOP3.LUT R12, R10, 0xfffffffe, RZ, 0xc0, !PT ;  /* 0xfffffffe0a0c9812 */ /* 0x010fe200078ec0ff */
[----:B-----5:R-:W-:Y:S01]  /*b1b0*/  @!P0 IMAD.WIDE R14, R11, 0x4, R8 ;  /* 0x000000040b0e8825 */ /* 0x020fe200078e0208 */
[----:B------:R-:W-:-:S03]  /*b1c0*/  IADD3 R10, R5, 0x40, RZ ;  /* 0x00000040050a7810 */ /* 0x000fc60007ffe0ff */
[----:B------:R-:W-:Y:S01]  /*b1d0*/  @!P1 IMAD.WIDE R12, R12, 0x4, R8 ;  /* 0x000000040c0c9825 */ /* 0x000fe200078e0208 */
[----:B------:R-:W-:-:S04]  /*b1e0*/  ISETP.GE.AND P2, PT, R10, c[0x0][0x3c8], PT ;  /* 0x0000f2000a007a0c */ /* 0x000fc80003f46270 */
[----:B------:R2:W-:Y:S01]  /*b1f0*/  @!P1 ST.E.64 [R12.64], R86 ;  /* 0x000000560c009985 */ /* 0x0005e2000c101b0c */
[----:B------:R-:W-:-:S03]  /*b200*/  ISETP.GE.AND P1, PT, R7, c[0x0][0x3c8], PT ;  /* 0x0000f20007007a0c */ /* 0x000fc60003f26270 */
[----:B------:R4:W-:Y:S01]  /*b210*/  @!P0 ST.E.64 [R14.64], R98 ;  /* 0x000000620e008985 */ /* 0x0009e2000c101b0c */
[----:B------:R-:W-:-:S04]  /*b220*/  ISETP.GE.AND P0, PT, R4, c[0x0][0x3c8], PT ;  /* 0x0000f20004007a0c */ /* 0x000fc80003f06270 */
[----:B------:R-:W-:-:S04]  /*b230*/  @!P2 LEA.HI R10, R10, R10, RZ, 0x1 ;  /* 0x0000000a0a0aa211 */ /* 0x000fc800078f08ff */
[----:B------:R-:W-:Y:S02]  /*b240*/  @!P2 LOP3.LUT R10, R10, 0xfffffffe, RZ, 0xc0, !PT ;  /* 0xfffffffe0a0aa812 */ /* 0x000fe400078ec0ff */
[----:B------:R-:W-:-:S03]  /*b250*/  @!P1 LEA.HI R7, R7, R7, RZ, 0x1 ;  /* 0x0000000707079211 */ /* 0x000fc600078f08ff */
[----:B------:R-:W-:Y:S01]  /*b260*/  @!P0 LEA.HI R4, R4, R4, RZ, 0x1 ;  /* 0x0000000404048211 */ /* 0x000fe200078f08ff */
[--C-:B------:R-:W-:Y:S01]  /*b270*/  @!P2 IMAD.WIDE R10, R10, 0x4, R8.reuse ;  /* 0x000000040a0aa825 */ /* 0x100fe200078e0208 */
[----:B------:R-:W-:Y:S02]  /*b280*/  @!P1 LOP3.LUT R7, R7, 0xfffffffe, RZ, 0xc0, !PT ;  /* 0xfffffffe07079812 */ /* 0x000fe400078ec0ff */
[----:B------:R-:W-:Y:S01]  /*b290*/  @!P0 LOP3.LUT R4, R4, 0xfffffffe, RZ, 0xc0, !PT ;  /* 0xfffffffe04048812 */ /* 0x000fe200078ec0ff */
[----:B--2---:R-:W-:Y:S01]  /*b2a0*/  @!P4 IMAD.WIDE R12, R0, 0x4, R8 ;  /* 0x00000004000cc825 */ /* 0x004fe200078e0208 */
[----:B------:R-:W-:-:S03]  /*b2b0*/  IADD3 R0, R5, 0x58, RZ ;  /* 0x0000005805007810 */ /* 0x000fc60007ffe0ff */
[----:B----4-:R-:W-:Y:S01]  /*b2c0*/  @!P3 IMAD.WIDE R14, R2, 0x4, R8 ;  /* 0x00000004020eb825 */ /* 0x010fe200078e0208 */
[----:B------:R2:W-:Y:S01]  /*b2d0*/  @!P4 ST.E.64 [R12.64], R102 ;  /* 0x000000660c00c985 */ /* 0x0005e2000c101b0c */
[----:B------:R-:W-:Y:S02]  /*b2e0*/  IADD3 R2, R5, 0x60, RZ ;  /* 0x0000006005027810 */ /* 0x000fe40007ffe0ff */
[----:B------:R-:W-:Y:S01]  /*b2f0*/  ISETP.GE.AND P4, PT, R0, c[0x0][0x3c8], PT ;  /* 0x0000f20000007a0c */ /* 0x000fe20003f86270 */
[----:B------:R4:W-:Y:S01]  /*b300*/  @!P3 ST.E.64 [R14.64], R114 ;  /* 0x000000720e00b985 */ /* 0x0009e2000c101b0c */
[----:B------:R-:W-:-:S03]  /*b310*/  ISETP.GE.AND P3, PT, R2, c[0x0][0x3c8], PT ;  /* 0x0000f20002007a0c */ /* 0x000fc60003f66270 */
[----:B------:R5:W-:Y:S08]  /*b320*/  @!P2 ST.E.64 [R10.64], R118 ;  /* 0x000000760a00a985 */ /* 0x000bf0000c101b0c */
[----:B------:R-:W-:Y:S02]  /*b330*/  @!P4 LEA.HI R0, R0, R0, RZ, 0x1 ;  /* 0x000000000000c211 */ /* 0x000fe400078f08ff */
[----:B------:R-:W-:-:S02]  /*b340*/  @!P3 LEA.HI R2, R2, R2, RZ, 0x1 ;  /* 0x000000020202b211 */ /* 0x000fc400078f08ff */
[----:B------:R-:W-:Y:S02]  /*b350*/  @!P4 LOP3.LUT R0, R0, 0xfffffffe, RZ, 0xc0, !PT ;  /* 0xfffffffe0000c812 */ /* 0x000fe400078ec0ff */
[----:B------:R-:W-:Y:S01]  /*b360*/  @!P3 LOP3.LUT R2, R2, 0xfffffffe, RZ, 0xc0, !PT ;  /* 0xfffffffe0202b812 */ /* 0x000fe200078ec0ff */
[----:B--2---:R-:W-:Y:S01]  /*b370*/  @!P1 IMAD.WIDE R12, R7, 0x4, R8 ;  /* 0x00000004070c9825 */ /* 0x004fe200078e0208 */
[----:B------:R-:W-:-:S03]  /*b380*/  IADD3 R7, R5, 0x70, RZ ;  /* 0x0000007005077810 */ /* 0x000fc60007ffe0ff */
[----:B----4-:R-:W-:Y:S01]  /*b390*/  @!P0 IMAD.WIDE R14, R4, 0x4, R8 ;  /* 0x00000004040e8825 */ /* 0x010fe200078e0208 */
[----:B------:R-:W-:Y:S01]  /*b3a0*/  IADD3 R4, R5, 0x78, RZ ;  /* 0x0000007805047810 */ /* 0x000fe20007ffe0ff */
[----:B------:R2:W-:Y:S01]  /*b3b0*/  @!P1 ST.E.64 [R12.64], R130 ;  /* 0x000000820c009985 */ /* 0x0005e2000c101b0c */
[----:B------:R-:W-:Y:S02]  /*b3c0*/  ISETP.GE.AND P1, PT, R7, c[0x0][0x3c8], PT ;  /* 0x0000f20007007a0c */ /* 0x000fe40003f26270 */
[----:B-----5:R-:W-:Y:S01]  /*b3d0*/  IADD3 R10, R5, 0x68, RZ ;  /* 0x00000068050a7810 */ /* 0x020fe20007ffe0ff */
[----:B------:R4:W-:Y:S01]  /*b3e0*/  @!P0 ST.E.64 [R14.64], R134 ;  /* 0x000000860e008985 */ /* 0x0009e2000c101b0c */
[----:B------:R-:W-:Y:S02]  /*b3f0*/  ISETP.GE.AND P0, PT, R4, c[0x0][0x3c8], PT ;  /* 0x0000f20004007a0c */ /* 0x000fe40003f06270 */
[----:B------:R-:W-:-:S07]  /*b400*/  ISETP.GE.AND P2, PT, R10, c[0x0][0x3c8], PT ;  /* 0x0000f2000a007a0c */ /* 0x000fce0003f46270 */
[----:B------:R-:W-:-:S04]  /*b410*/  @!P1 LEA.HI R7, R7, R7, RZ, 0x1 ;  /* 0x0000000707079211 */ /* 0x000fc800078f08ff */
[----:B------:R-:W-:Y:S02]  /*b420*/  @!P0 LEA.HI R4, R4, R4, RZ, 0x1 ;  /* 0x0000000404048211 */ /* 0x000fe400078f08ff */
[----:B------:R-:W-:Y:S02]  /*b430*/  @!P2 LEA.HI R10, R10, R10, RZ, 0x1 ;  /* 0x0000000a0a0aa211 */ /* 0x000fe400078f08ff */
[----:B------:R-:W-:Y:S02]  /*b440*/  @!P1 LOP3.LUT R7, R7, 0xfffffffe, RZ, 0xc0, !PT ;  /* 0xfffffffe07079812 */ /* 0x000fe400078ec0ff */
[----:B------:R-:W-:Y:S02]  /*b450*/  @!P2 LOP3.LUT R10, R10, 0xfffffffe, RZ, 0xc0, !PT ;  /* 0xfffffffe0a0aa812 */ /* 0x000fe400078ec0ff */
[----:B------:R-:W-:Y:S01]  /*b460*/  @!P0 LOP3.LUT R4, R4, 0xfffffffe, RZ, 0xc0, !PT ;  /* 0xfffffffe04048812 */ /* 0x000fe200078ec0ff */
[----:B------:R-:W-:-:S04]  /*b470*/  @!P1 IMAD.WIDE R16, R7, 0x4, R8 ;  /* 0x0000000407109825 */ /* 0x000fc800078e0208 */
[----:B--2---:R-:W-:-:S04]  /*b480*/  @!P4 IMAD.WIDE R12, R0, 0x4, R8 ;  /* 0x00000004000cc825 */ /* 0x004fc800078e0208 */
[--C-:B----4-:R-:W-:Y:S01]  /*b490*/  @!P3 IMAD.WIDE R14, R2, 0x4, R8.reuse ;  /* 0x00000004020eb825 */ /* 0x110fe200078e0208 */
[----:B------:R2:W-:Y:S03]  /*b4a0*/  @!P4 ST.E.64 [R12.64], R146 ;  /* 0x000000920c00c985 */ /* 0x0005e6000c101b0c */
[--C-:B------:R-:W-:Y:S01]  /*b4b0*/  @!P2 IMAD.WIDE R10, R10, 0x4, R8.reuse ;  /* 0x000000040a0aa825 */ /* 0x100fe200078e0208 */
[----:B------:R2:W-:Y:S03]  /*b4c0*/  @!P3 ST.E.64 [R14.64], R178 ;  /* 0x000000b20e00b985 */ /* 0x0005e6000c101b0c */
[----:B------:R-:W-:Y:S01]  /*b4d0*/  @!P0 IMAD.WIDE R8, R4, 0x4, R8 ;  /* 0x0000000404088825 */ /* 0x000fe200078e0208 */
[----:B------:R2:W-:Y:S04]  /*b4e0*/  @!P2 ST.E.64 [R10.64], R158 ;  /* 0x0000009e0a00a985 */ /* 0x0005e8000c101b0c */
[----:B------:R2:W-:Y:S04]  /*b4f0*/  @!P1 ST.E.64 [R16.64], R174 ;  /* 0x000000ae10009985 */ /* 0x0005e8000c101b0c */
[----:B------:R2:W-:Y:S02]  /*b500*/  @!P0 ST.E.64 [R8.64], R162 ;  /* 0x000000a208008985 */ /* 0x0005e4000c101b0c */
.L_x_160:
[----:B------:R-:W-:Y:S05]  /*b510*/  BSYNC B0 ;  /* 0x0000000000007941 */ /* 0x000fea0003800000 */
.L_x_159:
[----:B--2---:R2:W1:Y:S01]  /*b520*/  SHFL.IDX PT, R9, R3, 0x2, 0x1c1f ;  /* 0x005c1f0003097f89 */ /* 0x00446200000e0000 */
[----:B------:R-:W-:Y:S03]  /*b530*/  BSSY B0, `(.L_x_161) ;  /* 0x0000060000007945 */ /* 0x000fe60003800000 */
[----:B----4-:R2:W4:Y:S01]  /*b540*/  SHFL.IDX PT, R8, R6, 0x2, 0x1c1f ;  /* 0x005c1f0006087f89 */ /* 0x01052200000e0000 */
[----:B------:R-:W-:Y:S05]  /*b550*/  @P5 BRA `(.L_x_162) ;  /* 0x000005d000005947 */ /* 0x000fea0003800000 */
[C---:B------:R-:W-:Y:S02]  /*b560*/  IADD3 R7, R5.reuse, 0x8, RZ ;  /* 0x0000000805077810 */ /* 0x040fe40007ffe0ff */
[----:B------:R-:W-:-:S02]  /*b570*/  IADD3 R4, R5, 0x10, RZ ;  /* 0x0000001005047810 */ /* 0x000fc40007ffe0ff */
[----:B------:R-:W-:Y:S02]  /*b580*/  ISETP.GE.AND P2, PT, R7, c[0x0][0x3c8], PT ;  /* 0x0000f20007007a0c */ /* 0x000fe40003f46270 */
[----:B------:R-:W-:Y:S02]  /*b590*/  ISETP.GE.AND P1, PT, R4, c[0x0][0x3c8], PT ;  /* 0x0000f20004007a0c */ /* 0x000fe40003f26270 */
[C---:B------:R-:W-:Y:S02]  /*b5a0*/  IADD3 R2, R5.reuse, 0x18, RZ ;  /* 0x0000001805027810 */ /* 0x040fe40007ffe0ff */
[C---:B------:R-:W-:Y:S02]  /*b5b0*/  ISETP.GE.AND P3, PT, R5.reuse, c[0x0][0x3c8], PT ;  /* 0x0000f20005007a0c */ /* 0x040fe40003f66270 */
[----:B------:R-:W-:Y:S02]  /*b5c0*/  ISETP.GE.AND P0, PT, R2, c[0x0][0x3c8], PT ;  /* 0x0000f20002007a0c */ /* 0x000fe40003f06270 */
[----:B------:R-:W-:-:S03]  /*b5d0*/  IADD3 R0, R5, 0x20, RZ ;  /* 0x0000002005007810 */ /* 0x000fc60007ffe0ff */
[----:B------:R-:W-:Y:S02]  /*b5e0*/  @!P2 LEA.HI R7, R7, R7, RZ, 0x1 ;  /* 0x000000070707a211 */ /* 0x000fe400078f08ff */
[----:B------:R-:W-:Y:S02]  /*b5f0*/  @!P1 LEA.HI R4, R4, R4, RZ, 0x1 ;  /* 0x0000000404049211 */ /* 0x000fe400078f08ff */
[----:B------:R-:W-:Y:S02]  /*b600*/  @!P2 LOP3.LUT R7, R7, 0xfffffffe, RZ, 0xc0, !PT ;  /* 0xfffffffe0707a812 */ /* 0x000fe400078ec0ff */
[--C-:B-1--4-:R-:W-:Y:S01]  /*b610*/  @!P3 IMAD.WIDE R10, R5, 0x4, R8.reuse ;  /* 0x00000004050ab825 */ /* 0x112fe200078e0208 */
[----:B------:R-:W-:Y:S02]  /*b620*/  @!P1 LOP3.LUT R4, R4, 0xfffffffe, RZ, 0xc0, !PT ;  /* 0xfffffffe04049812 */ /* 0x000fe400078ec0ff */
[----:B------:R-:W-:Y:S01]  /*b630*/  @!P0 LEA.HI R2, R2, R2, RZ, 0x1 ;  /* 0x0000000202028211 */ /* 0x000fe200078f08ff */
[--C-:B------:R-:W-:Y:S01]  /*b640*/  @!P2 IMAD.WIDE R12, R7, 0x4, R8.reuse ;  /* 0x00000004070ca825 */ /* 0x100fe200078e0208 */
[----:B------:R-:W-:Y:S01]  /*b650*/  ISETP.GE.AND P5, PT, R0, c[0x0][0x3c8], PT ;  /* 0x0000f20000007a0c */ /* 0x000fe20003fa6270 */
[----:B------:R1:W-:Y:S01]  /*b660*/  @!P3 ST.E.64 [R10.64], R188 ;  /* 0x000000bc0a00b985 */ /* 0x0003e2000c101b0c */
[C---:B------:R-:W-:Y:S01]  /*b670*/  IADD3 R7, R5.reuse, 0x30, RZ ;  /* 0x0000003005077810 */ /* 0x040fe20007ffe0ff */
[----:B------:R-:W-:Y:S01]  /*b680*/  @!P1 IMAD.WIDE R14, R4, 0x4, R8 ;  /* 0x00000004040e9825 */ /* 0x000fe200078e0208 */
[----:B------:R-:W-:Y:S01]  /*b690*/  IADD3 R4, R5, 0x38, RZ ;  /* 0x0000003805047810 */ /* 0x000fe20007ffe0ff */
[----:B------:R4:W-:Y:S01]  /*b6a0*/  @!P2 ST.E.64 [R12.64], R184 ;  /* 0x000000b80c00a985 */ /* 0x0009e2000c101b0c */
[----:B------:R-:W-:-:S02]  /*b6b0*/  ISETP.GE.AND P3, PT, R7, c[0x0][0x3c8], PT ;  /* 0x0000f20007007a0c */ /* 0x000fc40003f66270 */
[----:B------:R-:W-:Y:S01]  /*b6c0*/  ISETP.GE.AND P2, PT, R4, c[0x0][0x3c8], PT ;  /* 0x0000f20004007a0c */ /* 0x000fe20003f46270 */
[----:B------:R5:W-:Y:S04]  /*b6d0*/  @!P1 ST.E.64 [R14.64], R72 ;  /* 0x000000480e009985 */ /* 0x000be8000c101b0c */
[----:B------:R-:W-:-:S04]  /*b6e0*/  @!P5 LEA.HI R0, R0, R0, RZ, 0x1 ;  /* 0x000000000000d211 */ /* 0x000fc800078f08ff */
[----:B------:R-:W-:Y:S02]  /*b6f0*/  @!P5 LOP3.LUT R0, R0, 0xfffffffe, RZ, 0xc0, !PT ;  /* 0xfffffffe0000d812 */ /* 0x000fe400078ec0ff */
[----:B------:R-:W-:Y:S02]  /*b700*/  @!P3 LEA.HI R7, R7, R7, RZ, 0x1 ;  /* 0x000000070707b211 */ /* 0x000fe400078f08ff */
[----:B------:R-:W-:Y:S02]  /*b710*/  @!P2 LEA.HI R4, R4, R4, RZ, 0x1 ;  /* 0x000000040404a211 */ /* 0x000fe400078f08ff */
[----:B------:R-:W-:Y:S02]  /*b720*/  @!P3 LOP3.LUT R7, R7, 0xfffffffe, RZ, 0xc0, !PT ;  /* 0xfffffffe0707b812 */ /* 0x000fe400078ec0ff */
[----:B------:R-:W-:Y:S02]  /*b730*/  @!P2 LOP3.LUT R4, R4, 0xfffffffe, RZ, 0xc0, !PT ;  /* 0xfffffffe0404a812 */ /* 0x000fe400078ec0ff */
[----:B-1----:R-:W-:-:S03]  /*b740*/  IADD3 R10, R5, 0x28, RZ ;  /* 0x00000028050a7810 */ /* 0x002fc60007ffe0ff */
[--C-:B------:R-:W-:Y:S01]  /*b750*/  @!P2 IMAD.WIDE R16, R4, 0x4, R8.reuse ;  /* 0x000000040410a825 */ /* 0x100fe200078e0208 */
[C---:B------:R-:W-:Y:S02]  /*b760*/  IADD3 R11, R5.reuse, 0x40, RZ ;  /* 0x00000040050b7810 */ /* 0x040fe40007ffe0ff */
[----:B----4-:R-:W-:Y:S02]  /*b770*/  @!P0 LOP3.LUT R12, R2, 0xfffffffe, RZ, 0xc0, !PT ;  /* 0xfffffffe020c8812 */ /* 0x010fe400078ec0ff */
[----:B------:R-:W-:Y:S02]  /*b780*/  ISETP.GE.AND P4, PT, R10, c[0x0][0x3c8], PT ;  /* 0x0000f2000a007a0c */ /* 0x000fe40003f86270 */
[----:B------:R-:W-:Y:S01]  /*b790*/  IADD3 R2, R5, 0x48, RZ ;  /* 0x0000004805027810 */ /* 0x000fe20007ffe0ff */
[--C-:B------:R-:W-:Y:S01]  /*b7a0*/  @!P0 IMAD.WIDE R12, R12, 0x4, R8.reuse ;  /* 0x000000040c0c8825 */ /* 0x100fe200078e0208 */
[----:B------:R-:W-:Y:S02]  /*b7b0*/  ISETP.GE.AND P1, PT, R11, c[0x0][0x3c8], PT ;  /* 0x0000f2000b007a0c */ /* 0x000fe40003f26270 */
[----:B------:R-:W-:Y:S01]  /*b7c0*/  IADD3 R4, R5, 0x78, RZ ;  /* 0x0000007805047810 */ /* 0x000fe20007ffe0ff */
[----:B-----5:R-:W-:Y:S01]  /*b7d0*/  @!P3 IMAD.WIDE R14, R7, 0x4, R8 ;  /* 0x00000004070eb825 */ /* 0x020fe200078e0208 */
[----:B------:R1:W-:Y:S01]  /*b7e0*/  @!P0 ST.E.64 [R12.64], R76 ;  /* 0x0000004c0c008985 */ /* 0x0003e2000c101b0c */
[----:B------:R-:W-:-:S02]  /*b7f0*/  ISETP.GE.AND P0, PT, R2, c[0x0][0x3c8], PT ;  /* 0x0000f20002007a0c */ /* 0x000fc40003f06270 */
[----:B------:R-:W-:Y:S02]  /*b800*/  IADD3 R7, R5, 0x70, RZ ;  /* 0x0000007005077810 */ /* 0x000fe40007ffe0ff */
[----:B------:R-:W-:-:S04]  /*b810*/  @!P4 LEA.HI R10, R10, R10, RZ, 0x1 ;  /* 0x0000000a0a0ac211 */ /* 0x000fc800078f08ff */
[----:B------:R-:W-:Y:S02]  /*b820*/  @!P1 LEA.HI R11, R11, R11, RZ, 0x1 ;  /* 0x0000000b0b0b9211 */ /* 0x000fe400078f08ff */
[----:B------:R-:W-:Y:S02]  /*b830*/  @!P4 LOP3.LUT R10, R10, 0xfffffffe, RZ, 0xc0, !PT ;  /* 0xfffffffe0a0ac812 */ /* 0x000fe400078ec0ff */
[----:B------:R-:W-:Y:S02]  /*b840*/  @!P1 LOP3.LUT R11, R11, 0xfffffffe, RZ, 0xc0, !PT ;  /* 0xfffffffe0b0b9812 */ /* 0x000fe400078ec0ff */
[----:B------:R-:W-:-:S04]  /*b850*/  @!P0 LEA.HI R2, R2, R2, RZ, 0x1 ;  /* 0x0000000202028211 */ /* 0x000fc800078f08ff */
[----:B------:R-:W-:Y:S01]  /*b860*/  @!P0 LOP3.LUT R2, R2, 0xfffffffe, RZ, 0xc0, !PT ;  /* 0xfffffffe02028812 */ /* 0x000fe200078ec0ff */
[----:B-1----:R-:W-:Y:S01]  /*b870*/  @!P5 IMAD.WIDE R12, R0, 0x4, R8 ;  /* 0x00000004000cd825 */ /* 0x002fe200078e0208 */
[----:B------:R-:W-:-:S04]  /*b880*/  IADD3 R0, R5, 0x50, RZ ;  /* 0x0000005005007810 */ /* 0x000fc80007ffe0ff */
[----:B------:R1:W-:Y:S01]  /*b890*/  @!P5 ST.E.64 [R12.64], R88 ;  /* 0x000000580c00d985 */ /* 0x0003e2000c101b0c */
[----:B------:R-:W-:-:S13]  /*b8a0*/  ISETP.GE.AND P5, PT, R0, c[0x0][0x3c8], PT ;  /* 0x0000f20000007a0c */ /* 0x000fda0003fa6270 */
[----:B------:R-:W-:-:S04]  /*b8b0*/  @!P5 LEA.HI R0, R0, R0, RZ, 0x1 ;  /* 0x000000000000d211 */ /* 0x000fc800078f08ff */
[----:B------:R-:W-:Y:S01]  /*b8c0*/  @!P5 LOP3.LUT R0, R0, 0xfffffffe, RZ, 0xc0, !PT ;  /* 0xfffffffe0000d812 */ /* 0x000fe200078ec0ff */
[----:B-1----:R-:W-:-:S04]  /*b8d0*/  @!P4 IMAD.WIDE R12, R10, 0x4, R8 ;  /* 0x000000040a0cc825 */ /* 0x002fc800078e0208 */
[----:B------:R-:W-:Y:S01]  /*b8e0*/  @!P1 IMAD.WIDE R10, R11, 0x4, R8 ;  /* 0x000000040b0a9825 */ /* 0x000fe200078e0208 */
[----:B------:R1:W-:Y:S04]  /*b8f0*/  @!P4 ST.E.64 [R12.64], R92 ;  /* 0x0000005c0c00c985 */ /* 0x0003e8000c101b0c */
[----:B------:R-:W-:Y:S04]  /*b900*/  @!P3 ST.E.64 [R14.64], R104 ;  /* 0x000000680e00b985 */ /* 0x000fe8000c101b0c */
[----:B------:R-:W-:Y:S04]  /*b910*/  @!P2 ST.E.64 [R16.64], R108 ;  /* 0x0000006c1000a985 */ /* 0x000fe8000c101b0c */
[----:B------:R4:W-:Y:S01]  /*b920*/  @!P1 ST.E.64 [R10.64], R120 ;  /* 0x000000780a009985 */ /* 0x0009e2000c101b0c */
[----:B------:R-:W-:-:S13]  /*b930*/  ISETP.GE.AND P1, PT, R7, c[0x0][0x3c8], PT ;  /* 0x0000f20007007a0c */ /* 0x000fda0003f26270 */
[----:B------:R-:W-:Y:S01]  /*b940*/  @!P1 LEA.HI R7, R7, R7, RZ, 0x1 ;  /* 0x0000000707079211 */ /* 0x000fe200078f08ff */
[--C-:B-1----:R-:W-:Y:S01]  /*b950*/  @!P0 IMAD.WIDE R12, R2, 0x4, R8.reuse ;  /* 0x00000004020c8825 */ /* 0x102fe200078e0208 */
[----:B------:R-:W-:Y:S02]  /*b960*/  IADD3 R2, R5, 0x58, RZ ;  /* 0x0000005805027810 */ /* 0x000fe40007ffe0ff */
[----:B------:R-:W-:Y:S02]  /*b970*/  @!P1 LOP3.LUT R7, R7, 0xfffffffe, RZ, 0xc0, !PT ;  /* 0xfffffffe07079812 */ /* 0x000fe400078ec0ff */
[----:B------:R-:W-:Y:S01]  /*b980*/  ISETP.GE.AND P4, PT, R2, c[0x0][0x3c8], PT ;  /* 0x0000f20002007a0c */ /* 0x000fe20003f86270 */
[----:B------:R1:W-:Y:S01]  /*b990*/  @!P0 ST.E.64 [R12.64], R124 ;  /* 0x0000007c0c008985 */ /* 0x0003e2000c101b0c */
[----:B------:R-:W-:Y:S01]  /*b9a0*/  ISETP.GE.AND P0, PT, R4, c[0x0][0x3c8], PT ;  /* 0x0000f20004007a0c */ /* 0x000fe20003f06270 */
[----:B------:R-:W-:Y:S01]  /*b9b0*/  @!P1 IMAD.WIDE R18, R7, 0x4, R8 ;  /* 0x0000000407129825 */ /* 0x000fe200078e0208 */
[----:B----4-:R-:W-:-:S02]  /*b9c0*/  IADD3 R11, R5, 0x60, RZ ;  /* 0x00000060050b7810 */ /* 0x010fc40007ffe0ff */
[----:B------:R-:W-:Y:S02]  /*b9d0*/  IADD3 R10, R5, 0x68, RZ ;  /* 0x00000068050a7810 */ /* 0x000fe40007ffe0ff */
[----:B------:R-:W-:Y:S02]  /*b9e0*/  ISETP.GE.AND P3, PT, R11, c[0x0][0x3c8], PT ;  /* 0x0000f2000b007a0c */ /* 0x000fe40003f66270 */
[----:B------:R-:W-:-:S03]  /*b9f0*/  ISETP.GE.AND P2, PT, R10, c[0x0][0x3c8], PT ;  /* 0x0000f2000a007a0c */ /* 0x000fc60003f46270 */
[----:B------:R-:W-:Y:S02]  /*ba00*/  @!P4 LEA.HI R2, R2, R2, RZ, 0x1 ;  /* 0x000000020202c211 */ /* 0x000fe400078f08ff */
[----:B------:R-:W-:Y:S02]  /*ba10*/  @!P0 LEA.HI R4, R4, R4, RZ, 0x1 ;  /* 0x0000000404048211 */ /* 0x000fe400078f08ff */
[----:B------:R-:W-:Y:S02]  /*ba20*/  @!P4 LOP3.LUT R2, R2, 0xfffffffe, RZ, 0xc0, !PT ;  /* 0xfffffffe0202c812 */ /* 0x000fe400078ec0ff */
[----:B------:R-:W-:Y:S02]  /*ba30*/  @!P0 LOP3.LUT R4, R4, 0xfffffffe, RZ, 0xc0, !PT ;  /* 0xfffffffe04048812 */ /* 0x000fe400078ec0ff */
[----:B------:R-:W-:Y:S01]  /*ba40*/  @!P3 LEA.HI R11, R11, R11, RZ, 0x1 ;  /* 0x0000000b0b0bb211 */ /* 0x000fe200078f08ff */
[----:B------:R-:W-:Y:S01]  /*ba50*/  @!P4 IMAD.WIDE R14, R2, 0x4, R8 ;  /* 0x00000004020ec825 */ /* 0x000fe200078e0208 */
[----:B------:R-:W-:-:S02]  /*ba60*/  @!P2 LEA.HI R10, R10, R10, RZ, 0x1 ;  /* 0x0000000a0a0aa211 */ /* 0x000fc400078f08ff */
[----:B------:R-:W-:Y:S02]  /*ba70*/  @!P3 LOP3.LUT R11, R11, 0xfffffffe, RZ, 0xc0, !PT ;  /* 0xfffffffe0b0bb812 */ /* 0x000fe400078ec0ff */
[----:B------:R-:W-:Y:S01]  /*ba80*/  @!P2 LOP3.LUT R10, R10, 0xfffffffe, RZ, 0xc0, !PT ;  /* 0xfffffffe0a0aa812 */ /* 0x000fe200078ec0ff */
[----:B-1----:R-:W-:-:S04]  /*ba90*/  @!P5 IMAD.WIDE R12, R0, 0x4, R8 ;  /* 0x00000004000cd825 */ /* 0x002fc800078e0208 */
        /* <DEDUP_REMOVED lines=9> */
.L_x_162:
[----:B------:R-:W-:Y:S05]  /*bb30*/  BSYNC B0 ;  /* 0x0000000000007941 */ /* 0x000fea0003800000 */
.L_x_161:
[----:B------:R2:W4:Y:S04]  /*bb40*/  SHFL.IDX PT, R7, R3, 0x3, 0x1c1f ;  /* 0x007c1f0003077f89 */ /* 0x00052800000e0000 */
[----:B-12---:R-:W1:Y:S01]  /*bb50*/  SHFL.IDX PT, R6, R6, 0x3, 0x1c1f ;  /* 0x007c1f0006067f89 */ /* 0x006e6200000e0000 */
        /* <DEDUP_REMOVED lines=8> */
[C---:B-1--4-:R-:W-:Y:S01]  /*bbe0*/  @!P0 IMAD.WIDE R8, R5.reuse, 0x4, R6 ;  /* 0x0000000405088825 */ /* 0x052fe200078e0206 */
        /* <DEDUP_REMOVED lines=39> */
[----:B----4-:R-:W-:-:S02]  /*be60*/  IADD3 R10, R5, 0x50, RZ ;  /* 0x00000050050a7810 */ /* 0x010fc40007ffe0ff */
        /* <DEDUP_REMOVED lines=25> */
[----:B----4-:R-:W-:Y:S01]  /*c000*/  @!P5 IMAD.WIDE R14, R0, 0x4, R6 ;  /* 0x00000004000ed825 */ /* 0x010fe200078e0206 */
        /* <DEDUP_REMOVED lines=21> */
.L_x_156:
        /* <DEDUP_REMOVED lines=13> */
[----:B------:R-:W3:Y:S01]  /*c230*/  S2R R3, SR_CTAID.Y ;  /* 0x0000000000037919 */ /* 0x000ee20000002600 */
[----:B------:R-:W-:Y:S01]  /*c240*/  UIMAD UR6, UR6, UR4, URZ ;  /* 0x00000004060672a4 */ /* 0x000fe2000f8e023f */
[----:B------:R-:W-:Y:S01]  /*c250*/  IADD3 R2, RZ, -UR10, RZ ;  /* 0x8000000aff027c10 */ /* 0x000fe2000fffe0ff */
[----:B--2---:R-:W-:Y:S01]  /*c260*/  UIMAD.WIDE.U32 UR8, UR10, UR4, URZ ;  /* 0x000000040a0872a5 */ /* 0x004fe2000f8e003f */
        /* <DEDUP_REMOVED lines=11> */
[----:B---3--:R-:W-:Y:S02]  /*c320*/  IMAD R2, R2, c[0x0][0x550], R3 ;  /* 0x0001540002027a24 */ /* 0x008fe400078e0203 */
        /* <DEDUP_REMOVED lines=21> */
.L_x_163:
        /* <DEDUP_REMOVED lines=16> */
.L_x_1789:


//--------------------- .text._ZN7cutlass13device_kernelIN5flash19enable_sm80_to_sm89INS1_16FlashAttnFwdSm80INS1_25CollectiveMainloopFwdSm80ILi8ELi1ELb1EN4cute5tupleIJNS5_1CILi128EEENS7_ILi112EEES8_EEELi128ENS_6half_tEfNS_4arch4Sm80ELb0ELb0ELb0ELb1ELb1ELb0ELb1ELb1EEENS1_21CollectiveEpilogueFwdINS6_IJS8_S8_S9_EEENS6_IJNS7_ILi1EEESH_SH_EEESB_SD_Li256ELb1ELb1ELb1ELb0EEENS1_36VarlenDynamicPersistentTileSchedulerILi128ELi112ELi256ELi256ELb1ELb1ELb0ELb0ELb1ELb1EEEEEEEEEvNT_6ParamsE --------------------------
	.section	.text._ZN7cutlass13device_kernelIN5flash19enable_sm80_to_sm89INS1_16FlashAttnFwdSm80INS1_25CollectiveMainloopFwdSm80ILi8ELi1ELb1EN4cute5tupleIJNS5_1CILi128EEENS7_ILi112EEES8_EEELi128ENS_6half_tEfNS_4arch4Sm80ELb0ELb0ELb0ELb1ELb1ELb0ELb1ELb1EEENS1_21CollectiveEpilogueFwdINS6_IJS8_S8_S9_EEENS6_IJNS7_ILi1EEESH_SH_EEESB_SD_Li256ELb1ELb1ELb1ELb0EEENS1_36VarlenDynamicPersistentTileSchedulerILi128ELi112ELi256ELi256ELb1ELb1ELb0ELb0ELb1ELb1EEEEEEEEEvNT_6ParamsE,"ax",@progbits
	.sectioninfo	@"SHI_REGISTERS=255"
	.align	128
.text._ZN7cutlass13device_kernelIN5flash19enable_sm80_to_sm89INS1_16FlashAttnFwdSm80INS1_25CollectiveMainloopFwdSm80ILi8ELi1ELb1EN4cute5tupleIJNS5_1CILi128EEENS7_ILi112EEES8_EEELi128ENS_6half_tEfNS_4arch4Sm80ELb0ELb0ELb0ELb1ELb1ELb0ELb1ELb1EEENS1_21CollectiveEpilogueFwdINS6_IJS8_S8_S9_EEENS6_IJNS7_ILi1EEESH_SH_EEESB_SD_Li256ELb1ELb1ELb1ELb0EEENS1_36VarlenDynamicPersistentTileSchedulerILi128ELi112ELi256ELi256ELb1ELb1ELb0ELb0ELb1ELb1EEEEEEEEEvNT_6ParamsE:
        .type           _ZN7cutlass13device_kernelIN5flash19enable_sm80_to_sm89INS1_16FlashAttnFwdSm80INS1_25CollectiveMainloopFwdSm80ILi8ELi1ELb1EN4cute5tupleIJNS5_1CILi128EEENS7_ILi112EEES8_EEELi128ENS_6half_tEfNS_4arch4Sm80ELb0ELb0ELb0ELb1ELb1ELb0ELb1ELb1EEENS1_21CollectiveEpilogueFwdINS6_IJS8_S8_S9_EEENS6_IJNS7_ILi1EEESH_SH_EEESB_SD_Li256ELb1ELb1ELb1ELb0EEENS1_36VarlenDynamicPersistentTileSchedulerILi128ELi112ELi256ELi256ELb1ELb1ELb0ELb0ELb1ELb1EEEEEEEEEvNT_6ParamsE,@function
        .size           _ZN7cutlass13device_kernelIN5flash19enable_sm80_to_sm89INS1_16FlashAttnFwdSm80INS1_25CollectiveMainloopFwdSm80ILi8ELi1ELb1EN4cute5tupleIJNS5_1CILi128EEENS7_ILi112EEES8_EEELi128ENS_6half_tEfNS_4arch4Sm80ELb0ELb0ELb0ELb1ELb1ELb0ELb1ELb1EEENS1_21CollectiveEpilogueFwdINS6_IJS8_S8_S9_EEENS6_IJNS7_ILi1EEESH_SH_EEESB_SD_Li256ELb1ELb1ELb1ELb0EEENS1_36VarlenDynamicPersistentTileSchedulerILi128ELi112ELi256ELi256ELb1ELb1ELb0ELb0ELb1ELb1EEEEEEEEEvNT_6ParamsE,(.L_x_1790 - _ZN7cutlass13device_kernelIN5flash19enable_sm80_to_sm89INS1_16FlashAttnFwdSm80INS1_25CollectiveMainloopFwdSm80ILi8ELi1ELb1EN4cute5tupleIJNS5_1CILi128EEENS7_ILi112EEES8_EEELi128ENS_6half_tEfNS_4arch4Sm80ELb0ELb0ELb0ELb1ELb1ELb0ELb1ELb1EEENS1_21CollectiveEpilogueFwdINS6_IJS8_S8_S9_EEENS6_IJNS7_ILi1EEESH_SH_EEESB_SD_Li256ELb1ELb1ELb1ELb0EEENS1_36VarlenDynamicPersistentTileSchedulerILi128ELi112ELi256ELi256ELb1ELb1ELb0ELb0ELb1ELb1EEEEEEEEEvNT_6ParamsE)
        .other          _ZN7cutlass13device_kernelIN5flash19enable_sm80_to_sm89INS1_16FlashAttnFwdSm80INS1_25CollectiveMainloopFwdSm80ILi8ELi1ELb1EN4cute5tupleIJNS5_1CILi128EEENS7_ILi112EEES8_EEELi128ENS_6half_tEfNS_4arch4Sm80ELb0ELb0ELb0ELb1ELb1ELb0ELb1ELb1EEENS1_21CollectiveEpilogueFwdINS6_IJS8_S8_S9_EEENS6_IJNS7_ILi1EEESH_SH_EEESB_SD_Li256ELb1ELb1ELb1ELb0EEENS1_36VarlenDynamicPersistentTileSchedulerILi128ELi112ELi256ELi256ELb1ELb1ELb0ELb0ELb1ELb1EEEEEEEEEvNT_6ParamsE,@"STO_CUDA_ENTRY STV_DEFAULT"
_ZN7cutlass13device_kernelIN5flash19enable_sm80_to_sm89INS1_16FlashAttnFwdSm80INS1_25CollectiveMainloopFwdSm80ILi8ELi1ELb1EN4cute5tupleIJNS5_1CILi128EEENS7_ILi112EEES8_EEELi128ENS_6half_tEfNS_4arch4Sm80ELb0ELb0ELb0ELb1ELb1ELb0ELb1ELb1EEENS1_21CollectiveEpilogueFwdINS6_IJS8_S8_S9_EEENS6_IJNS7_ILi1EEESH_SH_EEESB_SD_Li256ELb1ELb1ELb1ELb0EEENS1_36VarlenDynamicPersistentTileSchedulerILi128ELi112ELi256ELi256ELb1ELb1ELb0ELb0ELb1ELb1EEEEEEEEEvNT_6ParamsE:
[----:B------:R-:W-:Y:S02]  /*0000*/  MOV R1, c[0x0][0x28] ;  /* 0x00000a0000017a02 */ /* 0x000fe40000000f00 */
[----:B------:R-:W1:Y:S01]  /*0010*/  S2R R2, SR_TID.X ;  /* 0x0000000000027919 */ /* 0x000e620000002100 */
[----:B------:R-:W-:Y:S01]  /*0020*/  ULDC.64 UR8, c[0x0][0x118] ;  /* 0x0000460000087ab9 */ /* 0x000fe20000000a00 */
[----:B------:R-:W-:Y:S02]  /*0030*/  IADD3 R1, R1, -0xc0, RZ ;  /* 0xffffff4001017810 */ /* 0x000fe40007ffe0ff */
[----:B-1----:R-:W-:-:S06]  /*0040*/  SHF.R.U32.HI R0, RZ, 0x5, R2 ;  /* 0x00000005ff007819 */ /* 0x002fcc0000011602 */
[----:B------:R-:W1:Y:S02]  /*0050*/  SHFL.IDX PT, R0, R0, RZ, 0x1f ;  /* 0x00001fff00007589 */ /* 0x000e6400000e0000 */
[----:B-1----:R-:W1:Y:S02]  /*0060*/  R2UR UR6, R0 ;  /* 0x00000000000673c2 */ /* 0x002e6400000e0000 */
[----:B-1----:R-:W-:-:S13]  /*0070*/  ISETP.NE.AND P0, PT, RZ, UR6, PT ;  /* 0x00000006ff007c0c */ /* 0x002fda000bf05270 */
[----:B------:R-:W-:Y:S06]  /*0080*/  @P0 BAR.SYNC.DEFER_BLOCKING 0x5, 0x100 ;  /* 0x0144000000000b1d */ /* 0x000fec0000010000 */
[----:B------:R-:W1:Y:S04]  /*0090*/  @P0 LDS.128 R248, [0xf100] ;  /* 0x00f10000fff80984 */ /* 0x000e680000000c00 */
[----:B------:R-:W-:Y:S06]  /*00a0*/  @P0 BAR.ARV 0x4, 0x100 ;  /* 0x0104000000000b1d */ /* 0x000fec0000002000 */
[----:B------:R-:W-:Y:S05]  /*00b0*/  @P0 BRA `(.L_x_164) ;  /* 0x00000a7000000947 */ /* 0x000fea0003800000 */
[----:B------:R-:W-:Y:S01]  /*00c0*/  LOP3.LUT R13, R2, 0x1f, RZ, 0xc0, !PT ;  /* 0x0000001f020d7812 */ /* 0x000fe200078ec0ff */
[----:B------:R-:W-:Y:S01]  /*00d0*/  CS2R R8, SRZ ;  /* 0x0000000000087805 */ /* 0x000fe2000001ff00 */
[----:B------:R-:W-:-:S02]  /*00e0*/  IMAD.MOV.U32 R7, RZ, RZ, RZ ;  /* 0x000000ffff077224 */ /* 0x000fc400078e00ff */
[----:B------:R-:W-:-:S04]  /*00f0*/  ISETP.NE.AND P6, PT, R13, 0x1f, PT ;  /* 0x0000001f0d00780c */ /* 0x000fc80003fc5270 */
[----:B------:R-:W-:-:S13]  /*0100*/  ISETP.GE.OR P0, PT, R13, c[0x0][0x53c], !P6 ;  /* 0x00014f000d007a0c */ /* 0x000fda0007706670 */
[----:B------:R-:W-:Y:S02]  /*0110*/  @!P0 IMAD.MOV.U32 R4, RZ, RZ, 0x4 ;  /* 0x00000004ff048424 */ /* 0x000fe400078e00ff */
[----:B------:R-:W-:Y:S02]  /*0120*/  @!P0 IMAD.MOV.U32 R2, RZ, RZ, 0x4 ;  /* 0x00000004ff028424 */ /* 0x000fe400078e00ff */
[----:B------:R-:W-:-:S04]  /*0130*/  @!P0 IMAD.WIDE.U32 R4, R13, R4, c[0x0][0x580] ;  /* 0x000160000d048625 */ /* 0x000fc800078e0004 */
[C---:B------:R-:W-:Y:S01]  /*0140*/  @!P0 IMAD.WIDE.U32 R2, R13.reuse, R2, c[0x0][0x578] ;  /* 0x00015e000d028625 */ /* 0x040fe200078e0002 */
[----:B------:R-:W2:Y:S04]  /*0150*/  @!P0 LDG.E R8, [R4.64] ;  /* 0x0000000804088981 */ /* 0x000ea8000c1e1900 */
[----:B------:R-:W2:Y:S01]  /*0160*/  @!P0 LDG.E R7, [R2.64] ;  /* 0x0000000802078981 */ /* 0x000ea2000c1e1900 */
[C---:B------:R-:W-:Y:S01]  /*0170*/  ISETP.NE.AND P5, PT, R13.reuse, RZ, PT ;  /* 0x000000ff0d00720c */ /* 0x040fe20003fa5270 */
[----:B------:R-:W3:Y:S01]  /*0180*/  S2UR UR4, SR_CTAID.X ;  /* 0x00000000000479c3 */ /* 0x000ee20000002500 */
[C---:B------:R-:W-:Y:S02]  /*0190*/  ISETP.GE.U32.AND P4, PT, R13.reuse, 0x2, PT ;  /* 0x000000020d00780c */ /* 0x040fe40003f86070 */
[----:B------:R-:W-:-:S02]  /*01a0*/  ISETP.GE.U32.AND P3, PT, R13, 0x4, PT ;  /* 0x000000040d00780c */ /* 0x000fc40003f66070 */
[C---:B------:R-:W-:Y:S02]  /*01b0*/  ISETP.GE.U32.AND P2, PT, R13.reuse, 0x8, PT ;  /* 0x000000080d00780c */ /* 0x040fe40003f46070 */
[----:B------:R-:W-:Y:S01]  /*01c0*/  ISETP.GE.U32.AND P1, PT, R13, 0x10, PT ;  /* 0x000000100d00780c */ /* 0x000fe20003f26070 */
[----:B--2---:R-:W-:-:S05]  /*01d0*/  IMAD R4, R8, R7, RZ ;  /* 0x0000000708047224 */ /* 0x004fca00078e02ff */
[----:B------:R-:W2:Y:S02]  /*01e0*/  SHFL.UP PT, R0, R4, 0x1, RZ ;  /* 0x0420000004007989 */ /* 0x000ea400000e00ff */
[----:B--2---:R-:W-:-:S05]  /*01f0*/  SEL R0, R0, RZ, P5 ;  /* 0x000000ff00007207 */ /* 0x004fca0002800000 */
[----:B------:R-:W-:-:S05]  /*0200*/  IMAD.IADD R4, R4, 0x1, R0 ;  /* 0x0000000104047824 */ /* 0x000fca00078e0200 */
        /* <DEDUP_REMOVED lines=12> */
[----:B------:R-:W2:Y:S02]  /*02d0*/  SHFL.IDX PT, R6, R4, 0x1f, 0x1f ;  /* 0x03e01f0004067f89 */ /* 0x000ea400000e0000 */
[----:B--2---:R-:W-:-:S04]  /*02e0*/  IMAD R6, R6, c[0x0][0x538], RZ ;  /* 0x00014e0006067a24 */ /* 0x004fc800078e02ff */
[----:B------:R-:W-:Y:S01]  /*02f0*/  IMAD.MOV.U32 R0, RZ, RZ, R6 ;  /* 0x000000ffff007224 */ /* 0x000fe200078e0006 */
[----:B---3--:R-:W-:-:S13]  /*0300*/  ISETP.GT.AND P0, PT, R6, UR4, PT ;  /* 0x0000000406007c0c */ /* 0x008fda000bf04270 */
[----:B------:R-:W-:Y:S05]  /*0310*/  @P0 BRA `(.L_x_165) ;  /* 0x0000027000000947 */ /* 0x000fea0003800000 */
[----:B------:R-:W-:Y:S02]  /*0320*/  MOV R6, R0 ;  /* 0x0000000000067202 */ /* 0x000fe40000000f00 */
[----:B------:R-:W-:-:S04]  /*0330*/  MOV R9, RZ ;  /* 0x000000ff00097202 */ /* 0x000fc80000000f00 */
.L_x_169:
[----:B------:R-:W-:-:S04]  /*0340*/  IADD3 R0, R9, 0x1f, RZ ;  /* 0x0000001f09007810 */ /* 0x000fc80007ffe0ff */
[----:B------:R-:W-:-:S13]  /*0350*/  ISETP.GE.AND P0, PT, R0, c[0x0][0x53c], PT ;  /* 0x00014f0000007a0c */ /* 0x000fda0003f06270 */
[----:B------:R-:W-:Y:S05]  /*0360*/  @P0 BRA `(.L_x_166) ;  /* 0x0000074000000947 */ /* 0x000fea0003800000 */
[----:B------:R-:W-:Y:S01]  /*0370*/  MOV R9, R0 ;  /* 0x0000000000097202 */ /* 0x000fe20000000f00 */
[----:B------:R-:W-:Y:S01]  /*0380*/  IMAD.MOV.U32 R7, RZ, RZ, RZ ;  /* 0x000000ffff077224 */ /* 0x000fe200078e00ff */
[----:B------:R-:W-:Y:S02]  /*0390*/  MOV R8, RZ ;  /* 0x000000ff00087202 */ /* 0x000fe40000000f00 */
[----:B------:R-:W-:-:S04]  /*03a0*/  IADD3 R0, R13, R9, RZ ;  /* 0x000000090d007210 */ /* 0x000fc80007ffe0ff */
[----:B------:R-:W-:-:S13]  /*03b0*/  ISETP.GE.OR P0, PT, R0, c[0x0][0x53c], !P6 ;  /* 0x00014f0000007a0c */ /* 0x000fda0007706670 */
[----:B------:R-:W-:Y:S01]  /*03c0*/  @!P0 MOV R2, 0x4 ;  /* 0x0000000400028802 */ /* 0x000fe20000000f00 */
[----:B------:R-:W-:-:S04]  /*03d0*/  @!P0 IMAD.MOV.U32 R3, RZ, RZ, 0x4 ;  /* 0x00000004ff038424 */ /* 0x000fc800078e00ff */
[----:B------:R-:W-:-:S04]  /*03e0*/  @!P0 IMAD.WIDE R4, R0, R2, c[0x0][0x580] ;  /* 0x0001600000048625 */ /* 0x000fc800078e0202 */
[----:B------:R-:W-:Y:S01]  /*03f0*/  @!P0 IMAD.WIDE R2, R0, R3, c[0x0][0x578] ;  /* 0x00015e0000028625 */ /* 0x000fe200078e0203 */
[----:B------:R-:W2:Y:S04]  /*0400*/  @!P0 LDG.E R8, [R4.64] ;  /* 0x0000000804088981 */ /* 0x000ea8000c1e1900 */
[----:B------:R-:W2:Y:S02]  /*0410*/  @!P0 LDG.E R7, [R2.64] ;  /* 0x0000000802078981 */ /* 0x000ea4000c1e1900 */
[----:B--2---:R-:W-:Y:S01]  /*0420*/  IMAD R5, R8, R7, RZ ;  /* 0x0000000708057224 */ /* 0x004fe200078e02ff */
[----:B------:R-:W-:Y:S05]  /*0430*/  BRA.DIV ~URZ, `(.L_x_167) ;  /* 0x0000d5027f007947 */ /* 0x000fea000b800000 */
[----:B------:R2:W3:Y:S02]  /*0440*/  SHFL.UP PT, R0, R5, 0x1, RZ ;  /* 0x0420000005007989 */ /* 0x0004e400000e00ff */
.L_x_276:
[----:B---3--:R-:W-:-:S04]  /*0450*/  SEL R0, R0, RZ, P5 ;  /* 0x000000ff00007207 */ /* 0x008fc80002800000 */
[----:B--2---:R-:W-:Y:S01]  /*0460*/  IADD3 R5, R5, R0, RZ ;  /* 0x0000000005057210 */ /* 0x004fe20007ffe0ff */
[----:B------:R-:W-:Y:S05]  /*0470*/  BRA.DIV ~URZ, `(.L_x_168) ;  /* 0x0000d5227f007947 */ /* 0x000fea000b800000 */
        /* <DEDUP_REMOVED lines=12> */
[----:B------:R2:W3:Y:S02]  /*0540*/  SHFL.IDX PT, R0, R4, 0x1f, 0x1f ;  /* 0x03e01f0004007f89 */ /* 0x0004e400000e0000 */
.L_x_277:
[----:B---3--:R-:W-:-:S05]  /*0550*/  IMAD R0, R0, c[0x0][0x538], RZ ;  /* 0x00014e0000007a24 */ /* 0x008fca00078e02ff */
[----:B------:R-:W-:-:S04]  /*0560*/  IADD3 R6, R0, R6, RZ ;  /* 0x0000000600067210 */ /* 0x000fc80007ffe0ff */
[----:B------:R-:W-:-:S13]  /*0570*/  ISETP.GT.AND P0, PT, R6, UR4, PT ;  /* 0x0000000406007c0c */ /* 0x000fda000bf04270 */
[----:B-12---:R-:W-:Y:S05]  /*0580*/  @!P0 BRA `(.L_x_169) ;  /* 0xfffffdb000008947 */ /* 0x006fea000383ffff */
.L_x_165:
[----:B------:R-:W-:-:S05]  /*0590*/  IADD3 R12, -R0, R6, RZ ;  /* 0x00000006000c7210 */ /* 0x000fca0007ffe1ff */
[----:B------:R-:W-:-:S05]  /*05a0*/  IMAD R0, R4, c[0x0][0x538], R12 ;  /* 0x00014e0004007a24 */ /* 0x000fca00078e020c */
[----:B------:R-:W-:Y:S01]  /*05b0*/  ISETP.GT.AND P0, PT, R0, UR4, PT ;  /* 0x0000000400007c0c */ /* 0x000fe2000bf04270 */
[----:B------:R-:W-:-:S12]  /*05c0*/  BRA.DIV ~URZ, `(.L_x_170) ;  /* 0x0000d5927f007947 */ /* 0x000fd8000b800000 */
[----:B------:R-:W-:-:S04]  /*05d0*/  VOTE.ANY R0, PT, !P0 ;  /* 0x0000000000007806 */ /* 0x000fc800040e0100 */
.L_x_278:
[----:B-1----:R1:W2:Y:S01]  /*05e0*/  POPC R251, R0 ;  /* 0x0000000000fb7309 */ /* 0x0022a20000000000 */
[----:B------:R-:W-:Y:S05]  /*05f0*/  BRA.DIV ~URZ, `(.L_x_171) ;  /* 0x0000d5a27f007947 */ /* 0x000fea000b800000 */
[----:B--2---:R2:W3:Y:S01]  /*0600*/  SHFL.IDX PT, R11, R8, R251, 0x1f ;  /* 0x00001ffb080b7589 */ /* 0x0044e200000e0000 */
[----:B------:R-:W-:-:S03]  /*0610*/  MOV R6, RZ ;  /* 0x000000ff00067202 */ /* 0x000fc60000000f00 */
[----:B------:R2:W4:Y:S04]  /*0620*/  SHFL.IDX PT, R10, R7, R251, 0x1f ;  /* 0x00001ffb070a7589 */ /* 0x00052800000e0000 */
.L_x_279:
[----:B------:R-:W-:Y:S01]  /*0630*/  ISETP.NE.AND P0, PT, R0, RZ, PT ;  /* 0x000000ff0000720c */ /* 0x000fe20003f05270 */
[----:B------:R-:W-:-:S12]  /*0640*/  BSSY B0, `(.L_x_172) ;  /* 0x0000005000007945 */ /* 0x000fd80003800000 */
[----:B------:R-:W-:Y:S05]  /*0650*/  @!P0 BRA `(.L_x_173) ;  /* 0x0000003000008947 */ /* 0x000fea0003800000 */
[----:B------:R-:W-:Y:S01]  /*0660*/  IADD3 R206, R251, -0x1, RZ ;  /* 0xfffffffffbce7810 */ /* 0x000fe20007ffe0ff */
[----:B------:R-:W-:Y:S05]  /*0670*/  BRA.DIV ~URZ, `(.L_x_174) ;  /* 0x0000d6027f007947 */ /* 0x000fea000b800000 */
[----:B------:R1:W2:Y:S02]  /*0680*/  SHFL.IDX PT, R6, R4, R206, 0x1f ;  /* 0x00001fce04067589 */ /* 0x0002a400000e0000 */
.L_x_173:
[----:B------:R-:W-:Y:S05]  /*0690*/  BSYNC B0 ;  /* 0x0000000000007941 */ /* 0x000fea0003800000 */
.L_x_172:
[----:B-1-3--:R-:W-:Y:S01]  /*06a0*/  IABS R0, R11 ;  /* 0x0000000b00007213 */ /* 0x00afe20000000000 */
[----:B--2---:R-:W-:Y:S02]  /*06b0*/  IMAD R248, R6, c[0x0][0x538], R12 ;  /* 0x00014e0006f87a24 */ /* 0x004fe400078e020c */
[----:B------:R-:W-:Y:S02]  /*06c0*/  IMAD.IADD R251, R251, 0x1, R9 ;  /* 0x00000001fbfb7824 */ /* 0x000fe400078e0209 */
[----:B------:R-:W-:Y:S01]  /*06d0*/  IMAD.MOV.U32 R5, RZ, RZ, R0 ;  /* 0x000000ffff057224 */ /* 0x000fe200078e0000 */
[----:B----4-:R-:W-:Y:S02]  /*06e0*/  IABS R0, R10 ;  /* 0x0000000a00007213 */ /* 0x010fe40000000000 */
[----:B------:R-:W-:Y:S01]  /*06f0*/  IADD3 R249, -R248, UR4, RZ ;  /* 0x00000004f8f97c10 */ /* 0x000fe2000fffe1ff */
[----:B------:R-:W1:Y:S02]  /*0700*/  I2F.RP R2, R5 ;  /* 0x0000000500027306 */ /* 0x000e640000209400 */
[----:B------:R-:W-:Y:S01]  /*0710*/  IMAD.MOV.U32 R7, RZ, RZ, R0 ;  /* 0x000000ffff077224 */ /* 0x000fe200078e0000 */
[----:B------:R-:W-:-:S02]  /*0720*/  IABS R6, R249 ;  /* 0x000000f900067213 */ /* 0x000fc40000000000 */
[----:B------:R-:W-:-:S03]  /*0730*/  IABS R0, R11 ;  /* 0x0000000b00007213 */ /* 0x000fc60000000000 */
[----:B------:R-:W-:Y:S01]  /*0740*/  I2F.RP R8, R7 ;  /* 0x0000000700087306 */ /* 0x000fe20000209400 */
[----:B------:R-:W-:-:S07]  /*0750*/  IADD3 R0, RZ, -R0, RZ ;  /* 0x80000000ff007210 */ /* 0x000fce0007ffe0ff */
[----:B-1----:R-:W1:Y:S02]  /*0760*/  MUFU.RCP R2, R2 ;  /* 0x0000000200027308 */ /* 0x002e640000001000 */
[----:B-1----:R-:W-:-:S06]  /*0770*/  IADD3 R2, R2, 0xffffffe, RZ ;  /* 0x0ffffffe02027810 */ /* 0x002fcc0007ffe0ff */
[----:B------:R-:W1:Y:S02]  /*0780*/  F2I.FTZ.U32.TRUNC.NTZ R3, R2 ;  /* 0x0000000200037305 */ /* 0x000e64000021f000 */
[----:B-1----:R-:W-:-:S04]  /*0790*/  IMAD.MOV R2, RZ, RZ, -R3 ;  /* 0x000000ffff027224 */ /* 0x002fc800078e0a03 */
[----:B------:R-:W-:Y:S02]  /*07a0*/  IMAD R4, R2, R5, RZ ;  /* 0x0000000502047224 */ /* 0x000fe400078e02ff */
[----:B------:R-:W-:-:S04]  /*07b0*/  IMAD.MOV.U32 R2, RZ, RZ, RZ ;  /* 0x000000ffff027224 */ /* 0x000fc800078e00ff */
[----:B------:R-:W-:-:S04]  /*07c0*/  IMAD.HI.U32 R2, R3, R4, R2 ;  /* 0x0000000403027227 */ /* 0x000fc800078e0002 */
[----:B------:R-:W-:-:S04]  /*07d0*/  IMAD.MOV.U32 R3, RZ, RZ, R6 ;  /* 0x000000ffff037224 */ /* 0x000fc800078e0006 */
[----:B------:R-:W-:-:S04]  /*07e0*/  IMAD.HI.U32 R2, R2, R3, RZ ;  /* 0x0000000302027227 */ /* 0x000fc800078e00ff */
[----:B------:R-:W-:Y:S02]  /*07f0*/  IMAD R0, R2, R0, R3 ;  /* 0x0000000002007224 */ /* 0x000fe400078e0203 */
[----:B------:R-:W1:Y:S03]  /*0800*/  MUFU.RCP R3, R8 ;  /* 0x0000000800037308 */ /* 0x000e660000001000 */
[----:B------:R-:W-:Y:S02]  /*0810*/  ISETP.GT.U32.AND P1, PT, R5, R0, PT ;  /* 0x000000000500720c */ /* 0x000fe40003f24070 */
[----:B-1----:R-:W-:-:S11]  /*0820*/  IADD3 R3, R3, 0xffffffe, RZ ;  /* 0x0ffffffe03037810 */ /* 0x002fd60007ffe0ff */
[----:B------:R-:W-:Y:S01]  /*0830*/  @!P1 IMAD.IADD R0, R0, 0x1, -R5 ;  /* 0x0000000100009824 */ /* 0x000fe200078e0a05 */
[----:B------:R-:W-:Y:S02]  /*0840*/  @!P1 IADD3 R2, R2, 0x1, RZ ;  /* 0x0000000102029810 */ /* 0x000fe40007ffe0ff */
[----:B------:R-:W-:Y:S01]  /*0850*/  ISETP.NE.AND P1, PT, R11, RZ, PT ;  /* 0x000000ff0b00720c */ /* 0x000fe20003f25270 */
[----:B------:R-:W1:Y:S01]  /*0860*/  F2I.FTZ.U32.TRUNC.NTZ R3, R3 ;  /* 0x0000000300037305 */ /* 0x000e62000021f000 */
[----:B------:R-:W-:Y:S02]  /*0870*/  ISETP.GE.U32.AND P2, PT, R0, R5, PT ;  /* 0x000000050000720c */ /* 0x000fe40003f46070 */
[----:B------:R-:W-:-:S04]  /*0880*/  LOP3.LUT R0, R249, R11, RZ, 0x3c, !PT ;  /* 0x0000000bf9007212 */ /* 0x000fc800078e3cff */
[----:B------:R-:W-:-:S07]  /*0890*/  ISETP.GE.AND P0, PT, R0, RZ, PT ;  /* 0x000000ff0000720c */ /* 0x000fce0003f06270 */
[----:B------:R-:W-:Y:S02]  /*08a0*/  @P2 IADD3 R2, R2, 0x1, RZ ;  /* 0x0000000102022810 */ /* 0x000fe40007ffe0ff */
[----:B-1----:R-:W-:-:S03]  /*08b0*/  IADD3 R0, RZ, -R3, RZ ;  /* 0x80000003ff007210 */ /* 0x002fc60007ffe0ff */
[----:B------:R-:W-:Y:S02]  /*08c0*/  IMAD.MOV.U32 R4, RZ, RZ, R2 ;  /* 0x000000ffff047224 */ /* 0x000fe400078e0002 */
[----:B------:R-:W-:Y:S01]  /*08d0*/  IMAD.MOV.U32 R2, RZ, RZ, R0 ;  /* 0x000000ffff027224 */ /* 0x000fe200078e0000 */
[----:B------:R-:W-:Y:S01]  /*08e0*/  IABS R0, R10 ;  /* 0x0000000a00007213 */ /* 0x000fe20000000000 */
[----:B------:R-:W-:Y:S01]  /*08f0*/  @!P0 IMAD.MOV R4, RZ, RZ, -R4 ;  /* 0x000000ffff048224 */ /* 0x000fe200078e0a04 */
[----:B------:R-:W-:Y:S01]  /*0900*/  @!P1 LOP3.LUT R4, RZ, R11, RZ, 0x33, !PT ;  /* 0x0000000bff049212 */ /* 0x000fe200078e33ff */
[----:B------:R-:W-:Y:S01]  /*0910*/  IMAD R5, R2, R7, RZ ;  /* 0x0000000702057224 */ /* 0x000fe200078e02ff */
[----:B------:R-:W-:Y:S01]  /*0920*/  MOV R2, RZ ;  /* 0x000000ff00027202 */ /* 0x000fe20000000f00 */
[----:B------:R-:W-:Y:S01]  /*0930*/  IMAD.MOV R6, RZ, RZ, -R0 ;  /* 0x000000ffff067224 */ /* 0x000fe200078e0a00 */
[----:B------:R-:W-:-:S03]  /*0940*/  IABS R8, R4 ;  /* 0x0000000400087213 */ /* 0x000fc60000000000 */
[----:B------:R-:W-:-:S04]  /*0950*/  IMAD.HI.U32 R0, R3, R5, R2 ;  /* 0x0000000503007227 */ /* 0x000fc800078e0002 */
[----:B------:R-:W-:Y:S02]  /*0960*/  IMAD.MOV.U32 R2, RZ, RZ, R8 ;  /* 0x000000ffff027224 */ /* 0x000fe400078e0008 */
[----:B------:R-:W-:Y:S02]  /*0970*/  IMAD.MOV.U32 R3, RZ, RZ, R6 ;  /* 0x000000ffff037224 */ /* 0x000fe400078e0006 */
[----:B------:R-:W-:-:S04]  /*0980*/  IMAD.HI.U32 R0, R0, R2, RZ ;  /* 0x0000000200007227 */ /* 0x000fc800078e00ff */
[----:B------:R-:W-:Y:S02]  /*0990*/  IMAD R2, R0, R3, R2 ;  /* 0x0000000300027224 */ /* 0x000fe400078e0202 */
[----:B------:R-:W-:-:S03]  /*09a0*/  IMAD R3, R4, R11, RZ ;  /* 0x0000000b04037224 */ /* 0x000fc600078e02ff */
[----:B------:R-:W-:Y:S02]  /*09b0*/  ISETP.GT.U32.AND P1, PT, R7, R2, PT ;  /* 0x000000020700720c */ /* 0x000fe40003f24070 */
[----:B------:R-:W-:-:S11]  /*09c0*/  IADD3 R249, R249, -R3, RZ ;  /* 0x80000003f9f97210 */ /* 0x000fd60007ffe0ff */
[----:B------:R-:W-:Y:S01]  /*09d0*/  @!P1 IMAD.IADD R2, R2, 0x1, -R7 ;  /* 0x0000000102029824 */ /* 0x000fe200078e0a07 */
[----:B------:R-:W-:Y:S02]  /*09e0*/  @!P1 IADD3 R0, R0, 0x1, RZ ;  /* 0x0000000100009810 */ /* 0x000fe40007ffe0ff */
[----:B------:R-:W-:Y:S02]  /*09f0*/  ISETP.NE.AND P1, PT, R10, RZ, PT ;  /* 0x000000ff0a00720c */ /* 0x000fe40003f25270 */
[----:B------:R-:W-:Y:S02]  /*0a00*/  ISETP.GE.U32.AND P2, PT, R2, R7, PT ;  /* 0x000000070200720c */ /* 0x000fe40003f46070 */
[----:B------:R-:W-:-:S04]  /*0a10*/  LOP3.LUT R2, R4, R10, RZ, 0x3c, !PT ;  /* 0x0000000a04027212 */ /* 0x000fc800078e3cff */
[----:B------:R-:W-:-:S07]  /*0a20*/  ISETP.GE.AND P0, PT, R2, RZ, PT ;  /* 0x000000ff0200720c */ /* 0x000fce0003f06270 */
[----:B------:R-:W-:-:S06]  /*0a30*/  @P2 IADD3 R0, R0, 0x1, RZ ;  /* 0x0000000100002810 */ /* 0x000fcc0007ffe0ff */
[----:B------:R-:W-:Y:S02]  /*0a40*/  @!P0 IADD3 R0, -R0, RZ, RZ ;  /* 0x000000ff00008210 */ /* 0x000fe40007ffe1ff */
[----:B------:R-:W-:-:S05]  /*0a50*/  @!P1 LOP3.LUT R0, RZ, R10, RZ, 0x33, !PT ;  /* 0x0000000aff009212 */ /* 0x000fca00078e33ff */
[--C-:B------:R-:W-:Y:S02]  /*0a60*/  IMAD.MOV R2, RZ, RZ, -R0.reuse ;  /* 0x000000ffff027224 */ /* 0x100fe400078e0a00 */
[C---:B------:R-:W-:Y:S02]  /*0a70*/  IMAD R0, R10.reuse, 0x1000000, R0 ;  /* 0x010000000a007824 */ /* 0x040fe400078e0200 */
[----:B------:R-:W-:-:S04]  /*0a80*/  IMAD R2, R10, R2, R4 ;  /* 0x000000020a027224 */ /* 0x000fc800078e0204 */
[----:B------:R-:W-:Y:S01]  /*0a90*/  IMAD R250, R2, 0x10000, R0 ;  /* 0x0001000002fa7824 */ /* 0x000fe200078e0200 */
[----:B------:R-:W-:Y:S05]  /*0aa0*/  BRA `(.L_x_175) ;  /* 0x0000004000007947 */ /* 0x000fea0003800000 */
.L_x_166:
[----:B-1----:R-:W-:Y:S01]  /*0ab0*/  IMAD.MOV.U32 R249, RZ, RZ, RZ ;  /* 0x000000fffff97224 */ /* 0x002fe200078e00ff */
[----:B------:R-:W-:Y:S01]  /*0ac0*/  MOV R250, RZ ;  /* 0x000000ff00fa7202 */ /* 0x000fe20000000f00 */
[----:B------:R-:W-:Y:S01]  /*0ad0*/  IMAD.U32 R248, RZ, RZ, UR4 ;  /* 0x00000004fff87e24 */ /* 0x000fe2000f8e00ff */
[----:B------:R-:W-:Y:S02]  /*0ae0*/  MOV R251, c[0x0][0x53c] ;  /* 0x00014f0000fb7a02 */ /* 0x000fe40000000f00 */
.L_x_175:
[----:B------:R-:W-:Y:S01]  /*0af0*/  ISETP.NE.AND P0, PT, R13, RZ, PT ;  /* 0x000000ff0d00720c */ /* 0x000fe20003f05270 */
[----:B------:R-:W-:-:S12]  /*0b00*/  WARPSYNC 0xffffffff ;  /* 0xffffffff00007948 */ /* 0x000fd80003800000 */
[----:B------:R1:W-:Y:S04]  /*0b10*/  @!P0 STS.128 [0xf100], R248 ;  /* 0x00f100f8ff008388 */ /* 0x0003e80000000c00 */
[----:B------:R-:W-:Y:S06]  /*0b20*/  BAR.ARV 0x5, 0x100 ;  /* 0x0144000000007b1d */ /* 0x000fec0000002000 */
.L_x_164:
[----:B-1----:R-:W-:-:S13]  /*0b30*/  ISETP.GE.AND P0, PT, R251, c[0x0][0x53c], PT ;  /* 0x00014f00fb007a0c */ /* 0x002fda0003f06270 */
[----:B------:R-:W-:Y:S05]  /*0b40*/  @P0 EXIT ;  /* 0x000000000000094d */ /* 0x000fea0003800000 */
[----:B------:R-:W1:Y:S01]  /*0b50*/  S2R R16, SR_TID.X ;  /* 0x0000000000107919 */ /* 0x000e620000002100 */
[----:B------:R-:W-:Y:S02]  /*0b60*/  ULDC UR5, c[0x0][0x2ac] ;  /* 0x0000ab0000057ab9 */ /* 0x000fe40000000800 */
[----:B------:R-:W-:Y:S02]  /*0b70*/  ULDC UR4, c[0x0][0x1d0] ;  /* 0x0000740000047ab9 */ /* 0x000fe40000000800 */
[----:B------:R-:W-:Y:S01]  /*0b80*/  UIMAD UR5, UR5, UR4, URZ ;  /* 0x00000004050572a4 */ /* 0x000fe2000f8e023f */
[----:B-1----:R-:W-:-:S04]  /*0b90*/  SHF.R.S32.HI R7, RZ, 0x1f, R16 ;  /* 0x0000001fff077819 */ /* 0x002fc80000011410 */
[CC--:B------:R-:W-:Y:S02]  /*0ba0*/  LEA.HI R2, R7.reuse, R16.reuse, RZ, 0x4 ;  /* 0x0000001007027211 */ /* 0x0c0fe400078f20ff */
[----:B------:R-:W-:Y:S02]  /*0bb0*/  LEA.HI R15, R7, R16, RZ, 0x2 ;  /* 0x00000010070f7211 */ /* 0x000fe400078f10ff */
[----:B------:R-:W-:Y:S02]  /*0bc0*/  SHF.R.S32.HI R3, RZ, 0x4, R2 ;  /* 0x00000004ff037819 */ /* 0x000fe40000011402 */
[--C-:B------:R-:W-:Y:S02]  /*0bd0*/  SHF.R.S32.HI R8, RZ, 0x2, R15.reuse ;  /* 0x00000002ff087819 */ /* 0x100fe4000001140f */
[----:B------:R-:W-:Y:S02]  /*0be0*/  LEA.HI R0, R2, R3, RZ, 0x1 ;  /* 0x0000000302007211 */ /* 0x000fe400078f08ff */
[----:B------:R-:W-:-:S02]  /*0bf0*/  SHF.R.S32.HI R4, RZ, 0x1f, R15 ;  /* 0x0000001fff047819 */ /* 0x000fc4000001140f */
[----:B------:R-:W-:Y:S02]  /*0c00*/  LOP3.LUT R0, R0, 0xfffffffe, RZ, 0xc0, !PT ;  /* 0xfffffffe00007812 */ /* 0x000fe400078ec0ff */
[CC--:B------:R-:W-:Y:S02]  /*0c10*/  LEA.HI R9, R7.reuse, R16.reuse, RZ, 0x3 ;  /* 0x0000001007097211 */ /* 0x0c0fe400078f18ff */
[----:B------:R-:W-:Y:S01]  /*0c20*/  LEA.HI R10, R7, R16, RZ, 0x5 ;  /* 0x00000010070a7211 */ /* 0x000fe200078f28ff */
[----:B------:R-:W-:Y:S01]  /*0c30*/  IMAD.IADD R13, R3, 0x1, -R0 ;  /* 0x00000001030d7824 */ /* 0x000fe200078e0a00 */
[----:B------:R-:W-:Y:S02]  /*0c40*/  LOP3.LUT R0, R2, 0xfffffff0, RZ, 0xc0, !PT ;  /* 0xfffffff002007812 */ /* 0x000fe400078ec0ff */
[----:B------:R-:W-:Y:S02]  /*0c50*/  LEA.HI R2, R4, R8, RZ, 0x3 ;  /* 0x0000000804027211 */ /* 0x000fe400078f18ff */
[----:B------:R-:W-:Y:S01]  /*0c60*/  LOP3.LUT R4, R9, 0xfffffff8, RZ, 0xc0, !PT ;  /* 0xfffffff809047812 */ /* 0x000fe200078ec0ff */
[----:B------:R-:W-:Y:S01]  /*0c70*/  IMAD.IADD R0, R16, 0x1, -R0 ;  /* 0x0000000110007824 */ /* 0x000fe200078e0a00 */
[----:B------:R-:W-:-:S02]  /*0c80*/  SHF.R.S32.HI R235, RZ, 0x3, R9 ;  /* 0x00000003ffeb7819 */ /* 0x000fc40000011409 */
[----:B------:R-:W-:Y:S01]  /*0c90*/  LOP3.LUT R2, R2, 0xfffffff8, RZ, 0xc0, !PT ;  /* 0xfffffff802027812 */ /* 0x000fe200078ec0ff */
[----:B------:R-:W-:Y:S01]  /*0ca0*/  IMAD.IADD R234, R16, 0x1, -R4 ;  /* 0x0000000110ea7824 */ /* 0x000fe200078e0a04 */
[----:B------:R-:W-:Y:S01]  /*0cb0*/  SHF.R.S32.HI R4, RZ, 0x1f, R0 ;  /* 0x0000001fff047819 */ /* 0x000fe20000011400 */
[----:B------:R-:W-:Y:S01]  /*0cc0*/  IMAD.SHL.U32 R3, R235, 0x40, RZ ;  /* 0x00000040eb037824 */ /* 0x000fe200078e00ff */
[----:B------:R-:W-:Y:S01]  /*0cd0*/  LEA.HI R7, R7, R16, RZ, 0x6 ;  /* 0x0000001007077211 */ /* 0x000fe200078f30ff */
[----:B------:R-:W-:Y:S01]  /*0ce0*/  IMAD.IADD R8, R8, 0x1, -R2 ;  /* 0x0000000108087824 */ /* 0x000fe200078e0a02 */
[----:B------:R-:W-:Y:S01]  /*0cf0*/  LEA.HI R14, R4, R0, RZ, 0x3 ;  /* 0x00000000040e7211 */ /* 0x000fe200078f18ff */
[C---:B------:R-:W-:Y:S01]  /*0d00*/  IMAD.SHL.U32 R231, R234.reuse, 0x8, RZ ;  /* 0x00000008eae77824 */ /* 0x040fe200078e00ff */
[----:B------:R-:W-:Y:S01]  /*0d10*/  LOP3.LUT R2, R3, 0x1c0, RZ, 0xc0, !PT ;  /* 0x000001c003027812 */ /* 0x000fe200078ec0ff */
[----:B------:R-:W-:Y:S01]  /*0d20*/  IMAD.SHL.U32 R5, R234, 0x40, RZ ;  /* 0x00000040ea057824 */ /* 0x000fe200078e00ff */
[----:B------:R-:W-:Y:S01]  /*0d30*/  LOP3.LUT R4, R14, 0xfffffff8, RZ, 0xc0, !PT ;  /* 0xfffffff80e047812 */ /* 0x000fe200078ec0ff */
[----:B------:R-:W-:Y:S01]  /*0d40*/  IMAD.SHL.U32 R7, R7, 0x8, RZ ;  /* 0x0000000807077824 */ /* 0x000fe200078e00ff */
[----:B------:R-:W-:-:S02]  /*0d50*/  SHF.R.U32.HI R6, RZ, 0x3, R2 ;  /* 0x00000003ff067819 */ /* 0x000fc40000011602 */
[----:B------:R-:W-:Y:S01]  /*0d60*/  LOP3.LUT R3, R2, 0x38, R231, 0xf8, !PT ;  /* 0x0000003802037812 */ /* 0x000fe200078ef8e7 */
[----:B------:R-:W-:Y:S01]  /*0d70*/  IMAD.IADD R0, R0, 0x1, -R4 ;  /* 0x0000000100007824 */ /* 0x000fe200078e0a04 */
[----:B------:R-:W-:Y:S02]  /*0d80*/  LOP3.LUT R4, R10, 0xffffffe0, RZ, 0xc0, !PT ;  /* 0xffffffe00a047812 */ /* 0x000fe400078ec0ff */
[----:B------:R-:W-:Y:S02]  /*0d90*/  LOP3.LUT R2, R5, 0x1c0, RZ, 0xc0, !PT ;  /* 0x000001c005027812 */ /* 0x000fe400078ec0ff */
[----:B------:R-:W-:Y:S01]  /*0da0*/  LOP3.LUT R12, R3, R6, RZ, 0x3c, !PT ;  /* 0x00000006030c7212 */ /* 0x000fe200078e3cff */
[----:B------:R-:W-:Y:S01]  /*0db0*/  IMAD.IADD R18, R16, 0x1, -R4 ;  /* 0x0000000110127824 */ /* 0x000fe200078e0a04 */
[----:B------:R-:W-:Y:S02]  /*0dc0*/  LOP3.LUT R5, R2, 0x8, R9, 0xf8, !PT ;  /* 0x0000000802057812 */ /* 0x000fe400078ef809 */
[----:B------:R-:W-:-:S02]  /*0dd0*/  SHF.R.U32.HI R3, RZ, 0x3, R2 ;  /* 0x00000003ff037819 */ /* 0x000fc40000011602 */
[--C-:B------:R-:W-:Y:S02]  /*0de0*/  SHF.R.S32.HI R9, RZ, 0x5, R10.reuse ;  /* 0x00000005ff097819 */ /* 0x100fe4000001140a */
[----:B------:R-:W-:Y:S02]  /*0df0*/  SHF.R.S32.HI R2, RZ, 0x1f, R10 ;  /* 0x0000001fff027819 */ /* 0x000fe4000001140a */
[----:B------:R-:W-:Y:S02]  /*0e00*/  SHF.R.S32.HI R11, RZ, 0x1f, R18 ;  /* 0x0000001fff0b7819 */ /* 0x000fe40000011412 */
[----:B------:R-:W-:Y:S02]  /*0e10*/  LEA.HI R2, R2, R9, RZ, 0x3 ;  /* 0x0000000902027211 */ /* 0x000fe400078f18ff */
[----:B------:R-:W-:Y:S01]  /*0e20*/  LOP3.LUT R4, R15, 0xfffffffc, RZ, 0xc0, !PT ;  /* 0xfffffffc0f047812 */ /* 0x000fe200078ec0ff */
[----:B------:R-:W-:Y:S01]  /*0e30*/  IMAD.MOV.U32 R15, RZ, RZ, 0x20 ;  /* 0x00000020ff0f7424 */ /* 0x000fe200078e00ff */
[----:B------:R-:W-:-:S02]  /*0e40*/  LOP3.LUT R10, R5, R3, RZ, 0x3c, !PT ;  /* 0x00000003050a7212 */ /* 0x000fc400078e3cff */
[----:B------:R-:W-:Y:S01]  /*0e50*/  LOP3.LUT R3, R2, 0xffffff8, RZ, 0xc0, !PT ;  /* 0x0ffffff802037812 */ /* 0x000fe200078ec0ff */
[----:B------:R-:W-:Y:S01]  /*0e60*/  IMAD.IADD R2, R16, 0x1, -R4 ;  /* 0x0000000110027824 */ /* 0x000fe200078e0a04 */
[----:B------:R-:W-:Y:S01]  /*0e70*/  LEA.HI R11, R11, R18, RZ, 0x2 ;  /* 0x000000120b0b7211 */ /* 0x000fe200078f10ff */
[----:B------:R-:W-:Y:S01]  /*0e80*/  IMAD.MOV.U32 R16, RZ, RZ, 0x10 ;  /* 0x00000010ff107424 */ /* 0x000fe200078e00ff */
[----:B------:R-:W-:Y:S01]  /*0e90*/  LOP3.LUT R6, R8, 0x1, RZ, 0xc0, !PT ;  /* 0x0000000108067812 */ /* 0x000fe200078ec0ff */
[----:B------:R-:W-:Y:S01]  /*0ea0*/  IMAD.IADD R5, R9, 0x1, -R3 ;  /* 0x0000000109057824 */ /* 0x000fe200078e0a03 */
[----:B------:R-:W-:Y:S02]  /*0eb0*/  SHF.R.S32.HI R4, RZ, 0x2, R11 ;  /* 0x00000002ff047819 */ /* 0x000fe4000001140b */
[----:B------:R-:W-:Y:S02]  /*0ec0*/  LEA.HI R3, R2, R2, RZ, 0x1 ;  /* 0x0000000202037211 */ /* 0x000fe400078f08ff */
[----:B------:R-:W-:Y:S01]  /*0ed0*/  ISETP.NE.U32.AND P0, PT, R6, 0x1, PT ;  /* 0x000000010600780c */ /* 0x000fe20003f05070 */
[----:B------:R-:W-:Y:S01]  /*0ee0*/  IMAD R17, R5, 0x10, R4 ;  /* 0x0000001005117824 */ /* 0x000fe200078e0204 */
[----:B------:R-:W-:Y:S01]  /*0ef0*/  LOP3.LUT R5, R3, 0x1ffffffe, RZ, 0xc0, !PT ;  /* 0x1ffffffe03057812 */ /* 0x000fe200078ec0ff */
[----:B------:R-:W-:Y:S01]  /*0f00*/  IMAD.SHL.U32 R4, R8, 0x40, RZ ;  /* 0x0000004008047824 */ /* 0x000fe200078e00ff */
[----:B------:R-:W-:Y:S01]  /*0f10*/  LOP3.LUT R12, R12, 0x7ffffe00, R7, 0xf8, !PT ;  /* 0x7ffffe000c0c7812 */ /* 0x000fe200078ef807 */
[----:B------:R-:W-:Y:S01]  /*0f20*/  IMAD R7, R9, 0x200, R2 ;  /* 0x0000020009077824 */ /* 0x000fe200078e0202 */
[----:B------:R-:W-:Y:S01]  /*0f30*/  R2P PR, R8, 0x6 ;  /* 0x0000000608007804 */ /* 0x000fe20000000000 */
[----:B------:R-:W-:Y:S01]  /*0f40*/  IMAD.IADD R8, R2, 0x1, -R5 ;  /* 0x0000000102087824 */ /* 0x000fe200078e0a05 */
[----:B------:R-:W-:Y:S01]  /*0f50*/  LOP3.LUT R4, R4, 0x1c0, RZ, 0xc0, !PT ;  /* 0x000001c004047812 */ /* 0x000fe200078ec0ff */
[----:B------:R-:W-:Y:S01]  /*0f60*/  IMAD.SHL.U32 R3, R0, 0x40, RZ ;  /* 0x0000004000037824 */ /* 0x000fe200078e00ff */
[----:B------:R1:W-:Y:S01]  /*0f70*/  STL [R1+0xb8], R17 ;  /* 0x0000b81101007387 */ /* 0x0003e20000100800 */
[----:B------:R-:W-:Y:S01]  /*0f80*/  IMAD.SHL.U32 R6, R13, 0x8, RZ ;  /* 0x000000080d067824 */ /* 0x000fe200078e00ff */
[----:B------:R-:W-:Y:S01]  /*0f90*/  LEA.HI R2, R4, R4, RZ, 0x1d ;  /* 0x0000000404027211 */ /* 0x000fe200078fe8ff */
[----:B------:R-:W-:Y:S01]  /*0fa0*/  IMAD R8, R8, 0x8, R17 ;  /* 0x0000000808087824 */ /* 0x000fe200078e0211 */
[----:B------:R-:W-:Y:S01]  /*0fb0*/  LOP3.LUT R3, R3, 0x1c0, RZ, 0xc0, !PT ;  /* 0x000001c003037812 */ /* 0x000fe200078ec0ff */
[----:B------:R-:W-:Y:S01]  /*0fc0*/  IMAD.SHL.U32 R201, R12, 0x2, RZ ;  /* 0x000000020cc97824 */ /* 0x000fe200078e00ff */
[----:B------:R-:W-:Y:S01]  /*0fd0*/  LOP3.LUT P4, RZ, R0, 0x2, RZ, 0xc0, !PT ;  /* 0x0000000200ff7812 */ /* 0x000fe2000788c0ff */
[----:B------:R-:W-:Y:S01]  /*0fe0*/  IMAD.U32 R7, R7, 0x2, R2 ;  /* 0x0000000207077824 */ /* 0x000fe200078e0002 */
[----:B------:R-:W-:Y:S01]  /*0ff0*/  LOP3.LUT R2, R11, 0x7ffffffc, RZ, 0xc0, !PT ;  /* 0x7ffffffc0b027812 */ /* 0x000fe200078ec0ff */
[----:B------:R2:W-:Y:S01]  /*1000*/  STL [R1+0xbc], R8 ;  /* 0x0000bc0801007387 */ /* 0x0005e20000100800 */
[----:B------:R-:W-:-:S02]  /*1010*/  LOP3.LUT R6, R3, 0x8, R6, 0xf8, !PT ;  /* 0x0000000803067812 */ /* 0x000fc400078ef806 */
[----:B------:R-:W-:Y:S01]  /*1020*/  SHF.R.U32.HI R3, RZ, 0x3, R3 ;  /* 0x00000003ff037819 */ /* 0x000fe20000011603 */
[----:B------:R-:W-:Y:S01]  /*1030*/  IMAD.IADD R2, R18, 0x1, -R2 ;  /* 0x0000000112027824 */ /* 0x000fe200078e0a02 */
[----:B------:R-:W-:Y:S01]  /*1040*/  LOP3.LUT P3, RZ, R0, 0x4, RZ, 0xc0, !PT ;  /* 0x0000000400ff7812 */ /* 0x000fe2000786c0ff */
[----:B------:R-:W-:Y:S01]  /*1050*/  IMAD R0, R13, 0x200, R10 ;  /* 0x000002000d007824 */ /* 0x000fe200078e020a */
[----:B------:R-:W-:Y:S01]  /*1060*/  LOP3.LUT R3, R6, R3, RZ, 0x3c, !PT ;  /* 0x0000000306037212 */ /* 0x000fe200078e3cff */
[----:B------:R-:W-:Y:S01]  /*1070*/  IMAD.SHL.U32 R26, R2, 0x2, RZ ;  /* 0x00000002021a7824 */ /* 0x000fe200078e00ff */
[----:B------:R-:W-:Y:S01]  /*1080*/  IADD3 R238, R231, 0x40, RZ ;  /* 0x00000040e7ee7810 */ /* 0x000fe20007ffe0ff */
[----:B------:R-:W-:Y:S01]  /*1090*/  IMAD.SHL.U32 R6, R14, 0x40, RZ ;  /* 0x000000400e067824 */ /* 0x000fe200078e00ff */
[----:B------:R-:W-:Y:S01]  /*10a0*/  SEL R5, R16, 0xfffffff0, !P4 ;  /* 0xfffffff010057807 */ /* 0x000fe20006000000 */
[----:B------:R-:W-:Y:S01]  /*10b0*/  IMAD.MOV.U32 R10, RZ, RZ, 0x40 ;  /* 0x00000040ff0a7424 */ /* 0x000fe200078e00ff */
[C---:B------:R-:W-:Y:S01]  /*10c0*/  IADD3 R25, R26.reuse, 0x8, RZ ;  /* 0x000000081a197810 */ /* 0x040fe20007ffe0ff */
[----:B------:R-:W-:Y:S01]  /*10d0*/  STL [R1+0x58], R26 ;  /* 0x0000581a01007387 */ /* 0x000fe20000100800 */
[----:B------:R-:W-:-:S02]  /*10e0*/  IADD3 R24, R26, 0x10, RZ ;  /* 0x000000101a187810 */ /* 0x000fc40007ffe0ff */
[C---:B------:R-:W-:Y:S01]  /*10f0*/  IADD3 R23, R26.reuse, 0x18, RZ ;  /* 0x000000181a177810 */ /* 0x040fe20007ffe0ff */
[----:B------:R-:W-:Y:S01]  /*1100*/  STL [R1+0x54], R25 ;  /* 0x0000541901007387 */ /* 0x000fe20000100800 */
[C---:B------:R-:W-:Y:S02]  /*1110*/  IADD3 R22, R26.reuse, 0x20, RZ ;  /* 0x000000201a167810 */ /* 0x040fe40007ffe0ff */
[C---:B------:R-:W-:Y:S01]  /*1120*/  IADD3 R21, R26.reuse, 0x28, RZ ;  /* 0x000000281a157810 */ /* 0x040fe20007ffe0ff */
[----:B------:R-:W-:Y:S01]  /*1130*/  STL [R1+0x50], R24 ;  /* 0x0000501801007387 */ /* 0x000fe20000100800 */
[C---:B------:R-:W-:Y:S02]  /*1140*/  IADD3 R20, R26.reuse, 0x30, RZ ;  /* 0x000000301a147810 */ /* 0x040fe40007ffe0ff */
[C---:B------:R-:W-:Y:S01]  /*1150*/  IADD3 R19, R26.reuse, 0x38, RZ ;  /* 0x000000381a137810 */ /* 0x040fe20007ffe0ff */
[----:B------:R-:W-:Y:S01]  /*1160*/  STL [R1+0x4c], R23 ;  /* 0x00004c1701007387 */ /* 0x000fe20000100800 */
[----:B------:R-:W-:-:S02]  /*1170*/  IADD3 R18, R26, 0x40, RZ ;  /* 0x000000401a127810 */ /* 0x000fc40007ffe0ff */
[C---:B-1----:R-:W-:Y:S01]  /*1180*/  IADD3 R17, R26.reuse, 0x48, RZ ;  /* 0x000000481a117810 */ /* 0x042fe20007ffe0ff */
[----:B------:R-:W-:Y:S01]  /*1190*/  STL [R1+0x48], R22 ;  /* 0x0000481601007387 */ /* 0x000fe20000100800 */
[C---:B------:R-:W-:Y:S02]  /*11a0*/  IADD3 R16, R26.reuse, 0x50, RZ ;  /* 0x000000501a107810 */ /* 0x040fe40007ffe0ff */
[----:B------:R-:W-:Y:S01]  /*11b0*/  SEL R4, R15, 0xffffffe0, !P3 ;  /* 0xffffffe00f047807 */ /* 0x000fe20005800000 */
[----:B------:R-:W-:Y:S01]  /*11c0*/  STL [R1+0x44], R21 ;  /* 0x0000441501007387 */ /* 0x000fe20000100800 */
[----:B------:R-:W-:Y:S02]  /*11d0*/  LOP3.LUT R3, R3, 0x7ffffe00, R6, 0xf8, !PT ;  /* 0x7ffffe0003037812 */ /* 0x000fe400078ef806 */
[----:B------:R-:W-:Y:S01]  /*11e0*/  IADD3 R14, R26, 0x58, RZ ;  /* 0x000000581a0e7810 */ /* 0x000fe20007ffe0ff */
[----:B------:R1:W-:Y:S01]  /*11f0*/  STL [R1+0x40], R20 ;  /* 0x0000401401007387 */ /* 0x0003e20000100800 */
[----:B------:R-:W-:Y:S01]  /*1200*/  SHF.R.S32.HI R6, RZ, 0x1f, R238 ;  /* 0x0000001fff067819 */ /* 0x000fe200000114ee */
[----:B------:R-:W-:Y:S01]  /*1210*/  IMAD.IADD R4, R5, 0x1, R4 ;  /* 0x0000000105047824 */ /* 0x000fe200078e0204 */
[----:B------:R-:W-:Y:S01]  /*1220*/  LEA R188, R0, 0x8100, 0x1 ;  /* 0x0000810000bc7811 */ /* 0x000fe200078e08ff */
[----:B------:R-:W-:Y:S01]  /*1230*/  STL [R1+0x3c], R19 ;  /* 0x00003c1301007387 */ /* 0x000fe20000100800 */
[----:B------:R-:W-:-:S02]  /*1240*/  IADD3 R13, R26, 0x60, RZ ;  /* 0x000000601a0d7810 */ /* 0x000fc40007ffe0ff */
[C---:B------:R-:W-:Y:S01]  /*1250*/  SEL R6, R10.reuse, 0xffffffc0, !P2 ;  /* 0xffffffc00a067807 */ /* 0x040fe20005000000 */
[----:B------:R-:W-:Y:S01]  /*1260*/  STL [R1+0x38], R18 ;  /* 0x0000381201007387 */ /* 0x000fe20000100800 */
[----:B------:R-:W-:Y:S02]  /*1270*/  SEL R0, R10, 0xffffffc0, !P3 ;  /* 0xffffffc00a007807 */ /* 0x000fe40005800000 */
[C---:B------:R-:W-:Y:S01]  /*1280*/  IADD3 R12, R26.reuse, 0x68, RZ ;  /* 0x000000681a0c7810 */ /* 0x040fe20007ffe0ff */
[----:B------:R3:W-:Y:S01]  /*1290*/  STL [R1+0x34], R17 ;  /* 0x0000341101007387 */ /* 0x0007e20000100800 */
[----:B------:R-:W-:Y:S02]  /*12a0*/  IADD3 R11, R26, 0x70, RZ ;  /* 0x000000701a0b7810 */ /* 0x000fe40007ffe0ff */
[----:B------:R-:W-:Y:S01]  /*12b0*/  LEA R10, R7, 0x80, 0x1 ;  /* 0x00000080070a7811 */ /* 0x000fe200078e08ff */
[----:B------:R-:W-:Y:S01]  /*12c0*/  STL [R1+0x30], R16 ;  /* 0x0000301001007387 */ /* 0x000fe20000100800 */
[----:B------:R-:W-:-:S02]  /*12d0*/  SHF.R.S32.HI R7, RZ, 0x1f, R25 ;  /* 0x0000001fff077819 */ /* 0x000fc40000011419 */
[----:B------:R-:W-:Y:S01]  /*12e0*/  SHF.R.S32.HI R5, RZ, 0x1f, R231 ;  /* 0x0000001fff057819 */ /* 0x000fe200000114e7 */
[----:B------:R-:W-:Y:S01]  /*12f0*/  STL [R1+0x2c], R14 ;  /* 0x00002c0e01007387 */ /* 0x000fe20000100800 */
[C---:B------:R-:W-:Y:S02]  /*1300*/  SEL R5, R15.reuse, 0xffffffe0, !P1 ;  /* 0xffffffe00f057807 */ /* 0x040fe40004800000 */
[----:B------:R-:W-:Y:S01]  /*1310*/  SEL R2, R15, 0xffffffe0, !P4 ;  /* 0xffffffe00f027807 */ /* 0x000fe20006000000 */
[----:B------:R-:W-:Y:S01]  /*1320*/  STL [R1+0x28], R13 ;  /* 0x0000280d01007387 */ /* 0x000fe20000100800 */
[----:B--2---:R-:W-:Y:S02]  /*1330*/  IADD3 R8, R26, 0x78, RZ ;  /* 0x000000781a087810 */ /* 0x004fe40007ffe0ff */
[----:B------:R-:W-:Y:S01]  /*1340*/  SHF.R.S32.HI R15, RZ, 0x1f, R24 ;  /* 0x0000001fff0f7819 */ /* 0x000fe20000011418 */
[----:B------:R-:W-:Y:S01]  /*1350*/  STL [R1+0x24], R12 ;  /* 0x0000240c01007387 */ /* 0x000fe20000100800 */
[----:B-1----:R-:W-:-:S02]  /*1360*/  SHF.R.S32.HI R20, RZ, 0x1f, R20 ;  /* 0x0000001fff147819 */ /* 0x002fc40000011414 */
[----:B------:R-:W-:Y:S01]  /*1370*/  LEA R190, R3, 0x100, 0x1 ;  /* 0x0000010003be7811 */ /* 0x000fe200078e08ff */
[----:B------:R-:W-:Y:S03]  /*1380*/  STL [R1+0x20], R11 ;  /* 0x0000200b01007387 */ /* 0x000fe60000100800 */
[----:B------:R-:W-:Y:S01]  /*1390*/  IADD3 R193, R0, R190, R2 ;  /* 0x000000be00c17210 */ /* 0x000fe20007ffe002 */
[----:B------:R1:W-:Y:S01]  /*13a0*/  STL [R1+0xb4], R7 ;  /* 0x0000b40701007387 */ /* 0x0003e20000100800 */
[----:B---3--:R-:W-:Y:S01]  /*13b0*/  SHF.R.S32.HI R17, RZ, 0x1f, R17 ;  /* 0x0000001fff117819 */ /* 0x008fe20000011411 */
[----:B------:R-:W-:Y:S02]  /*13c0*/  IMAD R196, R9, 0x800, R190 ;  /* 0x0000080009c47824 */ /* 0x000fe400078e02be */
[----:B------:R-:W-:Y:S01]  /*13d0*/  STL [R1+0x1c], R8 ;  /* 0x00001c0801007387 */ /* 0x000fe20000100800 */
[----:B------:R-:W-:-:S02]  /*13e0*/  IMAD.IADD R192, R190, 0x1, R2 ;  /* 0x00000001bec07824 */ /* 0x000fc400078e0202 */
[----:B------:R-:W-:Y:S01]  /*13f0*/  IMAD.IADD R197, R2, 0x1, R196 ;  /* 0x0000000102c57824 */ /* 0x000fe200078e02c4 */
[----:B------:R2:W-:Y:S01]  /*1400*/  STL [R1+0xb0], R15 ;  /* 0x0000b00f01007387 */ /* 0x0005e20000100800 */
[----:B------:R-:W-:Y:S02]  /*1410*/  IMAD R195, R4, 0x2, R190 ;  /* 0x0000000204c37824 */ /* 0x000fe400078e02be */
[----:B------:R-:W-:Y:S01]  /*1420*/  IMAD.IADD R191, R190, 0x1, R0 ;  /* 0x00000001bebf7824 */ /* 0x000fe200078e0200 */
[----:B------:R-:W-:Y:S01]  /*1430*/  STL [R1+0x5c], R10 ;  /* 0x00005c0a01007387 */ /* 0x000fe20000100800 */
[C---:B------:R-:W-:Y:S02]  /*1440*/  IMAD.IADD R199, R0.reuse, 0x1, R196 ;  /* 0x0000000100c77824 */ /* 0x040fe400078e02c4 */
[----:B------:R-:W-:Y:S01]  /*1450*/  IMAD.IADD R198, R0, 0x1, R197 ;  /* 0x0000000100c67824 */ /* 0x000fe200078e02c5 */
[----:B-1----:R-:W-:-:S05]  /*1460*/  SHF.R.S32.HI R7, RZ, 0x1f, R23 ;  /* 0x0000001fff077819 */ /* 0x002fca0000011417 */
[----:B------:R1:W-:Y:S01]  /*1470*/  STL [R1+0xac], R7 ;  /* 0x0000ac0701007387 */ /* 0x0003e20000100800 */
[----:B--2---:R-:W-:-:S05]  /*1480*/  SHF.R.S32.HI R15, RZ, 0x1f, R22 ;  /* 0x0000001fff0f7819 */ /* 0x004fca0000011416 */
[----:B------:R2:W-:Y:S01]  /*1490*/  STL [R1+0xa8], R15 ;  /* 0x0000a80f01007387 */ /* 0x0005e20000100800 */
[----:B-1----:R-:W-:-:S05]  /*14a0*/  SHF.R.S32.HI R7, RZ, 0x1f, R21 ;  /* 0x0000001fff077819 */ /* 0x002fca0000011415 */
[----:B------:R1:W-:Y:S01]  /*14b0*/  STL [R1+0xa4], R7 ;  /* 0x0000a40701007387 */ /* 0x0003e20000100800 */
[----:B--2---:R-:W-:-:S03]  /*14c0*/  SHF.R.S32.HI R15, RZ, 0x1f, R19 ;  /* 0x0000001fff0f7819 */ /* 0x004fc60000011413 */
[----:B------:R-:W-:Y:S04]  /*14d0*/  STL [R1+0xa0], R20 ;  /* 0x0000a01401007387 */ /* 0x000fe80000100800 */
[----:B------:R2:W-:Y:S01]  /*14e0*/  STL [R1+0x9c], R15 ;  /* 0x00009c0f01007387 */ /* 0x0005e20000100800 */
[----:B-1----:R-:W-:-:S05]  /*14f0*/  SHF.R.S32.HI R7, RZ, 0x1f, R18 ;  /* 0x0000001fff077819 */ /* 0x002fca0000011412 */
[----:B------:R1:W-:Y:S01]  /*1500*/  STL [R1+0x98], R7 ;  /* 0x0000980701007387 */ /* 0x0003e20000100800 */
[----:B--2---:R-:W-:-:S03]  /*1510*/  SHF.R.S32.HI R15, RZ, 0x1f, R16 ;  /* 0x0000001fff0f7819 */ /* 0x004fc60000011410 */
[----:B------:R-:W-:Y:S04]  /*1520*/  STL [R1+0x94], R17 ;  /* 0x0000941101007387 */ /* 0x000fe80000100800 */
[----:B------:R-:W-:Y:S01]  /*1530*/  STL [R1+0x90], R15 ;  /* 0x0000900f01007387 */ /* 0x000fe20000100800 */
[----:B-1----:R-:W-:Y:S02]  /*1540*/  SHF.R.S32.HI R7, RZ, 0x1f, R14 ;  /* 0x0000001fff077819 */ /* 0x002fe4000001140e */
[----:B------:R-:W-:Y:S02]  /*1550*/  SHF.R.S32.HI R14, RZ, 0x1f, R13 ;  /* 0x0000001fff0e7819 */ /* 0x000fe4000001140d */
[----:B------:R-:W-:Y:S01]  /*1560*/  SHF.R.S32.HI R13, RZ, 0x1f, R12 ;  /* 0x0000001fff0d7819 */ /* 0x000fe2000001140c */
[----:B------:R1:W-:Y:S01]  /*1570*/  STL [R1+0x8c], R7 ;  /* 0x00008c0701007387 */ /* 0x0003e20000100800 */
[----:B------:R-:W-:-:S02]  /*1580*/  SHF.R.S32.HI R12, RZ, 0x1f, R11 ;  /* 0x0000001fff0c7819 */ /* 0x000fc4000001140b */
[----:B------:R-:W-:Y:S01]  /*1590*/  SHF.R.S32.HI R11, RZ, 0x1f, R8 ;  /* 0x0000001fff0b7819 */ /* 0x000fe20000011408 */
[C---:B------:R-:W-:Y:S01]  /*15a0*/  IMAD.IADD R8, R10.reuse, 0x1, R5 ;  /* 0x000000010a087824 */ /* 0x040fe200078e0205 */
[----:B------:R-:W-:Y:S04]  /*15b0*/  STL [R1+0x88], R14 ;  /* 0x0000880e01007387 */ /* 0x000fe80000100800 */
[----:B------:R-:W-:Y:S04]  /*15c0*/  STL [R1+0x84], R13 ;  /* 0x0000840d01007387 */ /* 0x000fe80000100800 */
[----:B------:R-:W-:Y:S04]  /*15d0*/  STL [R1+0x80], R12 ;  /* 0x0000800c01007387 */ /* 0x000fe80000100800 */
[----:B------:R-:W-:Y:S04]  /*15e0*/  STL [R1+0x7c], R11 ;  /* 0x00007c0b01007387 */ /* 0x000fe80000100800 */
[----:B------:R2:W-:Y:S01]  /*15f0*/  STL [R1+0x68], R8 ;  /* 0x0000680801007387 */ /* 0x0005e20000100800 */
[----:B-1----:R-:W-:-:S02]  /*1600*/  IADD3 R7, R10, -0x10, RZ ;  /* 0xfffffff00a077810 */ /* 0x002fc40007ffe0ff */
[C---:B------:R-:W-:Y:S01]  /*1610*/  @P0 IADD3 R7, R10.reuse, 0x10, RZ ;  /* 0x000000100a070810 */ /* 0x040fe20007ffe0ff */
[----:B------:R-:W-:-:S04]  /*1620*/  IMAD.IADD R10, R10, 0x1, R6 ;  /* 0x000000010a0a7824 */ /* 0x000fc800078e0206 */
[--C-:B------:R-:W-:Y:S01]  /*1630*/  IMAD.IADD R3, R5, 0x1, R7.reuse ;  /* 0x0000000105037824 */ /* 0x100fe200078e0207 */
[----:B------:R1:W-:Y:S01]  /*1640*/  STL [R1+0x78], R10 ;  /* 0x0000780a01007387 */ /* 0x0003e20000100800 */
[----:B------:R-:W-:Y:S02]  /*1650*/  IMAD.IADD R5, R6, 0x1, R7 ;  /* 0x0000000106057824 */ /* 0x000fe400078e0207 */
[--C-:B------:R-:W-:Y:S01]  /*1660*/  IMAD.IADD R2, R3, 0x1, R6.reuse ;  /* 0x0000000103027824 */ /* 0x100fe200078e0206 */
[----:B------:R1:W-:Y:S01]  /*1670*/  STL [R1+0x60], R7 ;  /* 0x0000600701007387 */ /* 0x0003e20000100800 */
[----:B--2---:R-:W-:-:S05]  /*1680*/  IMAD.IADD R8, R8, 0x1, R6 ;  /* 0x0000000108087824 */ /* 0x004fca00078e0206 */
[----:B------:R1:W-:Y:S04]  /*1690*/  STL [R1+0x74], R8 ;  /* 0x0000740801007387 */ /* 0x0003e80000100800 */
[----:B------:R1:W-:Y:S04]  /*16a0*/  STL [R1+0x70], R5 ;  /* 0x0000700501007387 */ /* 0x0003e80000100800 */
[----:B------:R1:W-:Y:S04]  /*16b0*/  STL [R1+0x64], R3 ;  /* 0x0000640301007387 */ /* 0x0003e80000100800 */
[----:B------:R1:W-:Y:S02]  /*16c0*/  STL [R1+0x6c], R2 ;  /* 0x00006c0201007387 */ /* 0x0003e40000100800 */
.L_x_275:
[----:B-1----:R-:W-:-:S04]  /*16d0*/  IMAD.MOV.U32 R8, RZ, RZ, 0x4 ;  /* 0x00000004ff087424 */ /* 0x002fc800078e00ff */
[----:B------:R-:W-:-:S05]  /*16e0*/  IMAD.WIDE R2, R251, R8, c[0x0][0x588] ;  /* 0x00016200fb027625 */ /* 0x000fca00078e0208 */
[----:B------:R-:W2:Y:S01]  /*16f0*/  LDG.E R13, [R2.64] ;  /* 0x00000008020d7981 */ /* 0x000ea2000c1e1900 */
[----:B------:R-:W-:Y:S01]  /*1700*/  ISETP.NE.U32.AND P4, PT, RZ, c[0x0][0x370], PT ;  /* 0x0000dc00ff007a0c */ /* 0x000fe20003f85070 */
[----:B------:R-:W-:Y:S01]  /*1710*/  IMAD.MOV.U32 R240, RZ, RZ, RZ ;  /* 0x000000fffff07224 */ /* 0x000fe200078e00ff */
[----:B------:R-:W-:Y:S01]  /*1720*/  ISETP.NE.U32.AND P2, PT, RZ, c[0x0][0x360], PT ;  /* 0x0000d800ff007a0c */ /* 0x000fe20003f45070 */
[----:B------:R-:W-:Y:S01]  /*1730*/  IMAD.MOV.U32 R11, RZ, RZ, RZ ;  /* 0x000000ffff0b7224 */ /* 0x000fe200078e00ff */
[----:B------:R-:W-:Y:S02]  /*1740*/  ISETP.NE.AND.EX P4, PT, RZ, c[0x0][0x374], PT, P4 ;  /* 0x0000dd00ff007a0c */ /* 0x000fe40003f85340 */
[----:B------:R-:W-:Y:S02]  /*1750*/  ISETP.NE.AND.EX P2, PT, RZ, c[0x0][0x364], PT, P2 ;  /* 0x0000d900ff007a0c */ /* 0x000fe40003f45320 */
[----:B------:R-:W-:-:S04]  /*1760*/  ISETP.NE.U32.AND P3, PT, RZ, c[0x0][0x348], PT ;  /* 0x0000d200ff007a0c */ /* 0x000fc80003f65070 */
[----:B------:R-:W-:Y:S02]  /*1770*/  ISETP.NE.AND.EX P3, PT, RZ, c[0x0][0x34c], PT, P3 ;  /* 0x0000d300ff007a0c */ /* 0x000fe40003f65330 */
[----:B--2---:R-:W-:Y:S01]  /*1780*/  SHF.R.S32.HI R14, RZ, 0x1f, R13 ;  /* 0x0000001fff0e7819 */ /* 0x004fe2000001140d */
[C---:B------:R-:W-:Y:S02]  /*1790*/  IMAD.SHL.U32 R16, R13.reuse, 0x4, RZ ;  /* 0x000000040d107824 */ /* 0x040fe400078e00ff */
[C---:B------:R-:W-:Y:S01]  /*17a0*/  @P4 LEA R6, P1, R13.reuse, c[0x0][0x370], 0x2 ;  /* 0x0000dc000d064a11 */ /* 0x040fe200078210ff */
[----:B------:R1:W-:Y:S01]  /*17b0*/  STL [R1+0x4], R13 ;  /* 0x0000040d01007387 */ /* 0x0003e20000100800 */
[C-C-:B------:R-:W-:Y:S02]  /*17c0*/  SHF.L.U64.HI R15, R13.reuse, 0x2, R14.reuse ;  /* 0x000000020d0f7819 */ /* 0x140fe4000001020e */
[----:B------:R-:W-:Y:S01]  /*17d0*/  @P4 LEA.HI.X R7, R13, c[0x0][0x374], R14, 0x2, P1 ;  /* 0x0000dd000d074a11 */ /* 0x000fe200008f140e */
[----:B------:R1:W-:Y:S01]  /*17e0*/  STL [R1+0x14], R14 ;  /* 0x0000140e01007387 */ /* 0x0003e20000100800 */
[----:B------:R-:W-:-:S02]  /*17f0*/  @P2 IADD3 R4, P0, R16, c[0x0][0x360], RZ ;  /* 0x0000d80010042a10 */ /* 0x000fc40007f1e0ff */
[----:B------:R-:W-:Y:S01]  /*1800*/  IADD3 R2, P1, R16, c[0x0][0x348], RZ ;  /* 0x0000d20010027a10 */ /* 0x000fe20007f3e0ff */
[----:B------:R1:W5:Y:S01]  /*1810*/  @P4 LDG.E R240, [R6.64] ;  /* 0x0000000806f04981 */ /* 0x000362000c1e1900 */
[C---:B------:R-:W-:Y:S02]  /*1820*/  @P2 IADD3.X R5, R15.reuse, c[0x0][0x364], RZ, P0, !PT ;  /* 0x0000d9000f052a10 */ /* 0x040fe400007fe4ff */
[----:B------:R-:W-:Y:S01]  /*1830*/  IADD3.X R3, R15, c[0x0][0x34c], RZ, P1, !PT ;  /* 0x0000d3000f037a10 */ /* 0x000fe20000ffe4ff */
[----:B------:R1:W-:Y:S04]  /*1840*/  STL [R1+0x8], R16 ;  /* 0x0000081001007387 */ /* 0x0003e80000100800 */
[----:B------:R1:W5:Y:S04]  /*1850*/  @P2 LDG.E R12, [R4.64] ;  /* 0x00000008040c2981 */ /* 0x000368000c1e1900 */
[----:B------:R1:W5:Y:S04]  /*1860*/  @P3 LDG.E R11, [R2.64] ;  /* 0x00000008020b3981 */ /* 0x000368000c1e1900 */
[----:B------:R1:W-:Y:S01]  /*1870*/  STL [R1+0xc], R15 ;  /* 0x00000c0f01007387 */ /* 0x0003e20000100800 */
[----:B------:R-:W-:Y:S01]  /*1880*/  YIELD ;  /* 0x0000000000007946 */ /* 0x000fe20003800000 */
[----:B------:R-:W-:Y:S05]  /*1890*/  @P2 BRA `(.L_x_176) ;  /* 0x0000005000002947 */ /* 0x000fea0003800000 */
[----:B-----5:R-:W-:Y:S01]  /*18a0*/  MOV R12, c[0x0][0x168] ;  /* 0x00005a00000c7a02 */ /* 0x020fe20000000f00 */
[----:B------:R-:W-:Y:S05]  /*18b0*/  @!P3 BRA `(.L_x_176) ;  /* 0x000000300000b947 */ /* 0x000fea0003800000 */
[----:B------:R2:W3:Y:S04]  /*18c0*/  LDG.E R0, [R2.64] ;  /* 0x0000000802007981 */ /* 0x0004e8000c1e1900 */
[----:B-12---:R-:W3:Y:S02]  /*18d0*/  LDG.E R2, [R2.64+0x4] ;  /* 0x0000040802027981 */ /* 0x006ee4000c1e1900 */
[----:B---3--:R-:W-:-:S02]  /*18e0*/  IADD3 R12, -R0, R2, RZ ;  /* 0x00000002000c7210 */ /* 0x008fc40007ffe1ff */
.L_x_176:
[----:B------:R-:W-:-:S04]  /*18f0*/  ISETP.NE.U32.AND P0, PT, RZ, c[0x0][0x368], PT ;  /* 0x0000da00ff007a0c */ /* 0x000fc80003f05070 */
[----:B------:R-:W-:-:S13]  /*1900*/  ISETP.NE.AND.EX P0, PT, RZ, c[0x0][0x36c], PT, P0 ;  /* 0x0000db00ff007a0c */ /* 0x000fda0003f05300 */
[----:B------:R-:W-:Y:S05]  /*1910*/  @!P0 BRA `(.L_x_177) ;  /* 0x0000004000008947 */ /* 0x000fea0003800000 */
[----:B-1----:R-:W-:-:S04]  /*1920*/  IADD3 R2, P0, R16, c[0x0][0x368], RZ ;  /* 0x0000da0010027a10 */ /* 0x002fc80007f1e0ff */
[----:B------:R-:W-:-:S05]  /*1930*/  IADD3.X R3, R15, c[0x0][0x36c], RZ, P0, !PT ;  /* 0x0000db000f037a10 */ /* 0x000fca00007fe4ff */
[----:B------:R1:W5:Y:S01]  /*1940*/  LDG.E R0, [R2.64] ;  /* 0x0000000802007981 */ /* 0x000362000c1e1900 */
[----:B------:R-:W-:Y:S05]  /*1950*/  BRA `(.L_x_178) ;  /* 0x0000008000007947 */ /* 0x000fea0003800000 */
.L_x_177:
[----:B------:R-:W-:Y:S01]  /*1960*/  ISETP.NE.U32.AND P0, PT, RZ, c[0x0][0x350], PT ;  /* 0x0000d400ff007a0c */ /* 0x000fe20003f05070 */
[----:B------:R-:W-:-:S03]  /*1970*/  IMAD.U32 R0, RZ, RZ, UR5 ;  /* 0x00000005ff007e24 */ /* 0x000fc6000f8e00ff */
[----:B------:R-:W-:-:S13]  /*1980*/  ISETP.NE.AND.EX P0, PT, RZ, c[0x0][0x354], PT, P0 ;  /* 0x0000d500ff007a0c */ /* 0x000fda0003f05300 */
[----:B------:R-:W-:Y:S05]  /*1990*/  @!P0 BRA `(.L_x_178) ;  /* 0x0000004000008947 */ /* 0x000fea0003800000 */
[----:B-1----:R-:W-:-:S05]  /*19a0*/  IMAD.WIDE R2, R13, R8, c[0x0][0x350] ;  /* 0x0000d4000d027625 */ /* 0x002fca00078e0208 */
[----:B------:R-:W2:Y:S04]  /*19b0*/  LDG.E R4, [R2.64] ;  /* 0x0000000802047981 */ /* 0x000ea8000c1e1900 */
[----:B------:R-:W2:Y:S02]  /*19c0*/  LDG.E R0, [R2.64+0x4] ;  /* 0x0000040802007981 */ /* 0x000ea4000c1e1900 */
[----:B--2---:R-:W-:-:S05]  /*19d0*/  IADD3 R0, -R4, R0, RZ ;  /* 0x0000000004007210 */ /* 0x004fca0007ffe1ff */
.L_x_178:
[----:B-----5:R-:W-:Y:S01]  /*19e0*/  IMAD.IADD R21, R0, 0x1, -R240 ;  /* 0x0000000100157824 */ /* 0x020fe200078e0af0 */
[C---:B------:R-:W-:Y:S01]  /*19f0*/  LOP3.LUT R0, R250.reuse, 0xff000000, RZ, 0xc0, !PT ;  /* 0xff000000fa007812 */ /* 0x040fe200078ec0ff */
[----:B-1----:R-:W-:Y:S01]  /*1a00*/  IMAD.MOV.U32 R2, RZ, RZ, RZ ;  /* 0x000000ffff027224 */ /* 0x002fe200078e00ff */
[----:B------:R-:W-:Y:S01]  /*1a10*/  LOP3.LUT R4, R250, 0xff0000, RZ, 0xc0, !PT ;  /* 0x00ff0000fa047812 */ /* 0x000fe200078ec0ff */
[----:B------:R-:W-:Y:S01]  /*1a20*/  BSSY B0, `(.L_x_179) ;  /* 0x000002c000007945 */ /* 0x000fe20003800000 */
[----:B------:R-:W-:-:S02]  /*1a30*/  SHF.R.U32.HI R0, RZ, 0x8, R0 ;  /* 0x00000008ff007819 */ /* 0x000fc40000011600 */
[C---:B------:R-:W-:Y:S02]  /*1a40*/  IADD3 R3, R21.reuse, 0x6f, RZ ;  /* 0x0000006f15037810 */ /* 0x040fe40007ffe0ff */
[----:B------:R-:W-:Y:S02]  /*1a50*/  LEA.HI R0, R4, R0, RZ, 0x10 ;  /* 0x0000000004007211 */ /* 0x000fe400078f80ff */
[----:B------:R-:W-:Y:S01]  /*1a60*/  ISETP.GE.AND P0, PT, R21, 0x1, PT ;  /* 0x000000011500780c */ /* 0x000fe20003f06270 */
[----:B------:R-:W-:Y:S01]  /*1a70*/  IMAD.HI R2, R3, -0x6db6db6d, R2 ;  /* 0x9249249303027827 */ /* 0x000fe200078e0202 */
[----:B------:R-:W-:Y:S02]  /*1a80*/  LOP3.LUT R17, R0, 0xff, RZ, 0xc0, !PT ;  /* 0x000000ff00117812 */ /* 0x000fe400078ec0ff */
[----:B------:R-:W-:Y:S02]  /*1a90*/  SHF.R.U32.HI R5, RZ, 0x10, R0 ;  /* 0x00000010ff057819 */ /* 0x000fe40000011600 */
[----:B------:R-:W-:Y:S01]  /*1aa0*/  SHF.R.U32.HI R3, RZ, 0x1f, R2 ;  /* 0x0000001fff037819 */ /* 0x000fe20000011602 */
[----:B------:R1:W-:Y:S03]  /*1ab0*/  STL [R1+0x18], R17 ;  /* 0x0000181101007387 */ /* 0x0003e60000100800 */
[----:B------:R-:W-:Y:S01]  /*1ac0*/  LEA.HI.SX32 R10, R2, R3, 0x1a ;  /* 0x00000003020a7211 */ /* 0x000fe200078fd2ff */
[----:B------:R1:W-:Y:S01]  /*1ad0*/  STL [R1+0x10], R5 ;  /* 0x0000100501007387 */ /* 0x0003e20000100800 */
[----:B------:R-:W-:Y:S01]  /*1ae0*/  IMAD.MOV.U32 R2, RZ, RZ, RZ ;  /* 0x000000ffff027224 */ /* 0x000fe200078e00ff */
[----:B------:R-:W-:Y:S05]  /*1af0*/  @!P0 BRA `(.L_x_180) ;  /* 0x000001e000008947 */ /* 0x000fea0003800000 */
[----:B------:R-:W-:Y:S01]  /*1b00*/  ISETP.NE.AND P0, PT, R5, RZ, PT ;  /* 0x000000ff0500720c */ /* 0x000fe20003f05270 */
[----:B------:R-:W-:-:S03]  /*1b10*/  IMAD.MOV.U32 R4, RZ, RZ, RZ ;  /* 0x000000ffff047224 */ /* 0x000fc600078e00ff */
[----:B------:R-:W-:-:S04]  /*1b20*/  SEL R0, R5, c[0x0][0x338], P0 ;  /* 0x0000ce0005007a07 */ /* 0x000fc80000000000 */
[----:B------:R-:W-:Y:S02]  /*1b30*/  IABS R3, R0 ;  /* 0x0000000000037213 */ /* 0x000fe40000000000 */
[----:B------:R-:W-:Y:S02]  /*1b40*/  IADD3 R6, R10, -0x1, R0 ;  /* 0xffffffff0a067810 */ /* 0x000fe40007ffe000 */
[----:B------:R-:W2:Y:S02]  /*1b50*/  I2F.RP R2, R3 ;  /* 0x0000000300027306 */ /* 0x000ea40000209400 */
[----:B------:R-:W-:-:S06]  /*1b60*/  IABS R9, R6 ;  /* 0x0000000600097213 */ /* 0x000fcc0000000000 */
[----:B--2---:R-:W2:Y:S02]  /*1b70*/  MUFU.RCP R2, R2 ;  /* 0x0000000200027308 */ /* 0x004ea40000001000 */
[----:B--2---:R-:W-:-:S06]  /*1b80*/  IADD3 R2, R2, 0xffffffe, RZ ;  /* 0x0ffffffe02027810 */ /* 0x004fcc0007ffe0ff */
[----:B-1----:R-:W1:Y:S02]  /*1b90*/  F2I.FTZ.U32.TRUNC.NTZ R5, R2 ;  /* 0x0000000200057305 */ /* 0x002e64000021f000 */
[----:B-1----:R-:W-:-:S04]  /*1ba0*/  IMAD.MOV R2, RZ, RZ, -R5 ;  /* 0x000000ffff027224 */ /* 0x002fc800078e0a05 */
        /* <DEDUP_REMOVED lines=13> */
[----:B------:R-:W-:Y:S02]  /*1c80*/  ISETP.GE.U32.AND P2, PT, R4, R3, PT ;  /* 0x000000030400720c */ /* 0x000fe40003f46070 */
[----:B------:R-:W-:-:S04]  /*1c90*/  LOP3.LUT R3, R6, R0, RZ, 0x3c, !PT ;  /* 0x0000000006037212 */ /* 0x000fc800078e3cff */
[----:B------:R-:W-:-:S07]  /*1ca0*/  ISETP.GE.AND P0, PT, R3, RZ, PT ;  /* 0x000000ff0300720c */ /* 0x000fce0003f06270 */
[----:B------:R-:W-:-:S06]  /*1cb0*/  @P2 IADD3 R2, R2, 0x1, RZ ;  /* 0x0000000102022810 */ /* 0x000fcc0007ffe0ff */
[----:B------:R-:W-:Y:S01]  /*1cc0*/  @!P0 IMAD.MOV R2, RZ, RZ, -R2 ;  /* 0x000000ffff028224 */ /* 0x000fe200078e0a02 */
[----:B------:R-:W-:Y:S02]  /*1cd0*/  @!P1 LOP3.LUT R2, RZ, R0, RZ, 0x33, !PT ;  /* 0x00000000ff029212 */ /* 0x000fe400078e33ff */
.L_x_180:
[----:B------:R-:W-:Y:S05]  /*1ce0*/  BSYNC B0 ;  /* 0x0000000000007941 */ /* 0x000fea0003800000 */
.L_x_179:
[----:B------:R-:W-:Y:S01]  /*1cf0*/  IMAD R239, R17, R2, RZ ;  /* 0x0000000211ef7224 */ /* 0x000fe200078e02ff */
[----:B------:R-:W-:Y:S01]  /*1d00*/  PRMT R0, RZ, 0x7610, R0 ;  /* 0x00007610ff007816 */ /* 0x000fe20000000000 */
[----:B------:R-:W-:Y:S01]  /*1d10*/  CS2R R22, SRZ ;  /* 0x0000000000167805 */ /* 0x000fe2000001ff00 */
[----:B------:R-:W-:Y:S01]  /*1d20*/  CS2R R26, SRZ ;  /* 0x00000000001a7805 */ /* 0x000fe2000001ff00 */
[----:B------:R-:W-:Y:S01]  /*1d30*/  IMAD.IADD R2, R239, 0x1, R2 ;  /* 0x00000001ef027824 */ /* 0x000fe200078e0202 */
[----:B------:R-:W-:Y:S01]  /*1d40*/  CS2R R24, SRZ ;  /* 0x0000000000187805 */ /* 0x000fe2000001ff00 */
        /* <DEDUP_REMOVED lines=33> */
[----:B------:R-:W-:-:S04]  /*1f60*/  ISETP.NE.U32.AND P1, PT, RZ, c[0x0][0x340], PT ;  /* 0x0000d000ff007a0c */ /* 0x000fc80003f25070 */
[----:B------:R-:W-:-:S13]  /*1f70*/  ISETP.NE.AND.EX P1, PT, RZ, c[0x0][0x344], PT, P1 ;  /* 0x0000d100ff007a0c */ /* 0x000fda0003f25310 */
[----:B------:R-:W-:-:S04]  /*1f80*/  @P1 IADD3 R2, P0, R16, c[0x0][0x340], RZ ;  /* 0x0000d00010021a10 */ /* 0x000fc80007f1e0ff */
[----:B------:R-:W-:-:S05]  /*1f90*/  @P1 IADD3.X R3, R15, c[0x0][0x344], RZ, P0, !PT ;  /* 0x0000d1000f031a10 */ /* 0x000fca00007fe4ff */
[----:B------:R2:W3:Y:S01]  /*1fa0*/  @P1 LDG.E R0, [R2.64] ;  /* 0x0000000802001981 */ /* 0x0004e2000c1e1900 */
[----:B------:R-:W-:Y:S01]  /*1fb0*/  IMAD.MOV.U32 R126, RZ, RZ, 0x70 ;  /* 0x00000070ff7e7424 */ /* 0x000fe200078e00ff */
[----:B------:R-:W-:Y:S01]  /*1fc0*/  WARPSYNC 0xffffffff ;  /* 0xffffffff00007948 */ /* 0x000fe20003800000 */
[----:B------:R-:W-:Y:S01]  /*1fd0*/  IMAD R28, R234, 0x20, R235 ;  /* 0x00000020ea1c7824 */ /* 0x000fe200078e02eb */
[----:B------:R-:W-:Y:S01]  /*1fe0*/  BAR.SYNC.DEFER_BLOCKING 0x0 ;  /* 0x0000000000007b1d */ /* 0x000fe20000010000 */
[----:B------:R-:W-:Y:S02]  /*1ff0*/  IMAD R126, R214, R126, -0x70 ;  /* 0xffffff90d67e7424 */ /* 0x000fe400078e027e */
[----:B------:R-:W-:Y:S02]  /*2000*/  IMAD.MOV.U32 R204, RZ, RZ, RZ ;  /* 0x000000ffffcc7224 */ /* 0x000fe400078e00ff */
[----:B--2---:R-:W-:-:S05]  /*2010*/  IMAD.MOV.U32 R2, RZ, RZ, c[0x0][0x2b8] ;  /* 0x0000ae00ff027624 */ /* 0x004fca00078e00ff */
[----:B------:R-:W-:Y:S01]  /*2020*/  ISETP.NE.AND P0, PT, R2, 0x1, PT ;  /* 0x000000010200780c */ /* 0x000fe20003f05270 */
[----:B------:R-:W-:-:S04]  /*2030*/  IMAD.IADD R2, R28, 0x1, R126 ;  /* 0x000000011c027824 */ /* 0x000fc800078e027e */
[C---:B------:R-:W-:Y:S01]  /*2040*/  IMAD.IADD R9, R2.reuse, 0x1, R240 ;  /* 0x0000000102097824 */ /* 0x040fe200078e02f0 */
[----:B------:R-:W-:-:S03]  /*2050*/  ISETP.GE.AND P2, PT, R2, R21, PT ;  /* 0x000000150200720c */ /* 0x000fc60003f46270 */
[----:B------:R-:W-:Y:S01]  /*2060*/  IMAD.MOV.U32 R8, RZ, RZ, R9 ;  /* 0x000000ffff087224 */ /* 0x000fe200078e0009 */
[----:B------:R-:W-:-:S03]  /*2070*/  ISETP.GT.OR P2, PT, R28, 0x6f, P2 ;  /* 0x0000006f1c00780c */ /* 0x000fc60001744670 */
[----:B------:R-:W-:-:S05]  /*2080*/  @P0 IMAD.HI.U32 R3, R9, c[0x0][0x2bc], RZ ;  /* 0x0000af0009030a27 */ /* 0x000fca00078e00ff */
[----:B------:R-:W-:Y:S01]  /*2090*/  @P0 SHF.R.U32.HI R8, RZ, c[0x0][0x2c0], R3 ;  /* 0x0000b000ff080a19 */ /* 0x000fe20000011603 */
[----:B------:R-:W-:Y:S01]  /*20a0*/  IMAD.MOV.U32 R4, RZ, RZ, c[0x0][0x2c4] ;  /* 0x0000b100ff047624 */ /* 0x000fe200078e00ff */
[----:B------:R-:W-:Y:S01]  /*20b0*/  LOP3.LUT R22, R250, 0xffff, RZ, 0xc0, !PT ;  /* 0x0000fffffa167812 */ /* 0x000fe200078ec0ff */
[----:B-1----:R-:W-:Y:S02]  /*20c0*/  IMAD R5, R249, 0x80, R28 ;  /* 0x00000080f9057824 */ /* 0x002fe400078e021c */
[----:B------:R-:W-:-:S04]  /*20d0*/  @!P1 IMAD.MOV.U32 R0, RZ, RZ, R13 ;  /* 0x000000ffff009224 */ /* 0x000fc800078e000d */
[----:B---3--:R-:W-:Y:S01]  /*20e0*/  IMAD.WIDE.U32 R244, R0, c[0x0][0x2b0], RZ ;  /* 0x0000ac0000f47a25 */ /* 0x008fe200078e00ff */
[----:B------:R-:W-:-:S05]  /*20f0*/  SHF.R.S32.HI R2, RZ, 0x1f, R0 ;  /* 0x0000001fff027819 */ /* 0x000fca0000011400 */
[----:B------:R-:W-:-:S04]  /*2100*/  IMAD R2, R2, c[0x0][0x2b0], RZ ;  /* 0x0000ac0002027a24 */ /* 0x000fc800078e02ff */
[----:B------:R-:W-:Y:S01]  /*2110*/  IMAD R2, R0, c[0x0][0x2b4], R2 ;  /* 0x0000ad0000027a24 */ /* 0x000fe200078e0202 */
[----:B------:R-:W-:-:S03]  /*2120*/  @!P2 IADD3 R0, P1, R8, R244, RZ ;  /* 0x000000f40800a210 */ /* 0x000fc60007f3e0ff */
[----:B------:R-:W-:Y:S01]  /*2130*/  IMAD.IADD R252, R245, 0x1, R2 ;  /* 0x00000001f5fc7824 */ /* 0x000fe200078e0202 */
[----:B------:R-:W-:-:S04]  /*2140*/  @!P2 LEA R2, P0, R0, c[0x0][0x2a0], 0x2 ;  /* 0x0000a8000002aa11 */ /* 0x000fc800078010ff */
[----:B------:R-:W-:-:S04]  /*2150*/  @!P2 LEA.HI.X.SX32 R3, R8, R252, 0x1, P1 ;  /* 0x000000fc0803a211 */ /* 0x000fc800008f0eff */
[----:B------:R-:W-:-:S05]  /*2160*/  @!P2 LEA.HI.X R3, R0, c[0x0][0x2a4], R3, 0x2, P0 ;  /* 0x0000a9000003aa11 */ /* 0x000fca00000f1403 */
[----:B------:R1:W2:Y:S01]  /*2170*/  @!P2 LDG.E R204, [R2.64] ;  /* 0x0000000802cca981 */ /* 0x0002a2000c1e1900 */
[----:B------:R-:W-:Y:S01]  /*2180*/  SHF.R.S32.HI R0, RZ, 0x1f, R11 ;  /* 0x0000001fff007819 */ /* 0x000fe2000001140b */
[----:B------:R-:W-:Y:S01]  /*2190*/  IMAD.WIDE.U32 R242, R22, c[0x0][0x1e8], RZ ;  /* 0x00007a0016f27a25 */ /* 0x000fe200078e00ff */
[----:B------:R-:W-:Y:S01]  /*21a0*/  ISETP.NE.AND P0, PT, R4, 0x1, PT ;  /* 0x000000010400780c */ /* 0x000fe20003f05270 */
[----:B------:R-:W-:Y:S01]  /*21b0*/  BSSY B0, `(.L_x_182) ;  /* 0x00000f1000007945 */ /* 0x000fe20003800000 */
[----:B------:R-:W-:Y:S01]  /*21c0*/  SEL R6, R14, RZ, !P3 ;  /* 0x000000ff0e067207 */ /* 0x000fe20005800000 */
[----:B------:R-:W-:Y:S01]  /*21d0*/  IMAD R0, R0, c[0x0][0x178], RZ ;  /* 0x00005e0000007a24 */ /* 0x000fe200078e02ff */
[----:B------:R-:W-:Y:S01]  /*21e0*/  SEL R4, R13, RZ, !P3 ;  /* 0x000000ff0d047207 */ /* 0x000fe20005800000 */
[----:B------:R-:W-:Y:S01]  /*21f0*/  IMAD R241, R22, c[0x0][0x1ec], R243 ;  /* 0x00007b0016f17a24 */ /* 0x000fe200078e02f3 */
[----:B------:R-:W-:Y:S01]  /*2200*/  SHF.R.S32.HI R24, RZ, 0x1f, R231 ;  /* 0x0000001fff187819 */ /* 0x000fe200000114e7 */
[----:B------:R-:W-:Y:S01]  /*2210*/  IMAD R0, R11, c[0x0][0x17c], R0 ;  /* 0x00005f000b007a24 */ /* 0x000fe200078e0200 */
[----:B------:R-:W-:Y:S01]  /*2220*/  SHF.R.S32.HI R23, RZ, 0x1f, R238 ;  /* 0x0000001fff177819 */ /* 0x000fe200000114ee */
[----:B------:R-:W-:Y:S01]  /*2230*/  IMAD R6, R6, c[0x0][0x1c0], RZ ;  /* 0x0000700006067a24 */ /* 0x000fe200078e02ff */
[----:B------:R-:W-:Y:S01]  /*2240*/  ISETP.GE.AND P3, PT, R231, c[0x0][0x198], PT ;  /* 0x00006600e7007a0c */ /* 0x000fe20003f66270 */
[----:B------:R-:W-:Y:S01]  /*2250*/  IMAD.WIDE.U32 R246, R22, c[0x0][0x210], RZ ;  /* 0x0000840016f67a25 */ /* 0x000fe200078e00ff */
[----:B------:R-:W-:-:S02]  /*2260*/  ISETP.GE.AND P2, PT, R238, c[0x0][0x198], PT ;  /* 0x00006600ee007a0c */ /* 0x000fc40003f46270 */
[----:B------:R-:W-:Y:S01]  /*2270*/  IADD3 R125, R214, -0x1, RZ ;  /* 0xffffffffd67d7810 */ /* 0x000fe20007ffe0ff */
[----:B------:R-:W-:Y:S01]  /*2280*/  @P0 IMAD.HI.U32 R7, R5, c[0x0][0x2c8], RZ ;  /* 0x0000b20005070a27 */ /* 0x000fe200078e00ff */
[----:B------:R-:W-:Y:S02]  /*2290*/  SHF.L.U64.HI R202, R231, 0x1, R24 ;  /* 0x00000001e7ca7819 */ /* 0x000fe40000010218 */
[----:B------:R-:W-:Y:S01]  /*22a0*/  SHF.L.U64.HI R203, R238, 0x1, R23 ;  /* 0x00000001eecb7819 */ /* 0x000fe20000010217 */
[----:B------:R-:W-:Y:S02]  /*22b0*/  IMAD R6, R4, c[0x0][0x1c4], R6 ;  /* 0x0000710004067a24 */ /* 0x000fe400078e0206 */
[----:B------:R-:W-:Y:S02]  /*22c0*/  IMAD R124, R125, -0x70, R21 ;  /* 0xffffff907d7c7824 */ /* 0x000fe400078e0215 */
[----:B-1----:R-:W-:-:S04]  /*22d0*/  IMAD.WIDE.U32 R2, R11, c[0x0][0x178], RZ ;  /* 0x00005e000b027a25 */ /* 0x002fc800078e00ff */
[----:B------:R-:W-:Y:S02]  /*22e0*/  IMAD.IADD R3, R3, 0x1, R0 ;  /* 0x0000000103037824 */ /* 0x000fe400078e0200 */
[----:B------:R-:W-:Y:S01]  /*22f0*/  IMAD.MOV.U32 R0, RZ, RZ, R5 ;  /* 0x000000ffff007224 */ /* 0x000fe200078e0005 */
[----:B------:R-:W-:Y:S01]  /*2300*/  @P0 SHF.R.U32.HI R0, RZ, c[0x0][0x2cc], R7 ;  /* 0x0000b300ff000a19 */ /* 0x000fe20000011607 */
[----:B------:R-:W-:-:S03]  /*2310*/  IMAD.WIDE.U32 R2, R22, c[0x0][0x1b8], R2 ;  /* 0x00006e0016027a25 */ /* 0x000fc600078e0002 */
[----:B------:R-:W-:Y:S01]  /*2320*/  SHF.R.S32.HI R7, RZ, 0x1f, R0 ;  /* 0x0000001fff077819 */ /* 0x000fe20000011400 */
[C---:B------:R-:W-:Y:S02]  /*2330*/  IMAD R3, R22.reuse, c[0x0][0x1bc], R3 ;  /* 0x00006f0016037a24 */ /* 0x040fe400078e0203 */
[----:B------:R-:W-:Y:S02]  /*2340*/  IMAD R25, R22, c[0x0][0x214], R247 ;  /* 0x0000850016197a24 */ /* 0x000fe400078e02f7 */
[----:B------:R-:W-:-:S03]  /*2350*/  IMAD.WIDE.U32 R2, R4, c[0x0][0x1c0], R2 ;  /* 0x0000700004027a25 */ /* 0x000fc600078e0002 */
[----:B------:R-:W-:Y:S01]  /*2360*/  STL [R1], R25 ;  /* 0x0000001901007387 */ /* 0x000fe20000100800 */
[----:B------:R-:W-:Y:S02]  /*2370*/  IMAD.MOV R4, RZ, RZ, -R0 ;  /* 0x000000ffff047224 */ /* 0x000fe400078e0a00 */
[----:B------:R-:W-:Y:S02]  /*2380*/  IMAD.IADD R3, R3, 0x1, R6 ;  /* 0x0000000103037824 */ /* 0x000fe400078e0206 */
[----:B------:R-:W-:Y:S02]  /*2390*/  IMAD R4, R4, c[0x0][0x2c4], R5 ;  /* 0x0000b10004047a24 */ /* 0x000fe400078e0205 */
[----:B------:R-:W-:Y:S02]  /*23a0*/  IMAD R5, R7, c[0x0][0x1b0], RZ ;  /* 0x00006c0007057a24 */ /* 0x000fe400078e02ff */
[----:B------:R-:W-:-:S04]  /*23b0*/  IMAD.WIDE.U32 R2, R0, c[0x0][0x1b0], R2 ;  /* 0x00006c0000027a25 */ /* 0x000fc800078e0002 */
[----:B------:R-:W-:Y:S01]  /*23c0*/  IMAD R6, R0, c[0x0][0x1b4], R5 ;  /* 0x00006d0000067a24 */ /* 0x000fe200078e0205 */
[----:B------:R-:W-:-:S03]  /*23d0*/  SHF.R.S32.HI R5, RZ, 0x1f, R4 ;  /* 0x0000001fff057819 */ /* 0x000fc60000011404 */
[----:B------:R-:W-:Y:S02]  /*23e0*/  IMAD.IADD R3, R3, 0x1, R6 ;  /* 0x0000000103037824 */ /* 0x000fe400078e0206 */
[----:B------:R-:W-:Y:S02]  /*23f0*/  IMAD R0, R5, c[0x0][0x1a8], RZ ;  /* 0x00006a0005007a24 */ /* 0x000fe400078e02ff */
[----:B------:R-:W-:-:S04]  /*2400*/  IMAD.WIDE.U32 R2, R4, c[0x0][0x1a8], R2 ;  /* 0x00006a0004027a25 */ /* 0x000fc800078e0002 */
[----:B------:R-:W-:Y:S01]  /*2410*/  IMAD R0, R4, c[0x0][0x1ac], R0 ;  /* 0x00006b0004007a24 */ /* 0x000fe200078e0200 */
[----:B------:R-:W-:-:S03]  /*2420*/  LEA R17, P0, R2, c[0x0][0x160], 0x1 ;  /* 0x0000580002117a11 */ /* 0x000fc600078008ff */
[----:B------:R-:W-:Y:S02]  /*2430*/  IMAD.IADD R0, R3, 0x1, R0 ;  /* 0x0000000103007824 */ /* 0x000fe400078e0200 */
[----:B------:R-:W-:Y:S02]  /*2440*/  IMAD.MOV R3, RZ, RZ, -R8 ;  /* 0x000000ffff037224 */ /* 0x000fe400078e0a08 */
[----:B------:R-:W1:Y:S01]  /*2450*/  SHFL.IDX PT, R8, R17, RZ, 0x181f ;  /* 0x00181fff11087589 */ /* 0x000e6200000e0000 */
[----:B------:R-:W-:Y:S01]  /*2460*/  LEA.HI.X R16, R2, c[0x0][0x164], R0, 0x1, P0 ;  /* 0x0000590002107a11 */ /* 0x000fe200000f0c00 */
[----:B------:R-:W-:Y:S02]  /*2470*/  IMAD R205, R3, c[0x0][0x2b8], R9 ;  /* 0x0000ae0003cd7a24 */ /* 0x000fe400078e0209 */
[----:B------:R-:W-:Y:S01]  /*2480*/  SHFL.IDX PT, R9, R17, 0x1, 0x181f ;  /* 0x00381f0011097f89 */ /* 0x000fe200000e0000 */
[----:B------:R-:W-:Y:S02]  /*2490*/  IMAD R2, R249, 0x80, R235 ;  /* 0x00000080f9027824 */ /* 0x000fe400078e02eb */
[----:B------:R-:W-:Y:S01]  /*24a0*/  IMAD R0, R12, c[0x0][0x2c4], RZ ;  /* 0x0000b1000c007a24 */ /* 0x000fe200078e02ff */
[----:B------:R-:W3:Y:S01]  /*24b0*/  SHFL.IDX PT, R11, R16, RZ, 0x181f ;  /* 0x00181fff100b7589 */ /* 0x000ee200000e0000 */
[----:B------:R-:W-:-:S02]  /*24c0*/  SHF.R.S32.HI R3, RZ, 0x1f, R205 ;  /* 0x0000001fff037819 */ /* 0x000fc400000114cd */
[C---:B------:R-:W-:Y:S01]  /*24d0*/  IADD3 R4, R2.reuse, 0x20, RZ ;  /* 0x0000002002047810 */ /* 0x040fe20007ffe0ff */
[----:B------:R-:W4:Y:S01]  /*24e0*/  SHFL.IDX PT, R18, R16, 0x1, 0x181f ;  /* 0x00381f0010127f89 */ /* 0x000f2200000e0000 */
[-C--:B------:R-:W-:Y:S01]  /*24f0*/  ISETP.GE.AND P4, PT, R2, R0.reuse, PT ;  /* 0x000000000200720c */ /* 0x080fe20003f86270 */
[C---:B------:R-:W-:Y:S01]  /*2500*/  IMAD R6, R3.reuse, c[0x0][0x1e0], RZ ;  /* 0x0000780003067a24 */ /* 0x040fe200078e02ff */
[----:B------:R-:W-:Y:S01]  /*2510*/  ISETP.GE.AND P0, PT, R4, R0, PT ;  /* 0x000000000400720c */ /* 0x000fe20003f06270 */
[----:B------:R-:W-:Y:S01]  /*2520*/  IMAD R10, R3, c[0x0][0x208], RZ ;  /* 0x00008200030a7a24 */ /* 0x000fe200078e02ff */
[----:B------:R-:W-:Y:S01]  /*2530*/  SHFL.IDX PT, R19, R16, 0x2, 0x181f ;  /* 0x00581f0010137f89 */ /* 0x000fe200000e0000 */
[C---:B------:R-:W-:Y:S01]  /*2540*/  IMAD R3, R205.reuse, c[0x0][0x1e4], R6 ;  /* 0x00007900cd037a24 */ /* 0x040fe200078e0206 */
[C---:B------:R-:W-:Y:S01]  /*2550*/  IADD3 R20, R2.reuse, 0x40, RZ ;  /* 0x0000004002147810 */ /* 0x040fe20007ffe0ff */
[----:B------:R-:W-:Y:S01]  /*2560*/  IMAD.WIDE.U32 R4, R205, c[0x0][0x1e0], RZ ;  /* 0x00007800cd047a25 */ /* 0x000fe200078e00ff */
[----:B------:R-:W-:-:S03]  /*2570*/  IADD3 R2, R2, 0x60, RZ ;  /* 0x0000006002027810 */ /* 0x000fc60007ffe0ff */
[----:B------:R-:W-:Y:S02]  /*2580*/  IMAD.WIDE.U32 R6, R205, c[0x0][0x208], RZ ;  /* 0x00008200cd067a25 */ /* 0x000fe400078e00ff */
[-C--:B-1----:R-:W-:Y:S02]  /*2590*/  @!P4 LEA R14, P5, R231, R8.reuse, 0x1 ;  /* 0x00000008e70ec211 */ /* 0x082fe400078a08ff */
[----:B------:R-:W-:Y:S01]  /*25a0*/  IMAD R10, R205, c[0x0][0x20c], R10 ;  /* 0x00008300cd0a7a24 */ /* 0x000fe200078e020a */
[----:B------:R-:W-:Y:S01]  /*25b0*/  @!P4 LEA R12, P1, R238, R8, 0x1 ;  /* 0x00000008ee0cc211 */ /* 0x000fe200078208ff */
[----:B------:R-:W-:Y:S02]  /*25c0*/  IMAD.IADD R3, R5, 0x1, R3 ;  /* 0x0000000105037824 */ /* 0x000fe400078e0203 */
[----:B------:R-:W-:Y:S01]  /*25d0*/  IMAD.IADD R5, R7, 0x1, R10 ;  /* 0x0000000107057824 */ /* 0x000fe200078e020a */
[C---:B---3--:R-:W-:Y:S01]  /*25e0*/  @!P4 LEA.HI.X R15, R231.reuse, R11, R24, 0x1, P5 ;  /* 0x0000000be70fc211 */ /* 0x048fe200028f0c18 */
[----:B------:R-:W1:Y:S01]  /*25f0*/  SHFL.IDX PT, R7, R17, 0x2, 0x181f ;  /* 0x00581f0011077f89 */ /* 0x000e6200000e0000 */
[----:B------:R-:W-:-:S02]  /*2600*/  @!P0 LEA R10, P5, R231, R9, 0x1 ;  /* 0x00000009e70a8211 */ /* 0x000fc400078a08ff */
[----:B------:R-:W-:Y:S01]  /*2610*/  @!P4 LEA.HI.X R13, R238, R11, R23, 0x1, P1 ;  /* 0x0000000bee0dc211 */ /* 0x000fe200008f0c17 */
[----:B------:R2:W-:Y:S01]  /*2620*/  @!P4 LDGSTS.E.BYPASS.LTC128B.128 [R201+0x100], [R14.64], !P3 ;  /* 0x001000000ec9cfae */ /* 0x0005e2000d901d48 */
[----:B----4-:R-:W-:Y:S02]  /*2630*/  @!P0 LEA.HI.X R11, R231, R18, R24, 0x1, P5 ;  /* 0x00000012e70b8211 */ /* 0x010fe400028f0c18 */
[----:B------:R-:W-:Y:S01]  /*2640*/  ISETP.GE.AND P5, PT, R20, R0, PT ;  /* 0x000000001400720c */ /* 0x000fe20003fa6270 */
[----:B------:R3:W-:Y:S01]  /*2650*/  @!P4 LDGSTS.E.BYPASS.LTC128B.128 [R201+0x4100], [R12.64], !P2 ;  /* 0x041000000cc9cfae */ /* 0x0007e2000d101d48 */
[----:B------:R-:W-:-:S03]  /*2660*/  @!P0 LEA R8, P1, R238, R9, 0x1 ;  /* 0x00000009ee088211 */ /* 0x000fc600078208ff */
[----:B------:R4:W-:Y:S01]  /*2670*/  @!P0 LDGSTS.E.BYPASS.LTC128B.128 [R201+0x1100], [R10.64], !P3 ;  /* 0x011000000ac98fae */ /* 0x0009e2000d901d48 */
[----:B------:R-:W-:Y:S02]  /*2680*/  @!P0 LEA.HI.X R9, R238, R18, R23, 0x1, P1 ;  /* 0x00000012ee098211 */ /* 0x000fe400008f0c17 */
[----:B------:R-:W-:Y:S01]  /*2690*/  ISETP.GE.AND P1, PT, R2, R0, PT ;  /* 0x000000000200720c */ /* 0x000fe20003f26270 */
[----:B------:R-:W-:Y:S02]  /*26a0*/  IMAD.MOV.U32 R2, RZ, RZ, R4 ;  /* 0x000000ffff027224 */ /* 0x000fe400078e0004 */
[----:B------:R-:W-:Y:S01]  /*26b0*/  IMAD.MOV.U32 R4, RZ, RZ, R6 ;  /* 0x000000ffff047224 */ /* 0x000fe200078e0006 */
[----:B------:R5:W-:Y:S01]  /*26c0*/  @!P0 LDGSTS.E.BYPASS.LTC128B.128 [R201+0x5100], [R8.64], !P2 ;  /* 0x0510000008c98fae */ /* 0x000be2000d101d48 */
[----:B-1----:R-:W-:-:S03]  /*26d0*/  @!P5 LEA R6, P0, R231, R7, 0x1 ;  /* 0x00000007e706d211 */ /* 0x002fc600078008ff */
[----:B---3--:R-:W-:Y:S04]  /*26e0*/  SHFL.IDX PT, R12, R16, 0x3, 0x181f ;  /* 0x00781f00100c7f89 */ /* 0x008fe800000e0000 */
[----:B----4-:R-:W1:Y:S01]  /*26f0*/  SHFL.IDX PT, R11, R17, 0x3, 0x181f ;  /* 0x00781f00110b7f89 */ /* 0x010e6200000e0000 */
[C---:B-----5:R-:W-:Y:S02]  /*2700*/  @!P5 LEA R8, P4, R238.reuse, R7, 0x1 ;  /* 0x00000007ee08d211 */ /* 0x060fe400078808ff */
[-C--:B------:R-:W-:Y:S02]  /*2710*/  @!P5 LEA.HI.X R7, R231, R19.reuse, R24, 0x1, P0 ;  /* 0x00000013e707d211 */ /* 0x080fe400000f0c18 */
[----:B------:R-:W-:-:S03]  /*2720*/  @!P5 LEA.HI.X R9, R238, R19, R23, 0x1, P4 ;  /* 0x00000013ee09d211 */ /* 0x000fc600020f0c17 */
[----:B------:R3:W-:Y:S04]  /*2730*/  @!P5 LDGSTS.E.BYPASS.LTC128B.128 [R201+0x2100], [R6.64], !P3 ;  /* 0x0210000006c9dfae */ /* 0x0007e8000d901d48 */
[----:B------:R4:W-:Y:S01]  /*2740*/  @!P5 LDGSTS.E.BYPASS.LTC128B.128 [R201+0x6100], [R8.64], !P2 ;  /* 0x0610000008c9dfae */ /* 0x0009e2000d101d48 */
[----:B--2---:R-:W-:Y:S01]  /*2750*/  SHF.R.S32.HI R15, RZ, 0x1f, R204 ;  /* 0x0000001fff0f7819 */ /* 0x004fe200000114cc */
[----:B------:R-:W-:-:S04]  /*2760*/  IMAD.WIDE.U32 R2, R204, c[0x0][0x1f0], R2 ;  /* 0x00007c00cc027a25 */ /* 0x000fc800078e0002 */
[C---:B------:R-:W-:Y:S01]  /*2770*/  IMAD R0, R15.reuse, c[0x0][0x1f0], RZ ;  /* 0x00007c000f007a24 */ /* 0x040fe200078e02ff */
[----:B------:R-:W-:Y:S01]  /*2780*/  IADD3 R2, P0, R2, R242, RZ ;  /* 0x000000f202027210 */ /* 0x000fe20007f1e0ff */
[----:B----4-:R-:W-:Y:S02]  /*2790*/  IMAD R9, R15, c[0x0][0x218], RZ ;  /* 0x000086000f097a24 */ /* 0x010fe400078e02ff */
[----:B------:R-:W-:-:S05]  /*27a0*/  IMAD R0, R204, c[0x0][0x1f4], R0 ;  /* 0x00007d00cc007a24 */ /* 0x000fca00078e0200 */
[----:B---3--:R-:W-:Y:S02]  /*27b0*/  IADD3.X R6, R241, R3, R0, P0, !PT ;  /* 0x00000003f1067210 */ /* 0x008fe400007fe400 */
[----:B------:R-:W-:Y:S02]  /*27c0*/  LEA R0, P0, R2, c[0x0][0x1c8], 0x1 ;  /* 0x0000720002007a11 */ /* 0x000fe400078008ff */
[----:B------:R-:W-:Y:S02]  /*27d0*/  IMNMX R3, R124, 0x70, PT ;  /* 0x000000707c037817 */ /* 0x000fe40003800200 */
[----:B------:R-:W-:Y:S01]  /*27e0*/  LEA.HI.X R18, R2, c[0x0][0x1cc], R6, 0x1, P0 ;  /* 0x0000730002127a11 */ /* 0x000fe200000f0c06 */
[----:B------:R-:W-:Y:S01]  /*27f0*/  SHFL.IDX PT, R10, R0, RZ, 0x181f ;  /* 0x00181fff000a7589 */ /* 0x000fe200000e0000 */
[-C--:B-1----:R-:W-:Y:S01]  /*2800*/  @!P1 LEA R6, P4, R231, R11.reuse, 0x1 ;  /* 0x0000000be7069211 */ /* 0x082fe200078808ff */
[----:B------:R-:W-:Y:S02]  /*2810*/  IMAD.IADD R8, R3, 0x1, -R235 ;  /* 0x0000000103087824 */ /* 0x000fe400078e0aeb */
[----:B------:R-:W-:Y:S01]  /*2820*/  SHFL.IDX PT, R16, R18, RZ, 0x181f ;  /* 0x00181fff12107589 */ /* 0x000fe200000e0000 */
[----:B------:R-:W-:Y:S01]  /*2830*/  IMAD.WIDE.U32 R2, R204, c[0x0][0x218], R4 ;  /* 0x00008600cc027a25 */ /* 0x000fe200078e0004 */
[----:B------:R-:W-:-:S02]  /*2840*/  @!P1 LEA R4, P0, R238, R11, 0x1 ;  /* 0x0000000bee049211 */ /* 0x000fc400078008ff */
[----:B------:R-:W1:Y:S01]  /*2850*/  SHFL.IDX PT, R13, R0, 0x1, 0x181f ;  /* 0x00381f00000d7f89 */ /* 0x000e6200000e0000 */
[C---:B------:R-:W-:Y:S02]  /*2860*/  ISETP.GE.AND P6, PT, R8.reuse, 0x1, PT ;  /* 0x000000010800780c */ /* 0x040fe40003fc6270 */
[----:B------:R-:W-:Y:S01]  /*2870*/  ISETP.GE.AND P5, PT, R8, 0x21, PT ;  /* 0x000000210800780c */ /* 0x000fe20003fa6270 */
[----:B------:R-:W2:Y:S01]  /*2880*/  SHFL.IDX PT, R14, R18, 0x1, 0x181f ;  /* 0x00381f00120e7f89 */ /* 0x000ea200000e0000 */
[CC--:B------:R-:W-:Y:S02]  /*2890*/  @!P1 LEA.HI.X R7, R231.reuse, R12.reuse, R24, 0x1, P4 ;  /* 0x0000000ce7079211 */ /* 0x0c0fe400020f0c18 */
[----:B------:R-:W-:Y:S02]  /*28a0*/  @!P1 LEA.HI.X R5, R238, R12, R23, 0x1, P0 ;  /* 0x0000000cee059211 */ /* 0x000fe400000f0c17 */
[----:B------:R-:W-:Y:S01]  /*28b0*/  IADD3 R15, P0, R2, R246, RZ ;  /* 0x000000f6020f7210 */ /* 0x000fe20007f1e0ff */
[----:B------:R-:W-:Y:S01]  /*28c0*/  IMAD R2, R204, c[0x0][0x21c], R9 ;  /* 0x00008700cc027a24 */ /* 0x000fe200078e0209 */
[----:B------:R3:W-:Y:S01]  /*28d0*/  @!P1 LDGSTS.E.BYPASS.LTC128B.128 [R201+0x3100], [R6.64], !P3 ;  /* 0x0310000006c99fae */ /* 0x0007e2000d901d48 */
[----:B------:R-:W-:-:S02]  /*28e0*/  ISETP.GE.AND P3, PT, R231, c[0x0][0x1d4], PT ;  /* 0x00007500e7007a0c */ /* 0x000fc40003f66270 */
[----:B------:R-:W-:Y:S01]  /*28f0*/  ISETP.GE.AND P4, PT, R8, 0x41, PT ;  /* 0x000000410800780c */ /* 0x000fe20003f86270 */
[----:B------:R-:W4:Y:S01]  /*2900*/  SHFL.IDX PT, R9, R0, 0x2, 0x181f ;  /* 0x00581f0000097f89 */ /* 0x000f2200000e0000 */
[----:B------:R-:W-:-:S03]  /*2910*/  IADD3.X R17, R25, R3, R2, P0, !PT ;  /* 0x0000000319117210 */ /* 0x000fc600007fe402 */
[----:B------:R5:W-:Y:S04]  /*2920*/  @!P1 LDGSTS.E.BYPASS.LTC128B.128 [R201+0x7100], [R4.64], !P2 ;  /* 0x0710000004c99fae */ /* 0x000be8000d101d48 */
[----:B------:R-:W-:Y:S01]  /*2930*/  SHFL.IDX PT, R12, R0, 0x3, 0x181f ;  /* 0x00781f00000c7f89 */ /* 0x000fe200000e0000 */
[----:B-1----:R-:W-:-:S03]  /*2940*/  @P5 LEA R2, P2, R231, R13, 0x1 ;  /* 0x0000000de7025211 */ /* 0x002fc600078408ff */
[----:B------:R-:W1:Y:S01]  /*2950*/  SHFL.IDX PT, R0, R18, 0x2, 0x181f ;  /* 0x00581f0012007f89 */ /* 0x000e6200000e0000 */
[C---:B--2---:R-:W-:Y:S02]  /*2960*/  @P5 LEA.HI.X R3, R231.reuse, R14, R24, 0x1, P2 ;  /* 0x0000000ee7035211 */ /* 0x044fe400010f0c18 */
[----:B------:R-:W-:Y:S01]  /*2970*/  ISETP.GE.AND P2, PT, R8, 0x61, PT ;  /* 0x000000610800780c */ /* 0x000fe20003f46270 */
[----:B------:R-:W0:Y:S01]  /*2980*/  LDGDEPBAR ;  /* 0x00000000000079af */ /* 0x000e220000000000 */
[----:B---3--:R-:W-:-:S04]  /*2990*/  @P6 LEA R6, P1, R231, R10, 0x1 ;  /* 0x0000000ae7066211 */ /* 0x008fc800078208ff */
[----:B------:R-:W-:Y:S02]  /*29a0*/  @P6 LEA.HI.X R7, R231, R16, R24, 0x1, P1 ;  /* 0x00000010e7076211 */ /* 0x000fe400008f0c18 */
[----:B-----5:R-:W-:-:S03]  /*29b0*/  @P6 LEA R4, P0, R238, R10, 0x1 ;  /* 0x0000000aee046211 */ /* 0x020fc600078008ff */
[----:B------:R2:W-:Y:S01]  /*29c0*/  @P6 LDGSTS.E.BYPASS.LTC128B.128 [R201+0x8100], [R6.64], !P3 ;  /* 0x0810000006c96fae */ /* 0x0005e2000d901d48 */
[C---:B------:R-:W-:Y:S02]  /*29d0*/  @P5 LEA R10, P1, R238.reuse, R13, 0x1 ;  /* 0x0000000dee0a5211 */ /* 0x040fe400078208ff */
[C-C-:B------:R-:W-:Y:S01]  /*29e0*/  @P6 LEA.HI.X R5, R238.reuse, R16, R23.reuse, 0x1, P0 ;  /* 0x00000010ee056211 */ /* 0x140fe200000f0c17 */
[----:B------:R-:W3:Y:S01]  /*29f0*/  SHFL.IDX PT, R13, R18, 0x3, 0x181f ;  /* 0x00781f00120d7f89 */ /* 0x000ee200000e0000 */
[C---:B------:R-:W-:Y:S02]  /*2a00*/  ISETP.GE.AND P0, PT, R238.reuse, c[0x0][0x1d4], PT ;  /* 0x00007500ee007a0c */ /* 0x040fe40003f06270 */
[----:B------:R-:W-:Y:S02]  /*2a10*/  @P5 LEA.HI.X R11, R238, R14, R23, 0x1, P1 ;  /* 0x0000000eee0b5211 */ /* 0x000fe400008f0c17 */
[----:B------:R-:W-:-:S04]  /*2a20*/  LEA R14, P1, R15, c[0x0][0x1f8], 0x1 ;  /* 0x00007e000f0e7a11 */ /* 0x000fc800078208ff */
[----:B------:R-:W-:Y:S02]  /*2a30*/  LEA.HI.X R15, R15, c[0x0][0x1fc], R17, 0x1, P1 ;  /* 0x00007f000f0f7a11 */ /* 0x000fe400008f0c11 */
[----:B----4-:R-:W-:-:S03]  /*2a40*/  @P4 LEA R8, P1, R231, R9, 0x1 ;  /* 0x00000009e7084211 */ /* 0x010fc600078208ff */
[----:B------:R4:W-:Y:S01]  /*2a50*/  @P6 LDGSTS.E.BYPASS.LTC128B.128 [R201+0xb900], [R4.64], !P0 ;  /* 0x0b90000004c96fae */ /* 0x0009e2000c101d48 */
[----:B------:R-:W-:-:S03]  /*2a60*/  ISETP.GE.AND P6, PT, R231, c[0x0][0x1d4], PT ;  /* 0x00007500e7007a0c */ /* 0x000fc60003fc6270 */
[----:B------:R5:W-:Y:S04]  /*2a70*/  @P5 LDGSTS.E.BYPASS.LTC128B.128 [R201+0x9100], [R2.64], !P3 ;  /* 0x0910000002c95fae */ /* 0x000be8000d901d48 */
[----:B------:R3:W-:Y:S01]  /*2a80*/  @P5 LDGSTS.E.BYPASS.LTC128B.128 [R201+0xc900], [R10.64], !P0 ;  /* 0x0c9000000ac95fae */ /* 0x0007e2000c101d48 */
[C---:B--2---:R-:W-:Y:S02]  /*2a90*/  @P4 LEA R6, P5, R238.reuse, R9, 0x1 ;  /* 0x00000009ee064211 */ /* 0x044fe400078a08ff */
[CC--:B-1----:R-:W-:Y:S02]  /*2aa0*/  @P4 LEA.HI.X R9, R231.reuse, R0.reuse, R24, 0x1, P1 ;  /* 0x00000000e7094211 */ /* 0x0c2fe400008f0c18 */
[----:B------:R-:W-:Y:S02]  /*2ab0*/  @P4 LEA.HI.X R7, R238, R0, R23, 0x1, P5 ;  /* 0x00000000ee074211 */ /* 0x000fe400028f0c17 */
[----:B------:R-:W-:Y:S01]  /*2ac0*/  IADD3 R0, R188, 0x20, RZ ;  /* 0x00000020bc007810 */ /* 0x000fe20007ffe0ff */
[----:B------:R1:W-:Y:S04]  /*2ad0*/  @P4 LDGSTS.E.BYPASS.LTC128B.128 [R201+0xa100], [R8.64], !P3 ;  /* 0x0a10000008c94fae */ /* 0x0003e8000d901d48 */
[----:B------:R2:W-:Y:S01]  /*2ae0*/  @P4 LDGSTS.E.BYPASS.LTC128B.128 [R201+0xd900], [R6.64], !P0 ;  /* 0x0d90000006c94fae */ /* 0x0005e2000c101d48 */
[----:B----4-:R-:W-:-:S02]  /*2af0*/  @P2 LEA R4, P1, R231, R12, 0x1 ;  /* 0x0000000ce7042211 */ /* 0x010fc400078208ff */
[C---:B-----5:R-:W-:Y:S01]  /*2b00*/  @P2 LEA R2, P5, R238.reuse, R12, 0x1 ;  /* 0x0000000cee022211 */ /* 0x060fe200078a08ff */
[C---:B------:R-:W-:Y:S01]  /*2b10*/  IMAD.SHL.U32 R12, R238.reuse, 0x2, RZ ;  /* 0x00000002ee0c7824 */ /* 0x040fe200078e00ff */
[CC--:B---3--:R-:W-:Y:S02]  /*2b20*/  @P2 LEA.HI.X R5, R231.reuse, R13.reuse, R24, 0x1, P1 ;  /* 0x0000000de7052211 */ /* 0x0c8fe400008f0c18 */
[----:B------:R-:W-:Y:S01]  /*2b30*/  @P2 LEA.HI.X R3, R238, R13, R23, 0x1, P5 ;  /* 0x0000000dee032211 */ /* 0x000fe200028f0c17 */
[----:B------:R-:W3:Y:S01]  /*2b40*/  SHFL.IDX PT, R10, R14, RZ, 0x181f ;  /* 0x00181fff0e0a7589 */ /* 0x000ee200000e0000 */
[----:B------:R-:W-:Y:S01]  /*2b50*/  LOP3.LUT P1, RZ, R234, 0x2, RZ, 0xc0, !PT ;  /* 0x00000002eaff7812 */ /* 0x000fe2000782c0ff */
[----:B------:R-:W-:Y:S01]  /*2b60*/  IMAD.SHL.U32 R13, R231, 0x2, RZ ;  /* 0x00000002e70d7824 */ /* 0x000fe200078e00ff */
[----:B------:R-:W-:Y:S01]  /*2b70*/  ISETP.GE.AND P5, PT, R238, c[0x0][0x1d4], PT ;  /* 0x00007500ee007a0c */ /* 0x000fe20003fa6270 */
[----:B------:R4:W-:Y:S04]  /*2b80*/  @P2 LDGSTS.E.BYPASS.LTC128B.128 [R201+0xb100], [R4.64], !P3 ;  /* 0x0b10000004c92fae */ /* 0x0009e8000d901d48 */
[----:B------:R3:W-:Y:S04]  /*2b90*/  @P2 LDGSTS.E.BYPASS.LTC128B.128 [R201+0xe900], [R2.64], !P0 ;  /* 0x0e90000002c92fae */ /* 0x0007e8000c101d48 */
[----:B------:R-:W0:Y:S02]  /*2ba0*/  LDGDEPBAR ;  /* 0x00000000000079af */ /* 0x000e240000000000 */
[----:B------:R-:W-:-:S02]  /*2bb0*/  @P1 IADD3 R0, R188, -0x20, RZ ;  /* 0xffffffe0bc001810 */ /* 0x000fc40007ffe0ff */
[----:B-1----:R-:W1:Y:S04]  /*2bc0*/  SHFL.IDX PT, R8, R15, RZ, 0x181f ;  /* 0x00181fff0f087589 */ /* 0x002e6800000e0000 */
[----:B------:R-:W-:Y:S04]  /*2bd0*/  SHFL.IDX PT, R9, R15, 0x1, 0x181f ;  /* 0x00381f000f097f89 */ /* 0x000fe800000e0000 */
[----:B------:R-:W-:Y:S04]  /*2be0*/  SHFL.IDX PT, R11, R15, 0x2, 0x181f ;  /* 0x00581f000f0b7f89 */ /* 0x000fe800000e0000 */
[----:B----4-:R-:W4:Y:S01]  /*2bf0*/  SHFL.IDX PT, R5, R14, 0x1, 0x181f ;  /* 0x00381f000e057f89 */ /* 0x010f2200000e0000 */
[----:B------:R-:W-:Y:S01]  /*2c00*/  IMAD.IADD R4, R124, 0x1, -R235 ;  /* 0x000000017c047824 */ /* 0x000fe200078e0aeb */
[----:B---3--:R-:W-:Y:S01]  /*2c10*/  IADD3 R2, P1, R10, R13, RZ ;  /* 0x0000000d0a027210 */ /* 0x008fe20007f3e0ff */
[----:B------:R-:W-:-:S04]  /*2c20*/  DEPBAR.LE SB0, 0x1 ;  /* 0x000080400000791a */ /* 0x000fc80000000000 */
[----:B------:R-:W-:Y:S01]  /*2c30*/  BAR.SYNC.DEFER_BLOCKING 0x0 ;  /* 0x0000000000007b1d */ /* 0x000fe20000010000 */
[----:B------:R-:W-:Y:S01]  /*2c40*/  ISETP.LT.OR P4, PT, R4, 0x1, P6 ;  /* 0x000000010400780c */ /* 0x000fe20003781670 */
[----:B-1----:R-:W-:Y:S01]  /*2c50*/  IMAD.X R3, R8, 0x1, R202, P1 ;  /* 0x0000000108037824 */ /* 0x002fe200008e06ca */
[----:B--2---:R-:W-:Y:S02]  /*2c60*/  IADD3 R6, P1, R10, R12, RZ ;  /* 0x0000000c0a067210 */ /* 0x004fe40007f3e0ff */
[----:B------:R-:W-:Y:S01]  /*2c70*/  ISETP.LT.OR P2, PT, R4, 0x1, P5 ;  /* 0x000000010400780c */ /* 0x000fe20002f41670 */
[----:B------:R-:W1:Y:S02]  /*2c80*/  SHFL.IDX PT, R10, R14, 0x2, 0x181f ;  /* 0x00581f000e0a7f89 */ /* 0x000e6400000e0000 */
[----:B------:R-:W-:Y:S02]  /*2c90*/  IMAD.X R7, R8, 0x1, R203, P1 ;  /* 0x0000000108077824 */ /* 0x000fe400008e06cb */
[----:B------:R2:W3:Y:S04]  /*2ca0*/  LDSM.16.M88.4 R128, [R196] ;  /* 0x00000000c480783b */ /* 0x0004e80000000200 */
[----:B------:R2:W1:Y:S04]  /*2cb0*/  LDSM.16.M88.4 R132, [R197] ;  /* 0x00000000c584783b */ /* 0x0004680000000200 */
[----:B------:R2:W1:Y:S04]  /*2cc0*/  LDSM.16.M88.4 R164, [R199] ;  /* 0x00000000c7a4783b */ /* 0x0004680000000200 */
[----:B------:R2:W1:Y:S04]  /*2cd0*/  LDSM.16.M88.4 R168, [R198] ;  /* 0x00000000c6a8783b */ /* 0x0004680000000200 */
[----:B------:R2:W1:Y:S04]  /*2ce0*/  LDSM.16.M88.4 R172, [R196+0x4000] ;  /* 0x00400000c4ac783b */ /* 0x0004680000000200 */
[----:B------:R2:W1:Y:S04]  /*2cf0*/  LDSM.16.M88.4 R176, [R197+0x4000] ;  /* 0x00400000c5b0783b */ /* 0x0004680000000200 */
[----:B------:R2:W1:Y:S04]  /*2d00*/  LDSM.16.M88.4 R180, [R199+0x4000] ;  /* 0x00400000c7b4783b */ /* 0x0004680000000200 */
[----:B------:R2:W1:Y:S04]  /*2d10*/  LDSM.16.M88.4 R184, [R198+0x4000] ;  /* 0x00400000c6b8783b */ /* 0x0004680000000200 */
[----:B------:R-:W-:Y:S06]  /*2d20*/  BAR.SYNC.DEFER_BLOCKING 0x0 ;  /* 0x0000000000007b1d */ /* 0x000fec0000010000 */
[----:B------:R-:W-:-:S04]  /*2d30*/  DEPBAR.LE SB0, 0x0 ;  /* 0x000080000000791a */ /* 0x000fc80000000000 */
[----:B------:R-:W-:Y:S06]  /*2d40*/  BAR.SYNC.DEFER_BLOCKING 0x0 ;  /* 0x0000000000007b1d */ /* 0x000fec0000010000 */
[----:B------:R2:W1:Y:S04]  /*2d50*/  LDSM.16.M88.4 R20, [R0] ;  /* 0x000000000014783b */ /* 0x0004680000000200 */
[----:B------:R2:W1:Y:S04]  /*2d60*/  LDSM.16.M88.4 R68, [R0+0x800] ;  /* 0x000800000044783b */ /* 0x0004680000000200 */
[----:B------:R2:W1:Y:S04]  /*2d70*/  LDSM.16.M88.4 R64, [R0+0x1000] ;  /* 0x001000000040783b */ /* 0x0004680000000200 */
[----:B------:R2:W1:Y:S04]  /*2d80*/  LDSM.16.M88.4 R52, [R0+0x1800] ;  /* 0x001800000034783b */ /* 0x0004680000000200 */
[----:B------:R2:W1:Y:S04]  /*2d90*/  LDSM.16.M88.4 R80, [R0+0x2000] ;  /* 0x002000000050783b */ /* 0x0004680000000200 */
[----:B------:R2:W1:Y:S04]  /*2da0*/  LDSM.16.M88.4 R92, [R0+0x2800] ;  /* 0x00280000005c783b */ /* 0x0004680000000200 */
[----:B------:R2:W1:Y:S04]  /*2db0*/  LDSM.16.M88.4 R96, [R0+0x3000] ;  /* 0x003000000060783b */ /* 0x0004680000000200 */
[----:B------:R2:W1:Y:S04]  /*2dc0*/  LDSM.16.M88.4 R16, [R188] ;  /* 0x00000000bc10783b */ /* 0x0004680000000200 */
[----:B------:R2:W1:Y:S04]  /*2dd0*/  LDSM.16.M88.4 R32, [R188+0x800] ;  /* 0x00080000bc20783b */ /* 0x0004680000000200 */
[----:B------:R2:W1:Y:S04]  /*2de0*/  LDSM.16.M88.4 R24, [R188+0x1000] ;  /* 0x00100000bc18783b */ /* 0x0004680000000200 */
[----:B------:R2:W1:Y:S04]  /*2df0*/  LDSM.16.M88.4 R36, [R188+0x1800] ;  /* 0x00180000bc24783b */ /* 0x0004680000000200 */
[----:B------:R2:W1:Y:S04]  /*2e00*/  LDSM.16.M88.4 R40, [R188+0x2000] ;  /* 0x00200000bc28783b */ /* 0x0004680000000200 */
[----:B------:R2:W1:Y:S04]  /*2e10*/  LDSM.16.M88.4 R44, [R188+0x2800] ;  /* 0x00280000bc2c783b */ /* 0x0004680000000200 */
[----:B------:R2:W1:Y:S04]  /*2e20*/  LDSM.16.M88.4 R48, [R188+0x3000] ;  /* 0x00300000bc30783b */ /* 0x0004680000000200 */
[----:B------:R-:W-:Y:S01]  /*2e30*/  @!PT LDS RZ, [RZ] ;  /* 0x00000000fffff984 */ /* 0x000fe20000000800 */
[----:B------:R-:W-:Y:S01]  /*2e40*/  @!PT LDS RZ, [RZ] ;  /* 0x00000000fffff984 */ /* 0x000fe20000000800 */
[----:B------:R-:W-:Y:S01]  /*2e50*/  @!PT LDS RZ, [RZ] ;  /* 0x00000000fffff984 */ /* 0x000fe20000000800 */
[----:B------:R4:W-:Y:S01]  /*2e60*/  LDGSTS.E.BYPASS.LTC128B.128 [R201+0x100], [R2.64], !P4 ;  /* 0x0010000002c97fae */ /* 0x0009e2000e101d48 */
[----:B------:R-:W-:-:S03]  /*2e70*/  ISETP.LT.OR P4, PT, R4, 0x21, P6 ;  /* 0x000000210400780c */ /* 0x000fc60003781670 */
[----:B------:R1:W-:Y:S01]  /*2e80*/  LDGSTS.E.BYPASS.LTC128B.128 [R201+0x3900], [R6.64], !P2 ;  /* 0x0390000006c97fae */ /* 0x0003e2000d101d48 */
[----:B------:R-:W-:Y:S02]  /*2e90*/  ISETP.LT.OR P2, PT, R4, 0x21, P5 ;  /* 0x000000210400780c */ /* 0x000fe40002f41670 */
[----:B----4-:R-:W-:-:S05]  /*2ea0*/  IADD3 R2, P1, R5, R13, RZ ;  /* 0x0000000d05027210 */ /* 0x010fca0007f3e0ff */
[----:B------:R-:W-:Y:S01]  /*2eb0*/  IMAD.X R3, R9, 0x1, R202, P1 ;  /* 0x0000000109037824 */ /* 0x000fe200008e06ca */
[----:B------:R-:W-:-:S04]  /*2ec0*/  IADD3 R8, P1, R5, R12, RZ ;  /* 0x0000000c05087210 */ /* 0x000fc80007f3e0ff */
[----:B------:R4:W-:Y:S01]  /*2ed0*/  LDGSTS.E.BYPASS.LTC128B.128 [R201+0x1100], [R2.64], !P4 ;  /* 0x0110000002c97fae */ /* 0x0009e2000e101d48 */
[----:B------:R-:W-:Y:S01]  /*2ee0*/  IMAD.X R9, R9, 0x1, R203, P1 ;  /* 0x0000000109097824 */ /* 0x000fe200008e06cb */
[----:B-1----:R-:W-:Y:S02]  /*2ef0*/  IADD3 R6, P1, R10, R13, RZ ;  /* 0x0000000d0a067210 */ /* 0x002fe40007f3e0ff */
[C---:B------:R-:W-:Y:S02]  /*2f00*/  ISETP.LT.OR P4, PT, R4.reuse, 0x41, P6 ;  /* 0x000000410400780c */ /* 0x040fe40003781670 */
[----:B------:R2:W-:Y:S01]  /*2f10*/  LDGSTS.E.BYPASS.LTC128B.128 [R201+0x4900], [R8.64], !P2 ;  /* 0x0490000008c97fae */ /* 0x0005e2000d101d48 */
[----:B------:R-:W-:Y:S01]  /*2f20*/  IMAD.X R7, R11, 0x1, R202, P1 ;  /* 0x000000010b077824 */ /* 0x000fe200008e06ca */
[----:B------:R-:W-:-:S09]  /*2f30*/  ISETP.LT.OR P2, PT, R4, 0x41, P5 ;  /* 0x000000410400780c */ /* 0x000fd20002f41670 */
[----:B------:R2:W-:Y:S01]  /*2f40*/  LDGSTS.E.BYPASS.LTC128B.128 [R201+0x2100], [R6.64], !P4 ;  /* 0x0210000006c97fae */ /* 0x0005e2000e101d48 */
[----:B------:R-:W-:Y:S02]  /*2f50*/  ISETP.GT.AND P4, PT, R28, 0x6f, PT ;  /* 0x0000006f1c00780c */ /* 0x000fe40003f84270 */
[----:B----4-:R-:W-:Y:S02]  /*2f60*/  IADD3 R2, P1, R10, R12, RZ ;  /* 0x0000000c0a027210 */ /* 0x010fe40007f3e0ff */
[----:B------:R-:W1:Y:S03]  /*2f70*/  S2R R12, SR_TID.X ;  /* 0x00000000000c7919 */ /* 0x000e660000002100 */
[----:B------:R-:W-:-:S05]  /*2f80*/  IMAD.X R3, R11, 0x1, R203, P1 ;  /* 0x000000010b037824 */ /* 0x000fca00008e06cb */
[----:B------:R2:W-:Y:S01]  /*2f90*/  LDGSTS.E.BYPASS.LTC128B.128 [R201+0x5900], [R2.64], !P2 ;  /* 0x0590000002c97fae */ /* 0x0005e2000d101d48 */
[----:B-1----:R-:W-:-:S13]  /*2fa0*/  ISETP.GT.AND P1, PT, R12, 0x7f, PT ;  /* 0x0000007f0c00780c */ /* 0x002fda0003f24270 */
[----:B------:R-:W-:Y:S05]  /*2fb0*/  @P1 BRA `(.L_x_183) ;  /* 0x0000010000001947 */ /* 0x000fea0003800000 */
[----:B--23--:R-:W-:Y:S05]  /*2fc0*/  BRA.DIV ~URZ, `(.L_x_184) ;  /* 0x0000ad127f007947 */ /* 0x00cfea000b800000 */
[----:B------:R1:W2:Y:S04]  /*2fd0*/  SHFL.IDX PT, R0, R15, 0x3, 0x181f ;  /* 0x00781f000f007f89 */ /* 0x0002a800000e0000 */
[----:B------:R1:W3:Y:S02]  /*2fe0*/  SHFL.IDX PT, R2, R14, 0x3, 0x181f ;  /* 0x00781f000e027f89 */ /* 0x0002e400000e0000 */
.L_x_280:
[----:B------:R-:W-:Y:S01]  /*2ff0*/  IMAD.SHL.U32 R5, R231, 0x2, RZ ;  /* 0x00000002e7057824 */ /* 0x000fe200078e00ff */
[----:B------:R-:W-:Y:S01]  /*3000*/  ISETP.LT.OR P6, PT, R4, 0x61, P6 ;  /* 0x000000610400780c */ /* 0x000fe200037c1670 */
[----:B------:R-:W-:Y:S01]  /*3010*/  IMAD.SHL.U32 R3, R238, 0x2, RZ ;  /* 0x00000002ee037824 */ /* 0x000fe200078e00ff */
[----:B------:R-:W-:Y:S02]  /*3020*/  ISETP.LT.OR P5, PT, R4, 0x61, P5 ;  /* 0x000000610400780c */ /* 0x000fe40002fa1670 */
[C---:B---3--:R-:W-:Y:S02]  /*3030*/  IADD3 R4, P2, R2.reuse, R5, RZ ;  /* 0x0000000502047210 */ /* 0x048fe40007f5e0ff */
[----:B------:R-:W-:-:S03]  /*3040*/  IADD3 R2, P1, R2, R3, RZ ;  /* 0x0000000302027210 */ /* 0x000fc60007f3e0ff */
[C---:B--2---:R-:W-:Y:S02]  /*3050*/  IMAD.X R5, R0.reuse, 0x1, R202, P2 ;  /* 0x0000000100057824 */ /* 0x044fe400010e06ca */
[----:B------:R-:W-:-:S03]  /*3060*/  IMAD.X R3, R0, 0x1, R203, P1 ;  /* 0x0000000100037824 */ /* 0x000fc600008e06cb */
[----:B------:R-:W-:Y:S01]  /*3070*/  @!PT LDS RZ, [RZ] ;  /* 0x00000000fffff984 */ /* 0x000fe20000000800 */
[----:B------:R-:W-:Y:S01]  /*3080*/  @!PT LDS RZ, [RZ] ;  /* 0x00000000fffff984 */ /* 0x000fe20000000800 */
[----:B------:R-:W-:Y:S01]  /*3090*/  @!PT LDS RZ, [RZ] ;  /* 0x00000000fffff984 */ /* 0x000fe20000000800 */
[----:B------:R2:W-:Y:S04]  /*30a0*/  LDGSTS.E.BYPASS.LTC128B.128 [R201+0x3100], [R4.64], !P6 ;  /* 0x0310000004c97fae */ /* 0x0005e8000f101d48 */
[----:B------:R2:W-:Y:S02]  /*30b0*/  LDGSTS.E.BYPASS.LTC128B.128 [R201+0x6900], [R2.64], !P5 ;  /* 0x0690000002c97fae */ /* 0x0005e4000e901d48 */
.L_x_183:
[----:B--23--:R-:W-:Y:S05]  /*30c0*/  BSYNC B0 ;  /* 0x0000000000007941 */ /* 0x00cfea0003800000 */
.L_x_182:
[----:B------:R-:W-:Y:S01]  /*30d0*/  R2P PR, R234, 0x6 ;  /* 0x00000006ea007804 */ /* 0x000fe20000000000 */
[----:B------:R-:W-:Y:S01]  /*30e0*/  IMAD.MOV.U32 R0, RZ, RZ, 0x40 ;  /* 0x00000040ff007424 */ /* 0x000fe200078e00ff */
[----:B-1----:R-:W-:Y:S01]  /*30f0*/  HMMA.16816.F32 R12, R128, R16, RZ ;  /* 0x00000010800c723c */ /* 0x002fe200000018ff */
[----:B------:R-:W-:Y:S01]  /*3100*/  IADD3 R194, R188, 0x20, RZ ;  /* 0x00000020bcc27810 */ /* 0x000fe20007ffe0ff */
[----:B------:R-:W0:Y:S01]  /*3110*/  LDGDEPBAR ;  /* 0x00000000000079af */ /* 0x000e220000000000 */
[----:B------:R-:W-:Y:S01]  /*3120*/  BSSY B1, `(.L_x_185) ;  /* 0x000010a000017945 */ /* 0x000fe20003800000 */
[----:B------:R-:W-:-:S04]  /*3130*/  SEL R0, R0, 0xffffffc0, !P2 ;  /* 0xffffffc000007807 */ /* 0x000fc80005000000 */
[C---:B------:R-:W-:Y:S01]  /*3140*/  HMMA.16816.F32 R8, R128.reuse, R18, RZ ;  /* 0x000000128008723c */ /* 0x040fe200000018ff */
[C---:B------:R-:W-:Y:S02]  /*3150*/  IMAD.IADD R2, R188.reuse, 0x1, R0 ;  /* 0x00000001bc027824 */ /* 0x040fe400078e0200 */
[----:B------:R-:W-:Y:S02]  /*3160*/  @P1 IADD3 R194, R188, -0x20, RZ ;  /* 0xffffffe0bcc21810 */ /* 0x000fe40007ffe0ff */
[----:B------:R-:W-:Y:S01]  /*3170*/  ISETP.GT.AND P1, PT, R125, R239, PT ;  /* 0x000000ef7d00720c */ /* 0x000fe20003f24270 */
[----:B------:R-:W1:Y:S02]  /*3180*/  LDSM.16.M88.4 R76, [R2+0x1000] ;  /* 0x00100000024c783b */ /* 0x000e640000000200 */
[C---:B------:R-:W-:Y:S01]  /*3190*/  HMMA.16816.F32 R28, R128.reuse, R24, RZ ;  /* 0x00000018801c723c */ /* 0x040fe200000018ff */
[----:B------:R-:W-:Y:S01]  /*31a0*/  IMAD.IADD R189, R0, 0x1, R194 ;  /* 0x0000000100bd7824 */ /* 0x000fe200078e02c2 */
[----:B------:R-:W2:Y:S04]  /*31b0*/  LDSM.16.M88.4 R72, [R2+0x800] ;  /* 0x000800000248783b */ /* 0x000ea80000000200 */
[----:B------:R-:W3:Y:S02]  /*31c0*/  LDSM.16.M88.4 R56, [R2] ;  /* 0x000000000238783b */ /* 0x000ee40000000200 */
[----:B------:R-:W-:Y:S02]  /*31d0*/  HMMA.16816.F32 R4, R128, R32, RZ ;  /* 0x000000208004723c */ /* 0x000fe400000018ff */
[----:B------:R-:W-:Y:S06]  /*31e0*/  LDSM.16.M88.4 R120, [R189+0x6000] ;  /* 0x00600000bd78783b */ /* 0x000fec0000000200 */
[C---:B------:R-:W-:Y:S08]  /*31f0*/  HMMA.16816.F32 R84, R132.reuse, R20, R12 ;  /* 0x000000148454723c */ /* 0x040ff0000000180c */
[----:B------:R-:W-:Y:S08]  /*3200*/  HMMA.16816.F32 R100, R132, R22, R8 ;  /* 0x000000168464723c */ /* 0x000ff00000001808 */
[C---:B------:R-:W-:Y:S08]  /*3210*/  HMMA.16816.F32 R24, R128.reuse, R26, RZ ;  /* 0x0000001a8018723c */ /* 0x040ff000000018ff */
[C---:B------:R-:W-:Y:S08]  /*3220*/  HMMA.16816.F32 R20, R128.reuse, R36, RZ ;  /* 0x000000248014723c */ /* 0x040ff000000018ff */
[----:B------:R-:W-:Y:S08]  /*3230*/  HMMA.16816.F32 R16, R128, R38, RZ ;  /* 0x000000268010723c */ /* 0x000ff000000018ff */
[C---:B------:R-:W-:Y:S08]  /*3240*/  HMMA.16816.F32 R28, R132.reuse, R64, R28 ;  /* 0x00000040841c723c */ /* 0x040ff0000000181c */
[----:B------:R-:W-:Y:S08]  /*3250*/  HMMA.16816.F32 R88, R132, R68, R4 ;  /* 0x000000448458723c */ /* 0x000ff00000001804 */
[C---:B------:R-:W-:Y:S08]  /*3260*/  HMMA.16816.F32 R12, R128.reuse, R40, RZ ;  /* 0x00000028800c723c */ /* 0x040ff000000018ff */
[C---:B------:R-:W-:Y:S08]  /*3270*/  HMMA.16816.F32 R4, R128.reuse, R44, RZ ;  /* 0x0000002c8004723c */ /* 0x040ff000000018ff */
[C---:B------:R-:W-:Y:S08]  /*3280*/  HMMA.16816.F32 R36, R128.reuse, R46, RZ ;  /* 0x0000002e8024723c */ /* 0x040ff000000018ff */
[C---:B------:R-:W-:Y:S08]  /*3290*/  HMMA.16816.F32 R44, R128.reuse, R48, RZ ;  /* 0x00000030802c723c */ /* 0x040ff000000018ff */
[C---:B------:R-:W-:Y:S08]  /*32a0*/  HMMA.16816.F32 R32, R128.reuse, R34, RZ ;  /* 0x000000228020723c */ /* 0x040ff000000018ff */
[----:B------:R-:W-:Y:S08]  /*32b0*/  HMMA.16816.F32 R8, R128, R42, RZ ;  /* 0x0000002a8008723c */ /* 0x000ff000000018ff */
[C---:B------:R-:W-:Y:S01]  /*32c0*/  HMMA.16816.F32 R64, R132.reuse, R66, R24 ;  /* 0x000000428440723c */ /* 0x040fe20000001818 */
[----:B------:R-:W4:Y:S07]  /*32d0*/  LDSM.16.M88.4 R24, [R2+0x1800] ;  /* 0x001800000218783b */ /* 0x000f2e0000000200 */
[C---:B------:R-:W-:Y:S01]  /*32e0*/  HMMA.16816.F32 R60, R132.reuse, R52, R20 ;  /* 0x00000034843c723c */ /* 0x040fe20000001814 */
[----:B------:R-:W-:Y:S07]  /*32f0*/  LDSM.16.M88.4 R20, [R2+0x2000] ;  /* 0x002000000214783b */ /* 0x000fee0000000200 */
[----:B------:R-:W-:Y:S01]  /*3300*/  HMMA.16816.F32 R52, R132, R54, R16 ;  /* 0x000000368434723c */ /* 0x000fe20000001810 */
[----:B------:R-:W5:Y:S07]  /*3310*/  LDSM.16.M88.4 R16, [R2+0x2800] ;  /* 0x002800000210783b */ /* 0x000f6e0000000200 */
[----:B-1----:R-:W-:Y:S01]  /*3320*/  HMMA.16816.F32 R104, R164, R76, R28 ;  /* 0x0000004ca468723c */ /* 0x002fe2000000181c */
[----:B------:R-:W1:Y:S07]  /*3330*/  LDSM.16.M88.4 R28, [R2+0x3000] ;  /* 0x00300000021c783b */ /* 0x000e6e0000000200 */
[C---:B------:R-:W-:Y:S08]  /*3340*/  HMMA.16816.F32 R40, R132.reuse, R80, R12 ;  /* 0x000000508428723c */ /* 0x040ff0000000180c */
[----:B------:R-:W-:Y:S08]  /*3350*/  HMMA.16816.F32 R12, R132, R92, R4 ;  /* 0x0000005c840c723c */ /* 0x000ff00000001804 */
[----:B------:R-:W-:Y:S08]  /*3360*/  HMMA.16816.F32 R48, R128, R50, RZ ;  /* 0x000000328030723c */ /* 0x000ff000000018ff */
[C---:B------:R-:W-:Y:S08]  /*3370*/  HMMA.16816.F32 R4, R132.reuse, R96, R44 ;  /* 0x000000608404723c */ /* 0x040ff0000000182c */
[C---:B------:R-:W-:Y:S08]  /*3380*/  HMMA.16816.F32 R68, R132.reuse, R70, R32 ;  /* 0x000000468444723c */ /* 0x040ff00000001820 */
[C---:B------:R-:W-:Y:S08]  /*3390*/  HMMA.16816.F32 R32, R132.reuse, R82, R8 ;  /* 0x000000528420723c */ /* 0x040ff00000001808 */
[----:B------:R-:W-:Y:S01]  /*33a0*/  HMMA.16816.F32 R8, R132, R94, R36 ;  /* 0x0000005e8408723c */ /* 0x000fe20000001824 */
[----:B------:R-:W1:Y:S07]  /*33b0*/  LDSM.16.M88.4 R36, [R189] ;  /* 0x00000000bd24783b */ /* 0x000e6e0000000200 */
[C---:B--2---:R-:W-:Y:S08]  /*33c0*/  HMMA.16816.F32 R92, R164.reuse, R72, R88 ;  /* 0x00000048a45c723c */ /* 0x044ff00000001858 */
[C---:B------:R-:W-:Y:S08]  /*33d0*/  HMMA.16816.F32 R88, R164.reuse, R78, R64 ;  /* 0x0000004ea458723c */ /* 0x040ff00000001840 */
[C---:B---3--:R-:W-:Y:S08]  /*33e0*/  HMMA.16816.F32 R84, R164.reuse, R56, R84 ;  /* 0x00000038a454723c */ /* 0x048ff00000001854 */
[C---:B------:R-:W-:Y:S01]  /*33f0*/  HMMA.16816.F32 R100, R164.reuse, R58, R100 ;  /* 0x0000003aa464723c */ /* 0x040fe20000001864 */
[----:B------:R-:W2:Y:S07]  /*3400*/  LDSM.16.M88.4 R56, [R189+0x800] ;  /* 0x00080000bd38783b */ /* 0x000eae0000000200 */
[----:B----4-:R-:W-:Y:S08]  /*3410*/  HMMA.16816.F32 R76, R164, R24, R60 ;  /* 0x00000018a44c723c */ /* 0x010ff0000000183c */
[----:B------:R-:W-:Y:S01]  /*3420*/  HMMA.16816.F32 R80, R132, R98, R48 ;  /* 0x000000628450723c */ /* 0x000fe20000001830 */
[----:B------:R-:W3:Y:S07]  /*3430*/  LDSM.16.M88.4 R48, [R189+0x1000] ;  /* 0x00100000bd30783b */ /* 0x000eee0000000200 */
[C---:B-----5:R-:W-:Y:S01]  /*3440*/  HMMA.16816.F32 R60, R164.reuse, R16, R12 ;  /* 0x00000010a43c723c */ /* 0x060fe2000000180c */
[----:B------:R-:W-:Y:S07]  /*3450*/  LDSM.16.M88.4 R12, [R189+0x2000] ;  /* 0x00200000bd0c783b */ /* 0x000fee0000000200 */
[C---:B-1----:R-:W-:Y:S01]  /*3460*/  HMMA.16816.F32 R44, R164.reuse, R28, R4 ;  /* 0x0000001ca42c723c */ /* 0x042fe20000001804 */
[----:B------:R-:W1:Y:S07]  /*3470*/  LDSM.16.M88.4 R4, [R189+0x1800] ;  /* 0x00180000bd04783b */ /* 0x000e6e0000000200 */
[C---:B------:R-:W-:Y:S08]  /*3480*/  HMMA.16816.F32 R96, R164.reuse, R74, R68 ;  /* 0x0000004aa460723c */ /* 0x040ff00000001844 */
[C---:B------:R-:W-:Y:S01]  /*3490*/  HMMA.16816.F32 R68, R164.reuse, R20, R40 ;  /* 0x00000014a444723c */ /* 0x040fe20000001828 */
[----:B------:R-:W4:Y:S07]  /*34a0*/  LDSM.16.M88.4 R40, [R189+0x2800] ;  /* 0x00280000bd28783b */ /* 0x000f2e0000000200 */
[C---:B------:R-:W-:Y:S08]  /*34b0*/  HMMA.16816.F32 R72, R164.reuse, R26, R52 ;  /* 0x0000001aa448723c */ /* 0x040ff00000001834 */
[C---:B------:R-:W-:Y:S08]  /*34c0*/  HMMA.16816.F32 R64, R164.reuse, R22, R32 ;  /* 0x00000016a440723c */ /* 0x040ff00000001820 */
[----:B------:R-:W-:Y:S01]  /*34d0*/  HMMA.16816.F32 R52, R164, R18, R8 ;  /* 0x00000012a434723c */ /* 0x000fe20000001808 */
[----:B------:R-:W-:Y:S07]  /*34e0*/  LDSM.16.M88.4 R8, [R188+0x4000] ;  /* 0x00400000bc08783b */ /* 0x000fee0000000200 */
[C---:B------:R-:W-:Y:S08]  /*34f0*/  HMMA.16816.F32 R24, R168.reuse, R36, R84 ;  /* 0x00000024a818723c */ /* 0x040ff00000001854 */
[----:B------:R-:W-:Y:S01]  /*3500*/  HMMA.16816.F32 R20, R168, R38, R100 ;  /* 0x00000026a814723c */ /* 0x000fe20000001864 */
[----:B------:R-:W5:Y:S07]  /*3510*/  LDSM.16.M88.4 R36, [R189+0x3000] ;  /* 0x00300000bd24783b */ /* 0x000f6e0000000200 */
[----:B------:R-:W-:Y:S01]  /*3520*/  HMMA.16816.F32 R32, R164, R30, R80 ;  /* 0x0000001ea420723c */ /* 0x000fe20000001850 */
[----:B------:R-:W4:Y:S07]  /*3530*/  LDSM.16.M88.4 R28, [R188+0x3800] ;  /* 0x00380000bc1c783b */ /* 0x000f2e0000000200 */
[C---:B--2---:R-:W-:Y:S08]  /*3540*/  HMMA.16816.F32 R80, R168.reuse, R58, R96 ;  /* 0x0000003aa850723c */ /* 0x044ff00000001860 */
[C---:B---3--:R-:W-:Y:S08]  /*3550*/  HMMA.16816.F32 R96, R168.reuse, R48, R104 ;  /* 0x00000030a860723c */ /* 0x048ff00000001868 */
[C---:B-1----:R-:W-:Y:S08]  /*3560*/  HMMA.16816.F32 R116, R168.reuse, R4, R76 ;  /* 0x00000004a874723c */ /* 0x042ff0000000184c */
[C---:B------:R-:W-:Y:S01]  /*3570*/  HMMA.16816.F32 R112, R168.reuse, R6, R72 ;  /* 0x00000006a870723c */ /* 0x040fe20000001848 */
[----:B------:R-:W1:Y:S04]  /*3580*/  LDSM.16.M88.4 R4, [R188+0x4800] ;  /* 0x00480000bc04783b */ /* 0x000e680000000200 */
[----:B------:R-:W-:Y:S03]  /*3590*/  LDSM.16.M88.4 R72, [R194+0x3800] ;  /* 0x00380000c248783b */ /* 0x000fe60000000200 */
[C---:B------:R-:W-:Y:S08]  /*35a0*/  HMMA.16816.F32 R108, R168.reuse, R12, R68 ;  /* 0x0000000ca86c723c */ /* 0x040ff00000001844 */
[C---:B------:R-:W-:Y:S01]  /*35b0*/  HMMA.16816.F32 R100, R168.reuse, R14, R64 ;  /* 0x0000000ea864723c */ /* 0x040fe20000001840 */
[----:B------:R-:W2:Y:S04]  /*35c0*/  LDSM.16.M88.4 R12, [R188+0x5000] ;  /* 0x00500000bc0c783b */ /* 0x000ea80000000200 */
[----:B------:R-:W-:Y:S03]  /*35d0*/  LDSM.16.M88.4 R64, [R188+0x6800] ;  /* 0x00680000bc40783b */ /* 0x000fe60000000200 */
[C---:B------:R-:W-:Y:S01]  /*35e0*/  HMMA.16816.F32 R16, R168.reuse, R56, R92 ;  /* 0x00000038a810723c */ /* 0x040fe2000000185c */
[----:B------:R-:W-:Y:S07]  /*35f0*/  LDSM.16.M88.4 R56, [R194+0x4000] ;  /* 0x00400000c238783b */ /* 0x000fee0000000200 */
[C---:B------:R-:W-:Y:S01]  /*3600*/  HMMA.16816.F32 R104, R168.reuse, R50, R88 ;  /* 0x00000032a868723c */ /* 0x040fe20000001858 */
[----:B------:R-:W-:Y:S07]  /*3610*/  LDSM.16.M88.4 R48, [R188+0x6000] ;  /* 0x00600000bc30783b */ /* 0x000fee0000000200 */
[C---:B----4-:R-:W-:Y:S08]  /*3620*/  HMMA.16816.F32 R92, R168.reuse, R40, R60 ;  /* 0x00000028a85c723c */ /* 0x050ff0000000183c */
[C---:B------:R-:W-:Y:S01]  /*3630*/  HMMA.16816.F32 R88, R168.reuse, R42, R52 ;  /* 0x0000002aa858723c */ /* 0x040fe20000001834 */
[----:B------:R-:W3:Y:S07]  /*3640*/  LDSM.16.M88.4 R40, [R188+0x5800] ;  /* 0x00580000bc28783b */ /* 0x000eee0000000200 */
[C---:B-----5:R-:W-:Y:S08]  /*3650*/  HMMA.16816.F32 R60, R168.reuse, R36, R44 ;  /* 0x00000024a83c723c */ /* 0x060ff0000000182c */
[----:B------:R-:W-:Y:S01]  /*3660*/  HMMA.16816.F32 R84, R168, R38, R32 ;  /* 0x00000026a854723c */ /* 0x000fe20000001820 */
[----:B------:R-:W4:Y:S07]  /*3670*/  LDSM.16.M88.4 R36, [R194+0x4800] ;  /* 0x00480000c224783b */ /* 0x000f2e0000000200 */
[C---:B------:R-:W-:Y:S01]  /*3680*/  HMMA.16816.F32 R76, R172.reuse, R28, R24 ;  /* 0x0000001cac4c723c */ /* 0x040fe20000001818 */
[----:B------:R-:W-:Y:S07]  /*3690*/  LDSM.16.M88.4 R24, [R194+0x5800] ;  /* 0x00580000c218783b */ /* 0x000fee0000000200 */
[C---:B------:R-:W-:Y:S01]  /*36a0*/  HMMA.16816.F32 R68, R172.reuse, R30, R20 ;  /* 0x0000001eac44723c */ /* 0x040fe20000001814 */
[----:B------:R-:W5:Y:S07]  /*36b0*/  LDSM.16.M88.4 R28, [R194+0x5000] ;  /* 0x00500000c21c783b */ /* 0x000f6e0000000200 */
[C---:B------:R-:W-:Y:S08]  /*36c0*/  HMMA.16816.F32 R52, R172.reuse, R8, R16 ;  /* 0x00000008ac34723c */ /* 0x040ff00000001810 */
[C---:B------:R-:W-:Y:S01]  /*36d0*/  HMMA.16816.F32 R44, R172.reuse, R10, R80 ;  /* 0x0000000aac2c723c */ /* 0x040fe20000001850 */
[----:B------:R-:W-:Y:S07]  /*36e0*/  LDSM.16.M88.4 R80, [R194+0x6000] ;  /* 0x00600000c250783b */ /* 0x000fee0000000200 */
[C---:B-1----:R-:W-:Y:S08]  /*36f0*/  HMMA.16816.F32 R20, R172.reuse, R6, R104 ;  /* 0x00000006ac14723c */ /* 0x042ff00000001868 */
[C---:B--2---:R-:W-:Y:S08]  /*3700*/  HMMA.16816.F32 R16, R172.reuse, R12, R116 ;  /* 0x0000000cac10723c */ /* 0x044ff00000001874 */
[C---:B------:R-:W-:Y:S01]  /*3710*/  HMMA.16816.F32 R32, R172.reuse, R4, R96 ;  /* 0x00000004ac20723c */ /* 0x040fe20000001860 */
[----:B------:R-:W1:Y:S07]  /*3720*/  LDSM.16.M88.4 R96, [R194+0x6800] ;  /* 0x00680000c260783b */ /* 0x000e6e0000000200 */
[C---:B------:R-:W-:Y:S01]  /*3730*/  HMMA.16816.F32 R12, R172.reuse, R14, R112 ;  /* 0x0000000eac0c723c */ /* 0x040fe20000001870 */
[----:B------:R-:W-:Y:S07]  /*3740*/  LDSM.16.M88.4 R112, [R2+0x4000] ;  /* 0x004000000270783b */ /* 0x000fee0000000200 */
[C---:B---3--:R-:W-:Y:S08]  /*3750*/  HMMA.16816.F32 R8, R172.reuse, R40, R108 ;  /* 0x00000028ac08723c */ /* 0x048ff0000000186c */
[C---:B------:R-:W-:Y:S08]  /*3760*/  HMMA.16816.F32 R60, R172.reuse, R64, R60 ;  /* 0x00000040ac3c723c */ /* 0x040ff0000000183c */
[C---:B------:R-:W-:Y:S01]  /*3770*/  HMMA.16816.F32 R84, R172.reuse, R66, R84 ;  /* 0x00000042ac54723c */ /* 0x040fe20000001854 */
[----:B------:R-:W2:Y:S07]  /*3780*/  LDSM.16.M88.4 R64, [R2+0x3800] ;  /* 0x003800000240783b */ /* 0x000eae0000000200 */
[C---:B------:R-:W-:Y:S01]  /*3790*/  HMMA.16816.F32 R4, R172.reuse, R42, R100 ;  /* 0x0000002aac04723c */ /* 0x040fe20000001864 */
[----:B------:R-:W-:Y:S07]  /*37a0*/  LDSM.16.M88.4 R100, [R189+0x3800] ;  /* 0x00380000bd64783b */ /* 0x000fee0000000200 */
[C---:B------:R-:W-:Y:S08]  /*37b0*/  HMMA.16816.F32 R40, R172.reuse, R48, R92 ;  /* 0x00000030ac28723c */ /* 0x040ff0000000185c */
[----:B------:R-:W-:Y:S01]  /*37c0*/  HMMA.16816.F32 R48, R172, R50, R88 ;  /* 0x00000032ac30723c */ /* 0x000fe20000001858 */
[----:B------:R-:W-:Y:S07]  /*37d0*/  LDSM.16.M88.4 R88, [R2+0x6800] ;  /* 0x006800000258783b */ /* 0x000fee0000000200 */
[C---:B------:R-:W-:Y:S08]  /*37e0*/  HMMA.16816.F32 R52, R176.reuse, R56, R52 ;  /* 0x00000038b034723c */ /* 0x040ff00000001834 */
[C---:B------:R-:W-:Y:S08]  /*37f0*/  HMMA.16816.F32 R116, R176.reuse, R58, R44 ;  /* 0x0000003ab074723c */ /* 0x040ff0000000182c */
[C---:B----4-:R-:W-:Y:S08]  /*3800*/  HMMA.16816.F32 R108, R176.reuse, R38, R20 ;  /* 0x00000026b06c723c */ /* 0x050ff00000001814 */
[C---:B------:R-:W-:Y:S08]  /*3810*/  HMMA.16816.F32 R56, R176.reuse, R36, R32 ;  /* 0x00000024b038723c */ /* 0x040ff00000001820 */
[C---:B-----5:R-:W-:Y:S01]  /*3820*/  HMMA.16816.F32 R20, R176.reuse, R30, R12 ;  /* 0x0000001eb014723c */ /* 0x060fe2000000180c */
[----:B------:R-:W3:Y:S07]  /*3830*/  LDSM.16.M88.4 R12, [R2+0x5000] ;  /* 0x00500000020c783b */ /* 0x000eee0000000200 */
[C---:B------:R-:W-:Y:S08]  /*3840*/  HMMA.16816.F32 R76, R176.reuse, R72, R76 ;  /* 0x00000048b04c723c */ /* 0x040ff0000000184c */
[C---:B------:R-:W-:Y:S01]  /*3850*/  HMMA.16816.F32 R68, R176.reuse, R74, R68 ;  /* 0x0000004ab044723c */ /* 0x040fe20000001844 */
[----:B------:R-:W-:Y:S07]  /*3860*/  LDSM.16.M88.4 R72, [R189+0x5800] ;  /* 0x00580000bd48783b */ /* 0x000fee0000000200 */
[C---:B------:R-:W-:Y:S01]  /*3870*/  HMMA.16816.F32 R104, R176.reuse, R28, R16 ;  /* 0x0000001cb068723c */ /* 0x040fe20000001810 */
[----:B------:R-:W4:Y:S04]  /*3880*/  LDSM.16.M88.4 R16, [R2+0x4800] ;  /* 0x004800000210783b */ /* 0x000f280000000200 */
[----:B------:R-:W-:Y:S03]  /*3890*/  LDSM.16.M88.4 R28, [R2+0x6000] ;  /* 0x00600000021c783b */ /* 0x000fe60000000200 */
[C---:B------:R-:W-:Y:S01]  /*38a0*/  HMMA.16816.F32 R36, R176.reuse, R24, R8 ;  /* 0x00000018b024723c */ /* 0x040fe20000001808 */
[----:B------:R-:W5:Y:S07]  /*38b0*/  LDSM.16.M88.4 R8, [R2+0x5800] ;  /* 0x005800000208783b */ /* 0x000f6e0000000200 */
[C---:B------:R-:W-:Y:S08]  /*38c0*/  HMMA.16816.F32 R4, R176.reuse, R26, R4 ;  /* 0x0000001ab004723c */ /* 0x040ff00000001804 */
[C---:B-1----:R-:W-:Y:S08]  /*38d0*/  HMMA.16816.F32 R44, R176.reuse, R96, R60 ;  /* 0x00000060b02c723c */ /* 0x042ff0000000183c */
[C---:B------:R-:W-:Y:S08]  /*38e0*/  HMMA.16816.F32 R24, R176.reuse, R80, R40 ;  /* 0x00000050b018723c */ /* 0x040ff00000001828 */
[C---:B------:R-:W-:Y:S01]  /*38f0*/  HMMA.16816.F32 R32, R176.reuse, R82, R48 ;  /* 0x00000052b020723c */ /* 0x040fe20000001830 */
[----:B------:R-:W-:Y:S07]  /*3900*/  LDSM.16.M88.4 R80, [R189+0x4800] ;  /* 0x00480000bd50783b */ /* 0x000fee0000000200 */
[----:B------:R-:W-:Y:S01]  /*3910*/  HMMA.16816.F32 R96, R176, R98, R84 ;  /* 0x00000062b060723c */ /* 0x000fe20000001854 */
[----:B------:R-:W-:Y:S07]  /*3920*/  LDSM.16.M88.4 R84, [R189+0x4000] ;  /* 0x00400000bd54783b */ /* 0x000fee0000000200 */
[C---:B--2---:R-:W-:Y:S01]  /*3930*/  HMMA.16816.F32 R92, R180.reuse, R64, R76 ;  /* 0x00000040b45c723c */ /* 0x044fe2000000184c */
[----:B------:R-:W1:Y:S07]  /*3940*/  LDSM.16.M88.4 R76, [R189+0x5000] ;  /* 0x00500000bd4c783b */ /* 0x000e6e0000000200 */
[C---:B------:R-:W-:Y:S08]  /*3950*/  HMMA.16816.F32 R68, R180.reuse, R66, R68 ;  /* 0x00000042b444723c */ /* 0x040ff00000001844 */
[C---:B------:R-:W-:Y:S08]  /*3960*/  HMMA.16816.F32 R64, R180.reuse, R112, R52 ;  /* 0x00000070b440723c */ /* 0x040ff00000001834 */
[----:B------:R-:W-:Y:S01]  /*3970*/  HMMA.16816.F32 R60, R180, R114, R116 ;  /* 0x00000072b43c723c */ /* 0x000fe20000001874 */
[----:B------:R-:W2:Y:S01]  /*3980*/  LDSM.16.M88.4 R112, [R189+0x6800] ;  /* 0x00680000bd70783b */ /* 0x000ea20000000200 */
[----:B------:R-:W-:-:S06]  /*3990*/  DEPBAR.LE SB0, 0x0 ;  /* 0x000080000000791a */ /* 0x000fcc0000000000 */
[C---:B---3--:R-:W-:Y:S08]  /*39a0*/  HMMA.16816.F32 R40, R180.reuse, R14, R20 ;  /* 0x0000000eb428723c */ /* 0x048ff00000001814 */
[C---:B----4-:R-:W-:Y:S08]  /*39b0*/  HMMA.16816.F32 R56, R180.reuse, R16, R56 ;  /* 0x00000010b438723c */ /* 0x050ff00000001838 */
[C---:B------:R-:W-:Y:S08]  /*39c0*/  HMMA.16816.F32 R52, R180.reuse, R18, R108 ;  /* 0x00000012b434723c */ /* 0x040ff0000000186c */
[C---:B------:R-:W-:Y:S08]  /*39d0*/  HMMA.16816.F32 R48, R180.reuse, R12, R104 ;  /* 0x0000000cb430723c */ /* 0x040ff00000001868 */
[C---:B-----5:R-:W-:Y:S08]  /*39e0*/  HMMA.16816.F32 R36, R180.reuse, R8, R36 ;  /* 0x00000008b424723c */ /* 0x060ff00000001824 */
        /* <DEDUP_REMOVED lines=17> */
[C---:B--2---:R-:W-:Y:S08]  /*3b00*/  HMMA.16816.F32 R44, R184.reuse, R112, R8 ;  /* 0x00000070b82c723c */ /* 0x044ff00000001808 */
[----:B------:R-:W-:Y:S01]  /*3b10*/  HMMA.16816.F32 R32, R184, R114, R4 ;  /* 0x00000072b820723c */ /* 0x000fe20000001804 */
[----:B------:R-:W-:Y:S06]  /*3b20*/  BAR.SYNC.DEFER_BLOCKING 0x0 ;  /* 0x0000000000007b1d */ /* 0x000fec0000010000 */
[----:B------:R-:W-:Y:S01]  /*3b30*/  @!UPT UIADD3 URZ, URZ, URZ, URZ ;  /* 0x0000003f3f3ff290 */ /* 0x000fe2000fffe03f */
[----:B------:R-:W-:Y:S11]  /*3b40*/  @!P1 BRA `(.L_x_186) ;  /* 0x0000067000009947 */ /* 0x000ff60003800000 */
[----:B------:R-:W-:Y:S02]  /*3b50*/  IMAD.MOV.U32 R0, RZ, RZ, c[0x0][0x2b8] ;  /* 0x0000ae00ff007624 */ /* 0x000fe400078e00ff */
[----:B------:R-:W-:-:S02]  /*3b60*/  IMAD R2, R234, 0x20, R235 ;  /* 0x00000020ea027824 */ /* 0x000fc400078e02eb */
[----:B------:R-:W-:Y:S01]  /*3b70*/  IMAD.MOV.U32 R204, RZ, RZ, RZ ;  /* 0x000000ffffcc7224 */ /* 0x000fe200078e00ff */
[----:B------:R-:W-:Y:S02]  /*3b80*/  ISETP.NE.AND P1, PT, R0, 0x1, PT ;  /* 0x000000010000780c */ /* 0x000fe40003f25270 */
[----:B------:R-:W-:-:S04]  /*3b90*/  IADD3 R2, R2, R126, R240 ;  /* 0x0000007e02027210 */ /* 0x000fc80007ffe0f0 */
[----:B------:R-:W-:-:S05]  /*3ba0*/  IADD3 R2, R2, -0x70, RZ ;  /* 0xffffff9002027810 */ /* 0x000fca0007ffe0ff */
[----:B------:R-:W-:Y:S02]  /*3bb0*/  IMAD.MOV.U32 R0, RZ, RZ, R2 ;  /* 0x000000ffff007224 */ /* 0x000fe400078e0002 */
[----:B------:R-:W-:-:S05]  /*3bc0*/  @P1 IMAD.HI.U32 R3, R2, c[0x0][0x2bc], RZ ;  /* 0x0000af0002031a27 */ /* 0x000fca00078e00ff */
[----:B------:R-:W-:-:S04]  /*3bd0*/  @P1 SHF.R.U32.HI R0, RZ, c[0x0][0x2c0], R3 ;  /* 0x0000b000ff001a19 */ /* 0x000fc80000011603 */
[----:B------:R-:W-:-:S04]  /*3be0*/  @!P4 IADD3 R3, P1, R0, R244, RZ ;  /* 0x000000f40003c210 */ /* 0x000fc80007f3e0ff */
[----:B------:R-:W-:Y:S02]  /*3bf0*/  @!P4 LEA.HI.X.SX32 R5, R0, R252, 0x1, P1 ;  /* 0x000000fc0005c211 */ /* 0x000fe400008f0eff */
[----:B------:R-:W-:-:S04]  /*3c00*/  @!P4 LEA R4, P1, R3, c[0x0][0x2a0], 0x2 ;  /* 0x0000a8000304ca11 */ /* 0x000fc800078210ff */
[----:B------:R-:W-:-:S05]  /*3c10*/  @!P4 LEA.HI.X R5, R3, c[0x0][0x2a4], R5, 0x2, P1 ;  /* 0x0000a9000305ca11 */ /* 0x000fca00008f1405 */
[----:B------:R-:W2:Y:S01]  /*3c20*/  @!P4 LDG.E R204, [R4.64] ;  /* 0x0000000804ccc981 */ /* 0x000ea2000c1e1900 */
[----:B------:R-:W-:Y:S01]  /*3c30*/  IMAD.MOV R0, RZ, RZ, -R0 ;  /* 0x000000ffff007224 */ /* 0x000fe200078e0a00 */
[----:B------:R-:W-:-:S03]  /*3c40*/  IADD3 R8, -R235, 0x70, RZ ;  /* 0x00000070eb087810 */ /* 0x000fc60007ffe1ff */
[----:B------:R-:W-:Y:S01]  /*3c50*/  IMAD R205, R0, c[0x0][0x2b8], R2 ;  /* 0x0000ae0000cd7a24 */ /* 0x000fe200078e0202 */
[----:B------:R-:W-:-:S03]  /*3c60*/  ISETP.GE.AND P5, PT, R8, 0x1, PT ;  /* 0x000000010800780c */ /* 0x000fc60003fa6270 */
        /* <DEDUP_REMOVED lines=15> */
.L_x_281:
[----:B------:R-:W-:Y:S05]  /*3d60*/  BRA.DIV ~URZ, `(.L_x_188) ;  /* 0x0000a0b27f007947 */ /* 0x000fea000b800000 */
[----:B------:R3:W4:Y:S02]  /*3d70*/  SHFL.IDX PT, R2, R4, RZ, 0x181f ;  /* 0x00181fff04027589 */ /* 0x00072400000e0000 */
.L_x_282:
[----:B------:R-:W-:Y:S01]  /*3d80*/  BSSY B0, `(.L_x_189) ;  /* 0x000000d000007945 */ /* 0x000fe20003800000 */
[----:B------:R-:W-:Y:S05]  /*3d90*/  @!P5 BRA `(.L_x_190) ;  /* 0x000000b00000d947 */ /* 0x000fea0003800000 */
[----:B------:R-:W-:Y:S02]  /*3da0*/  IMAD.SHL.U32 R6, R231, 0x2, RZ ;  /* 0x00000002e7067824 */ /* 0x000fe400078e00ff */
[----:B------:R-:W-:-:S03]  /*3db0*/  IMAD.SHL.U32 R3, R238, 0x2, RZ ;  /* 0x00000002ee037824 */ /* 0x000fc600078e00ff */
[C---:B----4-:R-:W-:Y:S02]  /*3dc0*/  IADD3 R6, P2, R2.reuse, R6, RZ ;  /* 0x0000000602067210 */ /* 0x050fe40007f5e0ff */
[----:B------:R-:W-:Y:S02]  /*3dd0*/  IADD3 R2, P1, R2, R3, RZ ;  /* 0x0000000302027210 */ /* 0x000fe40007f3e0ff */
[----:B--2---:R-:W-:-:S03]  /*3de0*/  IADD3.X R7, R5, R202, RZ, P2, !PT ;  /* 0x000000ca05077210 */ /* 0x004fc600017fe4ff */
[----:B------:R-:W-:Y:S02]  /*3df0*/  IMAD.X R3, R5, 0x1, R203, P1 ;  /* 0x0000000105037824 */ /* 0x000fe400008e06cb */
[----:B------:R-:W-:Y:S01]  /*3e00*/  @!PT LDS RZ, [RZ] ;  /* 0x00000000fffff984 */ /* 0x000fe20000000800 */
[----:B------:R-:W-:Y:S01]  /*3e10*/  @!PT LDS RZ, [RZ] ;  /* 0x00000000fffff984 */ /* 0x000fe20000000800 */
[----:B------:R-:W-:Y:S01]  /*3e20*/  @!PT LDS RZ, [RZ] ;  /* 0x00000000fffff984 */ /* 0x000fe20000000800 */
[----:B------:R2:W-:Y:S04]  /*3e30*/  LDGSTS.E.BYPASS.LTC128B.128 [R201+0x8100], [R6.64], !P3 ;  /* 0x0810000006c97fae */ /* 0x0005e8000d901d48 */
[----:B------:R2:W-:Y:S02]  /*3e40*/  LDGSTS.E.BYPASS.LTC128B.128 [R201+0xb900], [R2.64], !P0 ;  /* 0x0b90000002c97fae */ /* 0x0005e4000c101d48 */
.L_x_190:
[----:B------:R-:W-:Y:S05]  /*3e50*/  BSYNC B0 ;  /* 0x0000000000007941 */ /* 0x000fea0003800000 */
.L_x_189:
[----:B------:R-:W-:Y:S01]  /*3e60*/  ISETP.GE.AND P1, PT, R8, 0x21, PT ;  /* 0x000000210800780c */ /* 0x000fe20003f26270 */
[----:B------:R-:W-:Y:S06]  /*3e70*/  BRA.DIV ~URZ, `(.L_x_191) ;  /* 0x0000a0127f007947 */ /* 0x000fec000b800000 */
[----:B--2---:R2:W1:Y:S04]  /*3e80*/  SHFL.IDX PT, R5, R0, 0x1, 0x181f ;  /* 0x00381f0000057f89 */ /* 0x00446800000e0000 */
[----:B----4-:R2:W4:Y:S02]  /*3e90*/  SHFL.IDX PT, R2, R4, 0x1, 0x181f ;  /* 0x00381f0004027f89 */ /* 0x01052400000e0000 */
.L_x_283:
[----:B------:R-:W-:Y:S01]  /*3ea0*/  BSSY B0, `(.L_x_192) ;  /* 0x000000d000007945 */ /* 0x000fe20003800000 */
[----:B------:R-:W-:Y:S05]  /*3eb0*/  @!P1 BRA `(.L_x_193) ;  /* 0x000000b000009947 */ /* 0x000fea0003800000 */
[----:B------:R-:W-:Y:S02]  /*3ec0*/  IMAD.SHL.U32 R6, R231, 0x2, RZ ;  /* 0x00000002e7067824 */ /* 0x000fe400078e00ff */
[----:B------:R-:W-:-:S03]  /*3ed0*/  IMAD.SHL.U32 R3, R238, 0x2, RZ ;  /* 0x00000002ee037824 */ /* 0x000fc600078e00ff */
[C---:B----4-:R-:W-:Y:S02]  /*3ee0*/  IADD3 R6, P2, R2.reuse, R6, RZ ;  /* 0x0000000602067210 */ /* 0x050fe40007f5e0ff */
[----:B------:R-:W-:Y:S02]  /*3ef0*/  IADD3 R2, P1, R2, R3, RZ ;  /* 0x0000000302027210 */ /* 0x000fe40007f3e0ff */
[----:B-1----:R-:W-:-:S03]  /*3f00*/  IADD3.X R7, R5, R202, RZ, P2, !PT ;  /* 0x000000ca05077210 */ /* 0x002fc600017fe4ff */
[----:B------:R-:W-:Y:S02]  /*3f10*/  IMAD.X R3, R5, 0x1, R203, P1 ;  /* 0x0000000105037824 */ /* 0x000fe400008e06cb */
[----:B------:R-:W-:Y:S01]  /*3f20*/  @!PT LDS RZ, [RZ] ;  /* 0x00000000fffff984 */ /* 0x000fe20000000800 */
[----:B------:R-:W-:Y:S01]  /*3f30*/  @!PT LDS RZ, [RZ] ;  /* 0x00000000fffff984 */ /* 0x000fe20000000800 */
[----:B------:R-:W-:Y:S01]  /*3f40*/  @!PT LDS RZ, [RZ] ;  /* 0x00000000fffff984 */ /* 0x000fe20000000800 */
[----:B------:R1:W-:Y:S04]  /*3f50*/  LDGSTS.E.BYPASS.LTC128B.128 [R201+0x9100], [R6.64], !P3 ;  /* 0x0910000006c97fae */ /* 0x0003e8000d901d48 */
[----:B------:R1:W-:Y:S02]  /*3f60*/  LDGSTS.E.BYPASS.LTC128B.128 [R201+0xc900], [R2.64], !P0 ;  /* 0x0c90000002c97fae */ /* 0x0003e4000c101d48 */
.L_x_193:
[----:B------:R-:W-:Y:S05]  /*3f70*/  BSYNC B0 ;  /* 0x0000000000007941 */ /* 0x000fea0003800000 */
.L_x_192:
[----:B------:R-:W-:-:S04]  /*3f80*/  IADD3 R8, -R235, 0x70, RZ ;  /* 0x00000070eb087810 */ /* 0x000fc80007ffe1ff */
[----:B------:R-:W-:Y:S01]  /*3f90*/  ISETP.GE.AND P1, PT, R8, 0x41, PT ;  /* 0x000000410800780c */ /* 0x000fe20003f26270 */
[----:B------:R-:W-:Y:S10]  /*3fa0*/  BRA.DIV ~URZ, `(.L_x_194) ;  /* 0x00009fb27f007947 */ /* 0x000ff4000b800000 */
[----:B-1----:R1:W2:Y:S02]  /*3fb0*/  SHFL.IDX PT, R5, R0, 0x2, 0x181f ;  /* 0x00581f0000057f89 */ /* 0x0022a400000e0000 */
.L_x_284:
[----:B------:R-:W-:Y:S05]  /*3fc0*/  BRA.DIV ~URZ, `(.L_x_195) ;  /* 0x0000a0027f007947 */ /* 0x000fea000b800000 */
[----:B----4-:R4:W1:Y:S02]  /*3fd0*/  SHFL.IDX PT, R2, R4, 0x2, 0x181f ;  /* 0x00581f0004027f89 */ /* 0x01086400000e0000 */
.L_x_285:
[----:B------:R-:W-:Y:S01]  /*3fe0*/  BSSY B0, `(.L_x_196) ;  /* 0x000000d000007945 */ /* 0x000fe20003800000 */
[----:B------:R-:W-:Y:S05]  /*3ff0*/  @!P1 BRA `(.L_x_197) ;  /* 0x000000b000009947 */ /* 0x000fea0003800000 */
[----:B------:R-:W-:Y:S02]  /*4000*/  IMAD.SHL.U32 R6, R231, 0x2, RZ ;  /* 0x00000002e7067824 */ /* 0x000fe400078e00ff */
[----:B------:R-:W-:-:S03]  /*4010*/  IMAD.SHL.U32 R3, R238, 0x2, RZ ;  /* 0x00000002ee037824 */ /* 0x000fc600078e00ff */
[C---:B-1----:R-:W-:Y:S02]  /*4020*/  IADD3 R6, P2, R2.reuse, R6, RZ ;  /* 0x0000000602067210 */ /* 0x042fe40007f5e0ff */
        /* <DEDUP_REMOVED lines=8> */
.L_x_197:
[----:B------:R-:W-:Y:S05]  /*40b0*/  BSYNC B0 ;  /* 0x0000000000007941 */ /* 0x000fea0003800000 */
.L_x_196:
[----:B------:R-:W-:Y:S01]  /*40c0*/  ISETP.GE.AND P1, PT, R8, 0x61, PT ;  /* 0x000000610800780c */ /* 0x000fe20003f26270 */
[----:B------:R-:W-:Y:S06]  /*40d0*/  BRA.DIV ~URZ, `(.L_x_198) ;  /* 0x00009f627f007947 */ /* 0x000fec000b800000 */
[----:B-1----:R1:W3:Y:S04]  /*40e0*/  SHFL.IDX PT, R6, R0, 0x3, 0x181f ;  /* 0x00781f0000067f89 */ /* 0x0022e800000e0000 */
[----:B--2---:R1:W2:Y:S02]  /*40f0*/  SHFL.IDX PT, R0, R4, 0x3, 0x181f ;  /* 0x00781f0004007f89 */ /* 0x0042a400000e0000 */
.L_x_286:
[----:B------:R-:W-:Y:S05]  /*4100*/  @!P1 BRA `(.L_x_186) ;  /* 0x000000b000009947 */ /* 0x000fea0003800000 */
[----:B------:R-:W-:Y:S02]  /*4110*/  IMAD.SHL.U32 R3, R231, 0x2, RZ ;  /* 0x00000002e7037824 */ /* 0x000fe400078e00ff */
[----:B------:R-:W-:-:S03]  /*4120*/  IMAD.SHL.U32 R2, R238, 0x2, RZ ;  /* 0x00000002ee027824 */ /* 0x000fc600078e00ff */
[C---:B-1234-:R-:W-:Y:S02]  /*4130*/  IADD3 R4, P2, R0.reuse, R3, RZ ;  /* 0x0000000300047210 */ /* 0x05efe40007f5e0ff */
[----:B------:R-:W-:Y:S02]  /*4140*/  IADD3 R2, P1, R0, R2, RZ ;  /* 0x0000000200027210 */ /* 0x000fe40007f3e0ff */
[----:B------:R-:W-:-:S03]  /*4150*/  IADD3.X R5, R6, R202, RZ, P2, !PT ;  /* 0x000000ca06057210 */ /* 0x000fc600017fe4ff */
[----:B------:R-:W-:Y:S02]  /*4160*/  IMAD.X R3, R6, 0x1, R203, P1 ;  /* 0x0000000106037824 */ /* 0x000fe400008e06cb */
[----:B------:R-:W-:Y:S01]  /*4170*/  @!PT LDS RZ, [RZ] ;  /* 0x00000000fffff984 */ /* 0x000fe20000000800 */
[----:B------:R-:W-:Y:S01]  /*4180*/  @!PT LDS RZ, [RZ] ;  /* 0x00000000fffff984 */ /* 0x000fe20000000800 */
[----:B------:R-:W-:Y:S01]  /*4190*/  @!PT LDS RZ, [RZ] ;  /* 0x00000000fffff984 */ /* 0x000fe20000000800 */
[----:B------:R1:W-:Y:S04]  /*41a0*/  LDGSTS.E.BYPASS.LTC128B.128 [R201+0xb100], [R4.64], !P3 ;  /* 0x0b10000004c97fae */ /* 0x0003e8000d901d48 */
[----:B------:R1:W-:Y:S02]  /*41b0*/  LDGSTS.E.BYPASS.LTC128B.128 [R201+0xe900], [R2.64], !P0 ;  /* 0x0e90000002c97fae */ /* 0x0003e4000c101d48 */
.L_x_186:
[----:B------:R-:W-:Y:S05]  /*41c0*/  BSYNC B1 ;  /* 0x0000000000017941 */ /* 0x000fea0003800000 */
.L_x_185:
[----:B-12---:R-:W2:Y:S04]  /*41d0*/  LDL R0, [R1+0x58] ;  /* 0x0000580001007983 */ /* 0x006ea80000100800 */
[----:B------:R-:W0:Y:S01]  /*41e0*/  LDGDEPBAR ;  /* 0x00000000000079af */ /* 0x000e220000000000 */
[----:B--2---:R-:W-:-:S05]  /*41f0*/  IMAD.IADD R0, R124, 0x1, -R0 ;  /* 0x000000017c007824 */ /* 0x004fca00078e0a00 */
[C---:B------:R-:W-:Y:S02]  /*4200*/  ISETP.GT.AND P5, PT, R0.reuse, RZ, PT ;  /* 0x000000ff0000720c */ /* 0x040fe40003fa4270 */
[C---:B------:R-:W-:Y:S02]  /*4210*/  ISETP.GT.AND P2, PT, R0.reuse, 0x1, PT ;  /* 0x000000010000780c */ /* 0x040fe40003f44270 */
[----:B------:R-:W-:Y:S02]  /*4220*/  ISETP.GT.AND P1, PT, R0, 0x8, PT ;  /* 0x000000080000780c */ /* 0x000fe40003f24270 */
[----:B---3--:R-:W-:Y:S02]  /*4230*/  FSEL R6, R92, -INF , P5 ;  /* 0xff8000005c067808 */ /* 0x008fe40002800000 */
[----:B------:R-:W-:Y:S02]  /*4240*/  FSEL R7, R93, -INF , P2 ;  /* 0xff8000005d077808 */ /* 0x000fe40001000000 */
[----:B------:R-:W-:-:S02]  /*4250*/  FSEL R11, R94, -INF , P5 ;  /* 0xff8000005e0b7808 */ /* 0x000fc40002800000 */
[----:B------:R-:W-:Y:S02]  /*4260*/  FSEL R16, R95, -INF , P2 ;  /* 0xff8000005f107808 */ /* 0x000fe40001000000 */
[----:B------:R-:W-:Y:S02]  /*4270*/  ISETP.GT.AND P0, PT, R0, 0x9, PT ;  /* 0x000000090000780c */ /* 0x000fe40003f04270 */
[----:B------:R-:W-:Y:S02]  /*4280*/  FSEL R8, R68, -INF , P1 ;  /* 0xff80000044087808 */ /* 0x000fe40000800000 */
[----:B------:R-:W-:Y:S02]  /*4290*/  FMNMX.FTZ R2, R6, R7, !PT ;  /* 0x0000000706027209 */ /* 0x000fe40007810000 */
[----:B------:R-:W-:Y:S02]  /*42a0*/  FSEL R17, R70, -INF , P1 ;  /* 0xff80000046117808 */ /* 0x000fe40000800000 */
[----:B------:R-:W-:-:S02]  /*42b0*/  FMNMX.FTZ R3, R11, R16, !PT ;  /* 0x000000100b037209 */ /* 0x000fc40007810000 */
[----:B------:R-:W-:Y:S02]  /*42c0*/  FSEL R9, R69, -INF , P0 ;  /* 0xff80000045097808 */ /* 0x000fe40000000000 */
[----:B------:R-:W-:Y:S02]  /*42d0*/  ISETP.GT.AND P5, PT, R0, 0x10, PT ;  /* 0x000000100000780c */ /* 0x000fe40003fa4270 */
[----:B------:R-:W-:Y:S02]  /*42e0*/  FMNMX.FTZ R2, R8, R2, !PT ;  /* 0x0000000208027209 */ /* 0x000fe40007810000 */
[----:B------:R-:W-:Y:S02]  /*42f0*/  FSEL R18, R71, -INF , P0 ;  /* 0xff80000047127808 */ /* 0x000fe40000000000 */
[----:B------:R-:W-:Y:S02]  /*4300*/  FMNMX.FTZ R3, R17, R3, !PT ;  /* 0x0000000311037209 */ /* 0x000fe40007810000 */
[----:B------:R-:W-:-:S02]  /*4310*/  ISETP.GT.AND P2, PT, R0, 0x11, PT ;  /* 0x000000110000780c */ /* 0x000fc40003f44270 */
[----:B------:R-:W-:Y:S02]  /*4320*/  FSEL R10, R64, -INF , P5 ;  /* 0xff800000400a7808 */ /* 0x000fe40002800000 */
[----:B------:R-:W-:Y:S02]  /*4330*/  FMNMX.FTZ R2, R9, R2, !PT ;  /* 0x0000000209027209 */ /* 0x000fe40007810000 */
[----:B------:R-:W-:Y:S02]  /*4340*/  FSEL R21, R66, -INF , P5 ;  /* 0xff80000042157808 */ /* 0x000fe40002800000 */
[----:B------:R-:W-:Y:S02]  /*4350*/  FMNMX.FTZ R3, R18, R3, !PT ;  /* 0x0000000312037209 */ /* 0x000fe40007810000 */
[----:B------:R-:W-:Y:S02]  /*4360*/  ISETP.GT.AND P1, PT, R0, 0x18, PT ;  /* 0x000000180000780c */ /* 0x000fe40003f24270 */
[----:B------:R-:W-:-:S02]  /*4370*/  FSEL R12, R65, -INF , P2 ;  /* 0xff800000410c7808 */ /* 0x000fc40001000000 */
[----:B------:R-:W-:Y:S02]  /*4380*/  FMNMX.FTZ R2, R10, R2, !PT ;  /* 0x000000020a027209 */ /* 0x000fe40007810000 */
        /* <DEDUP_REMOVED lines=8> */
[----:B------:R-:W-:Y:S02]  /*4410*/  ISETP.GT.AND P5, PT, R0, 0x20, PT ;  /* 0x000000200000780c */ /* 0x000fe40003fa4270 */
[----:B------:R-:W-:Y:S02]  /*4420*/  FMNMX.FTZ R2, R19, R2, !PT ;  /* 0x0000000213027209 */ /* 0x000fe40007810000 */
[----:B------:R-:W-:-:S02]  /*4430*/  FSEL R40, R63, -INF , P0 ;  /* 0xff8000003f287808 */ /* 0x000fc40000000000 */
[----:B------:R-:W-:Y:S02]  /*4440*/  FMNMX.FTZ R3, R23, R3, !PT ;  /* 0x0000000317037209 */ /* 0x000fe40007810000 */
[----:B------:R-:W-:Y:S02]  /*4450*/  ISETP.GT.AND P2, PT, R0, 0x21, PT ;  /* 0x000000210000780c */ /* 0x000fe40003f44270 */
[----:B------:R-:W-:Y:S02]  /*4460*/  FSEL R114, R56, -INF , P5 ;  /* 0xff80000038727808 */ /* 0x000fe40002800000 */
[----:B------:R-:W-:Y:S02]  /*4470*/  FMNMX.FTZ R2, R20, R2, !PT ;  /* 0x0000000214027209 */ /* 0x000fe40007810000 */
[----:B------:R-:W-:Y:S02]  /*4480*/  FSEL R118, R58, -INF , P5 ;  /* 0xff8000003a767808 */ /* 0x000fe40002800000 */
[----:B------:R-:W-:-:S02]  /*4490*/  FMNMX.FTZ R3, R40, R3, !PT ;  /* 0x0000000328037209 */ /* 0x000fc40007810000 */
[----:B------:R-:W-:Y:S02]  /*44a0*/  ISETP.GT.AND P1, PT, R0, 0x28, PT ;  /* 0x000000280000780c */ /* 0x000fe40003f24270 */
[----:B------:R-:W-:Y:S02]  /*44b0*/  FSEL R113, R57, -INF , P2 ;  /* 0xff80000039717808 */ /* 0x000fe40001000000 */
        /* <DEDUP_REMOVED lines=8> */
[----:B------:R-:W-:Y:S02]  /*4540*/  FSEL R71, R53, -INF , P0 ;  /* 0xff80000035477808 */ /* 0x000fe40000000000 */
[----:B------:R-:W-:-:S02]  /*4550*/  ISETP.GT.AND P1, PT, R0, 0x30, PT ;  /* 0x000000300000780c */ /* 0x000fc40003f24270 */
        /* <DEDUP_REMOVED lines=39> */
[----:B------:R-:W-:Y:S02]  /*47d0*/  FSEL R127, R73, -INF , P0 ;  /* 0xff800000497f7808 */ /* 0x000fe40000000000 */
[----:B------:R-:W-:Y:S02]  /*47e0*/  ISETP.GT.AND P1, PT, R0, 0x50, PT ;  /* 0x000000500000780c */ /* 0x000fe40003f24270 */
[----:B------:R-:W-:-:S02]  /*47f0*/  FMNMX.FTZ R2, R136, R2, !PT ;  /* 0x0000000288027209 */ /* 0x000fc40007810000 */
[----:B------:R-:W-:Y:S02]  /*4800*/  ISETP.GT.AND P0, PT, R0, 0x51, PT ;  /* 0x000000510000780c */ /* 0x000fe40003f04270 */
[----:B------:R-:W-:Y:S02]  /*4810*/  FMNMX.FTZ R3, R139, R3, !PT ;  /* 0x000000038b037209 */ /* 0x000fe40007810000 */
[----:B------:R-:W-:Y:S02]  /*4820*/  FSEL R151, R24, -INF , P1 ;  /* 0xff80000018977808 */ /* 0x000fe40000800000 */
[----:B------:R-:W-:Y:S02]  /*4830*/  FMNMX.FTZ R2, R127, R2, !PT ;  /* 0x000000027f027209 */ /* 0x000fe40007810000 */
[----:B------:R-:W-:Y:S02]  /*4840*/  FSEL R155, R26, -INF , P1 ;  /* 0xff8000001a9b7808 */ /* 0x000fe40000800000 */
[----:B------:R-:W-:-:S02]  /*4850*/  FSEL R153, R27, -INF , P0 ;  /* 0xff8000001b997808 */ /* 0x000fc40000000000 */
[----:B------:R-:W-:Y:S02]  /*4860*/  FSEL R148, R25, -INF , P0 ;  /* 0xff80000019947808 */ /* 0x000fe40000000000 */
[----:B------:R-:W-:Y:S02]  /*4870*/  FMNMX.FTZ R3, R142, R3, !PT ;  /* 0x000000038e037209 */ /* 0x000fe40007810000 */
[----:B------:R-:W-:Y:S02]  /*4880*/  ISETP.GT.AND P0, PT, R0, 0x58, PT ;  /* 0x000000580000780c */ /* 0x000fe40003f04270 */
[----:B------:R-:W-:Y:S02]  /*4890*/  FMNMX.FTZ R2, R151, R2, !PT ;  /* 0x0000000297027209 */ /* 0x000fe40007810000 */
[----:B------:R-:W-:Y:S02]  /*48a0*/  FMNMX.FTZ R3, R155, R3, !PT ;  /* 0x000000039b037209 */ /* 0x000fe40007810000 */
[----:B------:R-:W-:-:S02]  /*48b0*/  FSEL R149, R30, -INF , P0 ;  /* 0xff8000001e957808 */ /* 0x000fc40000000000 */
[----:B------:R-:W-:Y:S02]  /*48c0*/  FSEL R145, R28, -INF , P0 ;  /* 0xff8000001c917808 */ /* 0x000fe40000000000 */
[C---:B------:R-:W-:Y:S02]  /*48d0*/  ISETP.GT.AND P6, PT, R0.reuse, 0x59, PT ;  /* 0x000000590000780c */ /* 0x040fe40003fc4270 */
[C---:B------:R-:W-:Y:S02]  /*48e0*/  ISETP.GT.AND P5, PT, R0.reuse, 0x60, PT ;  /* 0x000000600000780c */ /* 0x040fe40003fa4270 */
[C---:B------:R-:W-:Y:S02]  /*48f0*/  ISETP.GT.AND P2, PT, R0.reuse, 0x61, PT ;  /* 0x000000610000780c */ /* 0x040fe40003f44270 */
[C---:B------:R-:W-:Y:S02]  /*4900*/  ISETP.GT.AND P1, PT, R0.reuse, 0x68, PT ;  /* 0x000000680000780c */ /* 0x040fe40003f24270 */
[----:B------:R-:W-:-:S02]  /*4910*/  ISETP.GT.AND P0, PT, R0, 0x69, PT ;  /* 0x000000690000780c */ /* 0x000fc40003f04270 */
[----:B------:R-:W-:Y:S02]  /*4920*/  FMNMX.FTZ R0, R148, R2, !PT ;  /* 0x0000000294007209 */ /* 0x000fe40007810000 */
[----:B------:R-:W-:Y:S02]  /*4930*/  FMNMX.FTZ R2, R153, R3, !PT ;  /* 0x0000000399027209 */ /* 0x000fe40007810000 */
[----:B------:R-:W-:Y:S02]  /*4940*/  FSEL R146, R31, -INF , P6 ;  /* 0xff8000001f927808 */ /* 0x000fe40003000000 */
[----:B------:R-:W-:Y:S02]  /*4950*/  FSEL R144, R29, -INF , P6 ;  /* 0xff8000001d907808 */ /* 0x000fe40003000000 */
[----:B------:R-:W-:Y:S02]  /*4960*/  FMNMX.FTZ R0, R145, R0, !PT ;  /* 0x0000000091007209 */ /* 0x000fe40007810000 */
[----:B------:R-:W-:-:S02]  /*4970*/  FMNMX.FTZ R2, R149, R2, !PT ;  /* 0x0000000295027209 */ /* 0x000fc40007810000 */
[----:B------:R-:W-:Y:S02]  /*4980*/  FSEL R157, R46, -INF , P5 ;  /* 0xff8000002e9d7808 */ /* 0x000fe40002800000 */
[----:B------:R-:W-:Y:S02]  /*4990*/  FSEL R154, R44, -INF , P5 ;  /* 0xff8000002c9a7808 */ /* 0x000fe40002800000 */
[----:B------:R-:W-:Y:S02]  /*49a0*/  FMNMX.FTZ R0, R144, R0, !PT ;  /* 0x0000000090007209 */ /* 0x000fe40007810000 */
[----:B------:R-:W-:Y:S02]  /*49b0*/  FMNMX.FTZ R2, R146, R2, !PT ;  /* 0x0000000292027209 */ /* 0x000fe40007810000 */
[----:B------:R-:W-:Y:S02]  /*49c0*/  FSEL R156, R47, -INF , P2 ;  /* 0xff8000002f9c7808 */ /* 0x000fe40001000000 */
[----:B------:R-:W-:-:S02]  /*49d0*/  FSEL R152, R45, -INF , P2 ;  /* 0xff8000002d987808 */ /* 0x000fc40001000000 */
        /* <DEDUP_REMOVED lines=10> */
[----:B----4-:R-:W-:Y:S02]  /*4a80*/  FMNMX.FTZ R4, R147, R0, !PT ;  /* 0x0000000093047209 */ /* 0x010fe40007810000 */
[----:B------:R-:W-:Y:S01]  /*4a90*/  FMNMX.FTZ R5, R158, R2, !PT ;  /* 0x000000029e057209 */ /* 0x000fe20007810000 */
[----:B------:R-:W-:Y:S05]  /*4aa0*/  BRA.DIV ~URZ, `(.L_x_199) ;  /* 0x000096627f007947 */ /* 0x000fea000b800000 */
[----:B------:R1:W2:Y:S02]  /*4ab0*/  SHFL.BFLY PT, R0, R4, 0x2, 0x1f ;  /* 0x0c401f0004007f89 */ /* 0x0002a400000e0000 */
.L_x_287:
[----:B-12---:R-:W-:Y:S01]  /*4ac0*/  FMNMX.FTZ R4, R4, R0, !PT ;  /* 0x0000000004047209 */ /* 0x006fe20007810000 */
[----:B------:R-:W-:Y:S05]  /*4ad0*/  BRA.DIV ~URZ, `(.L_x_200) ;  /* 0x000096827f007947 */ /* 0x000fea000b800000 */
[----:B------:R-:W1:Y:S04]  /*4ae0*/  SHFL.BFLY PT, R0, R5, 0x2, 0x1f ;  /* 0x0c401f0005007f89 */ /* 0x000e6800000e0000 */
[----:B------:R-:W2:Y:S01]  /*4af0*/  SHFL.BFLY PT, R2, R4, 0x1, 0x1f ;  /* 0x0c201f0004027f89 */ /* 0x000ea200000e0000 */
[----:B-1----:R-:W-:-:S02]  /*4b00*/  FMNMX.FTZ R5, R5, R0, !PT ;  /* 0x0000000005057209 */ /* 0x002fc40007810000 */
[----:B--2---:R-:W-:-:S03]  /*4b10*/  FMNMX.FTZ R70, R4, R2, !PT ;  /* 0x0000000204467209 */ /* 0x004fc60007810000 */
[----:B------:R1:W2:Y:S04]  /*4b20*/  SHFL.BFLY PT, R3, R5, 0x1, 0x1f ;  /* 0x0c201f0005037f89 */ /* 0x0002a800000e0000 */
.L_x_288:
[C---:B------:R-:W-:Y:S01]  /*4b30*/  FMUL.FTZ R2, R70.reuse, c[0x0][0x2d0] ;  /* 0x0000b40046027a20 */ /* 0x040fe20000410000 */
[----:B------:R-:W-:Y:S01]  /*4b40*/  FSETP.NEU.FTZ.AND P0, PT, R70, -INF , PT ;  /* 0xff8000004600780b */ /* 0x000fe20003f1d000 */
[----:B------:R-:W-:Y:S01]  /*4b50*/  WARPSYNC 0xffffffff ;  /* 0xffffffff00007948 */ /* 0x000fe20003800000 */
[----:B--2---:R-:W-:Y:S01]  /*4b60*/  FMNMX.FTZ R69, R3, R5, !PT ;  /* 0x0000000503457209 */ /* 0x004fe20007810000 */
[----:B------:R-:W-:Y:S01]  /*4b70*/  LDSM.16.MT88.4 R28, [R192+0x800] ;  /* 0x00080000c01c783b */ /* 0x000fe20000004200 */
[----:B------:R-:W-:Y:S02]  /*4b80*/  FSEL R2, R2, RZ, P0 ;  /* 0x000000ff02027208 */ /* 0x000fe40000000000 */
[----:B------:R-:W-:Y:S01]  /*4b90*/  FSETP.NEU.FTZ.AND P0, PT, R69, -INF , PT ;  /* 0xff8000004500780b */ /* 0x000fe20003f1d000 */
[----:B------:R-:W-:Y:S01]  /*4ba0*/  LDSM.16.MT88.4 R44, [R191] ;  /* 0x00000000bf2c783b */ /* 0x000fe20000004200 */
[----:B------:R-:W-:Y:S01]  /*4bb0*/  IADD3 R214, R214, -0x2, RZ ;  /* 0xfffffffed6d67810 */ /* 0x000fe20007ffe0ff */
[----:B------:R-:W-:-:S02]  /*4bc0*/  FFMA.FTZ R0, R6, c[0x0][0x2d0], -R2 ;  /* 0x0000b40006007a23 */ /* 0x000fc40000010802 */
[--C-:B------:R-:W-:Y:S01]  /*4bd0*/  FFMA.FTZ R3, R10, c[0x0][0x2d0], -R2.reuse ;  /* 0x0000b4000a037a23 */ /* 0x100fe20000010802 */
[----:B------:R-:W-:Y:S01]  /*4be0*/  LDSM.16.MT88.4 R32, [R190+0x800] ;  /* 0x00080000be20783b */ /* 0x000fe20000004200 */
[----:B------:R2:W-:Y:S03]  /*4bf0*/  MUFU.EX2 R59, R0 ;  /* 0x00000000003b7308 */ /* 0x0005e60000000800 */
[----:B------:R-:W-:Y:S04]  /*4c00*/  LDSM.16.MT88.4 R48, [R191+0x800] ;  /* 0x00080000bf30783b */ /* 0x000fe80000004200 */
[----:B------:R-:W-:Y:S01]  /*4c10*/  LDSM.16.MT88.4 R52, [R190+0x3800] ;  /* 0x00380000be34783b */ /* 0x000fe20000004200 */
[----:B------:R3:W-:Y:S01]  /*4c20*/  MUFU.EX2 R200, R3 ;  /* 0x0000000300c87308 */ /* 0x0007e20000000800 */
[----:B--2---:R-:W-:-:S02]  /*4c30*/  FFMA.FTZ R0, R7, c[0x0][0x2d0], -R2 ;  /* 0x0000b40007007a23 */ /* 0x004fc40000010802 */
[----:B-1----:R-:W1:Y:S05]  /*4c40*/  LDSM.16.MT88.4 R4, [R192] ;  /* 0x00000000c004783b */ /* 0x002e6a0000004200 */
[----:B------:R2:W4:Y:S01]  /*4c50*/  MUFU.EX2 R57, R0 ;  /* 0x0000000000397308 */ /* 0x0005220000000800 */
[--C-:B---3--:R-:W-:Y:S02]  /*4c60*/  FFMA.FTZ R3, R12, c[0x0][0x2d0], -R2.reuse ;  /* 0x0000b4000c037a23 */ /* 0x108fe40000010802 */
[----:B------:R-:W3:Y:S05]  /*4c70*/  LDSM.16.MT88.4 R12, [R190] ;  /* 0x00000000be0c783b */ /* 0x000eea0000004200 */
[----:B------:R-:W-:Y:S01]  /*4c80*/  MUFU.EX2 R225, R3 ;  /* 0x0000000300e17308 */ /* 0x000fe20000000800 */
[----:B--2---:R-:W-:Y:S01]  /*4c90*/  FFMA.FTZ R0, R8, c[0x0][0x2d0], -R2 ;  /* 0x0000b40008007a23 */ /* 0x004fe20000010802 */
[----:B----4-:R-:W-:-:S06]  /*4ca0*/  F2FP.PACK_AB R8, R57, R59 ;  /* 0x0000003b3908723e */ /* 0x010fcc00000000ff */
[----:B------:R2:W-:Y:S02]  /*4cb0*/  MUFU.EX2 R68, R0 ;  /* 0x0000000000447308 */ /* 0x0005e40000000800 */
[----:B--2---:R-:W-:-:S06]  /*4cc0*/  FFMA.FTZ R0, R9, c[0x0][0x2d0], -R2 ;  /* 0x0000b40009007a23 */ /* 0x004fcc0000010802 */
[----:B------:R2:W4:Y:S02]  /*4cd0*/  MUFU.EX2 R163, R0 ;  /* 0x0000000000a37308 */ /* 0x0005240000000800 */
[----:B--2---:R-:W-:Y:S01]  /*4ce0*/  FMUL.FTZ R0, R69, c[0x0][0x2d0] ;  /* 0x0000b40045007a20 */ /* 0x004fe20000410000 */
[----:B----4-:R-:W-:-:S04]  /*4cf0*/  F2FP.PACK_AB R10, R163, R68 ;  /* 0x00000044a30a723e */ /* 0x010fc800000000ff */
[----:B------:R-:W-:Y:S02]  /*4d00*/  FSEL R0, R0, RZ, P0 ;  /* 0x000000ff00007208 */ /* 0x000fe40000000000 */
[----:B------:R-:W-:-:S03]  /*4d10*/  ISETP.GE.AND P0, PT, R214, R239, PT ;  /* 0x000000efd600720c */ /* 0x000fc60003f06270 */
[----:B------:R-:W-:-:S04]  /*4d20*/  FFMA.FTZ R3, R11, c[0x0][0x2d0], -R0 ;  /* 0x0000b4000b037a23 */ /* 0x000fc80000010800 */
[----:B------:R2:W-:Y:S02]  /*4d30*/  MUFU.EX2 R58, R3 ;  /* 0x00000003003a7308 */ /* 0x0005e40000000800 */
[----:B--2---:R-:W-:-:S06]  /*4d40*/  FFMA.FTZ R3, R16, c[0x0][0x2d0], -R0 ;  /* 0x0000b40010037a23 */ /* 0x004fcc0000010800 */
[----:B------:R2:W4:Y:S02]  /*4d50*/  MUFU.EX2 R56, R3 ;  /* 0x0000000300387308 */ /* 0x0005240000000800 */
[----:B--2---:R-:W-:Y:S01]  /*4d60*/  FFMA.FTZ R3, R17, c[0x0][0x2d0], -R0 ;  /* 0x0000b40011037a23 */ /* 0x004fe20000010800 */
[----:B----4-:R-:W-:Y:S01]  /*4d70*/  F2FP.PACK_AB R9, R56, R58 ;  /* 0x0000003a3809723e */ /* 0x010fe200000000ff */
[----:B------:R-:W-:-:S04]  /*4d80*/  FADD.FTZ R143, R58, R56 ;  /* 0x000000383a8f7221 */ /* 0x000fc80000010000 */
[----:B------:R2:W-:Y:S02]  /*4d90*/  MUFU.EX2 R161, R3 ;  /* 0x0000000300a17308 */ /* 0x0005e40000000800 */
[----:B--2---:R-:W-:-:S06]  /*4da0*/  FFMA.FTZ R3, R18, c[0x0][0x2d0], -R0 ;  /* 0x0000b40012037a23 */ /* 0x004fcc0000010800 */
[----:B------:R2:W4:Y:S02]  /*4db0*/  MUFU.EX2 R162, R3 ;  /* 0x0000000300a27308 */ /* 0x0005240000000800 */
[----:B--2---:R-:W-:Y:S01]  /*4dc0*/  FFMA.FTZ R3, R19, c[0x0][0x2d0], -R2 ;  /* 0x0000b40013037a23 */ /* 0x004fe20000010802 */
[----:B----4-:R-:W-:-:S05]  /*4dd0*/  F2FP.PACK_AB R11, R162, R161 ;  /* 0x000000a1a20b723e */ /* 0x010fca00000000ff */
[----:B------:R2:W-:Y:S02]  /*4de0*/  MUFU.EX2 R223, R3 ;  /* 0x0000000300df7308 */ /* 0x0005e40000000800 */
[C---:B-1----:R-:W-:Y:S08]  /*4df0*/  HMMA.16816.F32 R16, R8.reuse, R6, RZ ;  /* 0x000000060810723c */ /* 0x042ff000000018ff */
[----:B---3--:R-:W-:Y:S01]  /*4e00*/  HMMA.16816.F32 R36, R8, R12, RZ ;  /* 0x0000000c0824723c */ /* 0x008fe200000018ff */
[----:B--2---:R-:W-:-:S04]  /*4e10*/  FFMA.FTZ R3, R20, c[0x0][0x2d0], -R2 ;  /* 0x0000b40014037a23 */ /* 0x004fc80000010802 */
[----:B------:R1:W2:Y:S03]  /*4e20*/  MUFU.EX2 R226, R3 ;  /* 0x0000000300e27308 */ /* 0x0002a60000000800 */
[C---:B------:R-:W-:Y:S08]  /*4e30*/  HMMA.16816.F32 R24, R8.reuse, R14, RZ ;  /* 0x0000000e0818723c */ /* 0x040ff000000018ff */
[----:B------:R-:W-:Y:S01]  /*4e40*/  HMMA.16816.F32 R12, R8, R44, RZ ;  /* 0x0000002c080c723c */ /* 0x000fe200000018ff */
[----:B-1----:R-:W-:Y:S01]  /*4e50*/  FFMA.FTZ R3, R21, c[0x0][0x2d0], -R0 ;  /* 0x0000b40015037a23 */ /* 0x002fe20000010800 */
[----:B--2---:R-:W-:-:S03]  /*4e60*/  F2FP.PACK_AB R6, R226, R223 ;  /* 0x000000dfe206723e */ /* 0x004fc600000000ff */
[----:B------:R1:W-:Y:S02]  /*4e70*/  MUFU.EX2 R221, R3 ;  /* 0x0000000300dd7308 */ /* 0x0003e40000000800 */
[----:B-1----:R-:W-:-:S06]  /*4e80*/  FFMA.FTZ R3, R22, c[0x0][0x2d0], -R0 ;  /* 0x0000b40016037a23 */ /* 0x002fcc0000010800 */
[----:B------:R1:W2:Y:S02]  /*4e90*/  MUFU.EX2 R220, R3 ;  /* 0x0000000300dc7308 */ /* 0x0002a40000000800 */
[----:B-1----:R-:W-:Y:S02]  /*4ea0*/  FFMA.FTZ R3, R23, c[0x0][0x2d0], -R0 ;  /* 0x0000b40017037a23 */ /* 0x002fe40000010800 */
[----:B------:R-:W-:Y:S04]  /*4eb0*/  HMMA.16816.F32 R20, R8, R4, RZ ;  /* 0x000000040814723c */ /* 0x000fe800000018ff */
[----:B------:R1:W-:Y:S03]  /*4ec0*/  MUFU.EX2 R224, R3 ;  /* 0x0000000300e07308 */ /* 0x0003e60000000800 */
[----:B------:R-:W-:-:S02]  /*4ed0*/  F2FP.PACK_AB R4, R225, R200 ;  /* 0x000000c8e104723e */ /* 0x000fc400000000ff */
[----:B--2---:R-:W-:Y:S01]  /*4ee0*/  F2FP.PACK_AB R5, R220, R221 ;  /* 0x000000dddc05723e */ /* 0x004fe200000000ff */
[----:B-1----:R-:W-:Y:S02]  /*4ef0*/  FFMA.FTZ R3, R40, c[0x0][0x2d0], -R0 ;  /* 0x0000b40028037a23 */ /* 0x002fe40000010800 */
[----:B------:R-:W1:Y:S02]  /*4f00*/  LDSM.16.MT88.4 R40, [R195] ;  /* 0x00000000c328783b */ /* 0x000e640000004200 */
[----:B------:R-:W2:Y:S02]  /*4f10*/  MUFU.EX2 R222, R3 ;  /* 0x0000000300de7308 */ /* 0x000ea40000000800 */
[----:B--2---:R-:W-:Y:S01]  /*4f20*/  F2FP.PACK_AB R7, R222, R224 ;  /* 0x000000e0de07723e */ /* 0x004fe200000000ff */
[----:B------:R-:W-:-:S04]  /*4f30*/  FADD.FTZ R3, R59, R57 ;  /* 0x000000393b037221 */ /* 0x000fc80000010000 */
[----:B------:R-:W-:-:S03]  /*4f40*/  FADD.FTZ R68, R68, R3 ;  /* 0x0000000344447221 */ /* 0x000fc60000010000 */
[----:B------:R-:W-:Y:S01]  /*4f50*/  HMMA.16816.F32 R100, R4, R28, R20 ;  /* 0x0000001c0464723c */ /* 0x000fe20000001814 */
[----:B------:R-:W-:-:S04]  /*4f60*/  FFMA.FTZ R3, R114, c[0x0][0x2d0], -R2 ;  /* 0x0000b40072037a23 */ /* 0x000fc80000010802 */
[----:B------:R2:W-:Y:S03]  /*4f70*/  MUFU.EX2 R160, R3 ;  /* 0x0000000300a07308 */ /* 0x0005e60000000800 */
[C---:B------:R-:W-:Y:S01]  /*4f80*/  HMMA.16816.F32 R88, R4.reuse, R30, R16 ;  /* 0x0000001e0458723c */ /* 0x040fe20000001810 */
[----:B------:R-:W3:Y:S07]  /*4f90*/  LDSM.16.MT88.4 R28, [R193+0x800] ;  /* 0x00080000c11c783b */ /* 0x000eee0000004200 */
[----:B------:R-:W-:Y:S01]  /*4fa0*/  HMMA.16816.F32 R108, R4, R32, R36 ;  /* 0x00000020046c723c */ /* 0x000fe20000001824 */
[----:B------:R-:W-:Y:S01]  /*4fb0*/  LDSM.16.MT88.4 R36, [R192+0x3800] ;  /* 0x00380000c024783b */ /* 0x000fe20000004200 */
[----:B--2---:R-:W-:-:S06]  /*4fc0*/  FFMA.FTZ R3, R113, c[0x0][0x2d0], -R2 ;  /* 0x0000b40071037a23 */ /* 0x004fcc0000010802 */
[----:B------:R-:W-:Y:S01]  /*4fd0*/  HMMA.16816.F32 R92, R4, R34, R24 ;  /* 0x00000022045c723c */ /* 0x000fe20000001818 */
[----:B------:R-:W2:Y:S01]  /*4fe0*/  LDSM.16.MT88.4 R32, [R190+0x4000] ;  /* 0x00400000be20783b */ /* 0x000ea20000004200 */
[----:B------:R4:W5:Y:S06]  /*4ff0*/  MUFU.EX2 R210, R3 ;  /* 0x0000000300d27308 */ /* 0x00096c0000000800 */
[----:B-1----:R-:W-:Y:S08]  /*5000*/  HMMA.16816.F32 R20, R8, R40, RZ ;  /* 0x000000280814723c */ /* 0x002ff000000018ff */
[----:B------:R-:W-:Y:S01]  /*5010*/  HMMA.16816.F32 R96, R4, R48, R12 ;  /* 0x000000300460723c */ /* 0x000fe2000000180c */
[----:B----4-:R-:W-:-:S04]  /*5020*/  FFMA.FTZ R3, R112, c[0x0][0x2d0], -R2 ;  /* 0x0000b40070037a23 */ /* 0x010fc80000010802 */
[----:B------:R1:W-:Y:S03]  /*5030*/  MUFU.EX2 R211, R3 ;  /* 0x0000000300d37308 */ /* 0x0003e60000000800 */
[----:B------:R-:W-:Y:S08]  /*5040*/  HMMA.16816.F32 R12, R8, R52, RZ ;  /* 0x00000034080c723c */ /* 0x000ff000000018ff */
[----:B---3--:R-:W-:Y:S01]  /*5050*/  HMMA.16816.F32 R84, R4, R28, R20 ;  /* 0x0000001c0454723c */ /* 0x008fe20000001814 */
[----:B------:R-:W3:Y:S01]  /*5060*/  LDSM.16.MT88.4 R20, [R192+0x4000] ;  /* 0x00400000c014783b */ /* 0x000ee20000004200 */
[----:B-1----:R-:W-:-:S06]  /*5070*/  FFMA.FTZ R3, R71, c[0x0][0x2d0], -R2 ;  /* 0x0000b40047037a23 */ /* 0x002fcc0000010802 */
[C---:B------:R-:W-:Y:S01]  /*5080*/  HMMA.16816.F32 R16, R8.reuse, R42, RZ ;  /* 0x0000002a0810723c */ /* 0x040fe200000018ff */
[----:B------:R1:W4:Y:S07]  /*5090*/  MUFU.EX2 R219, R3 ;  /* 0x0000000300db7308 */ /* 0x00032e0000000800 */
[----:B------:R-:W-:Y:S08]  /*50a0*/  HMMA.16816.F32 R24, R8, R46, RZ ;  /* 0x0000002e0818723c */ /* 0x000ff000000018ff */
[----:B--2---:R-:W-:Y:S01]  /*50b0*/  HMMA.16816.F32 R104, R4, R32, R12 ;  /* 0x000000200468723c */ /* 0x004fe2000000180c */
[----:B-1----:R-:W-:-:S04]  /*50c0*/  FFMA.FTZ R3, R118, c[0x0][0x2d0], -R0 ;  /* 0x0000b40076037a23 */ /* 0x002fc80000010800 */
[----:B------:R1:W-:Y:S03]  /*50d0*/  MUFU.EX2 R208, R3 ;  /* 0x0000000300d07308 */ /* 0x0003e60000000800 */
[----:B------:R-:W-:Y:S08]  /*50e0*/  HMMA.16816.F32 R12, R8, R36, RZ ;  /* 0x00000024080c723c */ /* 0x000ff000000018ff */
[----:B------:R-:W-:Y:S01]  /*50f0*/  HMMA.16816.F32 R76, R4, R30, R16 ;  /* 0x0000001e044c723c */ /* 0x000fe20000001810 */
[----:B-1----:R-:W-:-:S07]  /*5100*/  FFMA.FTZ R3, R117, c[0x0][0x2d0], -R0 ;  /* 0x0000b40075037a23 */ /* 0x002fce0000010800 */
[----:B------:R-:W-:Y:S01]  /*5110*/  HMMA.16816.F32 R80, R4, R50, R24 ;  /* 0x000000320450723c */ /* 0x000fe20000001818 */
[----:B------:R-:W1:Y:S01]  /*5120*/  LDSM.16.MT88.4 R24, [R191+0x3800] ;  /* 0x00380000bf18783b */ /* 0x000e620000004200 */
[----:B------:R2:W1:Y:S06]  /*5130*/  MUFU.EX2 R209, R3 ;  /* 0x0000000300d17308 */ /* 0x00046c0000000800 */
[----:B------:R-:W-:Y:S08]  /*5140*/  HMMA.16816.F32 R16, R8, R54, RZ ;  /* 0x000000360810723c */ /* 0x000ff000000018ff */
[----:B---3--:R-:W-:Y:S01]  /*5150*/  HMMA.16816.F32 R64, R4, R20, R12 ;  /* 0x000000140440723c */ /* 0x008fe2000000180c */
[----:B--2---:R-:W-:-:S04]  /*5160*/  FFMA.FTZ R3, R116, c[0x0][0x2d0], -R0 ;  /* 0x0000b40074037a23 */ /* 0x004fc80000010800 */
[----:B------:R2:W-:Y:S03]  /*5170*/  MUFU.EX2 R217, R3 ;  /* 0x0000000300d97308 */ /* 0x0005e60000000800 */
[----:B------:R-:W-:Y:S08]  /*5180*/  HMMA.16816.F32 R12, R8, R38, RZ ;  /* 0x00000026080c723c */ /* 0x000ff000000018ff */
[----:B------:R-:W-:Y:S01]  /*5190*/  HMMA.16816.F32 R72, R4, R34, R16 ;  /* 0x000000220448723c */ /* 0x000fe20000001810 */
[----:B------:R-:W3:Y:S01]  /*51a0*/  LDSM.16.MT88.4 R16, [R191+0x4000] ;  /* 0x00400000bf10783b */ /* 0x000ee20000004200 */
[----:B--2---:R-:W-:-:S04]  /*51b0*/  FFMA.FTZ R3, R115, c[0x0][0x2d0], -R0 ;  /* 0x0000b40073037a23 */ /* 0x004fc80000010800 */
[----:B------:R2:W2:Y:S10]  /*51c0*/  MUFU.EX2 R228, R3 ;  /* 0x0000000300e47308 */ /* 0x0004b40000000800 */
[----:B------:R-:W-:Y:S08]  /*51d0*/  HMMA.16816.F32 R60, R4, R22, R12 ;  /* 0x00000016043c723c */ /* 0x000ff0000000180c */
[----:B-1----:R-:W-:Y:S01]  /*51e0*/  HMMA.16816.F32 R12, R8, R24, RZ ;  /* 0x00000018080c723c */ /* 0x002fe200000018ff */
[----:B--2---:R-:W-:-:S04]  /*51f0*/  FFMA.FTZ R3, R122, c[0x0][0x2d0], -R2 ;  /* 0x0000b4007a037a23 */ /* 0x004fc80000010802 */
[----:B------:R1:W-:Y:S02]  /*5200*/  MUFU.EX2 R122, R3 ;  /* 0x00000003007a7308 */ /* 0x0003e40000000800 */
[--C-:B-1----:R-:W-:Y:S11]  /*5210*/  FFMA.FTZ R3, R121, c[0x0][0x2d0], -R2.reuse ;  /* 0x0000b40079037a23 */ /* 0x102ff60000010802 */
[----:B------:R-:W-:Y:S06]  /*5220*/  @!UPT UIADD3 URZ, URZ, URZ, URZ ;  /* 0x0000003f3f3ff290 */ /* 0x000fec000fffe03f */
[----:B---3--:R-:W-:Y:S01]  /*5230*/  HMMA.16816.F32 R56, R4, R16, R12 ;  /* 0x000000100438723c */ /* 0x008fe2000000180c */
[----:B------:R1:W-:Y:S07]  /*5240*/  MUFU.EX2 R121, R3 ;  /* 0x0000000300797308 */ /* 0x0003ee0000000800 */
[----:B------:R-:W-:Y:S01]  /*5250*/  HMMA.16816.F32 R12, R8, R26, RZ ;  /* 0x0000001a080c723c */ /* 0x000fe200000018ff */
[----:B-1----:R-:W-:-:S04]  /*5260*/  FFMA.FTZ R3, R120, c[0x0][0x2d0], -R2 ;  /* 0x0000b40078037a23 */ /* 0x002fc80000010802 */
[----:B------:R1:W-:Y:S11]  /*5270*/  MUFU.EX2 R216, R3 ;  /* 0x0000000300d87308 */ /* 0x0003f60000000800 */
[----:B------:R-:W-:Y:S08]  /*5280*/  @!UPT UIADD3 URZ, URZ, URZ, URZ ;  /* 0x0000003f3f3ff290 */ /* 0x000ff0000fffe03f */
[----:B------:R-:W-:Y:S01]  /*5290*/  HMMA.16816.F32 R52, R4, R18, R12 ;  /* 0x000000120434723c */ /* 0x000fe2000000180c */
[----:B------:R-:W2:Y:S01]  /*52a0*/  LDSM.16.MT88.4 R12, [R193+0x3800] ;  /* 0x00380000c10c783b */ /* 0x000ea20000004200 */
[----:B-1----:R-:W-:-:S04]  /*52b0*/  FFMA.FTZ R3, R119, c[0x0][0x2d0], -R2 ;  /* 0x0000b40077037a23 */ /* 0x002fc80000010802 */
[----:B------:R1:W3:Y:S02]  /*52c0*/  MUFU.EX2 R218, R3 ;  /* 0x0000000300da7308 */ /* 0x0002e40000000800 */
[----:B-1----:R-:W-:-:S06]  /*52d0*/  FFMA.FTZ R3, R126, c[0x0][0x2d0], -R0 ;  /* 0x0000b4007e037a23 */ /* 0x002fcc0000010800 */
[----:B------:R1:W-:Y:S01]  /*52e0*/  MUFU.EX2 R215, R3 ;  /* 0x0000000300d77308 */ /* 0x0003e20000000800 */
[----:B--2---:R-:W-:Y:S01]  /*52f0*/  HMMA.16816.F32 R16, R8, R12, RZ ;  /* 0x0000000c0810723c */ /* 0x004fe200000018ff */
[----:B-1----:R-:W-:-:S07]  /*5300*/  FFMA.FTZ R3, R125, c[0x0][0x2d0], -R0 ;  /* 0x0000b4007d037a23 */ /* 0x002fce0000010800 */
[----:B------:R-:W-:Y:S01]  /*5310*/  HMMA.16816.F32 R8, R8, R14, RZ ;  /* 0x0000000e0808723c */ /* 0x000fe200000018ff */
[----:B------:R-:W1:Y:S01]  /*5320*/  LDSM.16.MT88.4 R12, [R193+0x4000] ;  /* 0x00400000c10c783b */ /* 0x000e620000004200 */
[----:B------:R2:W-:Y:S02]  /*5330*/  MUFU.EX2 R212, R3 ;  /* 0x0000000300d47308 */ /* 0x0005e40000000800 */
[----:B--2---:R-:W-:-:S06]  /*5340*/  FFMA.FTZ R3, R124, c[0x0][0x2d0], -R0 ;  /* 0x0000b4007c037a23 */ /* 0x004fcc0000010800 */
[----:B------:R2:W-:Y:S02]  /*5350*/  MUFU.EX2 R213, R3 ;  /* 0x0000000300d57308 */ /* 0x0005e40000000800 */
[----:B--2---:R-:W-:-:S04]  /*5360*/  FFMA.FTZ R3, R123, c[0x0][0x2d0], -R0 ;  /* 0x0000b4007b037a23 */ /* 0x004fc80000010800 */
[C---:B-1----:R-:W-:Y:S02]  /*5370*/  HMMA.16816.F32 R48, R4.reuse, R12, R16 ;  /* 0x0000000c0430723c */ /* 0x042fe40000001810 */
[----:B------:R1:W2:Y:S06]  /*5380*/  MUFU.EX2 R227, R3 ;  /* 0x0000000300e37308 */ /* 0x0002ac0000000800 */
[----:B------:R-:W-:Y:S01]  /*5390*/  HMMA.16816.F32 R12, R4, R14, R8 ;  /* 0x0000000e040c723c */ /* 0x000fe20000001808 */
[----:B------:R-:W2:Y:S06]  /*53a0*/  LDSM.16.MT88.4 R8, [R190+0x1000] ;  /* 0x00100000be08783b */ /* 0x000eac0000004200 */
[----:B-----5:R-:W-:-:S02]  /*53b0*/  F2FP.PACK_AB R4, R210, R160 ;  /* 0x000000a0d204723e */ /* 0x020fc400000000ff */
[----:B----4-:R-:W-:Y:S01]  /*53c0*/  F2FP.PACK_AB R6, R219, R211 ;  /* 0x000000d3db06723e */ /* 0x010fe200000000ff */
[----:B-1----:R-:W-:Y:S01]  /*53d0*/  FFMA.FTZ R3, R138, c[0x0][0x2d0], -R2 ;  /* 0x0000b4008a037a23 */ /* 0x002fe20000010802 */
[----:B------:R-:W-:Y:S02]  /*53e0*/  F2FP.PACK_AB R5, R209, R208 ;  /* 0x000000d0d105723e */ /* 0x000fe400000000ff */
[----:B------:R-:W-:-:S07]  /*53f0*/  F2FP.PACK_AB R7, R228, R217 ;  /* 0x000000d9e407723e */ /* 0x000fce00000000ff */
[C---:B--2---:R-:W-:Y:S08]  /*5400*/  HMMA.16816.F32 R44, R4.reuse, R8, R108 ;  /* 0x00000008042c723c */ /* 0x044ff0000000186c */
        /* <DEDUP_REMOVED lines=23> */
[----:B------:R-:W-:Y:S01]  /*5580*/  FADD.FTZ R4, R163, R68 ;  /* 0x00000044a3047221 */ /* 0x000fe20000010000 */
[----:B---3--:R-:W-:Y:S01]  /*5590*/  F2FP.PACK_AB R6, R218, R216 ;  /* 0x000000d8da06723e */ /* 0x008fe200000000ff */
[----:B------:R-:W-:Y:S01]  /*55a0*/  FADD.FTZ R5, R161, R143 ;  /* 0x0000008fa1057221 */ /* 0x000fe20000010000 */
[----:B------:R-:W-:Y:S01]  /*55b0*/  F2FP.PACK_AB R7, R227, R213 ;  /* 0x000000d5e307723e */ /* 0x000fe200000000ff */
[----:B------:R-:W-:Y:S01]  /*55c0*/  FADD.FTZ R68, R200, R4 ;  /* 0x00000004c8447221 */ /* 0x000fe20000010000 */
[----:B------:R-:W-:Y:S01]  /*55d0*/  F2FP.PACK_AB R4, R121, R122 ;  /* 0x0000007a7904723e */ /* 0x000fe200000000ff */
[----:B------:R-:W-:Y:S01]  /*55e0*/  FADD.FTZ R71, R162, R5 ;  /* 0x00000005a2477221 */ /* 0x000fe20000010000 */
[----:B------:R-:W-:Y:S01]  /*55f0*/  F2FP.PACK_AB R5, R212, R215 ;  /* 0x000000d7d405723e */ /* 0x000fe200000000ff */
[----:B------:R2:W-:Y:S02]  /*5600*/  MUFU.EX2 R163, R3 ;  /* 0x0000000300a37308 */ /* 0x0005e40000000800 */
[----:B--2---:R-:W-:-:S06]  /*5610*/  FFMA.FTZ R3, R137, c[0x0][0x2d0], -R2 ;  /* 0x0000b40089037a23 */ /* 0x004fcc0000010802 */
[----:B------:R2:W-:Y:S01]  /*5620*/  MUFU.EX2 R206, R3 ;  /* 0x0000000300ce7308 */ /* 0x0005e20000000800 */
[C---:B-1----:R-:W-:Y:S08]  /*5630*/  HMMA.16816.F32 R112, R4.reuse, R8, R44 ;  /* 0x000000080470723c */ /* 0x042ff0000000182c */
[----:B------:R-:W-:Y:S01]  /*5640*/  HMMA.16816.F32 R108, R4, R10, R28 ;  /* 0x0000000a046c723c */ /* 0x000fe2000000181c */
[----:B------:R-:W1:Y:S01]  /*5650*/  LDSM.16.MT88.4 R8, [R192+0x1800] ;  /* 0x00180000c008783b */ /* 0x000e620000004200 */
[----:B--2---:R-:W-:-:S04]  /*5660*/  FFMA.FTZ R3, R136, c[0x0][0x2d0], -R2 ;  /* 0x0000b40088037a23 */ /* 0x004fc80000010802 */
[----:B------:R2:W-:Y:S02]  /*5670*/  MUFU.EX2 R200, R3 ;  /* 0x0000000300c87308 */ /* 0x0005e40000000800 */
[----:B--2---:R-:W-:-:S06]  /*5680*/  FFMA.FTZ R3, R127, c[0x0][0x2d0], -R2 ;  /* 0x0000b4007f037a23 */ /* 0x004fcc0000010802 */
[----:B------:R2:W3:Y:S01]  /*5690*/  MUFU.EX2 R207, R3 ;  /* 0x0000000300cf7308 */ /* 0x0004e20000000800 */
[----:B-1----:R-:W-:Y:S01]  /*56a0*/  HMMA.16816.F32 R76, R4, R8, R40 ;  /* 0x00000008044c723c */ /* 0x002fe20000001828 */
[----:B--2---:R-:W-:-:S06]  /*56b0*/  FFMA.FTZ R3, R141, c[0x0][0x2d0], -R0 ;  /* 0x0000b4008d037a23 */ /* 0x004fcc0000010800 */
[----:B------:R1:W-:Y:S01]  /*56c0*/  MUFU.EX2 R161, R3 ;  /* 0x0000000300a17308 */ /* 0x0003e20000000800 */
[----:B------:R-:W-:Y:S01]  /*56d0*/  HMMA.16816.F32 R64, R4, R10, R24 ;  /* 0x0000000a0440723c */ /* 0x000fe20000001818 */
[----:B------:R-:W2:Y:S01]  /*56e0*/  LDSM.16.MT88.4 R8, [R191+0x1800] ;  /* 0x00180000bf08783b */ /* 0x000ea20000004200 */
[----:B-1----:R-:W-:-:S06]  /*56f0*/  FADD.FTZ R3, R225, R68 ;  /* 0x00000044e1037221 */ /* 0x002fcc0000010000 */
[C---:B--2---:R-:W-:Y:S08]  /*5700*/  HMMA.16816.F32 R72, R4.reuse, R8, R36 ;  /* 0x000000080448723c */ /* 0x044ff00000001824 */
[C---:B------:R-:W-:Y:S01]  /*5710*/  HMMA.16816.F32 R60, R4.reuse, R10, R20 ;  /* 0x0000000a043c723c */ /* 0x040fe20000001814 */
[----:B------:R-:W1:Y:S07]  /*5720*/  LDSM.16.MT88.4 R8, [R193+0x1800] ;  /* 0x00180000c108783b */ /* 0x000e6e0000004200 */
[C---:B-1----:R-:W-:Y:S08]  /*5730*/  HMMA.16816.F32 R56, R4.reuse, R8, R32 ;  /* 0x000000080438723c */ /* 0x042ff00000001820 */
[C---:B------:R-:W-:Y:S01]  /*5740*/  HMMA.16816.F32 R28, R4.reuse, R10, R16 ;  /* 0x0000000a041c723c */ /* 0x040fe20000001810 */
[----:B------:R-:W1:Y:S07]  /*5750*/  LDSM.16.MT88.4 R8, [R190+0x5000] ;  /* 0x00500000be08783b */ /* 0x000e6e0000004200 */
[C---:B-1----:R-:W-:Y:S01]  /*5760*/  HMMA.16816.F32 R52, R4.reuse, R8, R104 ;  /* 0x000000080434723c */ /* 0x042fe20000001868 */
[----:B------:R-:W-:Y:S07]  /*5770*/  LDSM.16.MT88.4 R104, [R191+0x3000] ;  /* 0x00300000bf68783b */ /* 0x000fee0000004200 */
[C---:B------:R-:W-:Y:S01]  /*5780*/  HMMA.16816.F32 R44, R4.reuse, R10, R88 ;  /* 0x0000000a042c723c */ /* 0x040fe20000001858 */
[----:B------:R-:W1:Y:S04]  /*5790*/  LDSM.16.MT88.4 R8, [R192+0x5000] ;  /* 0x00500000c008783b */ /* 0x000e680000004200 */
[----:B------:R-:W-:Y:S03]  /*57a0*/  LDSM.16.MT88.4 R88, [R190+0x6800] ;  /* 0x00680000be58783b */ /* 0x000fe60000004200 */
[C---:B-1----:R-:W-:Y:S08]  /*57b0*/  HMMA.16816.F32 R36, R4.reuse, R8, R100 ;  /* 0x000000080424723c */ /* 0x042ff00000001864 */
[C---:B------:R-:W-:Y:S01]  /*57c0*/  HMMA.16816.F32 R24, R4.reuse, R10, R84 ;  /* 0x0000000a0418723c */ /* 0x040fe20000001854 */
[----:B------:R-:W1:Y:S07]  /*57d0*/  LDSM.16.MT88.4 R8, [R191+0x5000] ;  /* 0x00500000bf08783b */ /* 0x000e6e0000004200 */
[C---:B-1----:R-:W-:Y:S01]  /*57e0*/  HMMA.16816.F32 R48, R4.reuse, R8, R96 ;  /* 0x000000080430723c */ /* 0x042fe20000001860 */
[----:B------:R-:W-:Y:S07]  /*57f0*/  LDSM.16.MT88.4 R96, [R193+0x3000] ;  /* 0x00300000c160783b */ /* 0x000fee0000004200 */
[C---:B------:R-:W-:Y:S01]  /*5800*/  HMMA.16816.F32 R40, R4.reuse, R10, R80 ;  /* 0x0000000a0428723c */ /* 0x040fe20000001850 */
[----:B------:R-:W1:Y:S07]  /*5810*/  LDSM.16.MT88.4 R8, [R193+0x5000] ;  /* 0x00500000c108783b */ /* 0x000e6e0000004200 */
[C---:B-1----:R-:W-:Y:S08]  /*5820*/  HMMA.16816.F32 R32, R4.reuse, R8, R92 ;  /* 0x000000080420723c */ /* 0x042ff0000000185c */
[----:B------:R-:W-:Y:S01]  /*5830*/  HMMA.16816.F32 R20, R4, R10, R12 ;  /* 0x0000000a0414723c */ /* 0x000fe2000000180c */
[----:B------:R-:W1:Y:S04]  /*5840*/  LDSM.16.MT88.4 R12, [R190+0x2000] ;  /* 0x00200000be0c783b */ /* 0x000e680000004200 */
[----:B------:R-:W2:Y:S02]  /*5850*/  LDSM.16.MT88.4 R8, [R192+0x2000] ;  /* 0x00200000c008783b */ /* 0x000ea40000004200 */
[----:B------:R-:W-:Y:S01]  /*5860*/  FFMA.FTZ R4, R140, c[0x0][0x2d0], -R0 ;  /* 0x0000b4008c047a23 */ /* 0x000fe20000010800 */
[----:B---3--:R-:W-:Y:S01]  /*5870*/  F2FP.PACK_AB R6, R207, R200 ;  /* 0x000000c8cf06723e */ /* 0x008fe200000000ff */
[----:B------:R-:W-:-:S02]  /*5880*/  FADD.FTZ R5, R221, R71 ;  /* 0x00000047dd057221 */ /* 0x000fc40000010000 */
[----:B------:R3:W-:Y:S02]  /*5890*/  MUFU.EX2 R162, R4 ;  /* 0x0000000400a27308 */ /* 0x0007e40000000800 */
[----:B------:R-:W-:Y:S02]  /*58a0*/  FADD.FTZ R5, R220, R5 ;  /* 0x00000005dc057221 */ /* 0x000fe40000010000 */
[----:B---3--:R-:W-:Y:S02]  /*58b0*/  FADD.FTZ R4, R223, R3 ;  /* 0x00000003df047221 */ /* 0x008fe40000010000 */
[----:B------:R-:W-:-:S04]  /*58c0*/  FFMA.FTZ R3, R139, c[0x0][0x2d0], -R0 ;  /* 0x0000b4008b037a23 */ /* 0x000fc80000010800 */
[----:B------:R3:W-:Y:S02]  /*58d0*/  MUFU.EX2 R143, R3 ;  /* 0x00000003008f7308 */ /* 0x0007e40000000800 */
[----:B---3--:R-:W-:-:S06]  /*58e0*/  FFMA.FTZ R3, R142, c[0x0][0x2d0], -R0 ;  /* 0x0000b4008e037a23 */ /* 0x008fcc0000010800 */
[----:B------:R3:W4:Y:S02]  /*58f0*/  MUFU.EX2 R142, R3 ;  /* 0x00000003008e7308 */ /* 0x0007240000000800 */
[----:B---3--:R-:W-:Y:S01]  /*5900*/  FADD.FTZ R3, R226, R4 ;  /* 0x00000004e2037221 */ /* 0x008fe20000010000 */
[----:B----4-:R-:W-:Y:S01]  /*5910*/  F2FP.PACK_AB R7, R142, R143 ;  /* 0x0000008f8e07723e */ /* 0x010fe200000000ff */
[----:B------:R-:W-:Y:S01]  /*5920*/  FADD.FTZ R4, R224, R5 ;  /* 0x00000005e0047221 */ /* 0x000fe20000010000 */
[----:B------:R-:W-:Y:S01]  /*5930*/  F2FP.PACK_AB R5, R162, R161 ;  /* 0x000000a1a205723e */ /* 0x000fe200000000ff */
[----:B------:R-:W-:Y:S02]  /*5940*/  FADD.FTZ R16, R160, R3 ;  /* 0x00000003a0107221 */ /* 0x000fe40000010000 */
[----:B------:R-:W-:Y:S01]  /*5950*/  FADD.FTZ R17, R222, R4 ;  /* 0x00000004de117221 */ /* 0x000fe20000010000 */
[----:B------:R-:W-:Y:S01]  /*5960*/  F2FP.PACK_AB R4, R206, R163 ;  /* 0x000000a3ce04723e */ /* 0x000fe200000000ff */
[----:B------:R-:W-:-:S04]  /*5970*/  FFMA.FTZ R3, R151, c[0x0][0x2d0], -R2 ;  /* 0x0000b40097037a23 */ /* 0x000fc80000010802 */
[----:B------:R3:W-:Y:S02]  /*5980*/  MUFU.EX2 R138, R3 ;  /* 0x00000003008a7308 */ /* 0x0007e40000000800 */
[C---:B-1----:R-:W-:Y:S08]  /*5990*/  HMMA.16816.F32 R112, R4.reuse, R12, R112 ;  /* 0x0000000c0470723c */ /* 0x042ff00000001870 */
[----:B------:R-:W-:Y:S01]  /*59a0*/  HMMA.16816.F32 R108, R4, R14, R108 ;  /* 0x0000000e046c723c */ /* 0x000fe2000000186c */
[----:B------:R-:W1:Y:S01]  /*59b0*/  LDSM.16.MT88.4 R12, [R191+0x2000] ;  /* 0x00200000bf0c783b */ /* 0x000e620000004200 */
[----:B---3--:R-:W-:-:S06]  /*59c0*/  FFMA.FTZ R3, R148, c[0x0][0x2d0], -R2 ;  /* 0x0000b40094037a23 */ /* 0x008fcc0000010802 */
[C---:B--2---:R-:W-:Y:S01]  /*59d0*/  HMMA.16816.F32 R116, R4.reuse, R8, R76 ;  /* 0x000000080474723c */ /* 0x044fe2000000184c */
[----:B------:R2:W-:Y:S07]  /*59e0*/  MUFU.EX2 R140, R3 ;  /* 0x00000003008c7308 */ /* 0x0005ee0000000800 */
[----:B------:R-:W-:Y:S01]  /*59f0*/  HMMA.16816.F32 R76, R4, R10, R64 ;  /* 0x0000000a044c723c */ /* 0x000fe20000001840 */
[----:B------:R-:W3:Y:S01]  /*5a00*/  LDSM.16.MT88.4 R8, [R193+0x2000] ;  /* 0x00200000c108783b */ /* 0x000ee20000004200 */
[----:B--2---:R-:W-:-:S04]  /*5a10*/  FFMA.FTZ R3, R145, c[0x0][0x2d0], -R2 ;  /* 0x0000b40091037a23 */ /* 0x004fc80000010802 */
[----:B------:R2:W-:Y:S02]  /*5a20*/  MUFU.EX2 R139, R3 ;  /* 0x00000003008b7308 */ /* 0x0005e40000000800 */
[----:B-1----:R-:W-:Y:S01]  /*5a30*/  HMMA.16816.F32 R64, R4, R14, R60 ;  /* 0x0000000e0440723c */ /* 0x002fe2000000183c */
[----:B--2---:R-:W-:-:S07]  /*5a40*/  FFMA.FTZ R3, R144, c[0x0][0x2d0], -R2 ;  /* 0x0000b40090037a23 */ /* 0x004fce0000010802 */
[C---:B------:R-:W-:Y:S01]  /*5a50*/  HMMA.16816.F32 R72, R4.reuse, R12, R72 ;  /* 0x0000000c0448723c */ /* 0x040fe20000001848 */
[----:B------:R-:W1:Y:S01]  /*5a60*/  LDSM.16.MT88.4 R12, [R190+0x5800] ;  /* 0x00580000be0c783b */ /* 0x000e620000004200 */
[----:B------:R2:W-:Y:S06]  /*5a70*/  MUFU.EX2 R141, R3 ;  /* 0x00000003008d7308 */ /* 0x0005ec0000000800 */
[C---:B---3--:R-:W-:Y:S08]  /*5a80*/  HMMA.16816.F32 R100, R4.reuse, R8, R56 ;  /* 0x000000080464723c */ /* 0x048ff00000001838 */
[----:B------:R-:W-:Y:S01]  /*5a90*/  HMMA.16816.F32 R60, R4, R10, R28 ;  /* 0x0000000a043c723c */ /* 0x000fe2000000181c */
[----:B------:R-:W3:Y:S01]  /*5aa0*/  LDSM.16.MT88.4 R8, [R192+0x5800] ;  /* 0x00580000c008783b */ /* 0x000ee20000004200 */
[----:B--2---:R-:W-:-:S04]  /*5ab0*/  FFMA.FTZ R3, R155, c[0x0][0x2d0], -R0 ;  /* 0x0000b4009b037a23 */ /* 0x004fc80000010800 */
[----:B------:R2:W-:Y:S02]  /*5ac0*/  MUFU.EX2 R71, R3 ;  /* 0x0000000300477308 */ /* 0x0005e40000000800 */
[----:B--2---:R-:W-:Y:S01]  /*5ad0*/  FADD.FTZ R3, R210, R16 ;  /* 0x00000010d2037221 */ /* 0x004fe20000010000 */
[----:B-1----:R-:W-:Y:S03]  /*5ae0*/  HMMA.16816.F32 R92, R4, R12, R52 ;  /* 0x0000000c045c723c */ /* 0x002fe60000001834 */
[----:B------:R-:W-:-:S04]  /*5af0*/  FADD.FTZ R3, R211, R3 ;  /* 0x00000003d3037221 */ /* 0x000fc80000010000 */
[----:B------:R-:W-:Y:S01]  /*5b00*/  FADD.FTZ R3, R219, R3 ;  /* 0x00000003db037221 */ /* 0x000fe20000010000 */
[----:B------:R-:W-:Y:S01]  /*5b10*/  HMMA.16816.F32 R84, R4, R14, R44 ;  /* 0x0000000e0454723c */ /* 0x000fe2000000182c */
[----:B------:R-:W1:Y:S02]  /*5b20*/  LDSM.16.MT88.4 R12, [R191+0x5800] ;  /* 0x00580000bf0c783b */ /* 0x000e640000004200 */
[----:B------:R-:W-:-:S04]  /*5b30*/  FADD.FTZ R3, R122, R3 ;  /* 0x000000037a037221 */ /* 0x000fc80000010000 */
[----:B------:R-:W-:Y:S01]  /*5b40*/  FADD.FTZ R3, R121, R3 ;  /* 0x0000000379037221 */ /* 0x000fe20000010000 */
[----:B---3--:R-:W-:Y:S01]  /*5b50*/  HMMA.16816.F32 R80, R4, R8, R36 ;  /* 0x000000080450723c */ /* 0x008fe20000001824 */
[----:B------:R-:W-:Y:S02]  /*5b60*/  LDSM.16.MT88.4 R120, [R190+0x3000] ;  /* 0x00300000be78783b */ /* 0x000fe40000004200 */
[----:B------:R-:W-:-:S04]  /*5b70*/  FADD.FTZ R3, R216, R3 ;  /* 0x00000003d8037221 */ /* 0x000fc80000010000 */
[----:B------:R-:W-:Y:S01]  /*5b80*/  FADD.FTZ R3, R218, R3 ;  /* 0x00000003da037221 */ /* 0x000fe20000010000 */
[----:B------:R-:W-:Y:S01]  /*5b90*/  HMMA.16816.F32 R56, R4, R10, R24 ;  /* 0x0000000a0438723c */ /* 0x000fe20000001818 */
[----:B------:R-:W2:Y:S06]  /*5ba0*/  LDSM.16.MT88.4 R8, [R193+0x5800] ;  /* 0x00580000c108783b */ /* 0x000eac0000004200 */
[--C-:B------:R-:W-:Y:S02]  /*5bb0*/  FFMA.FTZ R27, R154, c[0x0][0x2d0], -R2.reuse ;  /* 0x0000b4009a1b7a23 */ /* 0x100fe40000010802 */
[----:B------:R-:W-:-:S02]  /*5bc0*/  FFMA.FTZ R26, R152, c[0x0][0x2d0], -R2 ;  /* 0x0000b400981a7a23 */ /* 0x000fc40000010802 */
[--C-:B------:R-:W-:Y:S02]  /*5bd0*/  FFMA.FTZ R25, R150, c[0x0][0x2d0], -R2.reuse ;  /* 0x0000b40096197a23 */ /* 0x100fe40000010802 */
[----:B------:R-:W-:Y:S01]  /*5be0*/  FFMA.FTZ R2, R147, c[0x0][0x2d0], -R2 ;  /* 0x0000b40093027a23 */ /* 0x000fe20000010802 */
[----:B------:R-:W-:Y:S08]  /*5bf0*/  MUFU.EX2 R27, R27 ;  /* 0x0000001b001b7308 */ /* 0x000ff00000000800 */
[----:B------:R-:W-:Y:S01]  /*5c00*/  MUFU.EX2 R26, R26 ;  /* 0x0000001a001a7308 */ /* 0x000fe20000000800 */
[C---:B-1----:R-:W-:Y:S07]  /*5c10*/  HMMA.16816.F32 R48, R4.reuse, R12, R48 ;  /* 0x0000000c0430723c */ /* 0x042fee0000001830 */
[----:B------:R-:W-:Y:S01]  /*5c20*/  MUFU.EX2 R25, R25 ;  /* 0x0000001900197308 */ /* 0x000fe20000000800 */
[C---:B------:R-:W-:Y:S01]  /*5c30*/  HMMA.16816.F32 R40, R4.reuse, R14, R40 ;  /* 0x0000000e0428723c */ /* 0x040fe20000001828 */
[----:B------:R-:W-:Y:S07]  /*5c40*/  LDSM.16.MT88.4 R12, [R191+0x2800] ;  /* 0x00280000bf0c783b */ /* 0x000fee0000004200 */
[C---:B--2---:R-:W-:Y:S08]  /*5c50*/  HMMA.16816.F32 R32, R4.reuse, R8, R32 ;  /* 0x000000080420723c */ /* 0x044ff00000001820 */
[----:B------:R-:W-:Y:S01]  /*5c60*/  HMMA.16816.F32 R28, R4, R10, R20 ;  /* 0x0000000a041c723c */ /* 0x000fe20000001814 */
[----:B------:R-:W1:Y:S04]  /*5c70*/  LDSM.16.MT88.4 R8, [R193+0x2800] ;  /* 0x00280000c108783b */ /* 0x000e680000004200 */
[----:B------:R-:W2:Y:S02]  /*5c80*/  LDSM.16.MT88.4 R20, [R190+0x2800] ;  /* 0x00280000be14783b */ /* 0x000ea40000004200 */
[----:B------:R-:W-:-:S02]  /*5c90*/  FADD.FTZ R5, R208, R17 ;  /* 0x00000011d0057221 */ /* 0x000fc40000010000 */
[----:B------:R-:W3:Y:S01]  /*5ca0*/  LDSM.16.MT88.4 R16, [R192+0x2800] ;  /* 0x00280000c010783b */ /* 0x000ee20000004200 */
[--C-:B------:R-:W-:Y:S02]  /*5cb0*/  FFMA.FTZ R4, R153, c[0x0][0x2d0], -R0.reuse ;  /* 0x0000b40099047a23 */ /* 0x100fe40000010800 */
[----:B------:R-:W-:Y:S02]  /*5cc0*/  FFMA.FTZ R6, R149, c[0x0][0x2d0], -R0 ;  /* 0x0000b40095067a23 */ /* 0x000fe40000010800 */
[----:B------:R4:W5:Y:S01]  /*5cd0*/  MUFU.EX2 R136, R4 ;  /* 0x0000000400887308 */ /* 0x0009620000000800 */
[----:B------:R-:W-:-:S04]  /*5ce0*/  FADD.FTZ R5, R209, R5 ;  /* 0x00000005d1057221 */ /* 0x000fc80000010000 */
[----:B------:R-:W-:-:S03]  /*5cf0*/  FADD.FTZ R24, R217, R5 ;  /* 0x00000005d9187221 */ /* 0x000fc60000010000 */
[----:B------:R1:W-:Y:S01]  /*5d00*/  MUFU.EX2 R68, R6 ;  /* 0x0000000600447308 */ /* 0x0003e20000000800 */
[----:B----4-:R-:W-:Y:S01]  /*5d10*/  FFMA.FTZ R4, R146, c[0x0][0x2d0], -R0 ;  /* 0x0000b40092047a23 */ /* 0x010fe20000010800 */
[----:B-----5:R-:W-:-:S06]  /*5d20*/  F2FP.PACK_AB R5, R136, R71 ;  /* 0x000000478805723e */ /* 0x020fcc00000000ff */
[----:B------:R4:W-:Y:S01]  /*5d30*/  MUFU.EX2 R209, R2 ;  /* 0x0000000200d17308 */ /* 0x0009e20000000800 */
[----:B-1----:R-:W-:-:S07]  /*5d40*/  F2FP.PACK_AB R6, R141, R139 ;  /* 0x0000008b8d06723e */ /* 0x002fce00000000ff */
[----:B------:R1:W5:Y:S01]  /*5d50*/  MUFU.EX2 R137, R4 ;  /* 0x0000000400897308 */ /* 0x0003620000000800 */
[----:B----4-:R-:W-:Y:S01]  /*5d60*/  FFMA.FTZ R2, R157, c[0x0][0x2d0], -R0 ;  /* 0x0000b4009d027a23 */ /* 0x010fe20000010800 */
[----:B-1----:R-:W-:Y:S02]  /*5d70*/  F2FP.PACK_AB R4, R140, R138 ;  /* 0x0000008a8c04723e */ /* 0x002fe400000000ff */
[----:B-----5:R-:W-:-:S07]  /*5d80*/  F2FP.PACK_AB R7, R137, R68 ;  /* 0x000000448907723e */ /* 0x020fce00000000ff */
[C---:B------:R-:W-:Y:S08]  /*5d90*/  HMMA.16816.F32 R100, R4.reuse, R8, R100 ;  /* 0x000000080464723c */ /* 0x040ff00000001864 */
[C---:B------:R-:W-:Y:S01]  /*5da0*/  HMMA.16816.F32 R60, R4.reuse, R10, R60 ;  /* 0x0000000a043c723c */ /* 0x040fe2000000183c */
[----:B------:R-:W1:Y:S07]  /*5db0*/  LDSM.16.MT88.4 R8, [R193+0x6000] ;  /* 0x00600000c108783b */ /* 0x000e6e0000004200 */
[C---:B--2---:R-:W-:Y:S01]  /*5dc0*/  HMMA.16816.F32 R124, R4.reuse, R20, R112 ;  /* 0x00000014047c723c */ /* 0x044fe20000001870 */
[----:B------:R-:W-:Y:S07]  /*5dd0*/  LDSM.16.MT88.4 R112, [R192+0x3000] ;  /* 0x00300000c070783b */ /* 0x000fee0000004200 */
[C---:B------:R-:W-:Y:S01]  /*5de0*/  HMMA.16816.F32 R36, R4.reuse, R22, R108 ;  /* 0x000000160424723c */ /* 0x040fe2000000186c */
[----:B------:R-:W2:Y:S07]  /*5df0*/  LDSM.16.MT88.4 R20, [R190+0x6000] ;  /* 0x00600000be14783b */ /* 0x000eae0000004200 */
[C---:B---3--:R-:W-:Y:S08]  /*5e00*/  HMMA.16816.F32 R116, R4.reuse, R16, R116 ;  /* 0x000000100474723c */ /* 0x048ff00000001874 */
[C---:B------:R-:W-:Y:S01]  /*5e10*/  HMMA.16816.F32 R44, R4.reuse, R18, R76 ;  /* 0x00000012042c723c */ /* 0x040fe2000000184c */
[----:B------:R-:W3:Y:S07]  /*5e20*/  LDSM.16.MT88.4 R16, [R192+0x6000] ;  /* 0x00600000c010783b */ /* 0x000eee0000004200 */
[C---:B------:R-:W-:Y:S01]  /*5e30*/  HMMA.16816.F32 R108, R4.reuse, R12, R72 ;  /* 0x0000000c046c723c */ /* 0x040fe20000001848 */
[----:B------:R-:W-:Y:S07]  /*5e40*/  LDSM.16.MT88.4 R72, [R191+0x6800] ;  /* 0x00680000bf48783b */ /* 0x000fee0000004200 */
[C---:B------:R-:W-:Y:S01]  /*5e50*/  HMMA.16816.F32 R52, R4.reuse, R14, R64 ;  /* 0x0000000e0434723c */ /* 0x040fe20000001840 */
[----:B------:R-:W4:Y:S06]  /*5e60*/  LDSM.16.MT88.4 R12, [R191+0x6000] ;  /* 0x00600000bf0c783b */ /* 0x000f2c0000004200 */
[----:B------:R-:W-:Y:S01]  /*5e70*/  F2FP.PACK_AB R64, R26, R27 ;  /* 0x0000001b1a40723e */ /* 0x000fe200000000ff */
[----:B-1----:R-:W-:Y:S01]  /*5e80*/  HMMA.16816.F32 R28, R4, R10, R28 ;  /* 0x0000000a041c723c */ /* 0x002fe2000000181c */
[----:B------:R1:W-:Y:S01]  /*5e90*/  MUFU.EX2 R10, R2 ;  /* 0x00000002000a7308 */ /* 0x0003e20000000800 */
[----:B------:R-:W-:-:S06]  /*5ea0*/  F2FP.PACK_AB R66, R209, R25 ;  /* 0x00000019d142723e */ /* 0x000fcc00000000ff */
[C---:B--2---:R-:W-:Y:S08]  /*5eb0*/  HMMA.16816.F32 R92, R4.reuse, R20, R92 ;  /* 0x00000014045c723c */ /* 0x044ff0000000185c */
[----:B------:R-:W-:Y:S01]  /*5ec0*/  HMMA.16816.F32 R20, R4, R22, R84 ;  /* 0x000000160414723c */ /* 0x000fe20000001854 */
[----:B-1----:R-:W-:-:S07]  /*5ed0*/  FFMA.FTZ R2, R156, c[0x0][0x2d0], -R0 ;  /* 0x0000b4009c027a23 */ /* 0x002fce0000010800 */
[C---:B---3--:R-:W-:Y:S01]  /*5ee0*/  HMMA.16816.F32 R84, R4.reuse, R16, R80 ;  /* 0x000000100454723c */ /* 0x048fe20000001850 */
[----:B------:R-:W1:Y:S07]  /*5ef0*/  LDSM.16.MT88.4 R80, [R192+0x6800] ;  /* 0x00680000c050783b */ /* 0x000e6e0000004200 */
[C---:B------:R-:W-:Y:S08]  /*5f00*/  HMMA.16816.F32 R56, R4.reuse, R18, R56 ;  /* 0x000000120438723c */ /* 0x040ff00000001838 */
[C---:B----4-:R-:W-:Y:S08]  /*5f10*/  HMMA.16816.F32 R48, R4.reuse, R12, R48 ;  /* 0x0000000c0430723c */ /* 0x050ff00000001830 */
[C---:B------:R-:W-:Y:S08]  /*5f20*/  HMMA.16816.F32 R40, R4.reuse, R14, R40 ;  /* 0x0000000e0428723c */ /* 0x040ff00000001828 */
[----:B------:R-:W-:Y:S01]  /*5f30*/  HMMA.16816.F32 R32, R4, R8, R32 ;  /* 0x000000080420723c */ /* 0x000fe20000001820 */
[----:B------:R2:W3:Y:S06]  /*5f40*/  MUFU.EX2 R9, R2 ;  /* 0x0000000200097308 */ /* 0x0004ec0000000800 */
[----:B------:R-:W-:-:S04]  /*5f50*/  FADD.FTZ R4, R228, R24 ;  /* 0x00000018e4047221 */ /* 0x000fc80000010000 */
[----:B------:R-:W-:Y:S02]  /*5f60*/  FADD.FTZ R4, R215, R4 ;  /* 0x00000004d7047221 */ /* 0x000fe40000010000 */
[----:B--2---:R-:W-:Y:S01]  /*5f70*/  FFMA.FTZ R2, R159, c[0x0][0x2d0], -R0 ;  /* 0x0000b4009f027a23 */ /* 0x004fe20000010800 */
[----:B---3--:R-:W-:-:S03]  /*5f80*/  F2FP.PACK_AB R65, R9, R10 ;  /* 0x0000000a0941723e */ /* 0x008fc600000000ff */
[----:B------:R2:W-:Y:S02]  /*5f90*/  MUFU.EX2 R8, R2 ;  /* 0x0000000200087308 */ /* 0x0005e40000000800 */
[----:B--2---:R-:W-:Y:S02]  /*5fa0*/  FFMA.FTZ R2, R158, c[0x0][0x2d0], -R0 ;  /* 0x0000b4009e027a23 */ /* 0x004fe40000010800 */
[----:B------:R-:W-:-:S04]  /*5fb0*/  FADD.FTZ R0, R212, R4 ;  /* 0x00000004d4007221 */ /* 0x000fc80000010000 */
[----:B------:R2:W3:Y:S01]  /*5fc0*/  MUFU.EX2 R230, R2 ;  /* 0x0000000200e67308 */ /* 0x0004e20000000800 */
[----:B------:R-:W4:Y:S01]  /*5fd0*/  LDSM.16.MT88.4 R4, [R193+0x6800] ;  /* 0x00680000c104783b */ /* 0x000f220000004200 */
[----:B------:R-:W-:-:S04]  /*5fe0*/  FADD.FTZ R0, R213, R0 ;  /* 0x00000000d5007221 */ /* 0x000fc80000010000 */
[----:B------:R-:W-:-:S04]  /*5ff0*/  FADD.FTZ R0, R227, R0 ;  /* 0x00000000e3007221 */ /* 0x000fc80000010000 */
[----:B------:R-:W-:-:S04]  /*6000*/  FADD.FTZ R0, R161, R0 ;  /* 0x00000000a1007221 */ /* 0x000fc80000010000 */
[----:B------:R-:W-:Y:S02]  /*6010*/  FADD.FTZ R0, R162, R0 ;  /* 0x00000000a2007221 */ /* 0x000fe40000010000 */
[----:B--2---:R-:W-:Y:S01]  /*6020*/  FADD.FTZ R2, R163, R3 ;  /* 0x00000003a3027221 */ /* 0x004fe20000010000 */
[----:B---3--:R-:W-:Y:S01]  /*6030*/  F2FP.PACK_AB R67, R230, R8 ;  /* 0x00000008e643723e */ /* 0x008fe200000000ff */
[----:B------:R-:W-:Y:S02]  /*6040*/  FADD.FTZ R0, R143, R0 ;  /* 0x000000008f007221 */ /* 0x000fe40000010000 */
[----:B------:R-:W-:Y:S02]  /*6050*/  FADD.FTZ R2, R206, R2 ;  /* 0x00000002ce027221 */ /* 0x000fe40000010000 */
[----:B------:R-:W-:Y:S02]  /*6060*/  FADD.FTZ R0, R142, R0 ;  /* 0x000000008e007221 */ /* 0x000fe40000010000 */
[----:B------:R-:W-:Y:S01]  /*6070*/  FADD.FTZ R2, R200, R2 ;  /* 0x00000002c8027221 */ /* 0x000fe20000010000 */
[----:B------:R-:W-:Y:S01]  /*6080*/  HMMA.16816.F32 R100, R64, R96, R100 ;  /* 0x000000604064723c */ /* 0x000fe20000001864 */
[----:B------:R-:W-:-:S02]  /*6090*/  FADD.FTZ R0, R71, R0 ;  /* 0x0000000047007221 */ /* 0x000fc40000010000 */
[----:B------:R-:W-:Y:S02]  /*60a0*/  FADD.FTZ R2, R207, R2 ;  /* 0x00000002cf027221 */ /* 0x000fe40000010000 */
[----:B------:R-:W-:Y:S02]  /*60b0*/  FADD.FTZ R0, R136, R0 ;  /* 0x0000000088007221 */ /* 0x000fe40000010000 */
[----:B------:R-:W-:Y:S01]  /*60c0*/  FADD.FTZ R2, R138, R2 ;  /* 0x000000028a027221 */ /* 0x000fe20000010000 */
[----:B------:R-:W-:Y:S01]  /*60d0*/  HMMA.16816.F32 R124, R64, R120, R124 ;  /* 0x00000078407c723c */ /* 0x000fe2000000187c */
[----:B------:R-:W-:Y:S02]  /*60e0*/  FADD.FTZ R0, R68, R0 ;  /* 0x0000000044007221 */ /* 0x000fe40000010000 */
[----:B------:R-:W-:Y:S02]  /*60f0*/  FADD.FTZ R2, R140, R2 ;  /* 0x000000028c027221 */ /* 0x000fe40000010000 */
[----:B------:R-:W-:-:S02]  /*6100*/  FADD.FTZ R0, R137, R0 ;  /* 0x0000000089007221 */ /* 0x000fc40000010000 */
[----:B------:R-:W-:Y:S01]  /*6110*/  FADD.FTZ R2, R139, R2 ;  /* 0x000000028b027221 */ /* 0x000fe20000010000 */
[C---:B------:R-:W-:Y:S01]  /*6120*/  HMMA.16816.F32 R116, R64.reuse, R112, R116 ;  /* 0x000000704074723c */ /* 0x040fe20000001874 */
        /* <DEDUP_REMOVED lines=9> */
[----:B------:R-:W-:Y:S03]  /*61c0*/  HMMA.16816.F32 R96, R64, R98, R60 ;  /* 0x000000624060723c */ /* 0x000fe6000000183c */
[----:B------:R-:W-:-:S05]  /*61d0*/  FADD.FTZ R209, R209, R2 ;  /* 0x00000002d1d17221 */ /* 0x000fca0000010000 */
        /* <DEDUP_REMOVED lines=10> */
[----:B------:R-:W-:Y:S01]  /*6280*/  HMMA.16816.F32 R64, R64, R6, R28 ;  /* 0x000000064040723c */ /* 0x000fe2000000181c */
[----:B------:R-:W-:Y:S07]  /*6290*/  @!UPT UIADD3 URZ, URZ, URZ, URZ ;  /* 0x0000003f3f3ff290 */ /* 0x000fee000fffe03f */
[----:B------:R-:W-:Y:S11]  /*62a0*/  @!P0 BRA `(.L_x_201) ;  /* 0x000037c000008947 */ /* 0x000ff60003800000 */
.L_x_216:
[----:B------:R-:W2:Y:S01]  /*62b0*/  LDL R5, [R1] ;  /* 0x0000000001057983 */ /* 0x000ea20000100800 */
[----:B------:R-:W-:Y:S04]  /*62c0*/  DEPBAR.LE SB0, 0x0 ;  /* 0x000080000000791a */ /* 0x000fe80000000000 */
[----:B------:R-:W-:Y:S01]  /*62d0*/  WARPSYNC 0xffffffff ;  /* 0xffffffff00007948 */ /* 0x000fe20003800000 */
[----:B------:R-:W-:Y:S01]  /*62e0*/  BAR.SYNC.DEFER_BLOCKING 0x0 ;  /* 0x0000000000007b1d */ /* 0x000fe20000010000 */
[----:B------:R-:W-:Y:S01]  /*62f0*/  SHF.R.S32.HI R0, RZ, 0x1f, R205 ;  /* 0x0000001fff007819 */ /* 0x000fe200000114cd */
[C---:B------:R-:W-:Y:S01]  /*6300*/  IMAD.WIDE.U32 R2, R205.reuse, c[0x0][0x208], RZ ;  /* 0x00008200cd027a25 */ /* 0x040fe200078e00ff */
[----:B------:R-:W-:Y:S02]  /*6310*/  LOP3.LUT P0, RZ, R234, 0x2, RZ, 0xc0, !PT ;  /* 0x00000002eaff7812 */ /* 0x000fe4000780c0ff */
[----:B------:R-:W-:Y:S01]  /*6320*/  SHF.R.S32.HI R4, RZ, 0x1f, R204 ;  /* 0x0000001fff047819 */ /* 0x000fe200000114cc */
[----:B------:R-:W-:Y:S02]  /*6330*/  IMAD R0, R0, c[0x0][0x208], RZ ;  /* 0x0000820000007a24 */ /* 0x000fe400078e02ff */
[----:B------:R-:W-:Y:S02]  /*6340*/  IMAD.MOV.U32 R71, RZ, RZ, R70 ;  /* 0x000000ffff477224 */ /* 0x000fe400078e0046 */
[----:B------:R-:W-:Y:S02]  /*6350*/  IMAD R0, R205, c[0x0][0x20c], R0 ;  /* 0x00008300cd007a24 */ /* 0x000fe400078e0200 */
[----:B------:R-:W-:Y:S02]  /*6360*/  IMAD R4, R4, c[0x0][0x218], RZ ;  /* 0x0000860004047a24 */ /* 0x000fe400078e02ff */
[----:B------:R-:W-:Y:S01]  /*6370*/  IMAD.IADD R3, R3, 0x1, R0 ;  /* 0x0000000103037824 */ /* 0x000fe200078e0200 */
[----:B------:R-:W-:Y:S01]  /*6380*/  IADD3 R0, R188, 0x20, RZ ;  /* 0x00000020bc007810 */ /* 0x000fe20007ffe0ff */
[----:B------:R-:W-:Y:S01]  /*6390*/  IMAD R4, R204, c[0x0][0x21c], R4 ;  /* 0x00008700cc047a24 */ /* 0x000fe200078e0204 */
[----:B------:R-:W-:Y:S01]  /*63a0*/  @P0 IADD3 R0, R188, -0x20, RZ ;  /* 0xffffffe0bc000810 */ /* 0x000fe20007ffe0ff */
[----:B------:R-:W-:Y:S05]  /*63b0*/  IMAD.WIDE.U32 R2, R204, c[0x0][0x218], R2 ;  /* 0x00008600cc027a25 */ /* 0x000fea00078e0002 */
[----:B------:R-:W-:Y:S01]  /*63c0*/  IADD3 R2, P1, R246, R2, RZ ;  /* 0x00000002f6027210 */ /* 0x000fe20007f3e0ff */
[----:B------:R1:W3:Y:S04]  /*63d0*/  LDSM.16.M88.4 R136, [R0] ;  /* 0x000000000088783b */ /* 0x0002e80000000200 */
[----:B------:R1:W4:Y:S04]  /*63e0*/  LDSM.16.M88.4 R140, [R0+0x800] ;  /* 0x00080000008c783b */ /* 0x0003280000000200 */
        /* <DEDUP_REMOVED lines=11> */
[----:B------:R1:W1:Y:S01]  /*64a0*/  LDSM.16.M88.4 R56, [R188+0x3000] ;  /* 0x00300000bc38783b */ /* 0x0002620000000200 */
[----:B--2---:R-:W-:Y:S02]  /*64b0*/  IADD3.X R3, R5, R3, R4, P1, !PT ;  /* 0x0000000305037210 */ /* 0x004fe40000ffe404 */
[C---:B------:R-:W-:Y:S04]  /*64c0*/  LEA R5, P0, R2.reuse, c[0x0][0x1f8], 0x1 ;  /* 0x00007e0002057a11 */ /* 0x040fe800078008ff */
[----:B------:R-:W-:Y:S02]  /*64d0*/  LEA.HI.X R4, R2, c[0x0][0x1fc], R3, 0x1, P0 ;  /* 0x00007f0002047a11 */ /* 0x000fe400000f0c03 */
[----:B------:R-:W-:Y:S01]  /*64e0*/  ISETP.GE.AND P0, PT, R238, c[0x0][0x1d4], PT ;  /* 0x00007500ee007a0c */ /* 0x000fe20003f06270 */
[----:B------:R-:W-:-:S10]  /*64f0*/  BRA.DIV ~URZ, `(.L_x_202) ;  /* 0x00007d627f007947 */ /* 0x000fd4000b800000 */
[----:B-1-34-:R1:W2:Y:S02]  /*6500*/  SHFL.IDX PT, R0, R4, RZ, 0x181f ;  /* 0x00181fff04007589 */ /* 0x01a2a400000e0000 */
.L_x_289:
[----:B------:R-:W3:Y:S01]  /*6510*/  SHFL.IDX PT, R2, R5, RZ, 0x181f ;  /* 0x00181fff05027589 */ /* 0x000ee200000e0000 */
[----:B------:R-:W-:Y:S01]  /*6520*/  IMAD.SHL.U32 R13, R231, 0x2, RZ ;  /* 0x00000002e70d7824 */ /* 0x000fe200078e00ff */
[----:B------:R-:W-:Y:S01]  /*6530*/  SEL R208, RZ, 0x10, P3 ;  /* 0x00000010ffd07807 */ /* 0x000fe20001800000 */
[----:B------:R-:W-:Y:S01]  /*6540*/  IMAD.SHL.U32 R12, R238, 0x2, RZ ;  /* 0x00000002ee0c7824 */ /* 0x000fe200078e00ff */
[----:B------:R-:W-:Y:S01]  /*6550*/  SEL R200, RZ, 0x10, P0 ;  /* 0x00000010ffc87807 */ /* 0x000fe20000000000 */
[----:B------:R-:W-:Y:S01]  /*6560*/  BSSY B0, `(.L_x_203) ;  /* 0x0000037000007945 */ /* 0x000fe20003800000 */
[----:B------:R-:W-:Y:S02]  /*6570*/  ISETP.NE.U32.AND P5, PT, R208, RZ, PT ;  /* 0x000000ffd000720c */ /* 0x000fe40003fa5070 */
[-C--:B---3--:R-:W-:Y:S05]  /*6580*/  IADD3 R6, P1, R2, R13.reuse, RZ ;  /* 0x0000000d02067210 */ /* 0x088fea0007f3e0ff */
[--C-:B--2---:R-:W-:Y:S01]  /*6590*/  IMAD.X R7, R0, 0x1, R202.reuse, P1 ;  /* 0x0000000100077824 */ /* 0x104fe200008e06ca */
[-C--:B------:R-:W-:Y:S04]  /*65a0*/  IADD3 R2, P1, R2, R12.reuse, RZ ;  /* 0x0000000c02027210 */ /* 0x080fe80007f3e0ff */
[----:B------:R-:W-:Y:S01]  /*65b0*/  @!PT LDS RZ, [RZ] ;  /* 0x00000000fffff984 */ /* 0x000fe20000000800 */
[----:B------:R-:W-:Y:S01]  /*65c0*/  @!PT LDS RZ, [RZ] ;  /* 0x00000000fffff984 */ /* 0x000fe20000000800 */
[----:B------:R2:W-:Y:S01]  /*65d0*/  LDGSTS.E.BYPASS.LTC128B.128 [R201+0x100], [R6.64], !P3 ;  /* 0x0010000006c97fae */ /* 0x0005e2000d901d48 */
[--C-:B------:R-:W-:Y:S03]  /*65e0*/  IMAD.X R3, R0, 0x1, R203.reuse, P1 ;  /* 0x0000000100037824 */ /* 0x100fe600008e06cb */
[----:B------:R-:W3:Y:S04]  /*65f0*/  SHFL.IDX PT, R0, R5, 0x1, 0x181f ;  /* 0x00381f0005007f89 */ /* 0x000ee800000e0000 */
[----:B------:R3:W-:Y:S04]  /*6600*/  LDGSTS.E.BYPASS.LTC128B.128 [R201+0x3900], [R2.64], !P0 ;  /* 0x0390000002c97fae */ /* 0x0007e8000c101d48 */
[----:B--2---:R-:W2:Y:S01]  /*6610*/  SHFL.IDX PT, R6, R4, 0x1, 0x181f ;  /* 0x00381f0004067f89 */ /* 0x004ea200000e0000 */
[----:B---3--:R-:W-:Y:S05]  /*6620*/  IADD3 R2, P1, R0, R13, RZ ;  /* 0x0000000d00027210 */ /* 0x008fea0007f3e0ff */
[--C-:B--2---:R-:W-:Y:S05]  /*6630*/  IMAD.X R3, R6, 0x1, R202.reuse, P1 ;  /* 0x0000000106037824 */ /* 0x104fea00008e06ca */
[----:B------:R2:W-:Y:S02]  /*6640*/  LDGSTS.E.BYPASS.LTC128B.128 [R201+0x1100], [R2.64], !P3 ;  /* 0x0110000002c97fae */ /* 0x0005e4000d901d48 */
[----:B--2---:R-:W-:Y:S02]  /*6650*/  IADD3 R2, P1, R0, R12, RZ ;  /* 0x0000000c00027210 */ /* 0x004fe40007f3e0ff */
[----:B------:R-:W2:Y:S03]  /*6660*/  SHFL.IDX PT, R0, R5, 0x2, 0x181f ;  /* 0x00581f0005007f89 */ /* 0x000ea600000e0000 */
[----:B------:R-:W-:Y:S02]  /*6670*/  IMAD.X R3, R6, 0x1, R203, P1 ;  /* 0x0000000106037824 */ /* 0x000fe400008e06cb */
[----:B------:R-:W3:Y:S04]  /*6680*/  SHFL.IDX PT, R6, R4, 0x2, 0x181f ;  /* 0x00581f0004067f89 */ /* 0x000ee800000e0000 */
[----:B------:R4:W-:Y:S02]  /*6690*/  LDGSTS.E.BYPASS.LTC128B.128 [R201+0x4900], [R2.64], !P0 ;  /* 0x0490000002c97fae */ /* 0x0009e4000c101d48 */
[----:B----4-:R-:W-:Y:S04]  /*66a0*/  IADD3 R2, -R208, 0x10, RZ ;  /* 0x00000010d0027810 */ /* 0x010fe80007ffe1ff */
[----:B------:R-:W-:Y:S04]  /*66b0*/  LOP3.LUT R2, R2, 0xf, RZ, 0xc0, !PT ;  /* 0x0000000f02027812 */ /* 0x000fe800078ec0ff */
[----:B--2---:R-:W-:Y:S04]  /*66c0*/  IADD3 R2, P2, P1, R2, R0, R13 ;  /* 0x0000000002027210 */ /* 0x004fe8000795e00d */
[----:B---3--:R-:W-:Y:S02]  /*66d0*/  IADD3.X R3, RZ, R6, R202, P2, P1 ;  /* 0x00000006ff037210 */ /* 0x008fe400017e24ca */
[C---:B------:R-:W-:Y:S03]  /*66e0*/  ISETP.NE.U32.AND P2, PT, R200.reuse, RZ, PT ;  /* 0x000000ffc800720c */ /* 0x040fe60003f45070 */
[----:B------:R2:W-:Y:S02]  /*66f0*/  LDGSTS.E.BYPASS.LTC128B.128.ZFILL [R201+0x2100], [R2.64], P5 ;  /* 0x0210000002c97fae */ /* 0x0005e4000a941d48 */
[----:B--2---:R-:W-:Y:S04]  /*6700*/  IADD3 R2, -R200, 0x10, RZ ;  /* 0x00000010c8027810 */ /* 0x004fe80007ffe1ff */
[----:B------:R-:W-:Y:S04]  /*6710*/  LOP3.LUT R2, R2, 0xf, RZ, 0xc0, !PT ;  /* 0x0000000f02027812 */ /* 0x000fe800078ec0ff */
[----:B------:R-:W-:Y:S02]  /*6720*/  IADD3 R2, P1, P0, R2, R0, R12 ;  /* 0x0000000002027210 */ /* 0x000fe4000783e00c */
[----:B------:R-:W2:Y:S02]  /*6730*/  S2R R12, SR_TID.X ;  /* 0x00000000000c7919 */ /* 0x000ea40000002100 */
[----:B------:R-:W-:Y:S05]  /*6740*/  IADD3.X R3, RZ, R6, R203, P1, P0 ;  /* 0x00000006ff037210 */ /* 0x000fea0000fe04cb */
[----:B------:R3:W-:Y:S01]  /*6750*/  LDGSTS.E.BYPASS.LTC128B.128.ZFILL [R201+0x5900], [R2.64], P2 ;  /* 0x0590000002c97fae */ /* 0x0007e20009141d48 */
[----:B--2---:R-:W-:Y:S11]  /*6760*/  ISETP.GT.AND P0, PT, R12, 0x7f, PT ;  /* 0x0000007f0c00780c */ /* 0x004ff60003f04270 */
[----:B------:R-:W-:Y:S02]  /*6770*/  @!UPT UIADD3 URZ, URZ, URZ, URZ ;  /* 0x0000003f3f3ff290 */ /* 0x000fe4000fffe03f */
[----:B------:R-:W-:-:S05]  /*6780*/  @P0 BRA `(.L_x_204) ;  /* 0x0000014000000947 */ /* 0x000fca0003800000 */
[----:B---3--:R-:W-:-:S05]  /*6790*/  BRA.DIV ~URZ, `(.L_x_205) ;  /* 0x00007b327f007947 */ /* 0x008fca000b800000 */
[----:B-1----:R-:W1:Y:S04]  /*67a0*/  SHFL.IDX PT, R4, R4, 0x3, 0x181f ;  /* 0x00781f0004047f89 */ /* 0x002e6800000e0000 */
[----:B------:R2:W3:Y:S02]  /*67b0*/  SHFL.IDX PT, R0, R5, 0x3, 0x181f ;  /* 0x00781f0005007f89 */ /* 0x0004e400000e0000 */
.L_x_290:
[C---:B------:R-:W-:Y:S01]  /*67c0*/  IADD3 R2, -R208.reuse, 0x10, RZ ;  /* 0x00000010d0027810 */ /* 0x040fe20007ffe1ff */
[----:B------:R-:W-:Y:S01]  /*67d0*/  IMAD.SHL.U32 R3, R231, 0x2, RZ ;  /* 0x00000002e7037824 */ /* 0x000fe200078e00ff */
[----:B------:R-:W-:Y:S01]  /*67e0*/  ISETP.NE.U32.AND P0, PT, R208, RZ, PT ;  /* 0x000000ffd000720c */ /* 0x000fe20003f05070 */
[----:B--2---:R-:W-:Y:S01]  /*67f0*/  IMAD.SHL.U32 R5, R238, 0x2, RZ ;  /* 0x00000002ee057824 */ /* 0x004fe200078e00ff */
[----:B------:R-:W-:Y:S04]  /*6800*/  LOP3.LUT R2, R2, 0xf, RZ, 0xc0, !PT ;  /* 0x0000000f02027812 */ /* 0x000fe800078ec0ff */
[----:B---3--:R-:W-:Y:S04]  /*6810*/  IADD3 R2, P2, P1, R2, R0, R3 ;  /* 0x0000000002027210 */ /* 0x008fe8000795e003 */
[----:B-1----:R-:W-:Y:S05]  /*6820*/  IADD3.X R3, RZ, R4, R202, P2, P1 ;  /* 0x00000004ff037210 */ /* 0x002fea00017e24ca */
[----:B------:R-:W-:Y:S01]  /*6830*/  @!PT LDS RZ, [RZ] ;  /* 0x00000000fffff984 */ /* 0x000fe20000000800 */
[----:B------:R-:W-:Y:S01]  /*6840*/  @!PT LDS RZ, [RZ] ;  /* 0x00000000fffff984 */ /* 0x000fe20000000800 */
[----:B------:R-:W-:Y:S01]  /*6850*/  @!PT LDS RZ, [RZ] ;  /* 0x00000000fffff984 */ /* 0x000fe20000000800 */
[----:B------:R1:W-:Y:S01]  /*6860*/  LDGSTS.E.BYPASS.LTC128B.128.ZFILL [R201+0x3100], [R2.64], P0 ;  /* 0x0310000002c97fae */ /* 0x0003e20008141d48 */
[C---:B------:R-:W-:Y:S02]  /*6870*/  ISETP.NE.U32.AND P0, PT, R200.reuse, RZ, PT ;  /* 0x000000ffc800720c */ /* 0x040fe40003f05070 */
[----:B-1----:R-:W-:Y:S04]  /*6880*/  IADD3 R2, -R200, 0x10, RZ ;  /* 0x00000010c8027810 */ /* 0x002fe80007ffe1ff */
[----:B------:R-:W-:Y:S04]  /*6890*/  LOP3.LUT R2, R2, 0xf, RZ, 0xc0, !PT ;  /* 0x0000000f02027812 */ /* 0x000fe800078ec0ff */
[----:B------:R-:W-:Y:S04]  /*68a0*/  IADD3 R2, P2, P1, R2, R0, R5 ;  /* 0x0000000002027210 */ /* 0x000fe8000795e005 */
[----:B------:R-:W-:Y:S05]  /*68b0*/  IADD3.X R3, RZ, R4, R203, P2, P1 ;  /* 0x00000004ff037210 */ /* 0x000fea00017e24cb */
[----:B------:R1:W-:Y:S04]  /*68c0*/  LDGSTS.E.BYPASS.LTC128B.128.ZFILL [R201+0x6900], [R2.64], P0 ;  /* 0x0690000002c97fae */ /* 0x0003e80008141d48 */
.L_x_204:
[----:B---3--:R-:W-:Y:S05]  /*68d0*/  BSYNC B0 ;  /* 0x0000000000007941 */ /* 0x008fea0003800000 */
.L_x_203:
[----:B------:R-:W0:Y:S01]  /*68e0*/  LDGDEPBAR ;  /* 0x00000000000079af */ /* 0x000e220000000000 */
[----:B------:R-:W-:Y:S01]  /*68f0*/  WARPSYNC 0xffffffff ;  /* 0xffffffff00007948 */ /* 0x000fe20003800000 */
[C---:B-1----:R-:W-:Y:S01]  /*6900*/  HMMA.16816.F32 R4, R128.reuse, R8, RZ ;  /* 0x000000088004723c */ /* 0x042fe200000018ff */
[----:B------:R-:W-:Y:S02]  /*6910*/  BSSY B0, `(.L_x_206) ;  /* 0x0000117000007945 */ /* 0x000fe40003800000 */
[----:B------:R-:W-:Y:S02]  /*6920*/  LOP3.LUT P0, RZ, R234, 0x4, RZ, 0xc0, !PT ;  /* 0x00000004eaff7812 */ /* 0x000fe4000780c0ff */
[C---:B------:R-:W-:Y:S03]  /*6930*/  IADD3 R0, R188.reuse, 0x40, RZ ;  /* 0x00000040bc007810 */ /* 0x040fe60007ffe0ff */
[C---:B------:R-:W-:Y:S08]  /*6940*/  HMMA.16816.F32 R8, R128.reuse, R10, RZ ;  /* 0x0000000a8008723c */ /* 0x040ff000000018ff */
[C---:B------:R-:W-:Y:S01]  /*6950*/  HMMA.16816.F32 R12, R128.reuse, R16, RZ ;  /* 0x00000010800c723c */ /* 0x040fe200000018ff */
[----:B------:R-:W-:Y:S02]  /*6960*/  @P0 IADD3 R0, R188, -0x40, RZ ;  /* 0xffffffc0bc000810 */ /* 0x000fe40007ffe0ff */
[----:B------:R-:W-:Y:S05]  /*6970*/  ISETP.GT.AND P0, PT, R214, R239, PT ;  /* 0x000000efd600720c */ /* 0x000fea0003f04270 */
        /* <DEDUP_REMOVED lines=16> */
[----:B------:R-:W2:Y:S07]  /*6a80*/  LDSM.16.M88.4 R140, [R0+0x800] ;  /* 0x00080000008c783b */ /* 0x000eae0000000200 */
        /* <DEDUP_REMOVED lines=13> */
[----:B------:R-:W-:Y:S08]  /*6b60*/  HMMA.16816.F32 R56, R132, R162, R56 ;  /* 0x000000a28438723c */ /* 0x000ff00000001838 */
        /* <DEDUP_REMOVED lines=16> */
[C---:B------:R-:W-:Y:S01]  /*6c70*/  HMMA.16816.F32 R48, R164.reuse, R158, R48 ;  /* 0x0000009ea430723c */ /* 0x040fe20000001830 */
[----:B------:R-:W4:Y:S07]  /*6c80*/  LDSM.16.M88.4 R156, [R189+0x2000] ;  /* 0x00200000bd9c783b */ /* 0x000f2e0000000200 */
[C---:B-1----:R-:W-:Y:S08]  /*6c90*/  HMMA.16816.F32 R52, R164.reuse, R136, R52 ;  /* 0x00000088a434723c */ /* 0x042ff00000001834 */
[----:B------:R-:W-:Y:S01]  /*6ca0*/  HMMA.16816.F32 R56, R164, R138, R56 ;  /* 0x0000008aa438723c */ /* 0x000fe20000001838 */
        /* <DEDUP_REMOVED lines=87> */
[----:B------:R-:W4:Y:S01]  /*7220*/  LDSM.16.M88.4 R156, [R189+0x6800] ;  /* 0x00680000bd9c783b */ /* 0x000f220000000200 */
[----:B------:R-:W-:Y:S06]  /*7230*/  DEPBAR.LE SB0, 0x0 ;  /* 0x000080000000791a */ /* 0x000fec0000000000 */
[C---:B-1----:R-:W-:Y:S01]  /*7240*/  HMMA.16816.F32 R12, R184.reuse, R136, R12 ;  /* 0x00000088b80c723c */ /* 0x042fe2000000180c */
[----:B------:R-:W-:Y:S07]  /*7250*/  BAR.SYNC.DEFER_BLOCKING 0x0 ;  /* 0x0000000000007b1d */ /* 0x000fee0000010000 */
[C---:B------:R-:W-:Y:S08]  /*7260*/  HMMA.16816.F32 R16, R184.reuse, R138, R16 ;  /* 0x0000008ab810723c */ /* 0x040ff00000001810 */
[C---:B--2---:R-:W-:Y:S08]  /*7270*/  HMMA.16816.F32 R20, R184.reuse, R140, R20 ;  /* 0x0000008cb814723c */ /* 0x044ff00000001814 */
[C---:B------:R-:W-:Y:S08]  /*7280*/  HMMA.16816.F32 R24, R184.reuse, R142, R24 ;  /* 0x0000008eb818723c */ /* 0x040ff00000001818 */
[C---:B---3--:R-:W-:Y:S08]  /*7290*/  HMMA.16816.F32 R28, R184.reuse, R144, R28 ;  /* 0x00000090b81c723c */ /* 0x048ff0000000181c */
[C---:B------:R-:W-:Y:S08]  /*72a0*/  HMMA.16816.F32 R32, R184.reuse, R146, R32 ;  /* 0x00000092b820723c */ /* 0x040ff00000001820 */
[C---:B----4-:R-:W-:Y:S08]  /*72b0*/  HMMA.16816.F32 R36, R184.reuse, R148, R36 ;  /* 0x00000094b824723c */ /* 0x050ff00000001824 */
[C---:B------:R-:W-:Y:S08]  /*72c0*/  HMMA.16816.F32 R40, R184.reuse, R150, R40 ;  /* 0x00000096b828723c */ /* 0x040ff00000001828 */
[C---:B-----5:R-:W-:Y:S08]  /*72d0*/  HMMA.16816.F32 R44, R184.reuse, R152, R44 ;  /* 0x00000098b82c723c */ /* 0x060ff0000000182c */
[C---:B------:R-:W-:Y:S08]  /*72e0*/  HMMA.16816.F32 R48, R184.reuse, R154, R48 ;  /* 0x0000009ab830723c */ /* 0x040ff00000001830 */
[C---:B------:R-:W-:Y:S08]  /*72f0*/  HMMA.16816.F32 R52, R184.reuse, R156, R52 ;  /* 0x0000009cb834723c */ /* 0x040ff00000001834 */
[----:B------:R-:W-:Y:S01]  /*7300*/  HMMA.16816.F32 R56, R184, R158, R56 ;  /* 0x0000009eb838723c */ /* 0x000fe20000001838 */
[----:B------:R-:W-:Y:S07]  /*7310*/  @!UPT UIADD3 URZ, URZ, URZ, URZ ;  /* 0x0000003f3f3ff290 */ /* 0x000fee000fffe03f */
[----:B------:R-:W-:-:S11]  /*7320*/  @!P0 BRA `(.L_x_207) ;  /* 0x0000075000008947 */ /* 0x000fd60003800000 */
[----:B------:R-:W-:Y:S01]  /*7330*/  IMAD.MOV.U32 R0, RZ, RZ, c[0x0][0x2b8] ;  /* 0x0000ae00ff007624 */ /* 0x000fe200078e00ff */
[----:B------:R-:W-:Y:S01]  /*7340*/  IADD3 R136, -R235, 0x70, RZ ;  /* 0x00000070eb887810 */ /* 0x000fe20007ffe1ff */
[----:B------:R-:W-:Y:S02]  /*7350*/  IMAD R2, R214, 0x70, R240 ;  /* 0x00000070d6027824 */ /* 0x000fe400078e02f0 */
[----:B------:R-:W-:Y:S01]  /*7360*/  IMAD.MOV.U32 R204, RZ, RZ, RZ ;  /* 0x000000ffffcc7224 */ /* 0x000fe200078e00ff */
[----:B------:R-:W-:Y:S01]  /*7370*/  ISETP.NE.AND P0, PT, R0, 0x1, PT ;  /* 0x000000010000780c */ /* 0x000fe20003f05270 */
[----:B------:R-:W-:Y:S01]  /*7380*/  IMAD R0, R234, 0x20, R235 ;  /* 0x00000020ea007824 */ /* 0x000fe200078e02eb */
[----:B------:R-:W-:Y:S04]  /*7390*/  ISETP.GE.AND P1, PT, R136, 0x1, PT ;  /* 0x000000018800780c */ /* 0x000fe80003f26270 */
[----:B------:R-:W-:Y:S05]  /*73a0*/  IADD3 R2, R2, -0x70, R0 ;  /* 0xffffff9002027810 */ /* 0x000fea0007ffe000 */
[----:B------:R-:W-:Y:S02]  /*73b0*/  IMAD.MOV.U32 R0, RZ, RZ, R2 ;  /* 0x000000ffff007224 */ /* 0x000fe400078e0002 */
[----:B------:R-:W-:Y:S05]  /*73c0*/  @P0 IMAD.HI.U32 R3, R2, c[0x0][0x2bc], RZ ;  /* 0x0000af0002030a27 */ /* 0x000fea00078e00ff */
[----:B------:R-:W-:Y:S04]  /*73d0*/  @P0 SHF.R.U32.HI R0, RZ, c[0x0][0x2c0], R3 ;  /* 0x0000b000ff000a19 */ /* 0x000fe80000011603 */
[C---:B------:R-:W-:Y:S01]  /*73e0*/  @!P4 IADD3 R3, P0, R0.reuse, R244, RZ ;  /* 0x000000f40003c210 */ /* 0x040fe20007f1e0ff */
[----:B------:R-:W-:Y:S03]  /*73f0*/  IMAD.MOV R68, RZ, RZ, -R0 ;  /* 0x000000ffff447224 */ /* 0x000fe600078e0a00 */
[----:B------:R-:W-:Y:S01]  /*7400*/  @!P4 LEA.HI.X.SX32 R0, R0, R252, 0x1, P0 ;  /* 0x000000fc0000c211 */ /* 0x000fe200000f0eff */
[----:B------:R-:W-:Y:S01]  /*7410*/  IMAD R205, R68, c[0x0][0x2b8], R2 ;  /* 0x0000ae0044cd7a24 */ /* 0x000fe200078e0202 */
[C---:B------:R-:W-:Y:S04]  /*7420*/  @!P4 LEA R2, P0, R3.reuse, c[0x0][0x2a0], 0x2 ;  /* 0x0000a8000302ca11 */ /* 0x040fe800078010ff */
[----:B------:R-:W-:Y:S02]  /*7430*/  @!P4 LEA.HI.X R3, R3, c[0x0][0x2a4], R0, 0x2, P0 ;  /* 0x0000a9000303ca11 */ /* 0x000fe400000f1400 */
[----:B------:R-:W-:Y:S03]  /*7440*/  SHF.R.S32.HI R0, RZ, 0x1f, R205 ;  /* 0x0000001fff007819 */ /* 0x000fe600000114cd */
[----:B------:R1:W2:Y:S02]  /*7450*/  @!P4 LDG.E R204, [R2.64] ;  /* 0x0000000802ccc981 */ /* 0x0002a4000c1e1900 */
[----:B------:R-:W-:Y:S04]  /*7460*/  IMAD R0, R0, c[0x0][0x1e0], RZ ;  /* 0x0000780000007a24 */ /* 0x000fe800078e02ff */
[C---:B------:R-:W-:Y:S02]  /*7470*/  IMAD R0, R205.reuse, c[0x0][0x1e4], R0 ;  /* 0x00007900cd007a24 */ /* 0x040fe400078e0200 */
[----:B-1----:R-:W-:Y:S04]  /*7480*/  IMAD.WIDE.U32 R2, R205, c[0x0][0x1e0], RZ ;  /* 0x00007800cd027a25 */ /* 0x002fe800078e00ff */
[----:B------:R-:W-:Y:S01]  /*7490*/  IMAD.IADD R3, R3, 0x1, R0 ;  /* 0x0000000103037824 */ /* 0x000fe200078e0200 */
[----:B--2---:R-:W-:Y:S03]  /*74a0*/  SHF.R.S32.HI R0, RZ, 0x1f, R204 ;  /* 0x0000001fff007819 */ /* 0x004fe600000114cc */
[----:B------:R-:W-:Y:S04]  /*74b0*/  IMAD.WIDE.U32 R2, R204, c[0x0][0x1f0], R2 ;  /* 0x00007c00cc027a25 */ /* 0x000fe800078e0002 */
[----:B------:R-:W-:Y:S01]  /*74c0*/  IMAD R68, R0, c[0x0][0x1f0], RZ ;  /* 0x00007c0000447a24 */ /* 0x000fe200078e02ff */
[----:B------:R-:W-:Y:S03]  /*74d0*/  IADD3 R0, P0, R242, R2, RZ ;  /* 0x00000002f2007210 */ /* 0x000fe60007f1e0ff */
[----:B------:R-:W-:Y:S05]  /*74e0*/  IMAD R68, R204, c[0x0][0x1f4], R68 ;  /* 0x00007d00cc447a24 */ /* 0x000fea00078e0244 */
[----:B------:R-:W-:Y:S02]  /*74f0*/  IADD3.X R2, R241, R3, R68, P0, !PT ;  /* 0x00000003f1027210 */ /* 0x000fe400007fe444 */
[C---:B------:R-:W-:Y:S04]  /*7500*/  LEA R68, P0, R0.reuse, c[0x0][0x1c8], 0x1 ;  /* 0x0000720000447a11 */ /* 0x040fe800078008ff */
[----:B------:R-:W-:Y:S01]  /*7510*/  LEA.HI.X R0, R0, c[0x0][0x1cc], R2, 0x1, P0 ;  /* 0x0000730000007a11 */ /* 0x000fe200000f0c02 */
[----:B------:R-:W-:-:S06]  /*7520*/  BRA.DIV ~URZ, `(.L_x_208) ;  /* 0x00006e727f007947 */ /* 0x000fcc000b800000 */
[----:B------:R1:W2:Y:S02]  /*7530*/  SHFL.IDX PT, R138, R0, RZ, 0x181f ;  /* 0x00181fff008a7589 */ /* 0x0002a400000e0000 */
.L_x_291:
[----:B------:R-:W-:-:S05]  /*7540*/  BRA.DIV ~URZ, `(.L_x_209) ;  /* 0x00006ec27f007947 */ /* 0x000fca000b800000 */
[----:B------:R3:W4:Y:S02]  /*7550*/  SHFL.IDX PT, R137, R68, RZ, 0x181f ;  /* 0x00181fff44897589 */ /* 0x00072400000e0000 */
.L_x_292:
[C---:B------:R-:W-:Y:S01]  /*7560*/  @P1 IADD3 R2, -R208.reuse, 0x10, RZ ;  /* 0x00000010d0021810 */ /* 0x040fe20007ffe1ff */
[----:B------:R-:W-:Y:S01]  /*7570*/  IMAD.SHL.U32 R3, R231, 0x2, RZ ;  /* 0x00000002e7037824 */ /* 0x000fe200078e00ff */
[----:B------:R-:W-:Y:S01]  /*7580*/  @P1 ISETP.NE.U32.AND P0, PT, R208, RZ, PT ;  /* 0x000000ffd000120c */ /* 0x000fe20003f05070 */
[----:B------:R-:W-:Y:S01]  /*7590*/  IMAD.SHL.U32 R139, R238, 0x2, RZ ;  /* 0x00000002ee8b7824 */ /* 0x000fe200078e00ff */
[----:B------:R-:W-:Y:S04]  /*75a0*/  @P1 LOP3.LUT R2, R2, 0xf, RZ, 0xc0, !PT ;  /* 0x0000000f02021812 */ /* 0x000fe800078ec0ff */
[-C--:B----4-:R-:W-:Y:S04]  /*75b0*/  @P1 IADD3 R2, P5, P2, R2, R137.reuse, R3 ;  /* 0x0000008902021210 */ /* 0x090fe80007abe003 */
[-C--:B--2---:R-:W-:Y:S05]  /*75c0*/  @P1 IADD3.X R3, RZ, R138.reuse, R202, P5, P2 ;  /* 0x0000008aff031210 */ /* 0x084fea0002fe44ca */
[----:B------:R-:W-:Y:S01]  /*75d0*/  @!PT LDS RZ, [RZ] ;  /* 0x00000000fffff984 */ /* 0x000fe20000000800 */
[----:B------:R-:W-:Y:S01]  /*75e0*/  @!PT LDS RZ, [RZ] ;  /* 0x00000000fffff984 */ /* 0x000fe20000000800 */
[----:B------:R-:W-:Y:S01]  /*75f0*/  @!PT LDS RZ, [RZ] ;  /* 0x00000000fffff984 */ /* 0x000fe20000000800 */
[----:B------:R2:W-:Y:S01]  /*7600*/  @P1 LDGSTS.E.BYPASS.LTC128B.128.ZFILL [R201+0x8100], [R2.64], P0 ;  /* 0x0810000002c91fae */ /* 0x0005e20008141d48 */
[C---:B------:R-:W-:Y:S02]  /*7610*/  @P1 ISETP.NE.U32.AND P0, PT, R200.reuse, RZ, PT ;  /* 0x000000ffc800120c */ /* 0x040fe40003f05070 */
[----:B--2---:R-:W-:Y:S04]  /*7620*/  @P1 IADD3 R2, -R200, 0x10, RZ ;  /* 0x00000010c8021810 */ /* 0x004fe80007ffe1ff */
[----:B------:R-:W-:Y:S04]  /*7630*/  @P1 LOP3.LUT R2, R2, 0xf, RZ, 0xc0, !PT ;  /* 0x0000000f02021812 */ /* 0x000fe800078ec0ff */
[----:B------:R-:W-:Y:S04]  /*7640*/  @P1 IADD3 R2, P5, P2, R2, R137, R139 ;  /* 0x0000008902021210 */ /* 0x000fe80007abe08b */
[----:B------:R-:W-:Y:S05]  /*7650*/  @P1 IADD3.X R3, RZ, R138, R203, P5, P2 ;  /* 0x0000008aff031210 */ /* 0x000fea0002fe44cb */
[----:B------:R2:W-:Y:S01]  /*7660*/  @P1 LDGSTS.E.BYPASS.LTC128B.128.ZFILL [R201+0xb900], [R2.64], P0 ;  /* 0x0b90000002c91fae */ /* 0x0005e20008141d48 */
[----:B------:R-:W-:Y:S01]  /*7670*/  ISETP.GE.AND P1, PT, R136, 0x21, PT ;  /* 0x000000218800780c */ /* 0x000fe20003f26270 */
[----:B------:R-:W-:-:S06]  /*7680*/  BRA.DIV ~URZ, `(.L_x_210) ;  /* 0x00006df27f007947 */ /* 0x000fcc000b800000 */
[----:B------:R4:W1:Y:S04]  /*7690*/  SHFL.IDX PT, R137, R0, 0x1, 0x181f ;  /* 0x00381f0000897f89 */ /* 0x00086800000e0000 */
[----:B------:R4:W2:Y:S02]  /*76a0*/  SHFL.IDX PT, R136, R68, 0x1, 0x181f ;  /* 0x00381f0044887f89 */ /* 0x0008a400000e0000 */
.L_x_293:
[C---:B--2---:R-:W-:Y:S01]  /*76b0*/  @P1 IADD3 R2, -R208.reuse, 0x10, RZ ;  /* 0x00000010d0021810 */ /* 0x044fe20007ffe1ff */
[----:B------:R-:W-:Y:S01]  /*76c0*/  IMAD.SHL.U32 R3, R231, 0x2, RZ ;  /* 0x00000002e7037824 */ /* 0x000fe200078e00ff */
[----:B------:R-:W-:Y:S01]  /*76d0*/  @P1 ISETP.NE.U32.AND P0, PT, R208, RZ, PT ;  /* 0x000000ffd000120c */ /* 0x000fe20003f05070 */
[----:B------:R-:W-:Y:S01]  /*76e0*/  IMAD.SHL.U32 R138, R238, 0x2, RZ ;  /* 0x00000002ee8a7824 */ /* 0x000fe200078e00ff */
[----:B------:R-:W-:Y:S04]  /*76f0*/  @P1 LOP3.LUT R2, R2, 0xf, RZ, 0xc0, !PT ;  /* 0x0000000f02021812 */ /* 0x000fe800078ec0ff */
[-C--:B------:R-:W-:Y:S04]  /*7700*/  @P1 IADD3 R2, P5, P2, R2, R136.reuse, R3 ;  /* 0x0000008802021210 */ /* 0x080fe80007abe003 */
[-C--:B-1----:R-:W-:Y:S05]  /*7710*/  @P1 IADD3.X R3, RZ, R137.reuse, R202, P5, P2 ;  /* 0x00000089ff031210 */ /* 0x082fea0002fe44ca */
[----:B------:R-:W-:Y:S01]  /*7720*/  @!PT LDS RZ, [RZ] ;  /* 0x00000000fffff984 */ /* 0x000fe20000000800 */
[----:B------:R-:W-:Y:S01]  /*7730*/  @!PT LDS RZ, [RZ] ;  /* 0x00000000fffff984 */ /* 0x000fe20000000800 */
[----:B------:R-:W-:Y:S01]  /*7740*/  @!PT LDS RZ, [RZ] ;  /* 0x00000000fffff984 */ /* 0x000fe20000000800 */
[----:B------:R1:W-:Y:S01]  /*7750*/  @P1 LDGSTS.E.BYPASS.LTC128B.128.ZFILL [R201+0x9100], [R2.64], P0 ;  /* 0x0910000002c91fae */ /* 0x0003e20008141d48 */
[C---:B------:R-:W-:Y:S02]  /*7760*/  @P1 ISETP.NE.U32.AND P0, PT, R200.reuse, RZ, PT ;  /* 0x000000ffc800120c */ /* 0x040fe40003f05070 */
[----:B-1----:R-:W-:Y:S04]  /*7770*/  @P1 IADD3 R2, -R200, 0x10, RZ ;  /* 0x00000010c8021810 */ /* 0x002fe80007ffe1ff */
[----:B------:R-:W-:Y:S04]  /*7780*/  @P1 LOP3.LUT R2, R2, 0xf, RZ, 0xc0, !PT ;  /* 0x0000000f02021812 */ /* 0x000fe800078ec0ff */
[----:B------:R-:W-:Y:S02]  /*7790*/  @P1 IADD3 R2, P5, P2, R2, R136, R138 ;  /* 0x0000008802021210 */ /* 0x000fe40007abe08a */
[----:B------:R-:W-:Y:S02]  /*77a0*/  IADD3 R136, -R235, 0x70, RZ ;  /* 0x00000070eb887810 */ /* 0x000fe40007ffe1ff */
[----:B------:R-:W-:Y:S05]  /*77b0*/  @P1 IADD3.X R3, RZ, R137, R203, P5, P2 ;  /* 0x00000089ff031210 */ /* 0x000fea0002fe44cb */
[----:B------:R1:W-:Y:S01]  /*77c0*/  @P1 LDGSTS.E.BYPASS.LTC128B.128.ZFILL [R201+0xc900], [R2.64], P0 ;  /* 0x0c90000002c91fae */ /* 0x0003e20008141d48 */
[----:B------:R-:W-:Y:S01]  /*77d0*/  ISETP.GE.AND P1, PT, R136, 0x41, PT ;  /* 0x000000418800780c */ /* 0x000fe20003f26270 */
[----:B------:R-:W-:-:S10]  /*77e0*/  BRA.DIV ~URZ, `(.L_x_211) ;  /* 0x00006d627f007947 */ /* 0x000fd4000b800000 */
[----:B------:R2:W1:Y:S02]  /*77f0*/  SHFL.IDX PT, R138, R0, 0x2, 0x181f ;  /* 0x00581f00008a7f89 */ /* 0x00046400000e0000 */
.L_x_294:
[----:B------:R-:W-:-:S05]  /*7800*/  BRA.DIV ~URZ, `(.L_x_212) ;  /* 0x00006db27f007947 */ /* 0x000fca000b800000 */
[----:B------:R2:W3:Y:S02]  /*7810*/  SHFL.IDX PT, R137, R68, 0x2, 0x181f ;  /* 0x00581f0044897f89 */ /* 0x0004e400000e0000 */
.L_x_295:
[C---:B-1----:R-:W-:Y:S01]  /*7820*/  @P1 IADD3 R2, -R208.reuse, 0x10, RZ ;  /* 0x00000010d0021810 */ /* 0x042fe20007ffe1ff */
[----:B------:R-:W-:Y:S01]  /*7830*/  IMAD.SHL.U32 R3, R231, 0x2, RZ ;  /* 0x00000002e7037824 */ /* 0x000fe200078e00ff */
[----:B------:R-:W-:Y:S01]  /*7840*/  @P1 ISETP.NE.U32.AND P0, PT, R208, RZ, PT ;  /* 0x000000ffd000120c */ /* 0x000fe20003f05070 */
[----:B------:R-:W-:Y:S01]  /*7850*/  IMAD.SHL.U32 R139, R238, 0x2, RZ ;  /* 0x00000002ee8b7824 */ /* 0x000fe200078e00ff */
[----:B------:R-:W-:Y:S04]  /*7860*/  @P1 LOP3.LUT R2, R2, 0xf, RZ, 0xc0, !PT ;  /* 0x0000000f02021812 */ /* 0x000fe800078ec0ff */
[-C--:B---3--:R-:W-:Y:S04]  /*7870*/  @P1 IADD3 R2, P5, P2, R2, R137.reuse, R3 ;  /* 0x0000008902021210 */ /* 0x088fe80007abe003 */
[-C--:B------:R-:W-:Y:S05]  /*7880*/  @P1 IADD3.X R3, RZ, R138.reuse, R202, P5, P2 ;  /* 0x0000008aff031210 */ /* 0x080fea0002fe44ca */
[----:B------:R-:W-:Y:S01]  /*7890*/  @!PT LDS RZ, [RZ] ;  /* 0x00000000fffff984 */ /* 0x000fe20000000800 */
[----:B------:R-:W-:Y:S01]  /*78a0*/  @!PT LDS RZ, [RZ] ;  /* 0x00000000fffff984 */ /* 0x000fe20000000800 */
[----:B------:R-:W-:Y:S01]  /*78b0*/  @!PT LDS RZ, [RZ] ;  /* 0x00000000fffff984 */ /* 0x000fe20000000800 */
[----:B------:R1:W-:Y:S01]  /*78c0*/  @P1 LDGSTS.E.BYPASS.LTC128B.128.ZFILL [R201+0xa100], [R2.64], P0 ;  /* 0x0a10000002c91fae */ /* 0x0003e20008141d48 */
[C---:B------:R-:W-:Y:S02]  /*78d0*/  @P1 ISETP.NE.U32.AND P0, PT, R200.reuse, RZ, PT ;  /* 0x000000ffc800120c */ /* 0x040fe40003f05070 */
[----:B-1----:R-:W-:Y:S04]  /*78e0*/  @P1 IADD3 R2, -R200, 0x10, RZ ;  /* 0x00000010c8021810 */ /* 0x002fe80007ffe1ff */
[----:B------:R-:W-:Y:S04]  /*78f0*/  @P1 LOP3.LUT R2, R2, 0xf, RZ, 0xc0, !PT ;  /* 0x0000000f02021812 */ /* 0x000fe800078ec0ff */
[----:B------:R-:W-:Y:S04]  /*7900*/  @P1 IADD3 R2, P5, P2, R2, R137, R139 ;  /* 0x0000008902021210 */ /* 0x000fe80007abe08b */
[----:B------:R-:W-:Y:S05]  /*7910*/  @P1 IADD3.X R3, RZ, R138, R203, P5, P2 ;  /* 0x0000008aff031210 */ /* 0x000fea0002fe44cb */
[----:B------:R1:W-:Y:S01]  /*7920*/  @P1 LDGSTS.E.BYPASS.LTC128B.128.ZFILL [R201+0xd900], [R2.64], P0 ;  /* 0x0d90000002c91fae */ /* 0x0003e20008141d48 */
[----:B------:R-:W-:Y:S01]  /*7930*/  ISETP.GE.AND P1, PT, R136, 0x61, PT ;  /* 0x000000618800780c */ /* 0x000fe20003f26270 */
[----:B------:R-:W-:-:S06]  /*7940*/  BRA.DIV ~URZ, `(.L_x_213) ;  /* 0x00006ce27f007947 */ /* 0x000fcc000b800000 */
[----:B------:R3:W1:Y:S04]  /*7950*/  SHFL.IDX PT, R136, R0, 0x3, 0x181f ;  /* 0x00781f0000887f89 */ /* 0x00066800000e0000 */
[----:B--2-4-:R3:W2:Y:S02]  /*7960*/  SHFL.IDX PT, R0, R68, 0x3, 0x181f ;  /* 0x00781f0044007f89 */ /* 0x0146a400000e0000 */
.L_x_296:
[C---:B-1----:R-:W-:Y:S01]  /*7970*/  @P1 IADD3 R2, -R208.reuse, 0x10, RZ ;  /* 0x00000010d0021810 */ /* 0x042fe20007ffe1ff */
[----:B------:R-:W-:Y:S01]  /*7980*/  IMAD.SHL.U32 R3, R231, 0x2, RZ ;  /* 0x00000002e7037824 */ /* 0x000fe200078e00ff */
[----:B------:R-:W-:Y:S01]  /*7990*/  @P1 ISETP.NE.U32.AND P0, PT, R208, RZ, PT ;  /* 0x000000ffd000120c */ /* 0x000fe20003f05070 */
[----:B---3--:R-:W-:Y:S01]  /*79a0*/  IMAD.SHL.U32 R68, R238, 0x2, RZ ;  /* 0x00000002ee447824 */ /* 0x008fe200078e00ff */
[----:B------:R-:W-:Y:S04]  /*79b0*/  @P1 LOP3.LUT R2, R2, 0xf, RZ, 0xc0, !PT ;  /* 0x0000000f02021812 */ /* 0x000fe800078ec0ff */
[----:B--2---:R-:W-:Y:S04]  /*79c0*/  @P1 IADD3 R2, P5, P2, R2, R0, R3 ;  /* 0x0000000002021210 */ /* 0x004fe80007abe003 */
[----:B------:R-:W-:Y:S05]  /*79d0*/  @P1 IADD3.X R3, RZ, R136, R202, P5, P2 ;  /* 0x00000088ff031210 */ /* 0x000fea0002fe44ca */
        /* <DEDUP_REMOVED lines=9> */
[----:B------:R1:W-:Y:S04]  /*7a70*/  @P1 LDGSTS.E.BYPASS.LTC128B.128.ZFILL [R201+0xe900], [R2.64], P0 ;  /* 0x0e90000002c91fae */ /* 0x0003e80008141d48 */
.L_x_207:
[----:B------:R-:W-:Y:S05]  /*7a80*/  BSYNC B0 ;  /* 0x0000000000007941 */ /* 0x000fea0003800000 */
.L_x_206:
        /* <DEDUP_REMOVED lines=58> */
[----:B------:R1:W2:Y:S02]  /*7e30*/  SHFL.BFLY PT, R0, R68, 0x2, 0x1f ;  /* 0x0c401f0044007f89 */ /* 0x0002a400000e0000 */
.L_x_297:
[----:B-12---:R-:W-:Y:S01]  /*7e40*/  FMNMX.FTZ R68, R68, R0, !PT ;  /* 0x0000000044447209 */ /* 0x006fe20007810000 */
[----:B------:R-:W-:-:S05]  /*7e50*/  BRA.DIV ~URZ, `(.L_x_215) ;  /* 0x000068e27f007947 */ /* 0x000fca000b800000 */
[----:B------:R-:W1:Y:S02]  /*7e60*/  SHFL.BFLY PT, R0, R68, 0x1, 0x1f ;  /* 0x0c201f0044007f89 */ /* 0x000e6400000e0000 */
[----:B-1----:R-:W-:Y:S02]  /*7e70*/  FMNMX.FTZ R70, R68, R0, !PT ;  /* 0x0000000044467209 */ /* 0x002fe40007810000 */
[----:B------:R-:W1:Y:S02]  /*7e80*/  SHFL.BFLY PT, R0, R136, 0x2, 0x1f ;  /* 0x0c401f0088007f89 */ /* 0x000e6400000e0000 */
[----:B-1----:R-:W-:Y:S05]  /*7e90*/  FMNMX.FTZ R68, R136, R0, !PT ;  /* 0x0000000088447209 */ /* 0x002fea0007810000 */
[----:B------:R1:W2:Y:S02]  /*7ea0*/  SHFL.BFLY PT, R0, R68, 0x1, 0x1f ;  /* 0x0c201f0044007f89 */ /* 0x0002a400000e0000 */
.L_x_298:
[----:B--2---:R-:W-:Y:S01]  /*7eb0*/  FMNMX.FTZ R3, R0, R68, !PT ;  /* 0x0000004400037209 */ /* 0x004fe20007810000 */
[C---:B-1----:R-:W-:Y:S01]  /*7ec0*/  FMUL.FTZ R68, R70.reuse, c[0x0][0x2d0] ;  /* 0x0000b40046447a20 */ /* 0x042fe20000410000 */
[----:B------:R-:W-:Y:S01]  /*7ed0*/  WARPSYNC 0xffffffff ;  /* 0xffffffff00007948 */ /* 0x000fe20003800000 */
[----:B------:R-:W-:Y:S01]  /*7ee0*/  FADD.FTZ R0, -R70, R71 ;  /* 0x0000004746007221 */ /* 0x000fe20000010100 */
[----:B------:R-:W-:Y:S01]  /*7ef0*/  ISETP.GT.AND P0, PT, R214, R239, PT ;  /* 0x000000efd600720c */ /* 0x000fe20003f04270 */
        /* <DEDUP_REMOVED lines=32> */
[----:B------:R-:W3:Y:S01]  /*8100*/  MUFU.EX2 R9, R9 ;  /* 0x0000000900097308 */ /* 0x000ee20000000800 */
[----:B------:R-:W-:Y:S09]  /*8110*/  FFMA.FTZ R68, R57, c[0x0][0x2d0], -R68 ;  /* 0x0000b40039447a23 */ /* 0x000ff20000010844 */
[----:B------:R-:W-:Y:S01]  /*8120*/  MUFU.EX2 R68, R68 ;  /* 0x0000004400447308 */ /* 0x000fe20000000800 */
[----:B-1----:R-:W-:Y:S01]  /*8130*/  FFMA.FTZ R0, R2, R209, R12 ;  /* 0x000000d102007223 */ /* 0x002fe2000001000c */
[----:B--2---:R-:W-:Y:S01]  /*8140*/  F2FP.PACK_AB R136, R4, R12 ;  /* 0x0000000c0488723e */ /* 0x004fe200000000ff */
[----:B------:R-:W-:Y:S02]  /*8150*/  FMUL.FTZ R56, R2, R72 ;  /* 0x0000004802387220 */ /* 0x000fe40000410000 */
[----:B------:R-:W-:Y:S02]  /*8160*/  FADD.FTZ R5, R4, R0 ;  /* 0x0000000004057221 */ /* 0x000fe40000010000 */
[C---:B------:R-:W-:Y:S02]  /*8170*/  FADD.FTZ R0, -R3.reuse, R69 ;  /* 0x0000004503007221 */ /* 0x040fe40000010100 */
[----:B------:R-:W-:Y:S01]  /*8180*/  FMUL.FTZ R4, R3, c[0x0][0x2d0] ;  /* 0x0000b40003047a20 */ /* 0x000fe20000410000 */
[----:B------:R-:W-:Y:S01]  /*8190*/  MUFU.EX2 R69, R148 ;  /* 0x0000009400457308 */ /* 0x000fe20000000800 */
[----:B------:R-:W-:Y:S02]  /*81a0*/  FMUL.FTZ R0, R0, c[0x0][0x2d0] ;  /* 0x0000b40000007a20 */ /* 0x000fe40000410000 */
[----:B------:R-:W-:Y:S01]  /*81b0*/  FMUL.FTZ R57, R2, R73 ;  /* 0x0000004902397220 */ /* 0x000fe20000410000 */
[----:B---3--:R-:W-:Y:S01]  /*81c0*/  F2FP.PACK_AB R138, R9, R8 ;  /* 0x00000008098a723e */ /* 0x008fe200000000ff */
[--C-:B------:R-:W-:Y:S02]  /*81d0*/  FFMA.FTZ R228, R58, c[0x0][0x2d0], -R4.reuse ;  /* 0x0000b4003ae47a23 */ /* 0x100fe40000010804 */
[--C-:B------:R-:W-:Y:S02]  /*81e0*/  FFMA.FTZ R229, R59, c[0x0][0x2d0], -R4.reuse ;  /* 0x0000b4003be57a23 */ /* 0x100fe40000010804 */
[--C-:B------:R-:W-:Y:S01]  /*81f0*/  FFMA.FTZ R6, R6, c[0x0][0x2d0], -R4.reuse ;  /* 0x0000b40006067a23 */ /* 0x100fe20000010804 */
[----:B------:R-:W1:Y:S01]  /*8200*/  MUFU.EX2 R0, R0 ;  /* 0x0000000000007308 */ /* 0x000e620000000800 */
[--C-:B------:R-:W-:Y:S02]  /*8210*/  FFMA.FTZ R7, R7, c[0x0][0x2d0], -R4.reuse ;  /* 0x0000b40007077a23 */ /* 0x100fe40000010804 */
[--C-:B------:R-:W-:Y:S02]  /*8220*/  FFMA.FTZ R71, R10, c[0x0][0x2d0], -R4.reuse ;  /* 0x0000b4000a477a23 */ /* 0x100fe40000010804 */
[--C-:B------:R-:W-:Y:S02]  /*8230*/  FFMA.FTZ R139, R11, c[0x0][0x2d0], -R4.reuse ;  /* 0x0000b4000b8b7a23 */ /* 0x100fe40000010804 */
[C---:B------:R-:W-:Y:S02]  /*8240*/  FMUL.FTZ R20, R2.reuse, R108 ;  /* 0x0000006c02147220 */ /* 0x040fe40000410000 */
[----:B------:R-:W-:Y:S01]  /*8250*/  FMUL.FTZ R21, R2, R109 ;  /* 0x0000006d02157220 */ /* 0x000fe20000410000 */
        /* <DEDUP_REMOVED lines=9> */
[C---:B-1----:R-:W-:Y:S02]  /*82f0*/  FMUL.FTZ R58, R0.reuse, R74 ;  /* 0x0000004a003a7220 */ /* 0x042fe40000410000 */
[----:B------:R-:W-:Y:S02]  /*8300*/  FMUL.FTZ R59, R0, R75 ;  /* 0x0000004b003b7220 */ /* 0x000fe40000410000 */
[----:B------:R-:W1:Y:S01]  /*8310*/  LDSM.16.MT88.4 R72, [R190] ;  /* 0x00000000be48783b */ /* 0x000e620000004200 */
        /* <DEDUP_REMOVED lines=9> */
[----:B--2---:R-:W-:Y:S01]  /*83b0*/  F2FP.PACK_AB R137, R7, R10 ;  /* 0x0000000a0789723e */ /* 0x004fe200000000ff */
[--C-:B------:R-:W-:Y:S02]  /*83c0*/  FFMA.FTZ R223, R54, c[0x0][0x2d0], -R4.reuse ;  /* 0x0000b40036df7a23 */ /* 0x100fe40000010804 */
[----:B------:R-:W-:Y:S02]  /*83d0*/  FFMA.FTZ R224, R55, c[0x0][0x2d0], -R4 ;  /* 0x0000b40037e07a23 */ /* 0x000fe40000010804 */
[----:B------:R-:W-:Y:S01]  /*83e0*/  FFMA.FTZ R6, R0, R230, R10 ;  /* 0x000000e600067223 */ /* 0x000fe2000001000a */
[----:B------:R-:W-:Y:S01]  /*83f0*/  MUFU.EX2 R71, R145 ;  /* 0x0000009100477308 */ /* 0x000fe20000000800 */
[--C-:B------:R-:W-:Y:S02]  /*8400*/  FFMA.FTZ R141, R14, c[0x0][0x2d0], -R4.reuse ;  /* 0x0000b4000e8d7a23 */ /* 0x100fe40000010804 */
[--C-:B------:R-:W-:Y:S02]  /*8410*/  FFMA.FTZ R140, R15, c[0x0][0x2d0], -R4.reuse ;  /* 0x0000b4000f8c7a23 */ /* 0x100fe40000010804 */
[--C-:B------:R-:W-:Y:S02]  /*8420*/  FFMA.FTZ R150, R22, c[0x0][0x2d0], -R4.reuse ;  /* 0x0000b40016967a23 */ /* 0x100fe40000010804 */
[--C-:B------:R-:W-:Y:S02]  /*8430*/  FFMA.FTZ R149, R23, c[0x0][0x2d0], -R4.reuse ;  /* 0x0000b40017957a23 */ /* 0x100fe40000010804 */
[--C-:B------:R-:W-:Y:S01]  /*8440*/  FFMA.FTZ R158, R30, c[0x0][0x2d0], -R4.reuse ;  /* 0x0000b4001e9e7a23 */ /* 0x100fe20000010804 */
[----:B------:R-:W-:Y:S01]  /*8450*/  MUFU.EX2 R233, R150 ;  /* 0x0000009600e97308 */ /* 0x000fe20000000800 */
[----:B------:R-:W-:Y:S02]  /*8460*/  FFMA.FTZ R157, R31, c[0x0][0x2d0], -R4 ;  /* 0x0000b4001f9d7a23 */ /* 0x000fe40000010804 */
[----:B------:R-:W-:Y:S01]  /*8470*/  FADD.FTZ R4, R8, R5 ;  /* 0x0000000508047221 */ /* 0x000fe20000010000 */
[----:B---3--:R-:W-:Y:S01]  /*8480*/  F2FP.PACK_AB R139, R109, R108 ;  /* 0x0000006c6d8b723e */ /* 0x008fe200000000ff */
[C---:B------:R-:W-:Y:S02]  /*8490*/  FMUL.FTZ R5, R2.reuse, R125 ;  /* 0x0000007d02057220 */ /* 0x040fe40000410000 */
[----:B------:R-:W-:Y:S02]  /*84a0*/  FADD.FTZ R142, R9, R4 ;  /* 0x00000004098e7221 */ /* 0x000fe40000010000 */
[C---:B------:R-:W-:Y:S01]  /*84b0*/  FMUL.FTZ R4, R2.reuse, R124 ;  /* 0x0000007c02047220 */ /* 0x040fe20000410000 */
[----:B------:R-:W-:Y:S01]  /*84c0*/  MUFU.EX2 R232, R149 ;  /* 0x0000009500e87308 */ /* 0x000fe20000000800 */
[----:B------:R-:W-:Y:S02]  /*84d0*/  FMUL.FTZ R29, R2, R101 ;  /* 0x00000065021d7220 */ /* 0x000fe40000410000 */
[----:B------:R-:W-:Y:S02]  /*84e0*/  FADD.FTZ R101, R7, R6 ;  /* 0x0000000607657221 */ /* 0x000fe40000010000 */
[C---:B------:R-:W-:Y:S02]  /*84f0*/  FMUL.FTZ R6, R0.reuse, R126 ;  /* 0x0000007e00067220 */ /* 0x040fe40000410000 */
[----:B------:R-:W-:Y:S02]  /*8500*/  FMUL.FTZ R7, R0, R127 ;  /* 0x0000007f00077220 */ /* 0x000fe40000410000 */
[C---:B------:R-:W-:Y:S01]  /*8510*/  FMUL.FTZ R8, R2.reuse, R120 ;  /* 0x0000007802087220 */ /* 0x040fe20000410000 */
[----:B------:R-:W-:Y:S01]  /*8520*/  MUFU.EX2 R230, R151 ;  /* 0x0000009700e67308 */ /* 0x000fe20000000800 */
[----:B------:R-:W-:Y:S02]  /*8530*/  FMUL.FTZ R9, R2, R121 ;  /* 0x0000007902097220 */ /* 0x000fe40000410000 */
[C---:B------:R-:W-:Y:S01]  /*8540*/  FMUL.FTZ R10, R0.reuse, R122 ;  /* 0x0000007a000a7220 */ /* 0x040fe20000410000 */
[C---:B-1----:R-:W-:Y:S05]  /*8550*/  HMMA.16816.F32 R4, R136.reuse, R72, R4 ;  /* 0x000000488804723c */ /* 0x042fea0000001804 */
[----:B------:R-:W-:Y:S01]  /*8560*/  FMUL.FTZ R11, R0, R123 ;  /* 0x0000007b000b7220 */ /* 0x000fe20000410000 */
[----:B------:R-:W-:Y:S01]  /*8570*/  MUFU.EX2 R151, R206 ;  /* 0x000000ce00977308 */ /* 0x000fe20000000800 */
[----:B------:R-:W-:Y:S01]  /*8580*/  LDSM.16.MT88.4 R120, [R190+0x3000] ;  /* 0x00300000be78783b */ /* 0x000fe20000004200 */
[C---:B------:R-:W-:Y:S04]  /*8590*/  FMUL.FTZ R16, R2.reuse, R112 ;  /* 0x0000007002107220 */ /* 0x040fe80000410000 */
[C---:B------:R-:W-:Y:S03]  /*85a0*/  HMMA.16816.F32 R8, R136.reuse, R74, R8 ;  /* 0x0000004a8808723c */ /* 0x040fe60000001808 */
[----:B------:R-:W1:Y:S01]  /*85b0*/  LDSM.16.MT88.4 R72, [R192] ;  /* 0x00000000c048783b */ /* 0x000e620000004200 */
[C---:B------:R-:W-:Y:S01]  /*85c0*/  FMUL.FTZ R12, R2.reuse, R116 ;  /* 0x00000074020c7220 */ /* 0x040fe20000410000 */
[----:B------:R-:W-:Y:S01]  /*85d0*/  MUFU.EX2 R150, R207 ;  /* 0x000000cf00967308 */ /* 0x000fe20000000800 */
[----:B------:R-:W-:Y:S02]  /*85e0*/  FMUL.FTZ R13, R2, R117 ;  /* 0x00000075020d7220 */ /* 0x000fe40000410000 */
[C---:B------:R-:W-:Y:S04]  /*85f0*/  FMUL.FTZ R14, R0.reuse, R118 ;  /* 0x00000076000e7220 */ /* 0x040fe80000410000 */
[----:B------:R-:W-:Y:S02]  /*8600*/  FMUL.FTZ R15, R0, R119 ;  /* 0x00000077000f7220 */ /* 0x000fe40000410000 */
[----:B------:R-:W-:Y:S01]  /*8610*/  FMUL.FTZ R17, R2, R113 ;  /* 0x0000007102117220 */ /* 0x000fe20000410000 */
[----:B------:R-:W-:Y:S01]  /*8620*/  MUFU.EX2 R149, R208 ;  /* 0x000000d000957308 */ /* 0x000fe20000000800 */
[C---:B------:R-:W-:Y:S02]  /*8630*/  FMUL.FTZ R18, R0.reuse, R114 ;  /* 0x0000007200127220 */ /* 0x040fe40000410000 */
[----:B------:R-:W-:Y:S02]  /*8640*/  FMUL.FTZ R19, R0, R115 ;  /* 0x0000007300137220 */ /* 0x000fe40000410000 */
[----:B------:R-:W-:Y:S01]  /*8650*/  LDSM.16.MT88.4 R112, [R192+0x3000] ;  /* 0x00300000c070783b */ /* 0x000fe20000004200 */
[C---:B------:R-:W-:Y:S02]  /*8660*/  FMUL.FTZ R24, R2.reuse, R104 ;  /* 0x0000006802187220 */ /* 0x040fe40000410000 */
[----:B------:R-:W-:Y:S02]  /*8670*/  FMUL.FTZ R25, R2, R105 ;  /* 0x0000006902197220 */ /* 0x000fe40000410000 */
[C---:B------:R-:W-:Y:S01]  /*8680*/  FMUL.FTZ R26, R0.reuse, R106 ;  /* 0x0000006a001a7220 */ /* 0x040fe20000410000 */
[----:B------:R-:W-:Y:S01]  /*8690*/  MUFU.EX2 R148, R209 ;  /* 0x000000d100947308 */ /* 0x000fe20000000800 */
[----:B------:R-:W-:Y:S02]  /*86a0*/  FMUL.FTZ R27, R0, R107 ;  /* 0x0000006b001b7220 */ /* 0x000fe40000410000 */
[----:B------:R-:W-:Y:S01]  /*86b0*/  LDSM.16.MT88.4 R104, [R191+0x3000] ;  /* 0x00300000bf68783b */ /* 0x000fe20000004200 */
[----:B------:R-:W-:Y:S02]  /*86c0*/  FMUL.FTZ R33, R2, R97 ;  /* 0x0000006102217220 */ /* 0x000fe40000410000 */
[C---:B------:R-:W-:Y:S02]  /*86d0*/  FMUL.FTZ R34, R0.reuse, R98 ;  /* 0x0000006200227220 */ /* 0x040fe40000410000 */
[----:B------:R-:W-:Y:S02]  /*86e0*/  FMUL.FTZ R35, R0, R99 ;  /* 0x0000006300237220 */ /* 0x000fe40000410000 */
[----:B------:R-:W-:Y:S01]  /*86f0*/  FMUL.FTZ R37, R2, R93 ;  /* 0x0000005d02257220 */ /* 0x000fe20000410000 */
[----:B------:R-:W-:Y:S01]  /*8700*/  MUFU.EX2 R237, R143 ;  /* 0x0000008f00ed7308 */ /* 0x000fe20000000800 */
[C---:B------:R-:W-:Y:S02]  /*8710*/  FMUL.FTZ R38, R0.reuse, R94 ;  /* 0x0000005e00267220 */ /* 0x040fe40000410000 */
[----:B------:R-:W-:Y:S02]  /*8720*/  FMUL.FTZ R39, R0, R95 ;  /* 0x0000005f00277220 */ /* 0x000fe40000410000 */
[C---:B------:R-:W-:Y:S01]  /*8730*/  FMUL.FTZ R40, R2.reuse, R88 ;  /* 0x0000005802287220 */ /* 0x040fe20000410000 */
[C---:B-1----:R-:W-:Y:S03]  /*8740*/  HMMA.16816.F32 R12, R136.reuse, R72, R12 ;  /* 0x00000048880c723c */ /* 0x042fe6000000180c */
[----:B------:R-:W-:Y:S01]  /*8750*/  FMUL.FTZ R41, R2, R89 ;  /* 0x0000005902297220 */ /* 0x000fe20000410000 */
[----:B------:R-:W-:Y:S01]  /*8760*/  MUFU.EX2 R236, R144 ;  /* 0x0000009000ec7308 */ /* 0x000fe20000000800 */
[C---:B------:R-:W-:Y:S02]  /*8770*/  FMUL.FTZ R42, R0.reuse, R90 ;  /* 0x0000005a002a7220 */ /* 0x040fe40000410000 */
[C---:B------:R-:W-:Y:S01]  /*8780*/  FMUL.FTZ R43, R0.reuse, R91 ;  /* 0x0000005b002b7220 */ /* 0x040fe20000410000 */
[C---:B------:R-:W-:Y:S01]  /*8790*/  HMMA.16816.F32 R16, R136.reuse, R74, R16 ;  /* 0x0000004a8810723c */ /* 0x040fe20000001810 */
[----:B------:R-:W1:Y:S03]  /*87a0*/  LDSM.16.MT88.4 R72, [R191] ;  /* 0x00000000bf48783b */ /* 0x000e660000004200 */
[C---:B------:R-:W-:Y:S02]  /*87b0*/  FMUL.FTZ R22, R0.reuse, R110 ;  /* 0x0000006e00167220 */ /* 0x040fe40000410000 */
[----:B------:R-:W-:Y:S01]  /*87c0*/  FMUL.FTZ R23, R0, R111 ;  /* 0x0000006f00177220 */ /* 0x000fe20000410000 */
[----:B------:R-:W-:Y:S01]  /*87d0*/  MUFU.EX2 R145, R217 ;  /* 0x000000d900917308 */ /* 0x000fe20000000800 */
[----:B------:R-:W-:Y:S01]  /*87e0*/  FMUL.FTZ R45, R2, R85 ;  /* 0x00000055022d7220 */ /* 0x000fe20000410000 */
[----:B------:R-:W-:Y:S03]  /*87f0*/  LDSM.16.MT88.4 R88, [R192+0x1800] ;  /* 0x00180000c058783b */ /* 0x000fe60000004200 */
[C---:B------:R-:W-:Y:S02]  /*8800*/  FMUL.FTZ R46, R0.reuse, R86 ;  /* 0x00000056002e7220 */ /* 0x040fe40000410000 */
[----:B------:R-:W-:Y:S02]  /*8810*/  FMUL.FTZ R47, R0, R87 ;  /* 0x00000057002f7220 */ /* 0x000fe40000410000 */
        /* <DEDUP_REMOVED lines=13> */
[C---:B------:R-:W-:Y:S01]  /*88f0*/  FMUL.FTZ R32, R2.reuse, R96 ;  /* 0x0000006002207220 */ /* 0x040fe20000410000 */
[----:B------:R-:W-:Y:S01]  /*8900*/  MUFU.EX2 R103, R141 ;  /* 0x0000008d00677308 */ /* 0x000fe20000000800 */
[C---:B------:R-:W-:Y:S01]  /*8910*/  FMUL.FTZ R36, R2.reuse, R92 ;  /* 0x0000005c02247220 */ /* 0x040fe20000410000 */
[C---:B-1----:R-:W-:Y:S03]  /*8920*/  HMMA.16816.F32 R20, R136.reuse, R72, R20 ;  /* 0x000000488814723c */ /* 0x042fe60000001814 */
[C---:B------:R-:W-:Y:S02]  /*8930*/  FMUL.FTZ R44, R2.reuse, R84 ;  /* 0x00000054022c7220 */ /* 0x040fe40000410000 */
[C---:B------:R-:W-:Y:S03]  /*8940*/  FMUL.FTZ R48, R2.reuse, R80 ;  /* 0x0000005002307220 */ /* 0x040fe60000410000 */
[----:B------:R-:W-:Y:S01]  /*8950*/  MUFU.EX2 R80, R146 ;  /* 0x0000009200507308 */ /* 0x000fe20000000800 */
[C---:B------:R-:W-:Y:S01]  /*8960*/  HMMA.16816.F32 R24, R136.reuse, R74, R24 ;  /* 0x0000004a8818723c */ /* 0x040fe20000001818 */
[----:B------:R-:W1:Y:S02]  /*8970*/  LDSM.16.MT88.4 R72, [R195] ;  /* 0x00000000c348783b */ /* 0x000e640000004200 */
[C---:B------:R-:W-:Y:S02]  /*8980*/  FMUL.FTZ R60, R2.reuse, R60 ;  /* 0x0000003c023c7220 */ /* 0x040fe40000410000 */
[C---:B------:R-:W-:Y:S02]  /*8990*/  FMUL.FTZ R61, R2.reuse, R61 ;  /* 0x0000003d023d7220 */ /* 0x040fe40000410000 */
[C---:B------:R-:W-:Y:S02]  /*89a0*/  FMUL.FTZ R64, R2.reuse, R64 ;  /* 0x0000004002407220 */ /* 0x040fe40000410000 */
[----:B------:R-:W-:Y:S03]  /*89b0*/  MUFU.EX2 R84, R154 ;  /* 0x0000009a00547308 */ /* 0x000fe60000000800 */
[----:B------:R-:W-:Y:S02]  /*89c0*/  FMUL.FTZ R65, R2, R65 ;  /* 0x0000004102417220 */ /* 0x000fe40000410000 */
[C---:B------:R-:W-:Y:S02]  /*89d0*/  FMUL.FTZ R62, R0.reuse, R62 ;  /* 0x0000003e003e7220 */ /* 0x040fe40000410000 */
[C---:B------:R-:W-:Y:S02]  /*89e0*/  FMUL.FTZ R63, R0.reuse, R63 ;  /* 0x0000003f003f7220 */ /* 0x040fe40000410000 */
[C---:B------:R-:W-:Y:S01]  /*89f0*/  FMUL.FTZ R66, R0.reuse, R66 ;  /* 0x0000004200427220 */ /* 0x040fe20000410000 */
[----:B------:R-:W-:Y:S01]  /*8a00*/  MUFU.EX2 R92, R162 ;  /* 0x000000a2005c7308 */ /* 0x000fe20000000800 */
[----:B------:R-:W-:Y:S02]  /*8a10*/  FMUL.FTZ R67, R0, R67 ;  /* 0x0000004300437220 */ /* 0x000fe40000410000 */
[----:B------:R-:W-:Y:S07]  /*8a20*/  FADD.FTZ R0, R69, R142 ;  /* 0x0000008e45007221 */ /* 0x000fee0000010000 */
[----:B------:R-:W-:Y:S10]  /*8a30*/  MUFU.EX2 R154, R157 ;  /* 0x0000009d009a7308 */ /* 0x000ff40000000800 */
[----:B------:R-:W-:Y:S01]  /*8a40*/  MUFU.EX2 R96, R211 ;  /* 0x000000d300607308 */ /* 0x000fe20000000800 */
[C---:B-1----:R-:W-:Y:S08]  /*8a50*/  HMMA.16816.F32 R28, R136.reuse, R72, R28 ;  /* 0x00000048881c723c */ /* 0x042ff0000000181c */
[C---:B------:R-:W-:Y:S01]  /*8a60*/  HMMA.16816.F32 R32, R136.reuse, R74, R32 ;  /* 0x0000004a8820723c */ /* 0x040fe20000001820 */
[----:B------:R-:W1:Y:S01]  /*8a70*/  LDSM.16.MT88.4 R72, [R190+0x3800] ;  /* 0x00380000be48783b */ /* 0x000e620000004200 */
[----:B------:R-:W2:Y:S10]  /*8a80*/  MUFU.EX2 R2, R147 ;  /* 0x0000009300027308 */ /* 0x000eb40000000800 */
[----:B------:R-:W3:Y:S10]  /*8a90*/  MUFU.EX2 R102, R140 ;  /* 0x0000008c00667308 */ /* 0x000ef40000000800 */
[----:B------:R-:W-:Y:S01]  /*8aa0*/  MUFU.EX2 R147, R215 ;  /* 0x000000d700937308 */ /* 0x000fe20000000800 */
[----:B--2---:R-:W-:Y:S04]  /*8ab0*/  FADD.FTZ R0, R2, R0 ;  /* 0x0000000002007221 */ /* 0x004fe80000010000 */
[----:B------:R-:W-:Y:S05]  /*8ac0*/  FADD.FTZ R0, R80, R0 ;  /* 0x0000000050007221 */ /* 0x000fea0000010000 */
[----:B------:R-:W-:Y:S01]  /*8ad0*/  MUFU.EX2 R146, R216 ;  /* 0x000000d800927308 */ /* 0x000fe20000000800 */
[C---:B------:R-:W-:Y:S01]  /*8ae0*/  FADD.FTZ R0, R71.reuse, R0 ;  /* 0x0000000047007221 */ /* 0x040fe20000010000 */
[C---:B-1----:R-:W-:Y:S08]  /*8af0*/  HMMA.16816.F32 R36, R136.reuse, R72, R36 ;  /* 0x000000488824723c */ /* 0x042ff00000001824 */
[----:B------:R-:W-:Y:S01]  /*8b00*/  MUFU.EX2 R100, R226 ;  /* 0x000000e200647308 */ /* 0x000fe20000000800 */
[C---:B------:R-:W-:Y:S01]  /*8b10*/  HMMA.16816.F32 R40, R136.reuse, R74, R40 ;  /* 0x0000004a8828723c */ /* 0x040fe20000001828 */
[----:B------:R-:W1:Y:S08]  /*8b20*/  LDSM.16.MT88.4 R72, [R192+0x3800] ;  /* 0x00380000c048783b */ /* 0x000e700000004200 */
[----:B------:R-:W2:Y:S10]  /*8b30*/  MUFU.EX2 R142, R224 ;  /* 0x000000e0008e7308 */ /* 0x000eb40000000800 */
[----:B------:R-:W-:Y:S10]  /*8b40*/  MUFU.EX2 R141, R228 ;  /* 0x000000e4008d7308 */ /* 0x000ff40000000800 */
[----:B------:R-:W4:Y:S01]  /*8b50*/  MUFU.EX2 R140, R229 ;  /* 0x000000e5008c7308 */ /* 0x000f220000000800 */
        /* <DEDUP_REMOVED lines=10> */
[----:B---3--:R-:W-:Y:S03]  /*8c00*/  F2FP.PACK_AB R73, R102, R103 ;  /* 0x000000676649723e */ /* 0x008fe600000000ff */
[----:B------:R-:W-:Y:S02]  /*8c10*/  F2FP.PACK_AB R74, R71, R80 ;  /* 0x00000050474a723e */ /* 0x000fe400000000ff */
[----:B------:R-:W3:Y:S02]  /*8c20*/  LDSM.16.MT88.4 R80, [R192+0x800] ;  /* 0x00080000c050783b */ /* 0x000ee40000004200 */
[----:B------:R-:W5:Y:S01]  /*8c30*/  MUFU.EX2 R2, R155 ;  /* 0x0000009b00027308 */ /* 0x000f620000000800 */
[----:B------:R-:W-:Y:S02]  /*8c40*/  F2FP.PACK_AB R75, R236, R237 ;  /* 0x000000edec4b723e */ /* 0x000fe400000000ff */
[----:B--2---:R-:W-:Y:S02]  /*8c50*/  F2FP.PACK_AB R137, R142, R143 ;  /* 0x0000008f8e89723e */ /* 0x004fe400000000ff */
[----:B----4-:R-:W-:Y:S03]  /*8c60*/  F2FP.PACK_AB R139, R140, R141 ;  /* 0x0000008d8c8b723e */ /* 0x010fe600000000ff */
[C---:B------:R-:W-:Y:S02]  /*8c70*/  HMMA.16816.F32 R4, R72.reuse, R76, R4 ;  /* 0x0000004c4804723c */ /* 0x040fe40000001804 */
[----:B------:R-:W2:Y:S03]  /*8c80*/  MUFU.EX2 R71, R153 ;  /* 0x0000009900477308 */ /* 0x000ea60000000800 */
[----:B-1----:R-:W-:Y:S03]  /*8c90*/  FADD.FTZ R0, R69, R0 ;  /* 0x0000000045007221 */ /* 0x002fe60000010000 */
[C---:B------:R-:W-:Y:S01]  /*8ca0*/  HMMA.16816.F32 R8, R72.reuse, R78, R8 ;  /* 0x0000004e4808723c */ /* 0x040fe20000001808 */
[----:B------:R-:W1:Y:S03]  /*8cb0*/  LDSM.16.MT88.4 R76, [R191+0x800] ;  /* 0x00080000bf4c783b */ /* 0x000e660000004200 */
[----:B------:R-:W4:Y:S01]  /*8cc0*/  MUFU.EX2 R156, R152 ;  /* 0x00000098009c7308 */ /* 0x000f220000000800 */
[----:B-----5:R-:W-:Y:S04]  /*8cd0*/  FADD.FTZ R0, R2, R0 ;  /* 0x0000000002007221 */ /* 0x020fe80000010000 */
[----:B------:R-:W-:Y:S05]  /*8ce0*/  FADD.FTZ R0, R84, R0 ;  /* 0x0000000054007221 */ /* 0x000fea0000010000 */
[----:B------:R-:W-:Y:S01]  /*8cf0*/  MUFU.EX2 R155, R158 ;  /* 0x0000009e009b7308 */ /* 0x000fe20000000800 */
[C---:B--2---:R-:W-:Y:S01]  /*8d00*/  FADD.FTZ R0, R71.reuse, R0 ;  /* 0x0000000047007221 */ /* 0x044fe20000010000 */
[C---:B---3--:R-:W-:Y:S08]  /*8d10*/  HMMA.16816.F32 R12, R72.reuse, R80, R12 ;  /* 0x00000050480c723c */ /* 0x048ff0000000180c */
[----:B------:R-:W-:Y:S01]  /*8d20*/  MUFU.EX2 R153, R159 ;  /* 0x0000009f00997308 */ /* 0x000fe20000000800 */
[C---:B------:R-:W-:Y:S01]  /*8d30*/  HMMA.16816.F32 R16, R72.reuse, R82, R16 ;  /* 0x000000524810723c */ /* 0x040fe20000001810 */
[----:B------:R-:W2:Y:S08]  /*8d40*/  LDSM.16.MT88.4 R80, [R193+0x800] ;  /* 0x00080000c150783b */ /* 0x000eb00000004200 */
[----:B------:R-:W-:Y:S01]  /*8d50*/  MUFU.EX2 R152, R160 ;  /* 0x000000a000987308 */ /* 0x000fe20000000800 */
        /* <DEDUP_REMOVED lines=23> */
[----:B----4-:R-:W-:Y:S04]  /*8ed0*/  F2FP.PACK_AB R75, R156, R230 ;  /* 0x000000e69c4b723e */ /* 0x010fe800000000ff */
        /* <DEDUP_REMOVED lines=14> */
[C---:B------:R-:W-:Y:S04]  /*8fc0*/  FADD.FTZ R0, R71.reuse, R0 ;  /* 0x0000000047007221 */ /* 0x040fe80000010000 */
        /* <DEDUP_REMOVED lines=61> */
[----:B-----5:R-:W-:Y:S03]  /*93a0*/  FADD.FTZ R0, R71, R0 ;  /* 0x0000000047007221 */ /* 0x020fe60000010000 */
[C---:B------:R-:W-:Y:S01]  /*93b0*/  HMMA.16816.F32 R8, R72.reuse, R86, R8 ;  /* 0x000000564808723c */ /* 0x040fe20000001808 */
[----:B------:R-:W3:Y:S03]  /*93c0*/  LDSM.16.MT88.4 R84, [R192+0x5800] ;  /* 0x00580000c054783b */ /* 0x000ee60000004200 */
[----:B------:R-:W-:Y:S04]  /*93d0*/  FADD.FTZ R0, R69, R0 ;  /* 0x0000000045007221 */ /* 0x000fe80000010000 */
[C---:B------:R-:W-:Y:S04]  /*93e0*/  HMMA.16816.F32 R12, R72.reuse, R92, R12 ;  /* 0x0000005c480c723c */ /* 0x040fe8000000180c */
[----:B-1----:R-:W-:Y:S04]  /*93f0*/  FADD.FTZ R0, R2, R0 ;  /* 0x0000000002007221 */ /* 0x002fe80000010000 */
[C---:B------:R-:W-:Y:S01]  /*9400*/  HMMA.16816.F32 R16, R72.reuse, R94, R16 ;  /* 0x0000005e4810723c */ /* 0x040fe20000001810 */
[----:B------:R-:W1:Y:S03]  /*9410*/  LDSM.16.MT88.4 R92, [R191+0x5800] ;  /* 0x00580000bf5c783b */ /* 0x000e660000004200 */
[----:B------:R-:W-:Y:S04]  /*9420*/  FADD.FTZ R0, R100, R0 ;  /* 0x0000000064007221 */ /* 0x000fe80000010000 */
        /* <DEDUP_REMOVED lines=12> */
[----:B------:R-:W2:Y:S01]  /*94f0*/  MUFU.EX2 R69, R227 ;  /* 0x000000e300457308 */ /* 0x000ea20000000800 */
[----:B------:R-:W-:Y:S02]  /*9500*/  FADD.FTZ R2, R108, R101 ;  /* 0x000000656c027221 */ /* 0x000fe40000010000 */
[C---:B------:R-:W-:Y:S01]  /*9510*/  HMMA.16816.F32 R40, R72.reuse, R82, R40 ;  /* 0x000000524828723c */ /* 0x040fe20000001828 */
[----:B------:R-:W4:Y:S07]  /*9520*/  LDSM.16.MT88.4 R80, [R190+0x2800] ;  /* 0x00280000be50783b */ /* 0x000f2e0000004200 */
[C---:B---3--:R-:W-:Y:S04]  /*9530*/  HMMA.16816.F32 R44, R72.reuse, R84, R44 ;  /* 0x00000054482c723c */ /* 0x048fe8000000182c */
[C---:B-----5:R-:W-:Y:S01]  /*9540*/  F2FP.PACK_AB R136, R71.reuse, R100 ;  /* 0x000000644788723e */ /* 0x060fe200000000ff */
[----:B------:R-:W-:Y:S03]  /*9550*/  FADD.FTZ R0, R71, R0 ;  /* 0x0000000047007221 */ /* 0x000fe60000010000 */
[C---:B------:R-:W-:Y:S01]  /*9560*/  HMMA.16816.F32 R48, R72.reuse, R86, R48 ;  /* 0x000000564830723c */ /* 0x040fe20000001830 */
[----:B------:R-:W3:Y:S03]  /*9570*/  LDSM.16.MT88.4 R84, [R192+0x2800] ;  /* 0x00280000c054783b */ /* 0x000ee60000004200 */
[C---:B--2---:R-:W-:Y:S01]  /*9580*/  F2FP.PACK_AB R138, R68.reuse, R69 ;  /* 0x00000045448a723e */ /* 0x044fe200000000ff */
[----:B------:R-:W-:Y:S01]  /*9590*/  FADD.FTZ R0, R69, R0 ;  /* 0x0000000045007221 */ /* 0x000fe20000010000 */
[----:B------:R-:W-:Y:S02]  /*95a0*/  MOV R69, R3 ;  /* 0x0000000300457202 */ /* 0x000fe40000000f00 */
[C---:B-1----:R-:W-:Y:S04]  /*95b0*/  HMMA.16816.F32 R52, R72.reuse, R92, R52 ;  /* 0x0000005c4834723c */ /* 0x042fe80000001834 */
[----:B------:R-:W-:Y:S02]  /*95c0*/  FADD.FTZ R209, R68, R0 ;  /* 0x0000000044d17221 */ /* 0x000fe40000010000 */
[----:B------:R-:W-:Y:S02]  /*95d0*/  FADD.FTZ R0, R109, R2 ;  /* 0x000000026d007221 */ /* 0x000fe40000010000 */
[C---:B------:R-:W-:Y:S01]  /*95e0*/  HMMA.16816.F32 R56, R72.reuse, R94, R56 ;  /* 0x0000005e4838723c */ /* 0x040fe20000001838 */
[----:B------:R-:W1:Y:S03]  /*95f0*/  LDSM.16.MT88.4 R92, [R191+0x2800] ;  /* 0x00280000bf5c783b */ /* 0x000e660000004200 */
[----:B------:R-:W-:Y:S04]  /*9600*/  FADD.FTZ R0, R103, R0 ;  /* 0x0000000067007221 */ /* 0x000fe80000010000 */
[C---:B----4-:R-:W-:Y:S04]  /*9610*/  HMMA.16816.F32 R60, R72.reuse, R88, R60 ;  /* 0x00000058483c723c */ /* 0x050fe8000000183c */
[----:B------:R-:W-:Y:S04]  /*9620*/  FADD.FTZ R0, R102, R0 ;  /* 0x0000000066007221 */ /* 0x000fe80000010000 */
[----:B------:R-:W-:Y:S01]  /*9630*/  HMMA.16816.F32 R64, R72, R90, R64 ;  /* 0x0000005a4840723c */ /* 0x000fe20000001840 */
[----:B------:R-:W2:Y:S03]  /*9640*/  LDSM.16.MT88.4 R72, [R193+0x2800] ;  /* 0x00280000c148783b */ /* 0x000ea60000004200 */
[----:B------:R-:W-:Y:S04]  /*9650*/  FADD.FTZ R0, R237, R0 ;  /* 0x00000000ed007221 */ /* 0x000fe80000010000 */
[C---:B------:R-:W-:Y:S01]  /*9660*/  HMMA.16816.F32 R4, R76.reuse, R80, R4 ;  /* 0x000000504c04723c */ /* 0x040fe20000001804 */
[----:B------:R-:W4:Y:S04]  /*9670*/  LDSM.16.MT88.4 R88, [R190+0x6000] ;  /* 0x00600000be58783b */ /* 0x000f280000004200 */
[----:B------:R-:W-:Y:S03]  /*9680*/  FADD.FTZ R0, R236, R0 ;  /* 0x00000000ec007221 */ /* 0x000fe60000010000 */
[C---:B------:R-:W-:Y:S01]  /*9690*/  HMMA.16816.F32 R8, R76.reuse, R82, R8 ;  /* 0x000000524c08723c */ /* 0x040fe20000001808 */
[----:B------:R-:W5:Y:S03]  /*96a0*/  LDSM.16.MT88.4 R80, [R191+0x6000] ;  /* 0x00600000bf50783b */ /* 0x000f660000004200 */
[----:B------:R-:W-:Y:S04]  /*96b0*/  FADD.FTZ R0, R233, R0 ;  /* 0x00000000e9007221 */ /* 0x000fe80000010000 */
[C---:B---3--:R-:W-:Y:S04]  /*96c0*/  HMMA.16816.F32 R12, R76.reuse, R84, R12 ;  /* 0x000000544c0c723c */ /* 0x048fe8000000180c */
[----:B------:R-:W-:Y:S04]  /*96d0*/  FADD.FTZ R0, R232, R0 ;  /* 0x00000000e8007221 */ /* 0x000fe80000010000 */
[C---:B------:R-:W-:Y:S01]  /*96e0*/  HMMA.16816.F32 R16, R76.reuse, R86, R16 ;  /* 0x000000564c10723c */ /* 0x040fe20000001810 */
[----:B------:R-:W3:Y:S03]  /*96f0*/  LDSM.16.MT88.4 R84, [R193+0x6000] ;  /* 0x00600000c154783b */ /* 0x000ee60000004200 */
[----:B------:R-:W-:Y:S04]  /*9700*/  FADD.FTZ R0, R230, R0 ;  /* 0x00000000e6007221 */ /* 0x000fe80000010000 */
[C---:B-1----:R-:W-:Y:S04]  /*9710*/  HMMA.16816.F32 R20, R76.reuse, R92, R20 ;  /* 0x0000005c4c14723c */ /* 0x042fe80000001814 */
[----:B------:R-:W-:Y:S04]  /*9720*/  FADD.FTZ R0, R156, R0 ;  /* 0x000000009c007221 */ /* 0x000fe80000010000 */
[C---:B------:R-:W-:Y:S04]  /*9730*/  HMMA.16816.F32 R24, R76.reuse, R94, R24 ;  /* 0x0000005e4c18723c */ /* 0x040fe80000001818 */
[----:B------:R-:W-:Y:S04]  /*9740*/  FADD.FTZ R0, R155, R0 ;  /* 0x000000009b007221 */ /* 0x000fe80000010000 */
[C---:B--2---:R-:W-:Y:S04]  /*9750*/  HMMA.16816.F32 R28, R76.reuse, R72, R28 ;  /* 0x000000484c1c723c */ /* 0x044fe8000000181c */
[----:B------:R-:W-:Y:S04]  /*9760*/  FADD.FTZ R0, R154, R0 ;  /* 0x000000009a007221 */ /* 0x000fe80000010000 */
[C---:B------:R-:W-:Y:S01]  /*9770*/  HMMA.16816.F32 R32, R76.reuse, R74, R32 ;  /* 0x0000004a4c20723c */ /* 0x040fe20000001820 */
[----:B------:R-:W-:Y:S03]  /*9780*/  LDSM.16.MT88.4 R72, [R191+0x6800] ;  /* 0x00680000bf48783b */ /* 0x000fe60000004200 */
[----:B------:R-:W-:Y:S04]  /*9790*/  FADD.FTZ R0, R153, R0 ;  /* 0x0000000099007221 */ /* 0x000fe80000010000 */
[C---:B----4-:R-:W-:Y:S04]  /*97a0*/  HMMA.16816.F32 R36, R76.reuse, R88, R36 ;  /* 0x000000584c24723c */ /* 0x050fe80000001824 */
[----:B------:R-:W-:Y:S04]  /*97b0*/  FADD.FTZ R0, R152, R0 ;  /* 0x0000000098007221 */ /* 0x000fe80000010000 */
[C---:B------:R-:W-:Y:S01]  /*97c0*/  HMMA.16816.F32 R40, R76.reuse, R90, R40 ;  /* 0x0000005a4c28723c */ /* 0x040fe20000001828 */
[----:B------:R-:W-:Y:S03]  /*97d0*/  LDSM.16.MT88.4 R88, [R190+0x6800] ;  /* 0x00680000be58783b */ /* 0x000fe60000004200 */
[----:B------:R-:W-:Y:S04]  /*97e0*/  FADD.FTZ R0, R151, R0 ;  /* 0x0000000097007221 */ /* 0x000fe80000010000 */
[C---:B------:R-:W-:Y:S04]  /*97f0*/  HMMA.16816.F32 R44, R76.reuse, R96, R44 ;  /* 0x000000604c2c723c */ /* 0x040fe8000000182c */
[----:B------:R-:W-:Y:S04]  /*9800*/  FADD.FTZ R0, R150, R0 ;  /* 0x0000000096007221 */ /* 0x000fe80000010000 */
[C---:B------:R-:W-:Y:S01]  /*9810*/  HMMA.16816.F32 R48, R76.reuse, R98, R48 ;  /* 0x000000624c30723c */ /* 0x040fe20000001830 */
[----:B------:R-:W1:Y:S03]  /*9820*/  LDSM.16.MT88.4 R96, [R193+0x3000] ;  /* 0x00300000c160783b */ /* 0x000e660000004200 */
[----:B------:R-:W-:Y:S04]  /*9830*/  FADD.FTZ R0, R149, R0 ;  /* 0x0000000095007221 */ /* 0x000fe80000010000 */
[C---:B-----5:R-:W-:Y:S04]  /*9840*/  HMMA.16816.F32 R52, R76.reuse, R80, R52 ;  /* 0x000000504c34723c */ /* 0x060fe80000001834 */
[----:B------:R-:W-:Y:S04]  /*9850*/  FADD.FTZ R0, R148, R0 ;  /* 0x0000000094007221 */ /* 0x000fe80000010000 */
[C---:B------:R-:W-:Y:S01]  /*9860*/  HMMA.16816.F32 R56, R76.reuse, R82, R56 ;  /* 0x000000524c38723c */ /* 0x040fe20000001838 */
[----:B------:R-:W2:Y:S03]  /*9870*/  LDSM.16.MT88.4 R80, [R192+0x6800] ;  /* 0x00680000c050783b */ /* 0x000ea60000004200 */
[----:B------:R-:W-:Y:S04]  /*9880*/  FADD.FTZ R0, R147, R0 ;  /* 0x0000000093007221 */ /* 0x000fe80000010000 */
[C---:B---3--:R-:W-:Y:S04]  /*9890*/  HMMA.16816.F32 R60, R76.reuse, R84, R60 ;  /* 0x000000544c3c723c */ /* 0x048fe8000000183c */
[----:B------:R-:W-:Y:S04]  /*98a0*/  FADD.FTZ R0, R146, R0 ;  /* 0x0000000092007221 */ /* 0x000fe80000010000 */
[----:B------:R-:W-:Y:S04]  /*98b0*/  HMMA.16816.F32 R64, R76, R86, R64 ;  /* 0x000000564c40723c */ /* 0x000fe80000001840 */
[----:B------:R-:W-:Y:S04]  /*98c0*/  FADD.FTZ R0, R145, R0 ;  /* 0x0000000091007221 */ /* 0x000fe80000010000 */
[C---:B------:R-:W-:Y:S01]  /*98d0*/  HMMA.16816.F32 R124, R136.reuse, R120, R4 ;  /* 0x00000078887c723c */ /* 0x040fe20000001804 */
[----:B------:R-:W3:Y:S04]  /*98e0*/  LDSM.16.MT88.4 R4, [R193+0x6800] ;  /* 0x00680000c104783b */ /* 0x000ee80000004200 */
[----:B------:R-:W-:Y:S03]  /*98f0*/  FADD.FTZ R0, R144, R0 ;  /* 0x0000000090007221 */ /* 0x000fe60000010000 */
[C---:B------:R-:W-:Y:S04]  /*9900*/  HMMA.16816.F32 R120, R136.reuse, R122, R8 ;  /* 0x0000007a8878723c */ /* 0x040fe80000001808 */
[----:B------:R-:W-:Y:S04]  /*9910*/  FADD.FTZ R0, R143, R0 ;  /* 0x000000008f007221 */ /* 0x000fe80000010000 */
[C---:B------:R-:W-:Y:S04]  /*9920*/  HMMA.16816.F32 R116, R136.reuse, R112, R12 ;  /* 0x000000708874723c */ /* 0x040fe8000000180c */
[----:B------:R-:W-:Y:S04]  /*9930*/  FADD.FTZ R0, R142, R0 ;  /* 0x000000008e007221 */ /* 0x000fe80000010000 */
[C---:B------:R-:W-:Y:S04]  /*9940*/  HMMA.16816.F32 R112, R136.reuse, R114, R16 ;  /* 0x000000728870723c */ /* 0x040fe80000001810 */
[----:B------:R-:W-:Y:S01]  /*9950*/  FADD.FTZ R2, R141, R0 ;  /* 0x000000008d027221 */ /* 0x000fe20000010000 */
[----:B------:R-:W-:Y:S03]  /*9960*/  IADD3 R0, R214, -0x1, RZ ;  /* 0xffffffffd6007810 */ /* 0x000fe60007ffe0ff */
[C---:B------:R-:W-:Y:S04]  /*9970*/  HMMA.16816.F32 R108, R136.reuse, R104, R20 ;  /* 0x00000068886c723c */ /* 0x040fe80000001814 */
[----:B------:R-:W-:Y:S01]  /*9980*/  FADD.FTZ R230, R140, R2 ;  /* 0x000000028ce67221 */ /* 0x000fe20000010000 */
[----:B------:R-:W-:Y:S03]  /*9990*/  MOV R214, R0 ;  /* 0x0000000000d67202 */ /* 0x000fe60000000f00 */
        /* <DEDUP_REMOVED lines=8> */
[C---:B------:R-:W-:Y:S08]  /*9a20*/  HMMA.16816.F32 R72, R136.reuse, R74, R56 ;  /* 0x0000004a8848723c */ /* 0x040ff00000001838 */
[C---:B---3--:R-:W-:Y:S08]  /*9a30*/  HMMA.16816.F32 R60, R136.reuse, R4, R60 ;  /* 0x00000004883c723c */ /* 0x048ff0000000183c */
[----:B------:R-:W-:Y:S01]  /*9a40*/  HMMA.16816.F32 R64, R136, R6, R64 ;  /* 0x000000068840723c */ /* 0x000fe20000001840 */
[----:B------:R-:W-:Y:S07]  /*9a50*/  @!UPT UIADD3 URZ, URZ, URZ, URZ ;  /* 0x0000003f3f3ff290 */ /* 0x000fee000fffe03f */
[----:B------:R-:W-:-:S11]  /*9a60*/  @P0 BRA `(.L_x_216) ;  /* 0xffffc84000000947 */ /* 0x000fd6000383ffff */
.L_x_201:
[----:B------:R-:W-:Y:S05]  /*9a70*/  BRA.DIV ~URZ, `(.L_x_217) ;  /* 0x00004d927f007947 */ /* 0x000fea000b800000 */
[----:B------:R-:W1:Y:S04]  /*9a80*/  SHFL.BFLY PT, R0, R209, 0x2, 0x1f ;  /* 0x0c401f00d1007f89 */ /* 0x000e6800000e0000 */
[----:B------:R-:W2:Y:S01]  /*9a90*/  SHFL.BFLY PT, R2, R230, 0x2, 0x1f ;  /* 0x0c401f00e6027f89 */ /* 0x000ea200000e0000 */
[----:B-1----:R-:W-:-:S02]  /*9aa0*/  FADD.FTZ R0, R0, R209 ;  /* 0x000000d100007221 */ /* 0x002fc40000010000 */
[----:B--2---:R-:W-:-:S03]  /*9ab0*/  FADD.FTZ R5, R2, R230 ;  /* 0x000000e602057221 */ /* 0x004fc60000010000 */
[----:B------:R-:W1:Y:S04]  /*9ac0*/  SHFL.BFLY PT, R4, R0, 0x1, 0x1f ;  /* 0x0c201f0000047f89 */ /* 0x000e6800000e0000 */
[----:B------:R2:W3:Y:S01]  /*9ad0*/  SHFL.BFLY PT, R3, R5, 0x1, 0x1f ;  /* 0x0c201f0005037f89 */ /* 0x0004e200000e0000 */
[----:B-1----:R-:W-:-:S05]  /*9ae0*/  FADD.FTZ R4, R0, R4 ;  /* 0x0000000400047221 */ /* 0x002fca0000010000 */
.L_x_299:
[----:B------:R-:W-:Y:S01]  /*9af0*/  FSETP.NE.FTZ.AND P1, PT, R4, RZ, PT ;  /* 0x000000ff0400720b */ /* 0x000fe20003f35000 */
[----:B---3--:R-:W-:Y:S01]  /*9b00*/  FADD.FTZ R3, R3, R5 ;  /* 0x0000000503037221 */ /* 0x008fe20000010000 */
[----:B------:R-:W-:Y:S02]  /*9b10*/  MOV R2, RZ ;  /* 0x000000ff00027202 */ /* 0x000fe40000000f00 */
[----:B------:R-:W-:Y:S02]  /*9b20*/  MOV R23, 0xff800000 ;  /* 0xff80000000177802 */ /* 0x000fe40000000f00 */
[----:B------:R-:W-:-:S02]  /*9b30*/  FSETP.NE.FTZ.AND P0, PT, R3, RZ, PT ;  /* 0x000000ff0300720b */ /* 0x000fc40003f15000 */
[----:B------:R-:W-:Y:S02]  /*9b40*/  MOV R0, RZ ;  /* 0x000000ff00007202 */ /* 0x000fe40000000f00 */
[----:B------:R-:W-:-:S03]  /*9b50*/  MOV R22, 0xff800000 ;  /* 0xff80000000167802 */ /* 0x000fc60000000f00 */
[----:B------:R-:W1:Y:S08]  /*9b60*/  @P1 MUFU.LG2 R6, R4 ;  /* 0x0000000400061308 */ /* 0x000e700000000c00 */
[----:B------:R3:W4:Y:S01]  /*9b70*/  @P1 MUFU.RCP R2, R4 ;  /* 0x0000000400021308 */ /* 0x0007220000001000 */
[----:B-1----:R-:W-:-:S07]  /*9b80*/  @P1 FMUL.FTZ R6, R6, 0.69314718246459960938 ;  /* 0x3f31721806061820 */ /* 0x002fce0000410000 */
[----:B------:R-:W1:Y:S01]  /*9b90*/  @P0 MUFU.RCP R0, R3 ;  /* 0x0000000300000308 */ /* 0x000e620000001000 */
[----:B---3--:R-:W-:Y:S01]  /*9ba0*/  @P1 MOV R4, 0x3f317218 ;  /* 0x3f31721800041802 */ /* 0x008fe20000000f00 */
[C---:B----4-:R-:W-:Y:S02]  /*9bb0*/  FMUL.FTZ R44, R2.reuse, R88 ;  /* 0x00000058022c7220 */ /* 0x050fe40000410000 */
[----:B------:R-:W-:Y:S02]  /*9bc0*/  FMUL.FTZ R45, R2, R89 ;  /* 0x00000059022d7220 */ /* 0x000fe40000410000 */
[----:B------:R-:W-:Y:S02]  /*9bd0*/  @P1 FMUL.FTZ R4, R4, c[0x0][0x2d0] ;  /* 0x0000b40004041a20 */ /* 0x000fe40000410000 */
[----:B------:R-:W-:Y:S02]  /*9be0*/  FMUL.FTZ R58, R2, R124 ;  /* 0x0000007c023a7220 */ /* 0x000fe40000410000 */
[----:B------:R-:W-:Y:S01]  /*9bf0*/  @P1 FFMA.FTZ R23, R4, R70, R6 ;  /* 0x0000004604171223 */ /* 0x000fe20000010006 */
[----:B------:R-:W-:Y:S01]  /*9c00*/  MOV R4, 0x1 ;  /* 0x0000000100047802 */ /* 0x000fe20000000f00 */
        /* <DEDUP_REMOVED lines=28> */
[----:B------:R-:W-:Y:S02]  /*9dd0*/  FMUL.FTZ R25, R2, R65 ;  /* 0x0000004102197220 */ /* 0x000fe40000410000 */
[----:B------:R3:W4:Y:S01]  /*9de0*/  @P0 MUFU.LG2 R2, R3 ;  /* 0x0000000300020308 */ /* 0x0007220000000c00 */
[C---:B-1----:R-:W-:Y:S02]  /*9df0*/  FMUL.FTZ R92, R0.reuse, R126 ;  /* 0x0000007e005c7220 */ /* 0x042fe40000410000 */
[----:B------:R-:W-:-:S02]  /*9e00*/  FMUL.FTZ R93, R0, R127 ;  /* 0x0000007f005d7220 */ /* 0x000fc40000410000 */
[C---:B------:R-:W-:Y:S02]  /*9e10*/  FMUL.FTZ R76, R0.reuse, R122 ;  /* 0x0000007a004c7220 */ /* 0x040fe40000410000 */
[C---:B------:R-:W-:Y:S02]  /*9e20*/  FMUL.FTZ R77, R0.reuse, R123 ;  /* 0x0000007b004d7220 */ /* 0x040fe40000410000 */
[C---:B------:R-:W-:Y:S02]  /*9e30*/  FMUL.FTZ R54, R0.reuse, R118 ;  /* 0x0000007600367220 */ /* 0x040fe40000410000 */
[C---:B------:R-:W-:Y:S02]  /*9e40*/  FMUL.FTZ R55, R0.reuse, R119 ;  /* 0x0000007700377220 */ /* 0x040fe40000410000 */
[C---:B------:R-:W-:Y:S02]  /*9e50*/  FMUL.FTZ R96, R0.reuse, R114 ;  /* 0x0000007200607220 */ /* 0x040fe40000410000 */
[----:B------:R-:W-:Y:S01]  /*9e60*/  FMUL.FTZ R97, R0, R115 ;  /* 0x0000007300617220 */ /* 0x000fe20000410000 */
[----:B---3--:R-:W-:Y:S01]  /*9e70*/  @P0 MOV R3, 0x3f317218 ;  /* 0x3f31721800030802 */ /* 0x008fe20000000f00 */
[----:B----4-:R-:W-:-:S02]  /*9e80*/  @P0 FMUL.FTZ R2, R2, 0.69314718246459960938 ;  /* 0x3f31721802020820 */ /* 0x010fc40000410000 */
[C---:B------:R-:W-:Y:S02]  /*9e90*/  FMUL.FTZ R80, R0.reuse, R110 ;  /* 0x0000006e00507220 */ /* 0x040fe40000410000 */
[----:B------:R-:W-:Y:S02]  /*9ea0*/  @P0 FMUL.FTZ R3, R3, c[0x0][0x2d0] ;  /* 0x0000b40003030a20 */ /* 0x000fe40000410000 */
        /* <DEDUP_REMOVED lines=22> */
[----:B------:R-:W-:Y:S01]  /*a010*/  FMUL.FTZ R27, R0, R67 ;  /* 0x00000043001b7220 */ /* 0x000fe20000410000 */
[----:B------:R-:W-:Y:S01]  /*a020*/  PRMT R0, R4, 0x7610, R0 ;  /* 0x0000761004007816 */ /* 0x000fe20000000000 */
[----:B------:R-:W-:Y:S02]  /*a030*/  @P0 FFMA.FTZ R22, R3, R69, R2 ;  /* 0x0000004503160223 */ /* 0x000fe40000010002 */
.L_x_181:
[----:B------:R-:W3:Y:S01]  /*a040*/  S2R R2, SR_TID.X ;  /* 0x0000000000027919 */ /* 0x000ee20000002100 */
[----:B------:R-:W-:Y:S01]  /*a050*/  BSSY B0, `(.L_x_218) ;  /* 0x0000010000007945 */ /* 0x000fe20003800000 */
[----:B---3--:R-:W-:-:S13]  /*a060*/  LOP3.LUT P0, RZ, R2, 0xff, RZ, 0xc0, !PT ;  /* 0x000000ff02ff7812 */ /* 0x008fda000780c0ff */
[----:B------:R-:W-:Y:S05]  /*a070*/  @P0 BRA `(.L_x_219) ;  /* 0x000000d000000947 */ /* 0x000fea0003800000 */
[----:B------:R-:W3:Y:S01]  /*a080*/  S2R R4, SR_LANEID ;  /* 0x0000000000047919 */ /* 0x000ee20000000000 */
[----:B------:R-:W-:Y:S01]  /*a090*/  VOTEU.ANY UR4, UPT, PT ;  /* 0x0000000000047886 */ /* 0x000fe200038e0100 */
[----:B-12---:R-:W-:Y:S01]  /*a0a0*/  IMAD.MOV.U32 R5, RZ, RZ, c[0x0][0x564] ;  /* 0x00015900ff057624 */ /* 0x006fe200078e00ff */
[----:B------:R-:W3:Y:S08]  /*a0b0*/  FLO.U32 R3, UR4 ;  /* 0x0000000400037d00 */ /* 0x000ef000080e0000 */
[----:B------:R-:W1:Y:S01]  /*a0c0*/  POPC R2, UR4 ;  /* 0x0000000400027d09 */ /* 0x000e620008000000 */
[----:B---3--:R-:W-:Y:S01]  /*a0d0*/  ISETP.EQ.U32.AND P0, PT, R3, R4, PT ;  /* 0x000000040300720c */ /* 0x008fe20003f02070 */
[----:B------:R-:W-:-:S12]  /*a0e0*/  IMAD.MOV.U32 R4, RZ, RZ, c[0x0][0x560] ;  /* 0x00015800ff047624 */ /* 0x000fd800078e00ff */
[----:B-1----:R1:W2:Y:S04]  /*a0f0*/  @P0 ATOMG.E.ADD.STRONG.GPU PT, R2, [R4.64], R2 ;  /* 0x00000002040209a8 */ /* 0x0022a800081ee1c8 */
[----:B-1----:R-:W1:Y:S04]  /*a100*/  S2R R4, SR_LTMASK ;  /* 0x0000000000047919 */ /* 0x002e680000003900 */
[----:B--2---:R1:W2:Y:S02]  /*a110*/  SHFL.IDX PT, R3, R2, R3, 0x1f ;  /* 0x00001f0302037589 */ /* 0x0042a400000e0000 */
[----:B-1----:R-:W-:-:S06]  /*a120*/  LOP3.LUT R2, R4, UR4, RZ, 0xc0, !PT ;  /* 0x0000000404027c12 */ /* 0x002fcc000f8ec0ff */
[----:B------:R-:W2:Y:S02]  /*a130*/  POPC R2, R2 ;  /* 0x0000000200027309 */ /* 0x000ea40000000000 */
[----:B--2---:R-:W-:-:S06]  /*a140*/  IADD3 R248, R3, c[0x0][0xc], R2 ;  /* 0x0000030003f87a10 */ /* 0x004fcc0007ffe002 */
.L_x_219:
[----:B------:R-:W-:Y:S05]  /*a150*/  BSYNC B0 ;  /* 0x0000000000007941 */ /* 0x000fea0003800000 */
.L_x_218:
[----:B------:R-:W-:Y:S01]  /*a160*/  PRMT R0, R0, 0x9910, RZ ;  /* 0x0000991000007816 */ /* 0x000fe200000000ff */
[----:B------:R-:W-:Y:S01]  /*a170*/  BSSY B1, `(.L_x_220) ;  /* 0x00002c5000017945 */ /* 0x000fe20003800000 */
[----:B------:R-:W-:Y:S02]  /*a180*/  IMAD.MOV.U32 R62, RZ, RZ, R248 ;  /* 0x000000ffff3e7224 */ /* 0x000fe400078e00f8 */
[----:B------:R-:W-:-:S13]  /*a190*/  ISETP.NE.AND P0, PT, R0, RZ, PT ;  /* 0x000000ff0000720c */ /* 0x000fda0003f05270 */
[----:B------:R-:W-:Y:S05]  /*a1a0*/  @!P0 BRA `(.L_x_221) ;  /* 0x0000206000008947 */ /* 0x000fea0003800000 */
[----:B------:R-:W3:Y:S04]  /*a1b0*/  LDL R7, [R1+0x5c] ;  /* 0x00005c0001077983 */ /* 0x000ee80000100800 */
[----:B------:R-:W4:Y:S04]  /*a1c0*/  LDL R13, [R1+0x60] ;  /* 0x00006000010d7983 */ /* 0x000f280000100800 */
[----:B--2---:R-:W2:Y:S04]  /*a1d0*/  LDL R6, [R1+0x68] ;  /* 0x0000680001067983 */ /* 0x004ea80000100800 */
[----:B------:R-:W2:Y:S04]  /*a1e0*/  LDL R12, [R1+0x64] ;  /* 0x00006400010c7983 */ /* 0x000ea80000100800 */
[----:B------:R-:W2:Y:S04]  /*a1f0*/  LDL R11, [R1+0x78] ;  /* 0x00007800010b7983 */ /* 0x000ea80000100800 */
[----:B-1----:R-:W2:Y:S04]  /*a200*/  LDL R5, [R1+0x70] ;  /* 0x0000700001057983 */ /* 0x002ea80000100800 */
[----:B------:R-:W2:Y:S04]  /*a210*/  LDL R10, [R1+0x74] ;  /* 0x00007400010a7983 */ /* 0x000ea80000100800 */
[----:B------:R-:W2:Y:S01]  /*a220*/  LDL R8, [R1+0x6c] ;  /* 0x00006c0001087983 */ /* 0x000ea20000100800 */
[----:B------:R-:W-:Y:S01]  /*a230*/  WARPSYNC 0xffffffff ;  /* 0xffffffff00007948 */ /* 0x000fe20003800000 */
[----:B------:R-:W-:-:S02]  /*a240*/  F2FP.PACK_AB R0, R59, R58 ;  /* 0x0000003a3b00723e */ /* 0x000fc400000000ff */
[----:B------:R-:W-:Y:S01]  /*a250*/  BAR.SYNC.DEFER_BLOCKING 0x1, 0x100 ;  /* 0x0044000000007b1d */ /* 0x000fe20000010000 */
[----:B------:R-:W-:Y:S02]  /*a260*/  F2FP.PACK_AB R2, R93, R92 ;  /* 0x0000005c5d02723e */ /* 0x000fe400000000ff */
[----:B------:R-:W-:Y:S02]  /*a270*/  F2FP.PACK_AB R3, R29, R28 ;  /* 0x0000001c1d03723e */ /* 0x000fe400000000ff */
[----:B------:R-:W-:Y:S01]  /*a280*/  F2FP.PACK_AB R4, R41, R40 ;  /* 0x000000282904723e */ /* 0x000fe200000000ff */
[----:B------:R-:W2:Y:S04]  /*a290*/  LDL.LU R9, [R1+0x8] ;  /* 0x0000080001097983 */ /* 0x000ea80000300800 */
[----:B---3--:R1:W-:Y:S04]  /*a2a0*/  STS [R7], R0 ;  /* 0x0000000007007388 */ /* 0x0083e80000000800 */
[----:B------:R3:W-:Y:S04]  /*a2b0*/  STS [R7+0x400], R2 ;  /* 0x0004000207007388 */ /* 0x0007e80000000800 */
[----:B----4-:R4:W-:Y:S01]  /*a2c0*/  STS [R13], R3 ;  /* 0x000000030d007388 */ /* 0x0109e20000000800 */
[----:B-1----:R-:W-:-:S02]  /*a2d0*/  F2FP.PACK_AB R0, R77, R76 ;  /* 0x0000004c4d00723e */ /* 0x002fc400000000ff */
[----:B---3--:R-:W-:-:S03]  /*a2e0*/  F2FP.PACK_AB R2, R31, R30 ;  /* 0x0000001e1f02723e */ /* 0x008fc600000000ff */
[----:B------:R1:W-:Y:S01]  /*a2f0*/  STS [R13+0x400], R0 ;  /* 0x000400000d007388 */ /* 0x0003e20000000800 */
[----:B----4-:R-:W-:-:S03]  /*a300*/  F2FP.PACK_AB R3, R55, R54 ;  /* 0x000000363703723e */ /* 0x010fc600000000ff */
[----:B--2---:R2:W-:Y:S04]  /*a310*/  STS [R6], R2 ;  /* 0x0000000206007388 */ /* 0x0045e80000000800 */
[----:B------:R3:W-:Y:S01]  /*a320*/  STS [R6+0x400], R3 ;  /* 0x0004000306007388 */ /* 0x0007e20000000800 */
[----:B-1----:R-:W-:Y:S02]  /*a330*/  F2FP.PACK_AB R0, R33, R32 ;  /* 0x000000202100723e */ /* 0x002fe400000000ff */
[----:B--2---:R-:W-:-:S03]  /*a340*/  F2FP.PACK_AB R2, R97, R96 ;  /* 0x000000606102723e */ /* 0x004fc600000000ff */
[----:B------:R1:W-:Y:S01]  /*a350*/  STS [R12], R0 ;  /* 0x000000000c007388 */ /* 0x0003e20000000800 */
[----:B---3--:R-:W-:-:S03]  /*a360*/  F2FP.PACK_AB R3, R35, R34 ;  /* 0x000000222303723e */ /* 0x008fc600000000ff */
[----:B------:R2:W-:Y:S04]  /*a370*/  STS [R12+0x400], R2 ;  /* 0x000400020c007388 */ /* 0x0005e80000000800 */
[----:B------:R3:W-:Y:S01]  /*a380*/  STS [R11], R3 ;  /* 0x000000030b007388 */ /* 0x0007e20000000800 */
[----:B-1----:R-:W-:Y:S02]  /*a390*/  F2FP.PACK_AB R0, R81, R80 ;  /* 0x000000505100723e */ /* 0x002fe400000000ff */
[----:B--2---:R-:W-:-:S03]  /*a3a0*/  F2FP.PACK_AB R2, R37, R36 ;  /* 0x000000242502723e */ /* 0x004fc600000000ff */
[----:B------:R1:W-:Y:S01]  /*a3b0*/  STS [R11+0x400], R0 ;  /* 0x000400000b007388 */ /* 0x0003e20000000800 */
[----:B---3--:R-:W-:-:S03]  /*a3c0*/  F2FP.PACK_AB R3, R57, R56 ;  /* 0x000000383903723e */ /* 0x008fc600000000ff */
[----:B------:R2:W-:Y:S04]  /*a3d0*/  STS [R5], R2 ;  /* 0x0000000205007388 */ /* 0x0005e80000000800 */
        /* <DEDUP_REMOVED lines=11> */
[----:B------:R-:W-:Y:S04]  /*a490*/  STS [R7+0x4000], R3 ;  /* 0x0040000307007388 */ /* 0x000fe80000000800 */
[----:B------:R2:W-:Y:S01]  /*a4a0*/  STS [R7+0x4400], R4 ;  /* 0x0044000407007388 */ /* 0x0005e20000000800 */
[----:B-1----:R-:W-:-:S03]  /*a4b0*/  F2FP.PACK_AB R0, R61, R60 ;  /* 0x0000003c3d00723e */ /* 0x002fc600000000ff */
[----:B--2---:R-:W2:Y:S01]  /*a4c0*/  LDL.LU R7, [R1+0xc] ;  /* 0x00000c0001077983 */ /* 0x004ea20000300800 */
[----:B------:R-:W-:Y:S02]  /*a4d0*/  F2FP.PACK_AB R4, R47, R46 ;  /* 0x0000002e2f04723e */ /* 0x000fe400000000ff */
[----:B------:R-:W-:Y:S01]  /*a4e0*/  F2FP.PACK_AB R3, R65, R64 ;  /* 0x000000404103723e */ /* 0x000fe200000000ff */
[----:B------:R1:W-:Y:S04]  /*a4f0*/  STS [R13+0x4000], R2 ;  /* 0x004000020d007388 */ /* 0x0003e80000000800 */
[----:B------:R3:W-:Y:S04]  /*a500*/  STS [R13+0x4400], R0 ;  /* 0x004400000d007388 */ /* 0x0007e80000000800 */
[----:B------:R4:W-:Y:S04]  /*a510*/  STS [R6+0x4000], R4 ;  /* 0x0040000406007388 */ /* 0x0009e80000000800 */
[----:B------:R4:W-:Y:S01]  /*a520*/  STS [R6+0x4400], R3 ;  /* 0x0044000306007388 */ /* 0x0009e20000000800 */
[----:B-1----:R-:W-:-:S02]  /*a530*/  F2FP.PACK_AB R2, R49, R48 ;  /* 0x000000303102723e */ /* 0x002fc400000000ff */
[----:B---3--:R-:W-:-:S03]  /*a540*/  F2FP.PACK_AB R0, R83, R82 ;  /* 0x000000525300723e */ /* 0x008fc600000000ff */
[----:B------:R-:W-:Y:S04]  /*a550*/  STS [R12+0x4000], R2 ;  /* 0x004000020c007388 */ /* 0x000fe80000000800 */
[----:B------:R1:W-:Y:S01]  /*a560*/  STS [R12+0x4400], R0 ;  /* 0x004400000c007388 */ /* 0x0003e20000000800 */
[----:B----4-:R-:W-:Y:S02]  /*a570*/  F2FP.PACK_AB R4, R79, R78 ;  /* 0x0000004e4f04723e */ /* 0x010fe400000000ff */
[----:B------:R-:W-:Y:S01]  /*a580*/  F2FP.PACK_AB R3, R73, R72 ;  /* 0x000000484903723e */ /* 0x000fe200000000ff */
[----:B------:R-:W3:Y:S01]  /*a590*/  LDL.LU R6, [R1+0x10] ;  /* 0x0000100001067983 */ /* 0x000ee20000300800 */
[----:B-1----:R-:W-:Y:S02]  /*a5a0*/  F2FP.PACK_AB R0, R89, R88 ;  /* 0x000000585900723e */ /* 0x002fe400000000ff */
[----:B------:R-:W-:-:S03]  /*a5b0*/  F2FP.PACK_AB R2, R75, R74 ;  /* 0x0000004a4b02723e */ /* 0x000fc600000000ff */
[----:B------:R1:W-:Y:S04]  /*a5c0*/  STS [R11+0x4000], R0 ;  /* 0x004000000b007388 */ /* 0x0003e80000000800 */
[----:B------:R-:W-:Y:S04]  /*a5d0*/  STS [R11+0x4400], R4 ;  /* 0x004400040b007388 */ /* 0x000fe80000000800 */
[----:B------:R4:W-:Y:S04]  /*a5e0*/  STS [R5+0x4000], R3 ;  /* 0x0040000305007388 */ /* 0x0009e80000000800 */
[----:B------:R4:W-:Y:S01]  /*a5f0*/  STS [R5+0x4400], R2 ;  /* 0x0044000205007388 */ /* 0x0009e20000000800 */
[----:B-1----:R-:W-:-:S05]  /*a600*/  F2FP.PACK_AB R0, R51, R50 ;  /* 0x000000323300723e */ /* 0x002fca00000000ff */
[----:B------:R1:W-:Y:S01]  /*a610*/  STS [R10+0x4000], R0 ;  /* 0x004000000a007388 */ /* 0x0003e20000000800 */
[----:B----4-:R-:W-:Y:S02]  /*a620*/  F2FP.PACK_AB R3, R27, R26 ;  /* 0x0000001a1b03723e */ /* 0x010fe400000000ff */
[----:B------:R-:W-:-:S05]  /*a630*/  F2FP.PACK_AB R2, R53, R52 ;  /* 0x000000343502723e */ /* 0x000fca00000000ff */
[----:B------:R4:W-:Y:S01]  /*a640*/  STS [R10+0x4400], R2 ;  /* 0x004400020a007388 */ /* 0x0009e20000000800 */
[----:B-1----:R-:W-:-:S05]  /*a650*/  F2FP.PACK_AB R0, R25, R24 ;  /* 0x000000181900723e */ /* 0x002fca00000000ff */
[----:B------:R1:W-:Y:S04]  /*a660*/  STS [R8+0x4000], R0 ;  /* 0x0040000008007388 */ /* 0x0003e80000000800 */
[----:B------:R2:W-:Y:S04]  /*a670*/  STS [R8+0x4400], R3 ;  /* 0x0044000308007388 */ /* 0x0005e80000000800 */
[----:B------:R-:W-:Y:S01]  /*a680*/  BAR.SYNC.DEFER_BLOCKING 0x1, 0x100 ;  /* 0x0044000000007b1d */ /* 0x000fe20000010000 */
[----:B------:R-:W-:-:S04]  /*a690*/  ISETP.NE.U32.AND P2, PT, RZ, c[0x0][0x500], PT ;  /* 0x00014000ff007a0c */ /* 0x000fc80003f45070 */
[----:B------:R-:W-:Y:S02]  /*a6a0*/  ISETP.NE.AND.EX P2, PT, RZ, c[0x0][0x504], PT, P2 ;  /* 0x00014100ff007a0c */ /* 0x000fe40003f45320 */
[----:B----4-:R-:W-:Y:S01]  /*a6b0*/  IADD3 R2, P1, R9, c[0x0][0x500], RZ ;  /* 0x0001400009027a10 */ /* 0x010fe20007f3e0ff */
[----:B-1----:R-:W-:-:S03]  /*a6c0*/  IMAD.MOV.U32 R0, RZ, RZ, RZ ;  /* 0x000000ffff007224 */ /* 0x002fc600078e00ff */
[----:B--2---:R-:W-:-:S07]  /*a6d0*/  IADD3.X R3, R7, c[0x0][0x504], RZ, P1, !PT ;  /* 0x0001410007037a10 */ /* 0x004fce0000ffe4ff */
[----:B------:R1:W5:Y:S01]  /*a6e0*/  @P2 LDG.E R0, [R2.64] ;  /* 0x0000000802002981 */ /* 0x000362000c1e1900 */
[----:B------:R-:W-:-:S04]  /*a6f0*/  ISETP.NE.U32.AND P3, PT, RZ, c[0x0][0x508], PT ;  /* 0x00014200ff007a0c */ /* 0x000fc80003f65070 */
[----:B------:R-:W-:Y:S01]  /*a700*/  ISETP.NE.AND.EX P3, PT, RZ, c[0x0][0x50c], PT, P3 ;  /* 0x00014300ff007a0c */ /* 0x000fe20003f65330 */
[----:B------:R-:W-:-:S12]  /*a710*/  IMAD.MOV.U32 R14, RZ, RZ, c[0x0][0x388] ;  /* 0x0000e200ff0e7624 */ /* 0x000fd800078e00ff */
[----:B------:R-:W-:-:S04]  /*a720*/  @P3 IADD3 R4, P0, R9, c[0x0][0x508], RZ ;  /* 0x0001420009043a10 */ /* 0x000fc80007f1e0ff */
[----:B------:R-:W-:-:S05]  /*a730*/  @P3 IADD3.X R5, R7, c[0x0][0x50c], RZ, P0, !PT ;  /* 0x0001430007053a10 */ /* 0x000fca00007fe4ff */
[----:B------:R2:W5:Y:S01]  /*a740*/  @P3 LDG.E R14, [R4.64] ;  /* 0x00000008040e3981 */ /* 0x000562000c1e1900 */
[----:B---3--:R-:W-:-:S04]  /*a750*/  ISETP.NE.AND P0, PT, R6, RZ, PT ;  /* 0x000000ff0600720c */ /* 0x008fc80003f05270 */
[----:B--2---:R-:W-:Y:S01]  /*a760*/  SEL R5, R6, c[0x0][0x3d4], P0 ;  /* 0x0000f50006057a07 */ /* 0x004fe20000000000 */
[----:B------:R-:W-:Y:S05]  /*a770*/  @P3 BRA `(.L_x_222) ;  /* 0x0000004000003947 */ /* 0x000fea0003800000 */
[----:B-1----:R-:W-:Y:S05]  /*a780*/  @!P2 BRA `(.L_x_222) ;  /* 0x000000300000a947 */ /* 0x002fea0003800000 */
[----:B------:R1:W2:Y:S04]  /*a790*/  LDG.E R4, [R2.64] ;  /* 0x0000000802047981 */ /* 0x0002a8000c1e1900 */
[----:B-1----:R-:W2:Y:S02]  /*a7a0*/  LDG.E R2, [R2.64+0x4] ;  /* 0x0000040802027981 */ /* 0x002ea4000c1e1900 */
[----:B--2--5:R-:W-:Y:S02]  /*a7b0*/  IADD3 R14, -R4, R2, RZ ;  /* 0x00000002040e7210 */ /* 0x024fe40007ffe1ff */
.L_x_222:
[----:B-1----:R-:W-:Y:S01]  /*a7c0*/  IMAD.MOV.U32 R2, RZ, RZ, 0x368 ;  /* 0x00000368ff027424 */ /* 0x002fe200078e00ff */
[----:B------:R-:W-:Y:S01]  /*a7d0*/  ISETP.GT.AND P3, PT, R5, 0x1, PT ;  /* 0x000000010500780c */ /* 0x000fe20003f64270 */
[----:B------:R-:W2:Y:S03]  /*a7e0*/  LDL.LU R7, [R1+0x4] ;  /* 0x0000040001077983 */ /* 0x000ea60000300800 */
[----:B------:R-:W-:Y:S01]  /*a7f0*/  SEL R2, R2, 0x328, P3 ;  /* 0x0000032802027807 */ /* 0x000fe20001800000 */
[----:B------:R-:W3:Y:S03]  /*a800*/  LDL R6, [R1+0xbc] ;  /* 0x0000bc0001067983 */ /* 0x000ee60000100800 */
[----:B------:R1:W4:Y:S01]  /*a810*/  LDC.64 R16, c[0x0][R2+0x168] ;  /* 0x00005a0002107b82 */ /* 0x0003220000000a00 */
[----:B------:R-:W3:Y:S04]  /*a820*/  LDL.LU R3, [R1+0x14] ;  /* 0x0000140001037983 */ /* 0x000ee80000300800 */
[----:B------:R-:W3:Y:S01]  /*a830*/  LDL R13, [R1+0x18] ;  /* 0x00001800010d7983 */ /* 0x000ee20000100800 */
[----:B------:R-:W-:-:S02]  /*a840*/  LOP3.LUT R9, R250, 0xffff, RZ, 0xc0, !PT ;  /* 0x0000fffffa097812 */ /* 0x000fc400078ec0ff */
[----:B------:R1:W2:Y:S01]  /*a850*/  LDC.64 R4, c[0x0][R2+0x170] ;  /* 0x00005c0002047b82 */ /* 0x0002a20000000a00 */
[----:B------:R-:W-:-:S04]  /*a860*/  ISETP.NE.U32.AND P0, PT, RZ, c[0x0][0x500], PT ;  /* 0x00014000ff007a0c */ /* 0x000fc80003f05070 */
[----:B------:R-:W-:-:S03]  /*a870*/  ISETP.NE.AND.EX P0, PT, RZ, c[0x0][0x504], PT, P0 ;  /* 0x00014100ff007a0c */ /* 0x000fc60003f05300 */
[----:B------:R1:W2:Y:S08]  /*a880*/  LDC.64 R18, c[0x0][R2+0x178] ;  /* 0x00005e0002127b82 */ /* 0x0002b00000000a00 */
[----:B------:R1:W2:Y:S02]  /*a890*/  LDC.64 R20, c[0x0][R2+0x160] ;  /* 0x0000580002147b82 */ /* 0x0002a40000000a00 */
[----:B-1----:R-:W-:-:S02]  /*a8a0*/  IMAD.MOV.U32 R2, RZ, RZ, c[0x0][0x4e8] ;  /* 0x00013a00ff027624 */ /* 0x002fc400078e00ff */
[----:B----4-:R-:W-:Y:S02]  /*a8b0*/  IMAD R11, R17, R9, RZ ;  /* 0x00000009110b7224 */ /* 0x010fe400078e02ff */
[----:B------:R-:W4:Y:S01]  /*a8c0*/  LDL R17, [R1+0xb8] ;  /* 0x0000b80001117983 */ /* 0x000f220000100800 */
[----:B------:R-:W-:-:S03]  /*a8d0*/  ISETP.NE.AND P2, PT, R2, 0x1, PT ;  /* 0x000000010200780c */ /* 0x000fc60003f45270 */
[----:B------:R-:W1:Y:S01]  /*a8e0*/  S2R R63, SR_TID.X ;  /* 0x00000000003f7919 */ /* 0x000e620000002100 */
[----:B--2---:R-:W-:Y:S01]  /*a8f0*/  SEL R8, R7, RZ, !P0 ;  /* 0x000000ff07087207 */ /* 0x004fe20004000000 */
[----:B---3--:R-:W-:-:S04]  /*a900*/  IMAD R10, R249, 0x80, R6 ;  /* 0x00000080f90a7824 */ /* 0x008fc800078e0206 */
[----:B------:R-:W-:Y:S01]  /*a910*/  IMAD R2, R5, R8, RZ ;  /* 0x0000000805027224 */ /* 0x000fe200078e02ff */
[----:B------:R-:W-:Y:S01]  /*a920*/  SEL R3, R3, RZ, !P0 ;  /* 0x000000ff03037207 */ /* 0x000fe20004000000 */
[----:B------:R-:W-:-:S04]  /*a930*/  IMAD.WIDE.U32 R6, R16, R9, RZ ;  /* 0x0000000910067225 */ /* 0x000fc800078e00ff */
[----:B------:R-:W-:Y:S02]  /*a940*/  IMAD R12, R4, R3, R2 ;  /* 0x00000003040c7224 */ /* 0x000fe400078e0202 */
[----:B------:R-:W-:-:S04]  /*a950*/  @P2 IMAD.HI.U32 R3, R10, c[0x0][0x4ec], RZ ;  /* 0x00013b000a032a27 */ /* 0x000fc800078e00ff */
[----:B------:R-:W-:-:S04]  /*a960*/  IMAD.WIDE.U32 R4, R4, R8, RZ ;  /* 0x0000000804047225 */ /* 0x000fc800078e00ff */
[----:B------:R-:W-:Y:S01]  /*a970*/  IMAD.MOV.U32 R2, RZ, RZ, R10 ;  /* 0x000000ffff027224 */ /* 0x000fe200078e000a */
[----:B------:R-:W-:Y:S02]  /*a980*/  @P2 SHF.R.U32.HI R2, RZ, c[0x0][0x4f0], R3 ;  /* 0x00013c00ff022a19 */ /* 0x000fe40000011603 */
[----:B------:R-:W-:Y:S02]  /*a990*/  SEL R3, R13, RZ, P3 ;  /* 0x000000ff0d037207 */ /* 0x000fe40001800000 */
[----:B-----5:R-:W-:Y:S01]  /*a9a0*/  IADD3 R15, P1, P0, R4, R6, R0 ;  /* 0x00000006040f7210 */ /* 0x020fe2000783e000 */
[----:B------:R-:W-:Y:S02]  /*a9b0*/  IMAD.IADD R6, R7, 0x1, R11 ;  /* 0x0000000107067824 */ /* 0x000fe400078e020b */
[----:B------:R-:W-:Y:S01]  /*a9c0*/  IMAD.IADD R13, R5, 0x1, R12 ;  /* 0x00000001050d7824 */ /* 0x000fe200078e020c */
[----:B------:R-:W-:Y:S01]  /*a9d0*/  SHF.R.S32.HI R12, RZ, 0x1f, R0 ;  /* 0x0000001fff0c7819 */ /* 0x000fe20000011400 */
[----:B------:R-:W-:-:S02]  /*a9e0*/  IMAD.MOV R7, RZ, RZ, -R2 ;  /* 0x000000ffff077224 */ /* 0x000fc400078e0a02 */
[-C--:B------:R-:W-:Y:S02]  /*a9f0*/  IMAD R11, R19, R3.reuse, RZ ;  /* 0x00000003130b7224 */ /* 0x080fe400078e02ff */
[----:B------:R-:W-:Y:S01]  /*aa00*/  IMAD.WIDE.U32 R4, R18, R3, RZ ;  /* 0x0000000312047225 */ /* 0x000fe200078e00ff */
[----:B------:R-:W-:-:S03]  /*aa10*/  IADD3.X R13, R13, R6, R12, P1, P0 ;  /* 0x000000060d0d7210 */ /* 0x000fc60000fe040c */
[----:B------:R-:W-:Y:S01]  /*aa20*/  IMAD R3, R7, c[0x0][0x4e8], R10 ;  /* 0x00013a0007037a24 */ /* 0x000fe200078e020a */
[----:B------:R-:W-:Y:S01]  /*aa30*/  IADD3 R4, P1, P0, R2, R15, R4 ;  /* 0x0000000f02047210 */ /* 0x000fe2000783e004 */
[----:B------:R-:W-:Y:S01]  /*aa40*/  IMAD.IADD R11, R5, 0x1, R11 ;  /* 0x00000001050b7824 */ /* 0x000fe200078e020b */
[----:B------:R-:W-:Y:S01]  /*aa50*/  SHF.R.S32.HI R5, RZ, 0x1f, R2 ;  /* 0x0000001fff057819 */ /* 0x000fe20000011402 */
[----:B------:R-:W-:Y:S01]  /*aa60*/  IMAD R2, R21, R3, RZ ;  /* 0x0000000315027224 */ /* 0x000fe200078e02ff */
[----:B------:R-:W-:Y:S02]  /*aa70*/  SHF.R.S32.HI R6, RZ, 0x1f, R3 ;  /* 0x0000001fff067819 */ /* 0x000fe40000011403 */
[----:B------:R-:W-:Y:S01]  /*aa80*/  IADD3.X R5, R5, R13, R11, P1, P0 ;  /* 0x0000000d05057210 */ /* 0x000fe20000fe040b */
[----:B------:R-:W-:Y:S02]  /*aa90*/  IMAD.MOV.U32 R7, RZ, RZ, c[0x0][0x4a8] ;  /* 0x00012a00ff077624 */ /* 0x000fe400078e00ff */
[----:B------:R-:W-:-:S02]  /*aaa0*/  IMAD R6, R20, R6, R2 ;  /* 0x0000000614067224 */ /* 0x000fc400078e0202 */
[----:B------:R-:W-:Y:S01]  /*aab0*/  IMAD.WIDE.U32 R2, R20, R3, R4 ;  /* 0x0000000314027225 */ /* 0x000fe200078e0004 */
[----:B------:R-:W-:-:S03]  /*aac0*/  SEL R4, R7, c[0x0][0x450], P3 ;  /* 0x0001140007047a07 */ /* 0x000fc60001800000 */
[----:B------:R-:W-:Y:S01]  /*aad0*/  IMAD.MOV.U32 R5, RZ, RZ, c[0x0][0x4ac] ;  /* 0x00012b00ff057624 */ /* 0x000fe200078e00ff */
[----:B-1----:R-:W-:Y:S01]  /*aae0*/  SHF.R.S32.HI R16, RZ, 0x1f, R63 ;  /* 0x0000001fff107819 */ /* 0x002fe2000001143f */
[----:B------:R-:W-:Y:S01]  /*aaf0*/  IMAD.IADD R3, R3, 0x1, R6 ;  /* 0x0000000103037824 */ /* 0x000fe200078e0206 */
[----:B------:R-:W-:Y:S02]  /*ab00*/  LEA R4, P0, R2, R4, 0x2 ;  /* 0x0000000402047211 */ /* 0x000fe400078010ff */
[----:B------:R-:W-:Y:S02]  /*ab10*/  SEL R5, R5, c[0x0][0x454], P3 ;  /* 0x0001150005057a07 */ /* 0x000fe40001800000 */
[----:B------:R-:W-:Y:S02]  /*ab20*/  LEA.HI R16, R16, R63, RZ, 0x5 ;  /* 0x0000003f10107211 */ /* 0x000fe400078f28ff */
[----:B------:R-:W-:Y:S02]  /*ab30*/  LEA.HI.X R2, R2, R5, R3, 0x2, P0 ;  /* 0x0000000502027211 */ /* 0x000fe400000f1403 */
[----:B------:R-:W-:Y:S01]  /*ab40*/  LOP3.LUT R16, R16, 0xffffffe0, RZ, 0xc0, !PT ;  /* 0xffffffe010107812 */ /* 0x000fe200078ec0ff */
[----:B------:R-:W-:Y:S04]  /*ab50*/  SHFL.IDX PT, R6, R4, RZ, 0x1c1f ;  /* 0x001c1fff04067589 */ /* 0x000fe800000e0000 */
[----:B------:R-:W1:Y:S01]  /*ab60*/  SHFL.IDX PT, R7, R2, RZ, 0x1c1f ;  /* 0x001c1fff02077589 */ /* 0x000e6200000e0000 */
[----:B------:R-:W-:-:S03]  /*ab70*/  IMAD.IADD R16, R63, 0x1, -R16 ;  /* 0x000000013f107824 */ /* 0x000fc600078e0a10 */
[----:B------:R-:W-:Y:S04]  /*ab80*/  SHFL.IDX PT, R4, R4, 0x1, 0x1c1f ;  /* 0x003c1f0004047f89 */ /* 0x000fe800000e0000 */
[----:B------:R4:W2:Y:S01]  /*ab90*/  SHFL.IDX PT, R5, R2, 0x1, 0x1c1f ;  /* 0x003c1f0002057f89 */ /* 0x0008a200000e0000 */
[----:B------:R-:W-:Y:S01]  /*aba0*/  IMAD R11, R14, c[0x0][0x4e8], RZ ;  /* 0x00013a000e0b7a24 */ /* 0x000fe200078e02ff */
[----:B------:R-:W-:Y:S01]  /*abb0*/  LOP3.LUT P0, RZ, R16, 0x3, RZ, 0xc0, !PT ;  /* 0x0000000310ff7812 */ /* 0x000fe2000780c0ff */
[----:B----4-:R-:W-:-:S05]  /*abc0*/  IMAD R2, R249, 0x80, R17 ;  /* 0x00000080f9027824 */ /* 0x010fca00078e0211 */
[C---:B------:R-:W-:Y:S02]  /*abd0*/  IADD3 R3, R2.reuse, 0x8, RZ ;  /* 0x0000000802037810 */ /* 0x040fe40007ffe0ff */
[-C--:B------:R-:W-:Y:S02]  /*abe0*/  ISETP.GE.OR P1, PT, R2, R11.reuse, P0 ;  /* 0x0000000b0200720c */ /* 0x080fe40000726670 */
[----:B------:R-:W-:-:S11]  /*abf0*/  ISETP.GE.OR P0, PT, R3, R11, P0 ;  /* 0x0000000b0300720c */ /* 0x000fd60000706670 */
[----:B-1----:R1:W-:Y:S01]  /*ac00*/  @!P1 ST.E [R6.64], R23 ;  /* 0x0000001706009985 */ /* 0x0023e2000c101908 */
[----:B------:R-:W-:-:S03]  /*ac10*/  ISETP.GE.AND P1, PT, R2, R11, PT ;  /* 0x0000000b0200720c */ /* 0x000fc60003f26270 */
[----:B--2---:R1:W-:Y:S01]  /*ac20*/  @!P0 ST.E [R4.64], R22 ;  /* 0x0000001604008985 */ /* 0x0043e2000c101908 */
[----:B------:R-:W-:Y:S01]  /*ac30*/  ISETP.GE.AND P0, PT, R3, R11, PT ;  /* 0x0000000b0300720c */ /* 0x000fe20003f06270 */
[----:B------:R-:W-:Y:S05]  /*ac40*/  @P3 BRA `(.L_x_223) ;  /* 0x0000070000003947 */ /* 0x000fea0003800000 */
[----:B------:R-:W-:Y:S01]  /*ac50*/  IMAD R12, R12, c[0x0][0x3a0], RZ ;  /* 0x0000e8000c0c7a24 */ /* 0x000fe200078e02ff */
[----:B-1----:R-:W-:Y:S01]  /*ac60*/  LEA R4, R234, R235, 0x5 ;  /* 0x000000ebea047211 */ /* 0x002fe200078e28ff */
[C---:B------:R-:W-:Y:S01]  /*ac70*/  IMAD.WIDE.U32 R2, R0.reuse, c[0x0][0x3a0], RZ ;  /* 0x0000e80000027a25 */ /* 0x040fe200078e00ff */
[----:B------:R-:W-:Y:S01]  /*ac80*/  SHF.R.S32.HI R5, RZ, 0x1f, R8 ;  /* 0x0000001fff057819 */ /* 0x000fe20000011408 */
[----:B------:R1:W2:Y:S01]  /*ac90*/  LDS.128 R16, [R201+0x80] ;  /* 0x00008000c9107984 */ /* 0x0002a20000000c00 */
[----:B------:R-:W-:Y:S01]  /*aca0*/  LEA R4, R249, R4, 0x7 ;  /* 0x00000004f9047211 */ /* 0x000fe200078e38ff */
[----:B------:R-:W-:Y:S02]  /*acb0*/  IMAD R0, R0, c[0x0][0x3a4], R12 ;  /* 0x0000e90000007a24 */ /* 0x000fe400078e020c */
[----:B------:R1:W3:Y:S01]  /*acc0*/  LDS.128 R24, [R201+0x1080] ;  /* 0x00108000c9187984 */ /* 0x0002e20000000c00 */
[----:B------:R-:W-:-:S02]  /*acd0*/  IMAD R5, R5, c[0x0][0x3f0], RZ ;  /* 0x0000fc0005057a24 */ /* 0x000fc400078e02ff */
[----:B------:R-:W-:Y:S01]  /*ace0*/  IADD3 R3, R3, R0, RZ ;  /* 0x0000000003037210 */ /* 0x000fe20007ffe0ff */
[----:B------:R-:W-:Y:S01]  /*acf0*/  @P2 IMAD.HI.U32 R6, R4, c[0x0][0x4ec], RZ ;  /* 0x00013b0004062a27 */ /* 0x000fe200078e00ff */
[----:B------:R1:W4:Y:S01]  /*ad00*/  LDS.128 R32, [R201+0x2080] ;  /* 0x00208000c9207984 */ /* 0x0003220000000c00 */
[----:B------:R-:W-:Y:S02]  /*ad10*/  MOV R0, R4 ;  /* 0x0000000400007202 */ /* 0x000fe40000000f00 */
[C---:B------:R-:W-:Y:S01]  /*ad20*/  IMAD.WIDE.U32 R2, R9.reuse, c[0x0][0x3e8], R2 ;  /* 0x0000fa0009027a25 */ /* 0x040fe200078e0002 */
[----:B------:R1:W1:Y:S01]  /*ad30*/  LDS.128 R36, [R201+0x3080] ;  /* 0x00308000c9247984 */ /* 0x0002620000000c00 */
[----:B------:R-:W-:Y:S02]  /*ad40*/  @P2 SHF.R.U32.HI R0, RZ, c[0x0][0x4f0], R6 ;  /* 0x00013c00ff002a19 */ /* 0x000fe40000011606 */
[----:B------:R-:W-:Y:S01]  /*ad50*/  IMAD R3, R9, c[0x0][0x3ec], R3 ;  /* 0x0000fb0009037a24 */ /* 0x000fe200078e0203 */
[----:B------:R1:W1:Y:S01]  /*ad60*/  LDS.128 R12, [R201+0x4080] ;  /* 0x00408000c90c7984 */ /* 0x0002620000000c00 */
[C---:B------:R-:W-:Y:S01]  /*ad70*/  IMAD R7, R8.reuse, c[0x0][0x3f4], R5 ;  /* 0x0000fd0008077a24 */ /* 0x040fe200078e0205 */
[----:B------:R-:W-:Y:S01]  /*ad80*/  SHF.R.S32.HI R6, RZ, 0x1f, R0 ;  /* 0x0000001fff067819 */ /* 0x000fe20000011400 */
[----:B------:R-:W-:Y:S01]  /*ad90*/  IMAD.WIDE.U32 R2, R8, c[0x0][0x3f0], R2 ;  /* 0x0000fc0008027a25 */ /* 0x000fe200078e0002 */
[----:B------:R1:W1:Y:S01]  /*ada0*/  LDS.128 R20, [R201+0x5080] ;  /* 0x00508000c9147984 */ /* 0x0002620000000c00 */
[----:B------:R-:W-:-:S02]  /*adb0*/  IADD3 R5, -R0, RZ, RZ ;  /* 0x000000ff00057210 */ /* 0x000fc40007ffe1ff */
[----:B------:R-:W-:Y:S01]  /*adc0*/  IMAD R6, R6, c[0x0][0x3e0], RZ ;  /* 0x0000f80006067a24 */ /* 0x000fe200078e02ff */
[----:B------:R1:W1:Y:S01]  /*add0*/  LDS.128 R28, [R201+0x6080] ;  /* 0x00608000c91c7984 */ /* 0x0002620000000c00 */
[----:B------:R-:W-:Y:S01]  /*ade0*/  IADD3 R3, R3, R7, RZ ;  /* 0x0000000703037210 */ /* 0x000fe20007ffe0ff */
[----:B------:R-:W-:Y:S02]  /*adf0*/  IMAD R4, R5, c[0x0][0x4e8], R4 ;  /* 0x00013a0005047a24 */ /* 0x000fe400078e0204 */
[----:B------:R1:W1:Y:S01]  /*ae00*/  LDS.128 R40, [R201+0x7080] ;  /* 0x00708000c9287984 */ /* 0x0002620000000c00 */
[C---:B------:R-:W-:Y:S02]  /*ae10*/  IMAD R5, R0.reuse, c[0x0][0x3e4], R6 ;  /* 0x0000f90000057a24 */ /* 0x040fe400078e0206 */
[----:B------:R-:W-:Y:S01]  /*ae20*/  IMAD.WIDE.U32 R2, R0, c[0x0][0x3e0], R2 ;  /* 0x0000f80000027a25 */ /* 0x000fe200078e0002 */
[----:B------:R-:W-:-:S04]  /*ae30*/  SHF.R.S32.HI R0, RZ, 0x1f, R4 ;  /* 0x0000001fff007819 */ /* 0x000fc80000011404 */
[----:B------:R-:W-:Y:S01]  /*ae40*/  IADD3 R3, R3, R5, RZ ;  /* 0x0000000503037210 */ /* 0x000fe20007ffe0ff */
[----:B------:R-:W-:-:S04]  /*ae50*/  IMAD R0, R0, c[0x0][0x3d8], RZ ;  /* 0x0000f60000007a24 */ /* 0x000fc800078e02ff */
[----:B------:R-:W-:-:S04]  /*ae60*/  IMAD.WIDE.U32 R2, R4, c[0x0][0x3d8], R2 ;  /* 0x0000f60004027a25 */ /* 0x000fc800078e0002 */
[----:B------:R-:W-:Y:S01]  /*ae70*/  IMAD R0, R4, c[0x0][0x3dc], R0 ;  /* 0x0000f70004007a24 */ /* 0x000fe200078e0200 */
[----:B------:R-:W-:-:S04]  /*ae80*/  LEA R9, P0, R2, c[0x0][0x380], 0x1 ;  /* 0x0000e00002097a11 */ /* 0x000fc800078008ff */
[----:B------:R-:W-:-:S04]  /*ae90*/  IADD3 R0, R3, R0, RZ ;  /* 0x0000000003007210 */ /* 0x000fc80007ffe0ff */
[----:B------:R-:W-:Y:S01]  /*aea0*/  LEA.HI.X R7, R2, c[0x0][0x384], R0, 0x1, P0 ;  /* 0x0000e10002077a11 */ /* 0x000fe200000f0c00 */
[----:B------:R-:W-:Y:S05]  /*aeb0*/  BRA.DIV ~URZ, `(.L_x_224) ;  /* 0x00003a927f007947 */ /* 0x000fea000b800000 */
[----:B--234-:R2:W3:Y:S02]  /*aec0*/  SHFL.IDX PT, R8, R7, RZ, 0x181f ;  /* 0x00181fff07087589 */ /* 0x01c4e400000e0000 */
.L_x_300:
[----:B------:R-:W-:Y:S05]  /*aed0*/  BRA.DIV ~URZ, `(.L_x_225) ;  /* 0x00003ae27f007947 */ /* 0x000fea000b800000 */
[----:B------:R4:W2:Y:S02]  /*aee0*/  SHFL.IDX PT, R0, R9, RZ, 0x181f ;  /* 0x00181fff09007589 */ /* 0x0008a400000e0000 */
.L_x_301:
[----:B------:R-:W-:Y:S01]  /*aef0*/  LEA R6, R249, R235, 0x7 ;  /* 0x000000ebf9067211 */ /* 0x000fe200078e38ff */
[----:B------:R-:W-:Y:S03]  /*af00*/  BSSY B0, `(.L_x_226) ;  /* 0x000000d000007945 */ /* 0x000fe60003800000 */
[----:B------:R-:W-:-:S13]  /*af10*/  ISETP.GE.AND P0, PT, R6, R11, PT ;  /* 0x0000000b0600720c */ /* 0x000fda0003f06270 */
[----:B------:R-:W-:Y:S05]  /*af20*/  @P0 BRA `(.L_x_227) ;  /* 0x000000a000000947 */ /* 0x000fea0003800000 */
[----:B------:R-:W-:Y:S02]  /*af30*/  ISETP.GE.AND P3, PT, R231, c[0x0][0x3c8], PT ;  /* 0x0000f200e7007a0c */ /* 0x000fe40003f66270 */
[----:B------:R-:W-:Y:S02]  /*af40*/  ISETP.GE.AND P2, PT, R238, c[0x0][0x3c8], PT ;  /* 0x0000f200ee007a0c */ /* 0x000fe40003f46270 */
[----:B------:R-:W-:Y:S02]  /*af50*/  SHF.R.S32.HI R44, RZ, 0x1f, R231 ;  /* 0x0000001fff2c7819 */ /* 0x000fe400000114e7 */
[----:B------:R-:W-:-:S07]  /*af60*/  SHF.R.S32.HI R10, RZ, 0x1f, R238 ;  /* 0x0000001fff0a7819 */ /* 0x000fce00000114ee */
[CC--:B--2---:R-:W-:Y:S02]  /*af70*/  @!P3 LEA R4, P1, R231.reuse, R0.reuse, 0x1 ;  /* 0x00000000e704b211 */ /* 0x0c4fe400078208ff */
[C---:B------:R-:W-:Y:S02]  /*af80*/  @!P2 LEA R2, P0, R238.reuse, R0, 0x1 ;  /* 0x00000000ee02a211 */ /* 0x040fe400078008ff */
[-C--:B---3--:R-:W-:Y:S02]  /*af90*/  @!P3 LEA.HI.X R5, R231, R8.reuse, R44, 0x1, P1 ;  /* 0x00000008e705b211 */ /* 0x088fe400008f0c2c */
[----:B------:R-:W-:-:S03]  /*afa0*/  @!P2 LEA.HI.X R3, R238, R8, R10, 0x1, P0 ;  /* 0x00000008ee03a211 */ /* 0x000fc600000f0c0a */
[----:B------:R2:W-:Y:S04]  /*afb0*/  @!P3 ST.E.128 [R4.64], R16 ;  /* 0x000000100400b985 */ /* 0x0005e8000c101d08 */
[----:B-1----:R2:W-:Y:S02]  /*afc0*/  @!P2 ST.E.128 [R2.64], R12 ;  /* 0x0000000c0200a985 */ /* 0x0025e4000c101d08 */
.L_x_227:
[----:B------:R-:W-:Y:S05]  /*afd0*/  BSYNC B0 ;  /* 0x0000000000007941 */ /* 0x000fea0003800000 */
.L_x_226:
[----:B------:R-:W-:Y:S05]  /*afe0*/  BRA.DIV ~URZ, `(.L_x_228) ;  /* 0x00003a427f007947 */ /* 0x000fea000b800000 */
[----:B---3--:R3:W4:Y:S04]  /*aff0*/  SHFL.IDX PT, R8, R7, 0x1, 0x181f ;  /* 0x00381f0007087f89 */ /* 0x00872800000e0000 */
[----:B--2---:R3:W2:Y:S02]  /*b000*/  SHFL.IDX PT, R0, R9, 0x1, 0x181f ;  /* 0x00381f0009007f89 */ /* 0x0046a400000e0000 */
.L_x_302:
[----:B------:R-:W-:Y:S01]  /*b010*/  IADD3 R2, R6, 0x20, RZ ;  /* 0x0000002006027810 */ /* 0x000fe20007ffe0ff */
[----:B------:R-:W-:Y:S03]  /*b020*/  BSSY B0, `(.L_x_229) ;  /* 0x000000d000007945 */ /* 0x000fe60003800000 */
[----:B------:R-:W-:-:S13]  /*b030*/  ISETP.GE.AND P0, PT, R2, R11, PT ;  /* 0x0000000b0200720c */ /* 0x000fda0003f06270 */
[----:B------:R-:W-:Y:S05]  /*b040*/  @P0 BRA `(.L_x_230) ;  /* 0x000000a000000947 */ /* 0x000fea0003800000 */
[----:B------:R-:W-:Y:S02]  /*b050*/  ISETP.GE.AND P1, PT, R231, c[0x0][0x3c8], PT ;  /* 0x0000f200e7007a0c */ /* 0x000fe40003f26270 */
[----:B------:R-:W-:Y:S02]  /*b060*/  ISETP.GE.AND P0, PT, R238, c[0x0][0x3c8], PT ;  /* 0x0000f200ee007a0c */ /* 0x000fe40003f06270 */
[----:B-1----:R-:W-:Y:S02]  /*b070*/  SHF.R.S32.HI R12, RZ, 0x1f, R231 ;  /* 0x0000001fff0c7819 */ /* 0x002fe400000114e7 */
[----:B------:R-:W-:-:S07]  /*b080*/  SHF.R.S32.HI R10, RZ, 0x1f, R238 ;  /* 0x0000001fff0a7819 */ /* 0x000fce00000114ee */
[CC--:B--2---:R-:W-:Y:S02]  /*b090*/  @!P1 LEA R4, P3, R231.reuse, R0.reuse, 0x1 ;  /* 0x00000000e7049211 */ /* 0x0c4fe400078608ff */
[C---:B------:R-:W-:Y:S02]  /*b0a0*/  @!P0 LEA R2, P2, R238.reuse, R0, 0x1 ;  /* 0x00000000ee028211 */ /* 0x040fe400078408ff */
[-C--:B----4-:R-:W-:Y:S02]  /*b0b0*/  @!P1 LEA.HI.X R5, R231, R8.reuse, R12, 0x1, P3 ;  /* 0x00000008e7059211 */ /* 0x090fe400018f0c0c */
[----:B------:R-:W-:-:S03]  /*b0c0*/  @!P0 LEA.HI.X R3, R238, R8, R10, 0x1, P2 ;  /* 0x00000008ee038211 */ /* 0x000fc600010f0c0a */
[----:B------:R1:W-:Y:S04]  /*b0d0*/  @!P1 ST.E.128 [R4.64], R24 ;  /* 0x0000001804009985 */ /* 0x0003e8000c101d08 */
[----:B------:R1:W-:Y:S02]  /*b0e0*/  @!P0 ST.E.128 [R2.64], R20 ;  /* 0x0000001402008985 */ /* 0x0003e4000c101d08 */
.L_x_230:
[----:B------:R-:W-:Y:S05]  /*b0f0*/  BSYNC B0 ;  /* 0x0000000000007941 */ /* 0x000fea0003800000 */
.L_x_229:
[----:B------:R-:W-:Y:S05]  /*b100*/  BRA.DIV ~URZ, `(.L_x_231) ;  /* 0x000039f27f007947 */ /* 0x000fea000b800000 */
[----:B----4-:R4:W3:Y:S02]  /*b110*/  SHFL.IDX PT, R8, R7, 0x2, 0x181f ;  /* 0x00581f0007087f89 */ /* 0x0108e400000e0000 */
.L_x_303:
[----:B------:R-:W-:Y:S05]  /*b120*/  BRA.DIV ~URZ, `(.L_x_232) ;  /* 0x00003a427f007947 */ /* 0x000fea000b800000 */
[----:B--2---:R2:W4:Y:S02]  /*b130*/  SHFL.IDX PT, R0, R9, 0x2, 0x181f ;  /* 0x00581f0009007f89 */ /* 0x00452400000e0000 */
.L_x_304:
[----:B-1----:R-:W-:Y:S01]  /*b140*/  IADD3 R2, R6, 0x40, RZ ;  /* 0x0000004006027810 */ /* 0x002fe20007ffe0ff */
[----:B------:R-:W-:Y:S03]  /*b150*/  BSSY B0, `(.L_x_233) ;  /* 0x000000d000007945 */ /* 0x000fe60003800000 */
[----:B------:R-:W-:-:S13]  /*b160*/  ISETP.GE.AND P0, PT, R2, R11, PT ;  /* 0x0000000b0200720c */ /* 0x000fda0003f06270 */
[----:B------:R-:W-:Y:S05]  /*b170*/  @P0 BRA `(.L_x_234) ;  /* 0x000000a000000947 */ /* 0x000fea0003800000 */
[----:B------:R-:W-:Y:S02]  /*b180*/  ISETP.GE.AND P1, PT, R231, c[0x0][0x3c8], PT ;  /* 0x0000f200e7007a0c */ /* 0x000fe40003f26270 */
[----:B------:R-:W-:Y:S02]  /*b190*/  ISETP.GE.AND P0, PT, R238, c[0x0][0x3c8], PT ;  /* 0x0000f200ee007a0c */ /* 0x000fe40003f06270 */
[----:B------:R-:W-:Y:S02]  /*b1a0*/  SHF.R.S32.HI R12, RZ, 0x1f, R231 ;  /* 0x0000001fff0c7819 */ /* 0x000fe400000114e7 */
[----:B------:R-:W-:-:S07]  /*b1b0*/  SHF.R.S32.HI R10, RZ, 0x1f, R238 ;  /* 0x0000001fff0a7819 */ /* 0x000fce00000114ee */
[CC--:B----4-:R-:W-:Y:S02]  /*b1c0*/  @!P1 LEA R4, P3, R231.reuse, R0.reuse, 0x1 ;  /* 0x00000000e7049211 */ /* 0x0d0fe400078608ff */
[C---:B------:R-:W-:Y:S02]  /*b1d0*/  @!P0 LEA R2, P2, R238.reuse, R0, 0x1 ;  /* 0x00000000ee028211 */ /* 0x040fe400078408ff */
[-C--:B---3--:R-:W-:Y:S02]  /*b1e0*/  @!P1 LEA.HI.X R5, R231, R8.reuse, R12, 0x1, P3 ;  /* 0x00000008e7059211 */ /* 0x088fe400018f0c0c */
[----:B------:R-:W-:-:S03]  /*b1f0*/  @!P0 LEA.HI.X R3, R238, R8, R10, 0x1, P2 ;  /* 0x00000008ee038211 */ /* 0x000fc600010f0c0a */
[----:B------:R1:W-:Y:S04]  /*b200*/  @!P1 ST.E.128 [R4.64], R32 ;  /* 0x0000002004009985 */ /* 0x0003e8000c101d08 */
[----:B------:R1:W-:Y:S02]  /*b210*/  @!P0 ST.E.128 [R2.64], R28 ;  /* 0x0000001c02008985 */ /* 0x0003e4000c101d08 */
.L_x_234:
[----:B------:R-:W-:Y:S05]  /*b220*/  BSYNC B0 ;  /* 0x0000000000007941 */ /* 0x000fea0003800000 */
.L_x_233:
[----:B------:R-:W-:Y:S05]  /*b230*/  BRA.DIV ~URZ, `(.L_x_235) ;  /* 0x000039a27f007947 */ /* 0x000fea000b800000 */
[----:B---34-:R-:W3:Y:S04]  /*b240*/  SHFL.IDX PT, R7, R7, 0x3, 0x181f ;  /* 0x00781f0007077f89 */ /* 0x018ee800000e0000 */
[----:B------:R4:W1:Y:S02]  /*b250*/  SHFL.IDX PT, R0, R9, 0x3, 0x181f ;  /* 0x00781f0009007f89 */ /* 0x00086400000e0000 */
.L_x_305:
[----:B-1----:R-:W-:-:S04]  /*b260*/  IADD3 R2, R6, 0x60, RZ ;  /* 0x0000006006027810 */ /* 0x002fc80007ffe0ff */
[----:B------:R-:W-:-:S13]  /*b270*/  ISETP.GE.AND P0, PT, R2, R11, PT ;  /* 0x0000000b0200720c */ /* 0x000fda0003f06270 */
[----:B------:R-:W-:Y:S05]  /*b280*/  @P0 BRA `(.L_x_236) ;  /* 0x00001b3000000947 */ /* 0x000fea0003800000 */
[----:B------:R-:W-:Y:S02]  /*b290*/  ISETP.GE.AND P0, PT, R231, c[0x0][0x3c8], PT ;  /* 0x0000f200e7007a0c */ /* 0x000fe40003f06270 */
[----:B------:R-:W-:-:S11]  /*b2a0*/  SHF.R.S32.HI R4, RZ, 0x1f, R231 ;  /* 0x0000001fff047819 */ /* 0x000fd600000114e7 */
[----:B------:R-:W-:-:S04]  /*b2b0*/  @!P0 LEA R2, P1, R231, R0, 0x1 ;  /* 0x00000000e7028211 */ /* 0x000fc800078208ff */
[----:B---3--:R-:W-:-:S05]  /*b2c0*/  @!P0 LEA.HI.X R3, R231, R7, R4, 0x1, P1 ;  /* 0x00000007e7038211 */ /* 0x008fca00008f0c04 */
[----:B------:R1:W-:Y:S01]  /*b2d0*/  @!P0 ST.E.128 [R2.64], R36 ;  /* 0x0000002402008985 */ /* 0x0003e2000c101d08 */
[----:B------:R-:W-:-:S13]  /*b2e0*/  ISETP.GE.AND P0, PT, R238, c[0x0][0x3c8], PT ;  /* 0x0000f200ee007a0c */ /* 0x000fda0003f06270 */
[----:B------:R-:W-:Y:S05]  /*b2f0*/  @P0 BRA `(.L_x_236) ;  /* 0x00001ac000000947 */ /* 0x000fea0003800000 */
[----:B------:R-:W-:Y:S02]  /*b300*/  SHF.R.S32.HI R4, RZ, 0x1f, R238 ;  /* 0x0000001fff047819 */ /* 0x000fe400000114ee */
[----:B-1----:R-:W-:-:S04]  /*b310*/  LEA R2, P0, R238, R0, 0x1 ;  /* 0x00000000ee027211 */ /* 0x002fc800078008ff */
[----:B------:R-:W-:-:S05]  /*b320*/  LEA.HI.X R3, R238, R7, R4, 0x1, P0 ;  /* 0x00000007ee037211 */ /* 0x000fca00000f0c04 */
[----:B------:R1:W-:Y:S01]  /*b330*/  ST.E.128 [R2.64], R40 ;  /* 0x0000002802007985 */ /* 0x0003e2000c101d08 */
[----:B------:R-:W-:Y:S05]  /*b340*/  BRA `(.L_x_236) ;  /* 0x00001a7000007947 */ /* 0x000fea0003800000 */
.L_x_223:
[----:B-1----:R-:W2:Y:S01]  /*b350*/  LDL.LU R6, [R1+0x18] ;  /* 0x0000180001067983 */ /* 0x002ea20000300800 */
[----:B------:R-:W-:Y:S02]  /*b360*/  IMAD R12, R12, c[0x0][0x408], RZ ;  /* 0x000102000c0c7a24 */ /* 0x000fe400078e02ff */
[----:B------:R-:W-:-:S04]  /*b370*/  IMAD.WIDE.U32 R2, R0, c[0x0][0x408], RZ ;  /* 0x0001020000027a25 */ /* 0x000fc800078e00ff */
[----:B------:R-:W-:Y:S02]  /*b380*/  IMAD R0, R0, c[0x0][0x40c], R12 ;  /* 0x0001030000007a24 */ /* 0x000fe400078e020c */
[----:B------:R-:W-:-:S03]  /*b390*/  @P2 IMAD.HI.U32 R5, R10, c[0x0][0x4ec], RZ ;  /* 0x00013b000a052a27 */ /* 0x000fc600078e00ff */
[----:B------:R-:W-:Y:S02]  /*b3a0*/  IADD3 R3, R3, R0, RZ ;  /* 0x0000000003037210 */ /* 0x000fe40007ffe0ff */
[----:B------:R-:W-:-:S03]  /*b3b0*/  SHF.R.S32.HI R0, RZ, 0x1f, R8 ;  /* 0x0000001fff007819 */ /* 0x000fc60000011408 */
[----:B------:R-:W-:-:S04]  /*b3c0*/  IMAD.WIDE.U32 R2, R9, c[0x0][0x438], R2 ;  /* 0x00010e0009027a25 */ /* 0x000fc800078e0002 */
[----:B------:R-:W-:Y:S02]  /*b3d0*/  IMAD R0, R0, c[0x0][0x440], RZ ;  /* 0x0001100000007a24 */ /* 0x000fe400078e02ff */
[----:B------:R-:W-:Y:S02]  /*b3e0*/  IMAD R3, R9, c[0x0][0x43c], R3 ;  /* 0x00010f0009037a24 */ /* 0x000fe400078e0203 */
[C---:B------:R-:W-:Y:S01]  /*b3f0*/  IMAD R4, R8.reuse, c[0x0][0x444], R0 ;  /* 0x0001110008047a24 */ /* 0x040fe200078e0200 */
[----:B------:R-:W-:Y:S01]  /*b400*/  MOV R0, R10 ;  /* 0x0000000a00007202 */ /* 0x000fe20000000f00 */
[----:B------:R-:W-:Y:S01]  /*b410*/  IMAD.WIDE.U32 R2, R8, c[0x0][0x440], R2 ;  /* 0x0001100008027a25 */ /* 0x000fe200078e0002 */
[----:B------:R-:W-:-:S04]  /*b420*/  @P2 SHF.R.U32.HI R0, RZ, c[0x0][0x4f0], R5 ;  /* 0x00013c00ff002a19 */ /* 0x000fc80000011605 */
[----:B------:R-:W-:Y:S02]  /*b430*/  IADD3 R3, R3, R4, RZ ;  /* 0x0000000403037210 */ /* 0x000fe40007ffe0ff */
[----:B------:R-:W-:Y:S02]  /*b440*/  SHF.R.S32.HI R5, RZ, 0x1f, R0 ;  /* 0x0000001fff057819 */ /* 0x000fe40000011400 */
[----:B------:R-:W-:-:S03]  /*b450*/  IADD3 R4, -R0, RZ, RZ ;  /* 0x000000ff00047210 */ /* 0x000fc60007ffe1ff */
[----:B------:R-:W-:Y:S02]  /*b460*/  IMAD R5, R5, c[0x0][0x430], RZ ;  /* 0x00010c0005057a24 */ /* 0x000fe400078e02ff */
[----:B------:R-:W-:Y:S02]  /*b470*/  IMAD R4, R4, c[0x0][0x4e8], R10 ;  /* 0x00013a0004047a24 */ /* 0x000fe400078e020a */
[----:B------:R-:W-:Y:S02]  /*b480*/  IMAD R5, R0, c[0x0][0x434], R5 ;  /* 0x00010d0000057a24 */ /* 0x000fe400078e0205 */
[----:B--2---:R-:W-:-:S04]  /*b490*/  IMAD.WIDE.U32 R2, R6, c[0x0][0x448], R2 ;  /* 0x0001120006027a25 */ /* 0x004fc800078e0002 */
[----:B------:R-:W-:-:S04]  /*b4a0*/  IMAD R3, R6, c[0x0][0x44c], R3 ;  /* 0x0001130006037a24 */ /* 0x000fc800078e0203 */
        /* <DEDUP_REMOVED lines=10> */
[----:B------:R1:W2:Y:S02]  /*b550*/  SHFL.IDX PT, R4, R5, RZ, 0x1c1f ;  /* 0x001c1fff05047589 */ /* 0x0002a400000e0000 */
.L_x_306:
[----:B------:R-:W-:Y:S05]  /*b560*/  BRA.DIV ~URZ, `(.L_x_238) ;  /* 0x000037b27f007947 */ /* 0x000fea000b800000 */
[----:B------:R3:W4:Y:S02]  /*b570*/  SHFL.IDX PT, R0, R12, RZ, 0x1c1f ;  /* 0x001c1fff0c007589 */ /* 0x00072400000e0000 */
.L_x_307:
[----:B------:R-:W-:Y:S01]  /*b580*/  BSSY B0, `(.L_x_239) ;  /* 0x0000062000007945 */ /* 0x000fe20003800000 */
[----:B------:R-:W-:Y:S05]  /*b590*/  @P1 BRA `(.L_x_240) ;  /* 0x0000060000001947 */ /* 0x000fea0003800000 */
[----:B------:R-:W5:Y:S04]  /*b5a0*/  LDL R20, [R1+0x58] ;  /* 0x0000580001147983 */ /* 0x000f680000100800 */
[----:B---3--:R-:W3:Y:S04]  /*b5b0*/  LDL R17, [R1+0x54] ;  /* 0x0000540001117983 */ /* 0x008ee80000100800 */
[----:B----4-:R-:W4:Y:S04]  /*b5c0*/  LDL R9, [R1+0x50] ;  /* 0x0000500001097983 */ /* 0x010f280000100800 */
[----:B--2---:R-:W2:Y:S04]  /*b5d0*/  LDL R13, [R1+0x4c] ;  /* 0x00004c00010d7983 */ /* 0x004ea80000100800 */
[----:B------:R-:W2:Y:S04]  /*b5e0*/  LDL R19, [R1+0xb4] ;  /* 0x0000b40001137983 */ /* 0x000ea80000100800 */
        /* <DEDUP_REMOVED lines=12> */
[----:B------:R-:W2:Y:S01]  /*b6b0*/  LDL R22, [R1+0x90] ;  /* 0x0000900001167983 */ /* 0x000ea20000100800 */
[----:B-----5:R-:W-:-:S02]  /*b6c0*/  ISETP.GE.AND P4, PT, R20, c[0x0][0x3c8], PT ;  /* 0x0000f20014007a0c */ /* 0x020fc40003f86270 */
[----:B---3--:R-:W-:Y:S02]  /*b6d0*/  ISETP.GE.AND P2, PT, R17, c[0x0][0x3c8], PT ;  /* 0x0000f20011007a0c */ /* 0x008fe40003f46270 */
[----:B----4-:R-:W-:-:S09]  /*b6e0*/  ISETP.GE.AND P5, PT, R9, c[0x0][0x3c8], PT ;  /* 0x0000f20009007a0c */ /* 0x010fd20003fa6270 */
[----:B------:R-:W-:Y:S02]  /*b6f0*/  @!P4 IMAD.MOV.U32 R6, RZ, RZ, R0 ;  /* 0x000000ffff06c224 */ /* 0x000fe400078e0000 */
[----:B------:R-:W-:-:S04]  /*b700*/  @!P4 IMAD.MOV.U32 R7, RZ, RZ, R4 ;  /* 0x000000ffff07c224 */ /* 0x000fc800078e0004 */
[----:B------:R-:W-:Y:S01]  /*b710*/  @!P4 IMAD.WIDE R6, R20, 0x4, R6 ;  /* 0x000000041406c825 */ /* 0x000fe200078e0206 */
[----:B--2---:R-:W-:Y:S01]  /*b720*/  ISETP.GE.AND P1, PT, R13, c[0x0][0x3c8], PT ;  /* 0x0000f2000d007a0c */ /* 0x004fe20003f26270 */
[----:B------:R-:W2:Y:S01]  /*b730*/  LDL R20, [R1+0x88] ;  /* 0x0000880001147983 */ /* 0x000ea20000100800 */
[----:B------:R-:W-:-:S03]  /*b740*/  @!P2 LEA R2, P3, R17, R0, 0x2 ;  /* 0x000000001102a211 */ /* 0x000fc600078610ff */
[----:B------:R3:W-:Y:S01]  /*b750*/  @!P4 ST.E.64 [R6.64], R58 ;  /* 0x0000003a0600c985 */ /* 0x0007e2000c101b08 */
[----:B------:R-:W-:-:S03]  /*b760*/  @!P2 LEA.HI.X R3, R17, R4, R19, 0x2, P3 ;  /* 0x000000041103a211 */ /* 0x000fc600018f1413 */
[----:B------:R-:W4:Y:S04]  /*b770*/  LDL R19, [R1+0x28] ;  /* 0x0000280001137983 */ /* 0x000f280000100800 */
[----:B------:R5:W-:Y:S01]  /*b780*/  @!P2 ST.E.64 [R2.64], R28 ;  /* 0x0000001c0200a985 */ /* 0x000be2000c101b08 */
[----:B------:R-:W-:Y:S02]  /*b790*/  ISETP.GE.AND P2, PT, R11, c[0x0][0x3c8], PT ;  /* 0x0000f2000b007a0c */ /* 0x000fe40003f46270 */
[----:B------:R-:W-:Y:S01]  /*b7a0*/  ISETP.GE.AND P6, PT, R16, c[0x0][0x3c8], PT ;  /* 0x0000f20010007a0c */ /* 0x000fe20003fc6270 */
[----:B------:R-:W2:Y:S01]  /*b7b0*/  LDL R17, [R1+0x24] ;  /* 0x0000240001117983 */ /* 0x000ea20000100800 */
[----:B---3--:R-:W-:-:S04]  /*b7c0*/  @!P5 LEA R6, P4, R9, R0, 0x2 ;  /* 0x000000000906d211 */ /* 0x008fc800078810ff */
[----:B------:R-:W-:Y:S02]  /*b7d0*/  @!P5 LEA.HI.X R7, R9, R4, R10, 0x2, P4 ;  /* 0x000000040907d211 */ /* 0x000fe400020f140a */
[----:B------:R-:W3:Y:S01]  /*b7e0*/  LDL R9, [R1+0x9c] ;  /* 0x00009c0001097983 */ /* 0x000ee20000100800 */
[----:B-----5:R-:W-:-:S03]  /*b7f0*/  @!P1 LEA R2, P3, R13, R0, 0x2 ;  /* 0x000000000d029211 */ /* 0x020fc600078610ff */
[----:B------:R-:W5:Y:S04]  /*b800*/  LDL R10, [R1+0x2c] ;  /* 0x00002c00010a7983 */ /* 0x000f680000100800 */
[----:B------:R-:W2:Y:S01]  /*b810*/  LDL R29, [R1+0x98] ;  /* 0x00009800011d7983 */ /* 0x000ea20000100800 */
[----:B------:R-:W-:-:S03]  /*b820*/  @!P1 LEA.HI.X R3, R13, R4, R15, 0x2, P3 ;  /* 0x000000040d039211 */ /* 0x000fc600018f140f */
[----:B------:R-:W4:Y:S04]  /*b830*/  LDL R28, [R1+0x94] ;  /* 0x00009400011c7983 */ /* 0x000f280000100800 */
[----:B------:R-:W-:Y:S04]  /*b840*/  @!P5 ST.E.64 [R6.64], R30 ;  /* 0x0000001e0600d985 */ /* 0x000fe8000c101b08 */
[----:B------:R1:W-:Y:S04]  /*b850*/  @!P1 ST.E.64 [R2.64], R32 ;  /* 0x0000002002009985 */ /* 0x0003e8000c101b08 */
[----:B------:R-:W4:Y:S04]  /*b860*/  LDL R15, [R1+0x20] ;  /* 0x00002000010f7983 */ /* 0x000f280000100800 */
[----:B------:R-:W4:Y:S01]  /*b870*/  LDL R13, [R1+0x1c] ;  /* 0x00001c00010d7983 */ /* 0x000f220000100800 */
[----:B-1----:R-:W-:-:S04]  /*b880*/  @!P2 LEA R2, P3, R11, R0, 0x2 ;  /* 0x000000000b02a211 */ /* 0x002fc800078610ff */
[----:B------:R-:W-:Y:S02]  /*b890*/  @!P2 LEA.HI.X R3, R11, R4, R14, 0x2, P3 ;  /* 0x000000040b03a211 */ /* 0x000fe400018f140e */
[----:B------:R-:W4:Y:S01]  /*b8a0*/  LDL R11, [R1+0x8c] ;  /* 0x00008c00010b7983 */ /* 0x000f220000100800 */
[----:B------:R-:W-:-:S03]  /*b8b0*/  @!P6 LEA R6, P4, R16, R0, 0x2 ;  /* 0x000000001006e211 */ /* 0x000fc600078810ff */
[----:B------:R-:W4:Y:S01]  /*b8c0*/  LDL R14, [R1+0x7c] ;  /* 0x00007c00010e7983 */ /* 0x000f220000100800 */
[----:B------:R-:W-:-:S03]  /*b8d0*/  @!P6 LEA.HI.X R7, R16, R4, R18, 0x2, P4 ;  /* 0x000000041007e211 */ /* 0x000fc600020f1412 */
[----:B------:R-:W4:Y:S04]  /*b8e0*/  LDL R18, [R1+0x84] ;  /* 0x0000840001127983 */ /* 0x000f280000100800 */
[----:B------:R-:W4:Y:S01]  /*b8f0*/  LDL R16, [R1+0x80] ;  /* 0x0000800001107983 */ /* 0x000f220000100800 */
[----:B------:R-:W-:Y:S02]  /*b900*/  ISETP.GE.AND P5, PT, R66, c[0x0][0x3c8], PT ;  /* 0x0000f20042007a0c */ /* 0x000fe40003fa6270 */
[----:B------:R-:W-:Y:S01]  /*b910*/  ISETP.GE.AND P1, PT, R8, c[0x0][0x3c8], PT ;  /* 0x0000f20008007a0c */ /* 0x000fe20003f26270 */
[----:B------:R1:W-:Y:S01]  /*b920*/  @!P6 ST.E.64 [R6.64], R34 ;  /* 0x000000220600e985 */ /* 0x0003e2000c101b08 */
[----:B------:R-:W-:Y:S02]  /*b930*/  ISETP.GE.AND P6, PT, R63, c[0x0][0x3c8], PT ;  /* 0x0000f2003f007a0c */ /* 0x000fe40003fc6270 */
[----:B------:R-:W-:Y:S01]  /*b940*/  ISETP.GE.AND P4, PT, R23, c[0x0][0x3c8], PT ;  /* 0x0000f20017007a0c */ /* 0x000fe20003f86270 */
[----:B------:R1:W-:Y:S06]  /*b950*/  @!P2 ST.E.64 [R2.64], R36 ;  /* 0x000000240200a985 */ /* 0x0003ec000c101b08 */
[----:B-1----:R-:W-:-:S02]  /*b960*/  @!P5 LEA R6, P3, R66, R0, 0x2 ;  /* 0x000000004206d211 */ /* 0x002fc400078610ff */
[----:B------:R-:W-:Y:S02]  /*b970*/  @!P1 LEA R2, P2, R8, R0, 0x2 ;  /* 0x0000000008029211 */ /* 0x000fe400078410ff */
[----:B------:R-:W-:Y:S02]  /*b980*/  @!P5 LEA.HI.X R7, R66, R4, R67, 0x2, P3 ;  /* 0x000000044207d211 */ /* 0x000fe400018f1443 */
[----:B------:R-:W-:-:S03]  /*b990*/  ISETP.GE.AND P3, PT, R21, c[0x0][0x3c8], PT ;  /* 0x0000f20015007a0c */ /* 0x000fc60003f66270 */
[----:B------:R1:W-:Y:S01]  /*b9a0*/  @!P5 ST.E.64 [R6.64], R38 ;  /* 0x000000260600d985 */ /* 0x0003e2000c101b08 */
[----:B---3--:R-:W-:Y:S02]  /*b9b0*/  @!P1 LEA.HI.X R3, R8, R4, R9, 0x2, P2 ;  /* 0x0000000408039211 */ /* 0x008fe400010f1409 */
[----:B------:R-:W-:-:S03]  /*b9c0*/  @!P6 LEA R8, P2, R63, R0, 0x2 ;  /* 0x000000003f08e211 */ /* 0x000fc600078410ff */
[----:B------:R3:W-:Y:S01]  /*b9d0*/  @!P1 ST.E.64 [R2.64], R40 ;  /* 0x0000002802009985 */ /* 0x0007e2000c101b08 */
[----:B-----5:R-:W-:Y:S02]  /*b9e0*/  ISETP.GE.AND P1, PT, R10, c[0x0][0x3c8], PT ;  /* 0x0000f2000a007a0c */ /* 0x020fe40003f26270 */
[----:B--2---:R-:W-:Y:S02]  /*b9f0*/  @!P6 LEA.HI.X R9, R63, R4, R29, 0x2, P2 ;  /* 0x000000043f09e211 */ /* 0x004fe400010f141d */
[----:B-1----:R-:W-:-:S03]  /*ba00*/  @!P3 LEA R6, P2, R21, R0, 0x2 ;  /* 0x000000001506b211 */ /* 0x002fc600078410ff */
[----:B------:R-:W-:Y:S01]  /*ba10*/  @!P6 ST.E.64 [R8.64], R70 ;  /* 0x000000460800e985 */ /* 0x000fe2000c101b08 */
[----:B----4-:R-:W-:Y:S02]  /*ba20*/  ISETP.GE.AND P6, PT, R19, c[0x0][0x3c8], PT ;  /* 0x0000f20013007a0c */ /* 0x010fe40003fc6270 */
[----:B------:R-:W-:Y:S02]  /*ba30*/  @!P3 LEA.HI.X R7, R21, R4, R22, 0x2, P2 ;  /* 0x000000041507b211 */ /* 0x000fe400010f1416 */
[----:B---3--:R-:W-:-:S04]  /*ba40*/  @!P4 LEA R2, P5, R23, R0, 0x2 ;  /* 0x000000001702c211 */ /* 0x008fc800078a10ff */
[----:B------:R-:W-:Y:S02]  /*ba50*/  @!P4 LEA.HI.X R3, R23, R4, R28, 0x2, P5 ;  /* 0x000000041703c211 */ /* 0x000fe400028f141c */
[----:B------:R-:W-:-:S03]  /*ba60*/  ISETP.GE.AND P5, PT, R17, c[0x0][0x3c8], PT ;  /* 0x0000f20011007a0c */ /* 0x000fc60003fa6270 */
[----:B------:R1:W-:Y:S01]  /*ba70*/  @!P4 ST.E.64 [R2.64], R44 ;  /* 0x0000002c0200c985 */ /* 0x0003e2000c101b08 */
[----:B------:R-:W-:-:S03]  /*ba80*/  ISETP.GE.AND P4, PT, R15, c[0x0][0x3c8], PT ;  /* 0x0000f2000f007a0c */ /* 0x000fc60003f86270 */
[----:B------:R2:W-:Y:S01]  /*ba90*/  @!P3 ST.E.64 [R6.64], R46 ;  /* 0x0000002e0600b985 */ /* 0x0005e2000c101b08 */
[----:B------:R-:W-:Y:S02]  /*baa0*/  ISETP.GE.AND P3, PT, R13, c[0x0][0x3c8], PT ;  /* 0x0000f2000d007a0c */ /* 0x000fe40003f66270 */
[----:B-1----:R-:W-:-:S04]  /*bab0*/  @!P1 LEA R2, P2, R10, R0, 0x2 ;  /* 0x000000000a029211 */ /* 0x002fc800078410ff */
[----:B------:R-:W-:Y:S02]  /*bac0*/  @!P1 LEA.HI.X R3, R10, R4, R11, 0x2, P2 ;  /* 0x000000040a039211 */ /* 0x000fe400010f140b */
[----:B------:R-:W-:-:S03]  /*bad0*/  @!P6 LEA R10, P2, R19, R0, 0x2 ;  /* 0x00000000130ae211 */ /* 0x000fc600078410ff */
[----:B------:R1:W-:Y:S01]  /*bae0*/  @!P1 ST.E.64 [R2.64], R48 ;  /* 0x0000003002009985 */ /* 0x0003e2000c101b08 */
[----:B------:R-:W-:Y:S02]  /*baf0*/  @!P5 LEA R8, P1, R17, R0, 0x2 ;  /* 0x000000001108d211 */ /* 0x000fe400078210ff */
[----:B------:R-:W-:Y:S02]  /*bb00*/  @!P6 LEA.HI.X R11, R19, R4, R20, 0x2, P2 ;  /* 0x00000004130be211 */ /* 0x000fe400010f1414 */
[----:B--2---:R-:W-:Y:S02]  /*bb10*/  @!P4 LEA R6, P2, R15, R0, 0x2 ;  /* 0x000000000f06c211 */ /* 0x004fe400078410ff */
[-C--:B------:R-:W-:Y:S02]  /*bb20*/  @!P5 LEA.HI.X R9, R17, R4.reuse, R18, 0x2, P1 ;  /* 0x000000041109d211 */ /* 0x080fe400008f1412 */
[----:B------:R-:W-:Y:S01]  /*bb30*/  @!P4 LEA.HI.X R7, R15, R4, R16, 0x2, P2 ;  /* 0x000000040f07c211 */ /* 0x000fe200010f1410 */
[----:B------:R2:W-:Y:S04]  /*bb40*/  @!P6 ST.E.64 [R10.64], R88 ;  /* 0x000000580a00e985 */ /* 0x0005e8000c101b08 */
[----:B------:R2:W-:Y:S04]  /*bb50*/  @!P5 ST.E.64 [R8.64], R72 ;  /* 0x000000480800d985 */ /* 0x0005e8000c101b08 */
[----:B------:R2:W-:Y:S01]  /*bb60*/  @!P4 ST.E.64 [R6.64], R50 ;  /* 0x000000320600c985 */ /* 0x0005e2000c101b08 */
[----:B-1----:R-:W-:-:S04]  /*bb70*/  @!P3 LEA R2, P1, R13, R0, 0x2 ;  /* 0x000000000d02b211 */ /* 0x002fc800078210ff */
[----:B------:R-:W-:-:S05]  /*bb80*/  @!P3 LEA.HI.X R3, R13, R4, R14, 0x2, P1 ;  /* 0x000000040d03b211 */ /* 0x000fca00008f140e */
[----:B------:R2:W-:Y:S04]  /*bb90*/  @!P3 ST.E.64 [R2.64], R24 ;  /* 0x000000180200b985 */ /* 0x0005e8000c101b08 */
.L_x_240:
[----:B------:R-:W-:Y:S05]  /*bba0*/  BSYNC B0 ;  /* 0x0000000000007941 */ /* 0x000fea0003800000 */
.L_x_239:
[----:B------:R-:W-:Y:S05]  /*bbb0*/  BRA.DIV ~URZ, `(.L_x_241) ;  /* 0x000031d27f007947 */ /* 0x000fea000b800000 */
[----:B--2---:R2:W1:Y:S04]  /*bbc0*/  SHFL.IDX PT, R4, R5, 0x1, 0x1c1f ;  /* 0x003c1f0005047f89 */ /* 0x00446800000e0000 */
[----:B----4-:R2:W4:Y:S02]  /*bbd0*/  SHFL.IDX PT, R0, R12, 0x1, 0x1c1f ;  /* 0x003c1f000c007f89 */ /* 0x01052400000e0000 */
.L_x_308:
[----:B------:R-:W-:Y:S05]  /*bbe0*/  @P0 BRA `(.L_x_236) ;  /* 0x000011d000000947 */ /* 0x000fea0003800000 */
[----:B------:R-:W5:Y:S04]  /*bbf0*/  LDL R10, [R1+0x50] ;  /* 0x00005000010a7983 */ /* 0x000f680000100800 */
[----:B--2---:R-:W2:Y:S04]  /*bc00*/  LDL R18, [R1+0x58] ;  /* 0x0000580001127983 */ /* 0x004ea80000100800 */
[----:B---3--:R-:W3:Y:S04]  /*bc10*/  LDL R14, [R1+0x54] ;  /* 0x00005400010e7983 */ /* 0x008ee80000100800 */
[----:B----4-:R-:W4:Y:S04]  /*bc20*/  LDL R12, [R1+0xb0] ;  /* 0x0000b000010c7983 */ /* 0x010f280000100800 */
[----:B------:R-:W4:Y:S04]  /*bc30*/  LDL R11, [R1+0x4c] ;  /* 0x00004c00010b7983 */ /* 0x000f280000100800 */
[----:B------:R-:W4:Y:S04]  /*bc40*/  LDL R16, [R1+0xb4] ;  /* 0x0000b40001107983 */ /* 0x000f280000100800 */
[----:B------:R-:W4:Y:S04]  /*bc50*/  LDL R15, [R1+0x48] ;  /* 0x00004800010f7983 */ /* 0x000f280000100800 */
[----:B-1----:R-:W4:Y:S04]  /*bc60*/  LDL R5, [R1+0x44] ;  /* 0x0000440001057983 */ /* 0x002f280000100800 */
[----:B------:R-:W4:Y:S04]  /*bc70*/  LDL R19, [R1+0xac] ;  /* 0x0000ac0001137983 */ /* 0x000f280000100800 */
        /* <DEDUP_REMOVED lines=9> */
[----:B------:R-:W4:Y:S01]  /*bd10*/  LDL R21, [R1+0x94] ;  /* 0x0000940001157983 */ /* 0x000f220000100800 */
[----:B-----5:R-:W-:-:S02]  /*bd20*/  ISETP.GE.AND P0, PT, R10, c[0x0][0x3c8], PT ;  /* 0x0000f2000a007a0c */ /* 0x020fc40003f06270 */
[----:B--2---:R-:W-:Y:S02]  /*bd30*/  ISETP.GE.AND P2, PT, R18, c[0x0][0x3c8], PT ;  /* 0x0000f20012007a0c */ /* 0x004fe40003f46270 */
[----:B---3--:R-:W-:-:S09]  /*bd40*/  ISETP.GE.AND P1, PT, R14, c[0x0][0x3c8], PT ;  /* 0x0000f2000e007a0c */ /* 0x008fd20003f26270 */
[C---:B------:R-:W-:Y:S02]  /*bd50*/  @!P0 LEA R2, P6, R10.reuse, R0, 0x2 ;  /* 0x000000000a028211 */ /* 0x040fe400078c10ff */
[----:B----4-:R-:W-:Y:S02]  /*bd60*/  ISETP.GE.AND P5, PT, R11, c[0x0][0x3c8], PT ;  /* 0x0000f2000b007a0c */ /* 0x010fe40003fa6270 */
[----:B------:R-:W-:Y:S01]  /*bd70*/  @!P0 LEA.HI.X R3, R10, R4, R12, 0x2, P6 ;  /* 0x000000040a038211 */ /* 0x000fe200030f140c */
[----:B------:R-:W-:Y:S01]  /*bd80*/  @!P2 IMAD.MOV.U32 R8, RZ, RZ, R0 ;  /* 0x000000ffff08a224 */ /* 0x000fe200078e0000 */
[----:B------:R-:W2:Y:S01]  /*bd90*/  LDL R10, [R1+0x30] ;  /* 0x00003000010a7983 */ /* 0x000ea20000100800 */
[----:B------:R-:W-:Y:S01]  /*bda0*/  @!P2 IMAD.MOV.U32 R9, RZ, RZ, R4 ;  /* 0x000000ffff09a224 */ /* 0x000fe200078e0004 */
[----:B------:R-:W-:Y:S02]  /*bdb0*/  @!P1 LEA R6, P3, R14, R0, 0x2 ;  /* 0x000000000e069211 */ /* 0x000fe400078610ff */
[----:B------:R-:W-:Y:S01]  /*bdc0*/  ISETP.GE.AND P4, PT, R15, c[0x0][0x3c8], PT ;  /* 0x0000f2000f007a0c */ /* 0x000fe20003f86270 */
[----:B------:R-:W-:Y:S01]  /*bdd0*/  @!P2 IMAD.WIDE R8, R18, 0x4, R8 ;  /* 0x000000041208a825 */ /* 0x000fe200078e0208 */
[----:B------:R-:W3:Y:S01]  /*bde0*/  LDL R12, [R1+0x20] ;  /* 0x00002000010c7983 */ /* 0x000ee20000100800 */
[----:B------:R-:W-:-:S03]  /*bdf0*/  @!P1 LEA.HI.X R7, R14, R4, R16, 0x2, P3 ;  /* 0x000000040e079211 */ /* 0x000fc600018f1410 */
[----:B------:R-:W4:Y:S01]  /*be00*/  LDL R18, [R1+0x2c] ;  /* 0x00002c0001127983 */ /* 0x000f220000100800 */
[----:B------:R-:W-:-:S03]  /*be10*/  ISETP.GE.AND P3, PT, R5, c[0x0][0x3c8], PT ;  /* 0x0000f20005007a0c */ /* 0x000fc60003f66270 */
[----:B------:R-:W5:Y:S04]  /*be20*/  LDL R16, [R1+0x28] ;  /* 0x0000280001107983 */ /* 0x000f680000100800 */
[----:B------:R-:W5:Y:S04]  /*be30*/  LDL R14, [R1+0x24] ;  /* 0x00002400010e7983 */ /* 0x000f680000100800 */
[----:B------:R1:W-:Y:S04]  /*be40*/  @!P2 ST.E.64 [R8.64], R92 ;  /* 0x0000005c0800a985 */ /* 0x0003e8000c101b08 */
[----:B------:R1:W-:Y:S04]  /*be50*/  @!P1 ST.E.64 [R6.64], R76 ;  /* 0x0000004c06009985 */ /* 0x0003e8000c101b08 */
[----:B------:R1:W-:Y:S02]  /*be60*/  @!P0 ST.E.64 [R2.64], R54 ;  /* 0x0000003602008985 */ /* 0x0003e4000c101b08 */
[----:B-1----:R-:W-:-:S04]  /*be70*/  @!P5 LEA R8, P6, R11, R0, 0x2 ;  /* 0x000000000b08d211 */ /* 0x002fc800078c10ff */
[----:B------:R-:W-:Y:S02]  /*be80*/  @!P5 LEA.HI.X R9, R11, R4, R19, 0x2, P6 ;  /* 0x000000040b09d211 */ /* 0x000fe400030f1413 */
[----:B------:R-:W5:Y:S01]  /*be90*/  LDL R11, [R1+0x90] ;  /* 0x00009000010b7983 */ /* 0x000f620000100800 */
[-C--:B------:R-:W-:Y:S02]  /*bea0*/  @!P4 LEA R6, P0, R15, R0.reuse, 0x2 ;  /* 0x000000000f06c211 */ /* 0x080fe400078010ff */
[----:B------:R-:W-:Y:S01]  /*beb0*/  @!P3 LEA R2, P6, R5, R0, 0x2 ;  /* 0x000000000502b211 */ /* 0x000fe200078c10ff */
[----:B------:R-:W5:Y:S01]  /*bec0*/  LDL R19, [R1+0x8c] ;  /* 0x00008c0001137983 */ /* 0x000f620000100800 */
[-C--:B------:R-:W-:Y:S02]  /*bed0*/  @!P4 LEA.HI.X R7, R15, R4.reuse, R17, 0x2, P0 ;  /* 0x000000040f07c211 */ /* 0x080fe400000f1411 */
[----:B------:R-:W-:Y:S01]  /*bee0*/  @!P3 LEA.HI.X R3, R5, R4, R13, 0x2, P6 ;  /* 0x000000040503b211 */ /* 0x000fe200030f140d */
[----:B------:R-:W5:Y:S04]  /*bef0*/  LDL R17, [R1+0x88] ;  /* 0x0000880001117983 */ /* 0x000f680000100800 */
[----:B------:R-:W5:Y:S04]  /*bf00*/  LDL R15, [R1+0x84] ;  /* 0x00008400010f7983 */ /* 0x000f680000100800 */
[----:B------:R-:W5:Y:S04]  /*bf10*/  LDL R13, [R1+0x80] ;  /* 0x00008000010d7983 */ /* 0x000f680000100800 */
[----:B------:R-:W5:Y:S01]  /*bf20*/  LDL R5, [R1+0x1c] ;  /* 0x00001c0001057983 */ /* 0x000f620000100800 */
[----:B------:R-:W-:-:S02]  /*bf30*/  ISETP.GE.AND P2, PT, R28, c[0x0][0x3c8], PT ;  /* 0x0000f2001c007a0c */ /* 0x000fc40003f46270 */
[----:B------:R-:W-:Y:S02]  /*bf40*/  ISETP.GE.AND P1, PT, R24, c[0x0][0x3c8], PT ;  /* 0x0000f20018007a0c */ /* 0x000fe40003f26270 */
[----:B------:R-:W-:Y:S01]  /*bf50*/  ISETP.GE.AND P0, PT, R22, c[0x0][0x3c8], PT ;  /* 0x0000f20016007a0c */ /* 0x000fe20003f06270 */
[----:B------:R1:W-:Y:S04]  /*bf60*/  @!P5 ST.E.64 [R8.64], R96 ;  /* 0x000000600800d985 */ /* 0x0003e8000c101b08 */
[----:B------:R1:W-:Y:S01]  /*bf70*/  @!P4 ST.E.64 [R6.64], R80 ;  /* 0x000000500600c985 */ /* 0x0003e2000c101b08 */
[----:B------:R-:W-:-:S03]  /*bf80*/  ISETP.GE.AND P4, PT, R20, c[0x0][0x3c8], PT ;  /* 0x0000f20014007a0c */ /* 0x000fc60003f86270 */
[----:B------:R1:W-:Y:S02]  /*bf90*/  @!P3 ST.E.64 [R2.64], R56 ;  /* 0x000000380200b985 */ /* 0x0003e4000c101b08 */
[-C--:B-1----:R-:W-:Y:S02]  /*bfa0*/  @!P2 LEA R8, P5, R28, R0.reuse, 0x2 ;  /* 0x000000001c08a211 */ /* 0x082fe400078a10ff */
[----:B------:R-:W-:Y:S02]  /*bfb0*/  @!P1 LEA R6, P6, R24, R0, 0x2 ;  /* 0x0000000018069211 */ /* 0x000fe400078c10ff */
[----:B------:R-:W-:Y:S02]  /*bfc0*/  @!P2 LEA.HI.X R9, R28, R4, R29, 0x2, P5 ;  /* 0x000000041c09a211 */ /* 0x000fe400028f141d */
[----:B------:R-:W-:Y:S02]  /*bfd0*/  @!P0 LEA R2, P3, R22, R0, 0x2 ;  /* 0x0000000016028211 */ /* 0x000fe400078610ff */
[----:B------:R-:W-:-:S02]  /*bfe0*/  @!P1 LEA.HI.X R7, R24, R4, R25, 0x2, P6 ;  /* 0x0000000418079211 */ /* 0x000fc400030f1419 */
[----:B------:R-:W-:Y:S01]  /*bff0*/  @!P0 LEA.HI.X R3, R22, R4, R23, 0x2, P3 ;  /* 0x0000000416038211 */ /* 0x000fe200018f1417 */
[----:B------:R-:W-:Y:S04]  /*c000*/  @!P2 ST.E.64 [R8.64], R102 ;  /* 0x000000660800a985 */ /* 0x000fe8000c101b08 */
[----:B------:R1:W-:Y:S04]  /*c010*/  @!P1 ST.E.64 [R6.64], R84 ;  /* 0x0000005406009985 */ /* 0x0003e8000c101b08 */
[----:B------:R2:W-:Y:S01]  /*c020*/  @!P0 ST.E.64 [R2.64], R42 ;  /* 0x0000002a02008985 */ /* 0x0005e2000c101b08 */
[----:B-1----:R-:W-:-:S04]  /*c030*/  @!P4 LEA R6, P0, R20, R0, 0x2 ;  /* 0x000000001406c211 */ /* 0x002fc800078010ff */
[----:B------:R-:W-:-:S05]  /*c040*/  @!P4 LEA.HI.X R7, R20, R4, R21, 0x2, P0 ;  /* 0x000000041407c211 */ /* 0x000fca00000f1415 */
[----:B------:R1:W-:Y:S01]  /*c050*/  @!P4 ST.E.64 [R6.64], R60 ;  /* 0x0000003c0600c985 */ /* 0x0003e2000c101b08 */
[----:B--2---:R-:W-:Y:S02]  /*c060*/  ISETP.GE.AND P5, PT, R10, c[0x0][0x3c8], PT ;  /* 0x0000f2000a007a0c */ /* 0x004fe40003fa6270 */
[----:B----4-:R-:W-:Y:S02]  /*c070*/  ISETP.GE.AND P3, PT, R18, c[0x0][0x3c8], PT ;  /* 0x0000f20012007a0c */ /* 0x010fe40003f66270 */
[----:B---3--:R-:W-:Y:S02]  /*c080*/  ISETP.GE.AND P0, PT, R12, c[0x0][0x3c8], PT ;  /* 0x0000f2000c007a0c */ /* 0x008fe40003f06270 */
[----:B-----5:R-:W-:Y:S02]  /*c090*/  ISETP.GE.AND P2, PT, R16, c[0x0][0x3c8], PT ;  /* 0x0000f20010007a0c */ /* 0x020fe40003f46270 */
[----:B------:R-:W-:-:S05]  /*c0a0*/  ISETP.GE.AND P1, PT, R14, c[0x0][0x3c8], PT ;  /* 0x0000f2000e007a0c */ /* 0x000fca0003f26270 */
[----:B------:R-:W-:-:S04]  /*c0b0*/  @!P5 LEA R2, P6, R10, R0, 0x2 ;  /* 0x000000000a02d211 */ /* 0x000fc800078c10ff */
[----:B------:R-:W-:Y:S02]  /*c0c0*/  @!P5 LEA.HI.X R3, R10, R4, R11, 0x2, P6 ;  /* 0x000000040a03d211 */ /* 0x000fe400030f140b */
[-C--:B------:R-:W-:Y:S02]  /*c0d0*/  @!P3 LEA R10, P4, R18, R0.reuse, 0x2 ;  /* 0x00000000120ab211 */ /* 0x080fe400078810ff */
[-C--:B------:R-:W-:Y:S01]  /*c0e0*/  @!P2 LEA R8, P6, R16, R0.reuse, 0x2 ;  /* 0x000000001008a211 */ /* 0x080fe200078c10ff */
[----:B------:R2:W-:Y:S01]  /*c0f0*/  @!P5 ST.E.64 [R2.64], R64 ;  /* 0x000000400200d985 */ /* 0x0005e2000c101b08 */
[----:B-1----:R-:W-:Y:S02]  /*c100*/  @!P1 LEA R6, P5, R14, R0, 0x2 ;  /* 0x000000000e069211 */ /* 0x002fe400078a10ff */
[-C--:B------:R-:W-:Y:S02]  /*c110*/  @!P3 LEA.HI.X R11, R18, R4.reuse, R19, 0x2, P4 ;  /* 0x00000004120bb211 */ /* 0x080fe400020f1413 */
[----:B------:R-:W-:-:S02]  /*c120*/  @!P2 LEA.HI.X R9, R16, R4, R17, 0x2, P6 ;  /* 0x000000041009a211 */ /* 0x000fc400030f1411 */
[----:B------:R-:W-:Y:S01]  /*c130*/  @!P1 LEA.HI.X R7, R14, R4, R15, 0x2, P5 ;  /* 0x000000040e079211 */ /* 0x000fe200028f140f */
[----:B------:R1:W-:Y:S04]  /*c140*/  @!P3 ST.E.64 [R10.64], R82 ;  /* 0x000000520a00b985 */ /* 0x0003e8000c101b08 */
[----:B------:R1:W-:Y:S04]  /*c150*/  @!P2 ST.E.64 [R8.64], R78 ;  /* 0x0000004e0800a985 */ /* 0x0003e8000c101b08 */
[----:B------:R1:W-:Y:S01]  /*c160*/  @!P1 ST.E.64 [R6.64], R74 ;  /* 0x0000004a06009985 */ /* 0x0003e2000c101b08 */
[----:B--2---:R-:W-:-:S04]  /*c170*/  @!P0 LEA R2, P4, R12, R0, 0x2 ;  /* 0x000000000c028211 */ /* 0x004fc800078810ff */
[----:B------:R-:W-:-:S05]  /*c180*/  @!P0 LEA.HI.X R3, R12, R4, R13, 0x2, P4 ;  /* 0x000000040c038211 */ /* 0x000fca00020f140d */
[----:B------:R1:W-:Y:S01]  /*c190*/  @!P0 ST.E.64 [R2.64], R52 ;  /* 0x0000003402008985 */ /* 0x0003e2000c101b08 */
[----:B------:R-:W-:-:S13]  /*c1a0*/  ISETP.GE.AND P0, PT, R5, c[0x0][0x3c8], PT ;  /* 0x0000f20005007a0c */ /* 0x000fda0003f06270 */
[----:B------:R-:W-:Y:S05]  /*c1b0*/  @P0 BRA `(.L_x_236) ;  /* 0x00000c0000000947 */ /* 0x000fea0003800000 */
[----:B------:R-:W2:Y:S01]  /*c1c0*/  LDL R12, [R1+0x7c] ;  /* 0x00007c00010c7983 */ /* 0x000ea20000100800 */
[----:B-1----:R-:W-:-:S04]  /*c1d0*/  LEA R2, P0, R5, R0, 0x2 ;  /* 0x0000000005027211 */ /* 0x002fc800078010ff */
[----:B--2---:R-:W-:-:S05]  /*c1e0*/  LEA.HI.X R3, R5, R4, R12, 0x2, P0 ;  /* 0x0000000405037211 */ /* 0x004fca00000f140c */
[----:B------:R1:W-:Y:S01]  /*c1f0*/  ST.E.64 [R2.64], R26 ;  /* 0x0000001a02007985 */ /* 0x0003e2000c101b08 */
[----:B------:R-:W-:Y:S05]  /*c200*/  BRA `(.L_x_236) ;  /* 0x00000bb000007947 */ /* 0x000fea0003800000 */
.L_x_221:
[----:B------:R-:W3:Y:S04]  /*c210*/  LDL.LU R4, [R1+0x8] ;  /* 0x0000080001047983 */ /* 0x000ee80000300800 */
[----:B------:R-:W4:Y:S01]  /*c220*/  LDL.LU R6, [R1+0xc] ;  /* 0x00000c0001067983 */ /* 0x000f220000300800 */
[----:B------:R-:W-:Y:S02]  /*c230*/  ISETP.NE.U32.AND P1, PT, RZ, c[0x0][0x508], PT ;  /* 0x00014200ff007a0c */ /* 0x000fe40003f25070 */
[----:B------:R-:W-:Y:S01]  /*c240*/  ISETP.NE.U32.AND P3, PT, RZ, c[0x0][0x500], PT ;  /* 0x00014000ff007a0c */ /* 0x000fe20003f65070 */
[----:B--2---:R-:W2:Y:S01]  /*c250*/  LDL.LU R0, [R1+0x10] ;  /* 0x0000100001007983 */ /* 0x004ea20000300800 */
[----:B------:R-:W-:Y:S01]  /*c260*/  ISETP.NE.AND.EX P1, PT, RZ, c[0x0][0x50c], PT, P1 ;  /* 0x00014300ff007a0c */ /* 0x000fe20003f25310 */
[----:B------:R-:W-:Y:S01]  /*c270*/  IMAD.MOV.U32 R8, RZ, RZ, RZ ;  /* 0x000000ffff087224 */ /* 0x000fe200078e00ff */
[----:B------:R-:W-:Y:S01]  /*c280*/  ISETP.NE.AND.EX P3, PT, RZ, c[0x0][0x504], PT, P3 ;  /* 0x00014100ff007a0c */ /* 0x000fe20003f65330 */
[----:B------:R-:W-:Y:S01]  /*c290*/  IMAD.MOV.U32 R20, RZ, RZ, c[0x0][0x388] ;  /* 0x0000e200ff147624 */ /* 0x000fe200078e00ff */
[----:B---3--:R-:W-:-:S09]  /*c2a0*/  IADD3 R2, P2, R4, c[0x0][0x500], RZ ;  /* 0x0001400004027a10 */ /* 0x008fd20007f5e0ff */
[----:B------:R-:W-:Y:S02]  /*c2b0*/  @P1 IADD3 R4, P0, R4, c[0x0][0x508], RZ ;  /* 0x0001420004041a10 */ /* 0x000fe40007f1e0ff */
[C---:B----4-:R-:W-:Y:S02]  /*c2c0*/  IADD3.X R3, R6.reuse, c[0x0][0x504], RZ, P2, !PT ;  /* 0x0001410006037a10 */ /* 0x050fe400017fe4ff */
[----:B-1----:R-:W-:-:S03]  /*c2d0*/  @P1 IADD3.X R5, R6, c[0x0][0x50c], RZ, P0, !PT ;  /* 0x0001430006051a10 */ /* 0x002fc600007fe4ff */
[----:B------:R1:W5:Y:S04]  /*c2e0*/  @P3 LDG.E R8, [R2.64] ;  /* 0x0000000802083981 */ /* 0x000368000c1e1900 */
[----:B------:R1:W5:Y:S01]  /*c2f0*/  @P1 LDG.E R20, [R4.64] ;  /* 0x0000000804141981 */ /* 0x000362000c1e1900 */
[----:B--2---:R-:W-:-:S04]  /*c300*/  ISETP.NE.AND P0, PT, R0, RZ, PT ;  /* 0x000000ff0000720c */ /* 0x004fc80003f05270 */
[----:B------:R-:W-:Y:S01]  /*c310*/  SEL R19, R0, c[0x0][0x3d4], P0 ;  /* 0x0000f50000137a07 */ /* 0x000fe20000000000 */
[----:B------:R-:W-:Y:S05]  /*c320*/  @P1 BRA `(.L_x_242) ;  /* 0x0000004000001947 */ /* 0x000fea0003800000 */
[----:B------:R-:W-:Y:S05]  /*c330*/  @!P3 BRA `(.L_x_242) ;  /* 0x000000300000b947 */ /* 0x000fea0003800000 */
[----:B------:R2:W3:Y:S04]  /*c340*/  LDG.E R0, [R2.64] ;  /* 0x0000000802007981 */ /* 0x0004e8000c1e1900 */
[----:B-12---:R-:W3:Y:S02]  /*c350*/  LDG.E R2, [R2.64+0x4] ;  /* 0x0000040802027981 */ /* 0x006ee4000c1e1900 */
[----:B---3-5:R-:W-:Y:S02]  /*c360*/  IADD3 R20, -R0, R2, RZ ;  /* 0x0000000200147210 */ /* 0x028fe40007ffe1ff */
.L_x_242:
[----:B-1----:R-:W2:Y:S04]  /*c370*/  LDL.LU R3, [R1+0x4] ;  /* 0x0000040001037983 */ /* 0x002ea80000300800 */
[----:B------:R-:W3:Y:S01]  /*c380*/  LDL.LU R0, [R1+0x14] ;  /* 0x0000140001007983 */ /* 0x000ee20000300800 */
[----:B------:R-:W-:Y:S01]  /*c390*/  BSSY B0, `(.L_x_243) ;  /* 0x0000038000007945 */ /* 0x000fe20003800000 */
[----:B------:R-:W-:-:S02]  /*c3a0*/  LOP3.LUT R9, R250, 0xffff, RZ, 0xc0, !PT ;  /* 0x0000fffffa097812 */ /* 0x000fc400078ec0ff */
[----:B------:R-:W1:Y:S01]  /*c3b0*/  S2R R2, SR_TID.X ;  /* 0x0000000000027919 */ /* 0x000e620000002100 */
[----:B-----5:R-:W-:Y:S02]  /*c3c0*/  SHF.R.S32.HI R18, RZ, 0x1f, R8 ;  /* 0x0000001fff127819 */ /* 0x020fe40000011408 */
[----:B-1----:R-:W-:Y:S02]  /*c3d0*/  ISETP.GT.AND P0, PT, R2, 0x7f, PT ;  /* 0x0000007f0200780c */ /* 0x002fe40003f04270 */
[----:B--2---:R-:W-:Y:S02]  /*c3e0*/  SEL R15, R3, RZ, !P3 ;  /* 0x000000ff030f7207 */ /* 0x004fe40005800000 */
[----:B---3--:R-:W-:-:S09]  /*c3f0*/  SEL R21, R0, RZ, !P3 ;  /* 0x000000ff00157207 */ /* 0x008fd20005800000 */
[----:B------:R-:W-:Y:S05]  /*c400*/  @P0 BRA `(.L_x_244) ;  /* 0x0000030000000947 */ /* 0x000fea0003800000 */
[----:B------:R-:W-:Y:S01]  /*c410*/  IMAD R0, R20, c[0x0][0x4e8], RZ ;  /* 0x00013a0014007a24 */ /* 0x000fe200078e02ff */
[----:B------:R-:W-:-:S04]  /*c420*/  LEA R14, R249, R2, 0x7 ;  /* 0x00000002f90e7211 */ /* 0x000fc800078e38ff */
[----:B------:R-:W-:-:S13]  /*c430*/  ISETP.GE.AND P0, PT, R14, R0, PT ;  /* 0x000000000e00720c */ /* 0x000fda0003f06270 */
[----:B------:R-:W-:Y:S05]  /*c440*/  @P0 BRA `(.L_x_244) ;  /* 0x000002c000000947 */ /* 0x000fea0003800000 */
[----:B------:R-:W2:Y:S01]  /*c450*/  LDL.LU R22, [R1+0x18] ;  /* 0x0000180001167983 */ /* 0x000ea20000300800 */
[----:B------:R-:W-:Y:S01]  /*c460*/  IMAD.MOV.U32 R0, RZ, RZ, 0x368 ;  /* 0x00000368ff007424 */ /* 0x000fe200078e00ff */
[----:B------:R-:W-:-:S04]  /*c470*/  ISETP.GT.AND P2, PT, R19, 0x1, PT ;  /* 0x000000011300780c */ /* 0x000fc80003f44270 */
[----:B------:R-:W-:-:S04]  /*c480*/  SEL R0, R0, 0x328, P2 ;  /* 0x0000032800007807 */ /* 0x000fc80001000000 */
[----:B------:R1:W3:Y:S08]  /*c490*/  LDC.64 R6, c[0x0][R0+0x170] ;  /* 0x00005c0000067b82 */ /* 0x0002f00000000a00 */
[----:B------:R1:W4:Y:S08]  /*c4a0*/  LDC.64 R4, c[0x0][R0+0x168] ;  /* 0x00005a0000047b82 */ /* 0x0003300000000a00 */
[----:B------:R1:W5:Y:S08]  /*c4b0*/  LDC.64 R12, c[0x0][R0+0x178] ;  /* 0x00005e00000c7b82 */ /* 0x0003700000000a00 */
[----:B------:R1:W2:Y:S02]  /*c4c0*/  LDC.64 R10, c[0x0][R0+0x160] ;  /* 0x00005800000a7b82 */ /* 0x0002a40000000a00 */
[----:B-1----:R-:W-:-:S02]  /*c4d0*/  IMAD.MOV.U32 R0, RZ, RZ, c[0x0][0x4e8] ;  /* 0x00013a00ff007624 */ /* 0x002fc400078e00ff */
[-C--:B---3--:R-:W-:Y:S02]  /*c4e0*/  IMAD R7, R7, R15.reuse, RZ ;  /* 0x0000000f07077224 */ /* 0x088fe400078e02ff */
[----:B------:R-:W-:Y:S01]  /*c4f0*/  IMAD.WIDE.U32 R2, R6, R15, RZ ;  /* 0x0000000f06027225 */ /* 0x000fe200078e00ff */
[----:B------:R-:W-:Y:S02]  /*c500*/  ISETP.NE.AND P0, PT, R0, 0x1, PT ;  /* 0x000000010000780c */ /* 0x000fe40003f05270 */
[----:B------:R-:W-:Y:S01]  /*c510*/  MOV R0, R14 ;  /* 0x0000000e00007202 */ /* 0x000fe20000000f00 */
[----:B------:R-:W-:Y:S02]  /*c520*/  IMAD R7, R6, R21, R7 ;  /* 0x0000001506077224 */ /* 0x000fe400078e0207 */
[-C--:B----4-:R-:W-:Y:S02]  /*c530*/  IMAD R16, R5, R9.reuse, RZ ;  /* 0x0000000905107224 */ /* 0x090fe400078e02ff */
[----:B------:R-:W-:Y:S01]  /*c540*/  IMAD.WIDE.U32 R4, R4, R9, RZ ;  /* 0x0000000904047225 */ /* 0x000fe200078e00ff */
[----:B------:R-:W-:-:S03]  /*c550*/  IADD3 R3, R3, R7, RZ ;  /* 0x0000000703037210 */ /* 0x000fc60007ffe0ff */
[----:B------:R-:W-:Y:S02]  /*c560*/  IMAD.IADD R16, R5, 0x1, R16 ;  /* 0x0000000105107824 */ /* 0x000fe400078e0210 */
[----:B------:R-:W-:-:S05]  /*c570*/  @P0 IMAD.HI.U32 R17, R14, c[0x0][0x4ec], RZ ;  /* 0x00013b000e110a27 */ /* 0x000fca00078e00ff */
[----:B------:R-:W-:Y:S02]  /*c580*/  @P0 SHF.R.U32.HI R0, RZ, c[0x0][0x4f0], R17 ;  /* 0x00013c00ff000a19 */ /* 0x000fe40000011611 */
[----:B------:R-:W-:-:S03]  /*c590*/  IADD3 R17, P1, P0, R2, R4, R8 ;  /* 0x0000000402117210 */ /* 0x000fc6000783e008 */
[----:B------:R-:W-:-:S04]  /*c5a0*/  IMAD.MOV R2, RZ, RZ, -R0 ;  /* 0x000000ffff027224 */ /* 0x000fc800078e0a00 */
[----:B------:R-:W-:Y:S01]  /*c5b0*/  IMAD R2, R2, c[0x0][0x4e8], R14 ;  /* 0x00013a0002027a24 */ /* 0x000fe200078e020e */
[----:B--2---:R-:W-:-:S05]  /*c5c0*/  SEL R6, R22, RZ, P2 ;  /* 0x000000ff16067207 */ /* 0x004fca0001000000 */
[-C--:B-----5:R-:W-:Y:S02]  /*c5d0*/  IMAD R7, R13, R6.reuse, RZ ;  /* 0x000000060d077224 */ /* 0x0a0fe400078e02ff */
[----:B------:R-:W-:Y:S01]  /*c5e0*/  IMAD.WIDE.U32 R4, R12, R6, RZ ;  /* 0x000000060c047225 */ /* 0x000fe200078e00ff */
[----:B------:R-:W-:Y:S02]  /*c5f0*/  IADD3.X R12, R3, R16, R18, P1, P0 ;  /* 0x00000010030c7210 */ /* 0x000fe40000fe0412 */
[----:B------:R-:W-:Y:S02]  /*c600*/  SHF.R.S32.HI R3, RZ, 0x1f, R0 ;  /* 0x0000001fff037819 */ /* 0x000fe40000011400 */
[----:B------:R-:W-:Y:S01]  /*c610*/  IADD3 R5, R5, R7, RZ ;  /* 0x0000000705057210 */ /* 0x000fe20007ffe0ff */
[----:B------:R-:W-:Y:S01]  /*c620*/  IMAD.MOV.U32 R7, RZ, RZ, c[0x0][0x4a8] ;  /* 0x00012a00ff077624 */ /* 0x000fe200078e00ff */
[----:B------:R-:W-:Y:S01]  /*c630*/  IADD3 R4, P1, P0, R0, R17, R4 ;  /* 0x0000001100047210 */ /* 0x000fe2000783e004 */
[----:B------:R-:W-:Y:S01]  /*c640*/  IMAD R0, R11, R2, RZ ;  /* 0x000000020b007224 */ /* 0x000fe200078e02ff */
[----:B------:R-:W-:-:S02]  /*c650*/  SHF.R.S32.HI R6, RZ, 0x1f, R2 ;  /* 0x0000001fff067819 */ /* 0x000fc40000011402 */
[----:B------:R-:W-:-:S03]  /*c660*/  IADD3.X R5, R3, R12, R5, P1, P0 ;  /* 0x0000000c03057210 */ /* 0x000fc60000fe0405 */
[C---:B------:R-:W-:Y:S02]  /*c670*/  IMAD R0, R10.reuse, R6, R0 ;  /* 0x000000060a007224 */ /* 0x040fe400078e0200 */
[----:B------:R-:W-:Y:S01]  /*c680*/  IMAD.WIDE.U32 R2, R10, R2, R4 ;  /* 0x000000020a027225 */ /* 0x000fe200078e0004 */
[----:B------:R-:W-:Y:S02]  /*c690*/  MOV R5, c[0x0][0x4ac] ;  /* 0x00012b0000057a02 */ /* 0x000fe40000000f00 */
[----:B------:R-:W-:Y:S01]  /*c6a0*/  SEL R4, R7, c[0x0][0x450], P2 ;  /* 0x0001140007047a07 */ /* 0x000fe20001000000 */
[----:B------:R-:W-:Y:S01]  /*c6b0*/  IMAD.IADD R0, R3, 0x1, R0 ;  /* 0x0000000103007824 */ /* 0x000fe200078e0200 */
[----:B------:R-:W-:Y:S02]  /*c6c0*/  SEL R5, R5, c[0x0][0x454], P2 ;  /* 0x0001150005057a07 */ /* 0x000fe40001000000 */
[----:B------:R-:W-:-:S04]  /*c6d0*/  LEA R4, P0, R2, R4, 0x2 ;  /* 0x0000000402047211 */ /* 0x000fc800078010ff */
[----:B------:R-:W-:Y:S02]  /*c6e0*/  LEA.HI.X R5, R2, R5, R0, 0x2, P0 ;  /* 0x0000000502057211 */ /* 0x000fe400000f1400 */
[----:B------:R-:W-:-:S05]  /*c6f0*/  MOV R0, 0xff800000 ;  /* 0xff80000000007802 */ /* 0x000fca0000000f00 */
[----:B------:R1:W-:Y:S02]  /*c700*/  STG.E [R4.64], R0 ;  /* 0x0000000004007986 */ /* 0x0003e4000c101908 */
.L_x_244:
[----:B------:R-:W-:Y:S05]  /*c710*/  BSYNC B0 ;  /* 0x0000000000007941 */ /* 0x000fea0003800000 */
.L_x_243:
[----:B------:R-:W-:-:S13]  /*c720*/  ISETP.GT.AND P0, PT, R19, 0x1, PT ;  /* 0x000000011300780c */ /* 0x000fda0003f04270 */
[----:B------:R-:W-:Y:S05]  /*c730*/  @P0 BRA `(.L_x_236) ;  /* 0x0000068000000947 */ /* 0x000fea0003800000 */
[----:B------:R-:W-:Y:S01]  /*c740*/  MOV R2, c[0x0][0x4e8] ;  /* 0x00013a0000027a02 */ /* 0x000fe20000000f00 */
[----:B-1----:R-:W-:Y:S01]  /*c750*/  IMAD R0, R18, c[0x0][0x3a0], RZ ;  /* 0x0000e80012007a24 */ /* 0x002fe200078e02ff */
[----:B------:R-:W-:Y:S01]  /*c760*/  LEA R4, R234, R235, 0x5 ;  /* 0x000000ebea047211 */ /* 0x000fe200078e28ff */
[----:B------:R-:W-:Y:S01]  /*c770*/  IMAD R5, R21, c[0x0][0x3f0], RZ ;  /* 0x0000fc0015057a24 */ /* 0x000fe200078e02ff */
[----:B------:R-:W-:Y:S01]  /*c780*/  ISETP.NE.AND P0, PT, R2, 0x1, PT ;  /* 0x000000010200780c */ /* 0x000fe20003f05270 */
[----:B------:R-:W-:Y:S01]  /*c790*/  IMAD.WIDE.U32 R2, R8, c[0x0][0x3a0], RZ ;  /* 0x0000e80008027a25 */ /* 0x000fe200078e00ff */
[----:B------:R-:W-:-:S03]  /*c7a0*/  LEA R4, R249, R4, 0x7 ;  /* 0x00000004f9047211 */ /* 0x000fc600078e38ff */
[----:B------:R-:W-:Y:S01]  /*c7b0*/  IMAD R8, R8, c[0x0][0x3a4], R0 ;  /* 0x0000e90008087a24 */ /* 0x000fe200078e0200 */
[----:B------:R-:W-:Y:S01]  /*c7c0*/  MOV R0, R4 ;  /* 0x0000000400007202 */ /* 0x000fe20000000f00 */
[----:B------:R-:W-:-:S03]  /*c7d0*/  IMAD R7, R15, c[0x0][0x3f4], R5 ;  /* 0x0000fd000f077a24 */ /* 0x000fc600078e0205 */
[----:B------:R-:W-:-:S03]  /*c7e0*/  IADD3 R3, R3, R8, RZ ;  /* 0x0000000803037210 */ /* 0x000fc60007ffe0ff */
[----:B------:R-:W-:-:S04]  /*c7f0*/  @P0 IMAD.HI.U32 R6, R4, c[0x0][0x4ec], RZ ;  /* 0x00013b0004060a27 */ /* 0x000fc800078e00ff */
[----:B------:R-:W-:Y:S01]  /*c800*/  IMAD.WIDE.U32 R2, R9, c[0x0][0x3e8], R2 ;  /* 0x0000fa0009027a25 */ /* 0x000fe200078e0002 */
[----:B------:R-:W-:-:S03]  /*c810*/  @P0 SHF.R.U32.HI R0, RZ, c[0x0][0x4f0], R6 ;  /* 0x00013c00ff000a19 */ /* 0x000fc60000011606 */
[----:B------:R-:W-:Y:S01]  /*c820*/  IMAD R3, R9, c[0x0][0x3ec], R3 ;  /* 0x0000fb0009037a24 */ /* 0x000fe200078e0203 */
[----:B------:R-:W-:Y:S02]  /*c830*/  SHF.R.S32.HI R6, RZ, 0x1f, R0 ;  /* 0x0000001fff067819 */ /* 0x000fe40000011400 */
[----:B------:R-:W-:Y:S01]  /*c840*/  IADD3 R5, -R0, RZ, RZ ;  /* 0x000000ff00057210 */ /* 0x000fe20007ffe1ff */
[----:B------:R-:W-:-:S04]  /*c850*/  IMAD.WIDE.U32 R2, R15, c[0x0][0x3f0], R2 ;  /* 0x0000fc000f027a25 */ /* 0x000fc800078e0002 */
[----:B------:R-:W-:Y:S01]  /*c860*/  IMAD R6, R6, c[0x0][0x3e0], RZ ;  /* 0x0000f80006067a24 */ /* 0x000fe200078e02ff */
[----:B------:R-:W-:Y:S01]  /*c870*/  IADD3 R3, R3, R7, RZ ;  /* 0x0000000703037210 */ /* 0x000fe20007ffe0ff */
[----:B------:R-:W-:Y:S02]  /*c880*/  IMAD R4, R5, c[0x0][0x4e8], R4 ;  /* 0x00013a0005047a24 */ /* 0x000fe400078e0204 */
        /* <DEDUP_REMOVED lines=12> */
.L_x_309:
[----:B------:R-:W-:Y:S05]  /*c950*/  BRA.DIV ~URZ, `(.L_x_246) ;  /* 0x000025727f007947 */ /* 0x000fea000b800000 */
[----:B------:R3:W4:Y:S02]  /*c960*/  SHFL.IDX PT, R0, R10, RZ, 0x181f ;  /* 0x00181fff0a007589 */ /* 0x00072400000e0000 */
.L_x_310:
[----:B------:R-:W-:Y:S01]  /*c970*/  IMAD R9, R20, c[0x0][0x4e8], RZ ;  /* 0x00013a0014097a24 */ /* 0x000fe200078e02ff */
        /* <DEDUP_REMOVED lines=10> */
[-C--:B--2---:R-:W-:Y:S02]  /*ca20*/  @!P1 LEA.HI.X R5, R231, R8.reuse, R12, 0x1, P3 ;  /* 0x00000008e7059211 */ /* 0x084fe400018f0c0c */
[----:B------:R-:W-:-:S03]  /*ca30*/  @!P0 LEA.HI.X R3, R238, R8, R11, 0x1, P2 ;  /* 0x00000008ee038211 */ /* 0x000fc600010f0c0b */
[----:B------:R2:W-:Y:S04]  /*ca40*/  @!P1 ST.E.128 [R4.64], RZ ;  /* 0x000000ff04009985 */ /* 0x0005e8000c101d08 */
[----:B------:R2:W-:Y:S02]  /*ca50*/  @!P0 ST.E.128 [R2.64], RZ ;  /* 0x000000ff02008985 */ /* 0x0005e4000c101d08 */
.L_x_248:
[----:B------:R-:W-:Y:S05]  /*ca60*/  BSYNC B0 ;  /* 0x0000000000007941 */ /* 0x000fea0003800000 */
.L_x_247:
[----:B------:R-:W-:Y:S05]  /*ca70*/  BRA.DIV ~URZ, `(.L_x_249) ;  /* 0x000024c27f007947 */ /* 0x000fea000b800000 */
[----:B--2---:R2:W1:Y:S04]  /*ca80*/  SHFL.IDX PT, R8, R7, 0x1, 0x181f ;  /* 0x00381f0007087f89 */ /* 0x00446800000e0000 */
[----:B----4-:R2:W4:Y:S02]  /*ca90*/  SHFL.IDX PT, R0, R10, 0x1, 0x181f ;  /* 0x00381f000a007f89 */ /* 0x01052400000e0000 */
.L_x_311:
[----:B------:R-:W-:Y:S01]  /*caa0*/  IADD3 R2, R6, 0x20, RZ ;  /* 0x0000002006027810 */ /* 0x000fe20007ffe0ff */
        /* <DEDUP_REMOVED lines=9> */
[-C--:B-1----:R-:W-:Y:S02]  /*cb40*/  @!P1 LEA.HI.X R5, R231, R8.reuse, R12, 0x1, P3 ;  /* 0x00000008e7059211 */ /* 0x082fe400018f0c0c */
[----:B------:R-:W-:-:S03]  /*cb50*/  @!P0 LEA.HI.X R3, R238, R8, R11, 0x1, P2 ;  /* 0x00000008ee038211 */ /* 0x000fc600010f0c0b */
[----:B------:R1:W-:Y:S04]  /*cb60*/  @!P1 ST.E.128 [R4.64], RZ ;  /* 0x000000ff04009985 */ /* 0x0003e8000c101d08 */
[----:B------:R1:W-:Y:S02]  /*cb70*/  @!P0 ST.E.128 [R2.64], RZ ;  /* 0x000000ff02008985 */ /* 0x0003e4000c101d08 */
.L_x_251:
[----:B------:R-:W-:Y:S05]  /*cb80*/  BSYNC B0 ;  /* 0x0000000000007941 */ /* 0x000fea0003800000 */
.L_x_250:
[----:B------:R-:W-:Y:S05]  /*cb90*/  BRA.DIV ~URZ, `(.L_x_252) ;  /* 0x000024727f007947 */ /* 0x000fea000b800000 */
[----:B-1----:R1:W2:Y:S02]  /*cba0*/  SHFL.IDX PT, R8, R7, 0x2, 0x181f ;  /* 0x00581f0007087f89 */ /* 0x0022a400000e0000 */
.L_x_312:
[----:B------:R-:W-:Y:S05]  /*cbb0*/  BRA.DIV ~URZ, `(.L_x_253) ;  /* 0x000024c27f007947 */ /* 0x000fea000b800000 */
[----:B----4-:R4:W1:Y:S02]  /*cbc0*/  SHFL.IDX PT, R0, R10, 0x2, 0x181f ;  /* 0x00581f000a007f89 */ /* 0x01086400000e0000 */
.L_x_313:
        /* <DEDUP_REMOVED lines=8> */
[CC--:B-1----:R-:W-:Y:S02]  /*cc50*/  @!P1 LEA R4, P3, R231.reuse, R0.reuse, 0x1 ;  /* 0x00000000e7049211 */ /* 0x0c2fe400078608ff */
[C---:B------:R-:W-:Y:S02]  /*cc60*/  @!P0 LEA R2, P2, R238.reuse, R0, 0x1 ;  /* 0x00000000ee028211 */ /* 0x040fe400078408ff */
[-C--:B--2---:R-:W-:Y:S02]  /*cc70*/  @!P1 LEA.HI.X R5, R231, R8.reuse, R12, 0x1, P3 ;  /* 0x00000008e7059211 */ /* 0x084fe400018f0c0c */
[----:B------:R-:W-:-:S03]  /*cc80*/  @!P0 LEA.HI.X R3, R238, R8, R11, 0x1, P2 ;  /* 0x00000008ee038211 */ /* 0x000fc600010f0c0b */
[----:B------:R1:W-:Y:S04]  /*cc90*/  @!P1 ST.E.128 [R4.64], RZ ;  /* 0x000000ff04009985 */ /* 0x0003e8000c101d08 */
[----:B------:R1:W-:Y:S02]  /*cca0*/  @!P0 ST.E.128 [R2.64], RZ ;  /* 0x000000ff02008985 */ /* 0x0003e4000c101d08 */
.L_x_255:
[----:B------:R-:W-:Y:S05]  /*ccb0*/  BSYNC B0 ;  /* 0x0000000000007941 */ /* 0x000fea0003800000 */
.L_x_254:
[----:B------:R-:W-:Y:S05]  /*ccc0*/  BRA.DIV ~URZ, `(.L_x_256) ;  /* 0x000024227f007947 */ /* 0x000fea000b800000 */
[----:B-12---:R-:W1:Y:S04]  /*ccd0*/  SHFL.IDX PT, R7, R7, 0x3, 0x181f ;  /* 0x00781f0007077f89 */ /* 0x006e6800000e0000 */
[----:B------:R2:W3:Y:S02]  /*cce0*/  SHFL.IDX PT, R0, R10, 0x3, 0x181f ;  /* 0x00781f000a007f89 */ /* 0x0004e400000e0000 */
.L_x_314:
[----:B------:R-:W-:-:S04]  /*ccf0*/  IADD3 R6, R6, 0x60, RZ ;  /* 0x0000006006067810 */ /* 0x000fc80007ffe0ff */
[----:B------:R-:W-:-:S13]  /*cd00*/  ISETP.GE.AND P0, PT, R6, R9, PT ;  /* 0x000000090600720c */ /* 0x000fda0003f06270 */
[----:B------:R-:W-:Y:S05]  /*cd10*/  @P0 BRA `(.L_x_236) ;  /* 0x000000a000000947 */ /* 0x000fea0003800000 */
[----:B------:R-:W-:Y:S02]  /*cd20*/  ISETP.GE.AND P1, PT, R231, c[0x0][0x3c8], PT ;  /* 0x0000f200e7007a0c */ /* 0x000fe40003f26270 */
[----:B------:R-:W-:Y:S02]  /*cd30*/  ISETP.GE.AND P0, PT, R238, c[0x0][0x3c8], PT ;  /* 0x0000f200ee007a0c */ /* 0x000fe40003f06270 */
[----:B--234-:R-:W-:Y:S02]  /*cd40*/  SHF.R.S32.HI R10, RZ, 0x1f, R231 ;  /* 0x0000001fff0a7819 */ /* 0x01cfe400000114e7 */
[----:B------:R-:W-:-:S07]  /*cd50*/  SHF.R.S32.HI R8, RZ, 0x1f, R238 ;  /* 0x0000001fff087819 */ /* 0x000fce00000114ee */
[CC--:B------:R-:W-:Y:S02]  /*cd60*/  @!P1 LEA R4, P3, R231.reuse, R0.reuse, 0x1 ;  /* 0x00000000e7049211 */ /* 0x0c0fe400078608ff */
[C---:B------:R-:W-:Y:S02]  /*cd70*/  @!P0 LEA R2, P2, R238.reuse, R0, 0x1 ;  /* 0x00000000ee028211 */ /* 0x040fe400078408ff */
[-C--:B-1----:R-:W-:Y:S02]  /*cd80*/  @!P1 LEA.HI.X R5, R231, R7.reuse, R10, 0x1, P3 ;  /* 0x00000007e7059211 */ /* 0x082fe400018f0c0a */
[----:B------:R-:W-:-:S03]  /*cd90*/  @!P0 LEA.HI.X R3, R238, R7, R8, 0x1, P2 ;  /* 0x00000007ee038211 */ /* 0x000fc600010f0c08 */
[----:B------:R1:W-:Y:S04]  /*cda0*/  @!P1 ST.E.128 [R4.64], RZ ;  /* 0x000000ff04009985 */ /* 0x0003e8000c101d08 */
[----:B------:R1:W-:Y:S02]  /*cdb0*/  @!P0 ST.E.128 [R2.64], RZ ;  /* 0x000000ff02008985 */ /* 0x0003e4000c101d08 */
.L_x_236:
[----:B------:R-:W-:Y:S05]  /*cdc0*/  BSYNC B1 ;  /* 0x0000000000017941 */ /* 0x000fea0003800000 */
.L_x_220:
[----:B------:R-:W-:-:S13]  /*cdd0*/  ISETP.NE.AND P0, PT, RZ, UR6, PT ;  /* 0x00000006ff007c0c */ /* 0x000fda000bf05270 */
[----:B------:R-:W-:Y:S01]  /*cde0*/  @P0 WARPSYNC 0xffffffff ;  /* 0xffffffff00000948 */ /* 0x000fe20003800000 */
[----:B------:R-:W-:Y:S06]  /*cdf0*/  @P0 BAR.SYNC.DEFER_BLOCKING 0x5, 0x100 ;  /* 0x0144000000000b1d */ /* 0x000fec0000010000 */
[----:B------:R-:W2:Y:S04]  /*ce00*/  @P0 LDS.128 R248, [0xf100] ;  /* 0x00f10000fff80984 */ /* 0x000ea80000000c00 */
[----:B------:R-:W-:Y:S06]  /*ce10*/  @P0 BAR.ARV 0x4, 0x100 ;  /* 0x0104000000000b1d */ /* 0x000fec0000002000 */
[----:B------:R-:W-:Y:S05]  /*ce20*/  @P0 BRA `(.L_x_257) ;  /* 0x00000ad000000947 */ /* 0x000fea0003800000 */
[----:B-1-34-:R-:W1:Y:S01]  /*ce30*/  S2R R0, SR_TID.X ;  /* 0x0000000000007919 */ /* 0x01ae620000002100 */
[----:B------:R-:W-:Y:S01]  /*ce40*/  IMAD.MOV.U32 R7, RZ, RZ, RZ ;  /* 0x000000ffff077224 */ /* 0x000fe200078e00ff */
[----:B-1----:R-:W-:-:S04]  /*ce50*/  LOP3.LUT R13, R0, 0x1f, RZ, 0xc0, !PT ;  /* 0x0000001f000d7812 */ /* 0x002fc800078ec0ff */
[----:B------:R-:W-:Y:S01]  /*ce60*/  ISETP.NE.AND P5, PT, R13, 0x1f, PT ;  /* 0x0000001f0d00780c */ /* 0x000fe20003fa5270 */
[----:B------:R-:W-:Y:S10]  /*ce70*/  BRA.DIV ~URZ, `(.L_x_258) ;  /* 0x000023427f007947 */ /* 0x000ff4000b800000 */
[----:B--2---:R1:W2:Y:S02]  /*ce80*/  SHFL.IDX PT, R9, R62, RZ, 0x1f ;  /* 0x00001fff3e097589 */ /* 0x0042a400000e0000 */
.L_x_315:
[----:B------:R-:W-:Y:S05]  /*ce90*/  BRA.DIV ~URZ, `(.L_x_259) ;  /* 0x000023927f007947 */ /* 0x000fea000b800000 */
[----:B------:R3:W4:Y:S02]  /*cea0*/  SHFL.IDX PT, R8, R62, 0x1, 0x1f ;  /* 0x00201f003e087f89 */ /* 0x00072400000e0000 */
.L_x_316:
[----:B------:R-:W-:Y:S02]  /*ceb0*/  IMAD.IADD R0, R251, 0x1, R13 ;  /* 0x00000001fb007824 */ /* 0x000fe400078e020d */
[----:B------:R-:W-:-:S03]  /*cec0*/  IMAD.MOV.U32 R6, RZ, RZ, RZ ;  /* 0x000000ffff067224 */ /* 0x000fc600078e00ff */
[----:B------:R-:W-:-:S13]  /*ced0*/  ISETP.GE.OR P0, PT, R0, c[0x0][0x53c], !P5 ;  /* 0x00014f0000007a0c */ /* 0x000fda0006f06670 */
[----:B------:R-:W-:Y:S01]  /*cee0*/  @!P0 IMAD.MOV.U32 R2, RZ, RZ, 0x4 ;  /* 0x00000004ff028424 */ /* 0x000fe200078e00ff */
[----:B------:R-:W-:-:S03]  /*cef0*/  @!P0 MOV R3, 0x4 ;  /* 0x0000000400038802 */ /* 0x000fc60000000f00 */
[----:B------:R-:W-:-:S04]  /*cf00*/  @!P0 IMAD.WIDE R4, R0, R2, c[0x0][0x580] ;  /* 0x0001600000048625 */ /* 0x000fc800078e0202 */
[----:B------:R-:W-:Y:S01]  /*cf10*/  @!P0 IMAD.WIDE R2, R0, R3, c[0x0][0x578] ;  /* 0x00015e0000028625 */ /* 0x000fe200078e0203 */
[----:B------:R-:W5:Y:S04]  /*cf20*/  @!P0 LDG.E R6, [R4.64] ;  /* 0x0000000804068981 */ /* 0x000f68000c1e1900 */
[----:B------:R-:W5:Y:S01]  /*cf30*/  @!P0 LDG.E R7, [R2.64] ;  /* 0x0000000802078981 */ /* 0x000f62000c1e1900 */
[C---:B------:R-:W-:Y:S02]  /*cf40*/  ISETP.GE.U32.AND P4, PT, R13.reuse, 0x10, PT ;  /* 0x000000100d00780c */ /* 0x040fe40003f86070 */
[C---:B------:R-:W-:Y:S02]  /*cf50*/  ISETP.GE.U32.AND P3, PT, R13.reuse, 0x8, PT ;  /* 0x000000080d00780c */ /* 0x040fe40003f66070 */
[----:B------:R-:W-:-:S02]  /*cf60*/  ISETP.GE.U32.AND P2, PT, R13, 0x4, PT ;  /* 0x000000040d00780c */ /* 0x000fc40003f46070 */
[C---:B------:R-:W-:Y:S02]  /*cf70*/  ISETP.GE.U32.AND P1, PT, R13.reuse, 0x2, PT ;  /* 0x000000020d00780c */ /* 0x040fe40003f26070 */
[----:B------:R-:W-:Y:S02]  /*cf80*/  ISETP.NE.AND P0, PT, R13, RZ, PT ;  /* 0x000000ff0d00720c */ /* 0x000fe40003f05270 */
[----:B------:R-:W-:Y:S01]  /*cf90*/  MOV R10, RZ ;  /* 0x000000ff000a7202 */ /* 0x000fe20000000f00 */
[----:B-----5:R-:W-:Y:S01]  /*cfa0*/  IMAD R0, R7, R6, RZ ;  /* 0x0000000607007224 */ /* 0x020fe200078e02ff */
[----:B------:R-:W-:Y:S07]  /*cfb0*/  BRA.DIV ~URZ, `(.L_x_260) ;  /* 0x000022e27f007947 */ /* 0x000fee000b800000 */
[----:B------:R1:W3:Y:S02]  /*cfc0*/  SHFL.UP PT, R4, R0, 0x1, RZ ;  /* 0x0420000000047989 */ /* 0x0002e400000e00ff */
.L_x_317:
[----:B---3--:R-:W-:-:S04]  /*cfd0*/  SEL R4, R4, RZ, P0 ;  /* 0x000000ff04047207 */ /* 0x008fc80000000000 */
[----:B-1----:R-:W-:Y:S01]  /*cfe0*/  IADD3 R0, R0, R4, RZ ;  /* 0x0000000400007210 */ /* 0x002fe20007ffe0ff */
[----:B------:R-:W-:Y:S05]  /*cff0*/  BRA.DIV ~URZ, `(.L_x_261) ;  /* 0x000022e27f007947 */ /* 0x000fea000b800000 */
[----:B------:R-:W1:Y:S02]  /*d000*/  SHFL.UP PT, R2, R0, 0x2, RZ ;  /* 0x0440000000027989 */ /* 0x000e6400000e00ff */
[----:B-1----:R-:W-:-:S05]  /*d010*/  SEL R2, R2, RZ, P1 ;  /* 0x000000ff02027207 */ /* 0x002fca0000800000 */
[----:B------:R-:W-:-:S05]  /*d020*/  IMAD.IADD R4, R0, 0x1, R2 ;  /* 0x0000000100047824 */ /* 0x000fca00078e0202 */
        /* <DEDUP_REMOVED lines=9> */
[----:B------:R1:W3:Y:S02]  /*d0c0*/  SHFL.IDX PT, R0, R4, 0x1f, 0x1f ;  /* 0x03e01f0004007f89 */ /* 0x0002e400000e0000 */
.L_x_318:
[----:B---3--:R-:W-:Y:S01]  /*d0d0*/  IMAD R0, R0, c[0x0][0x538], RZ ;  /* 0x00014e0000007a24 */ /* 0x008fe200078e02ff */
[----:B------:R-:W-:Y:S04]  /*d0e0*/  BSSY B1, `(.L_x_262) ;  /* 0x000007c000017945 */ /* 0x000fe80003800000 */
[----:B----4-:R-:W-:-:S04]  /*d0f0*/  IADD3 R8, R0, R8, RZ ;  /* 0x0000000800087210 */ /* 0x010fc80007ffe0ff */
[----:B--2---:R-:W-:-:S13]  /*d100*/  ISETP.GT.AND P6, PT, R8, R9, PT ;  /* 0x000000090800720c */ /* 0x004fda0003fc4270 */
[----:B------:R-:W-:Y:S05]  /*d110*/  @P6 BRA `(.L_x_263) ;  /* 0x0000024000006947 */ /* 0x000fea0003800000 */
.L_x_267:
[----:B------:R-:W-:-:S04]  /*d120*/  IADD3 R0, R251, 0x1f, RZ ;  /* 0x0000001ffb007810 */ /* 0x000fc80007ffe0ff */
[----:B------:R-:W-:-:S13]  /*d130*/  ISETP.GE.AND P6, PT, R0, c[0x0][0x53c], PT ;  /* 0x00014f0000007a0c */ /* 0x000fda0003fc6270 */
[----:B------:R-:W-:Y:S05]  /*d140*/  @P6 BRA `(.L_x_264) ;  /* 0x0000071000006947 */ /* 0x000fea0003800000 */
[----:B------:R-:W-:Y:S01]  /*d150*/  MOV R251, R0 ;  /* 0x0000000000fb7202 */ /* 0x000fe20000000f00 */
[----:B------:R-:W-:-:S03]  /*d160*/  CS2R R6, SRZ ;  /* 0x0000000000067805 */ /* 0x000fc6000001ff00 */
[----:B------:R-:W-:-:S04]  /*d170*/  IADD3 R0, R251, R13, RZ ;  /* 0x0000000dfb007210 */ /* 0x000fc80007ffe0ff */
[----:B------:R-:W-:-:S13]  /*d180*/  ISETP.GE.OR P6, PT, R0, c[0x0][0x53c], !P5 ;  /* 0x00014f0000007a0c */ /* 0x000fda0006fc6670 */
[----:B------:R-:W-:Y:S02]  /*d190*/  @!P6 MOV R2, 0x4 ;  /* 0x000000040002e802 */ /* 0x000fe40000000f00 */
[----:B------:R-:W-:-:S03]  /*d1a0*/  @!P6 MOV R3, 0x4 ;  /* 0x000000040003e802 */ /* 0x000fc60000000f00 */
[----:B-1----:R-:W-:-:S04]  /*d1b0*/  @!P6 IMAD.WIDE R4, R0, R2, c[0x0][0x580] ;  /* 0x000160000004e625 */ /* 0x002fc800078e0202 */
[----:B------:R-:W-:Y:S01]  /*d1c0*/  @!P6 IMAD.WIDE R2, R0, R3, c[0x0][0x578] ;  /* 0x00015e000002e625 */ /* 0x000fe200078e0203 */
[----:B------:R-:W2:Y:S04]  /*d1d0*/  @!P6 LDG.E R6, [R4.64] ;  /* 0x000000080406e981 */ /* 0x000ea8000c1e1900 */
[----:B------:R-:W2:Y:S02]  /*d1e0*/  @!P6 LDG.E R7, [R2.64] ;  /* 0x000000080207e981 */ /* 0x000ea4000c1e1900 */
[----:B--2---:R-:W-:Y:S01]  /*d1f0*/  IMAD R0, R7, R6, RZ ;  /* 0x0000000607007224 */ /* 0x004fe200078e02ff */
[----:B------:R-:W-:Y:S05]  /*d200*/  BRA.DIV ~URZ, `(.L_x_265) ;  /* 0x000022827f007947 */ /* 0x000fea000b800000 */
[----:B------:R1:W2:Y:S02]  /*d210*/  SHFL.UP PT, R2, R0, 0x1, RZ ;  /* 0x0420000000027989 */ /* 0x0002a400000e00ff */
.L_x_319:
[----:B--2---:R-:W-:-:S04]  /*d220*/  SEL R2, R2, RZ, P0 ;  /* 0x000000ff02027207 */ /* 0x004fc80000000000 */
        /* <DEDUP_REMOVED lines=14> */
[----:B------:R1:W2:Y:S02]  /*d310*/  SHFL.IDX PT, R0, R4, 0x1f, 0x1f ;  /* 0x03e01f0004007f89 */ /* 0x0002a400000e0000 */
.L_x_320:
[----:B--2---:R-:W-:-:S05]  /*d320*/  IMAD R0, R0, c[0x0][0x538], RZ ;  /* 0x00014e0000007a24 */ /* 0x004fca00078e02ff */
[----:B------:R-:W-:-:S04]  /*d330*/  IADD3 R8, R0, R8, RZ ;  /* 0x0000000800087210 */ /* 0x000fc80007ffe0ff */
[----:B------:R-:W-:-:S13]  /*d340*/  ISETP.GT.AND P6, PT, R8, R9, PT ;  /* 0x000000090800720c */ /* 0x000fda0003fc4270 */
[----:B-1----:R-:W-:Y:S05]  /*d350*/  @!P6 BRA `(.L_x_267) ;  /* 0xfffffdc00000e947 */ /* 0x002fea000383ffff */
.L_x_263:
[----:B------:R-:W-:-:S05]  /*d360*/  IADD3 R8, -R0, R8, RZ ;  /* 0x0000000800087210 */ /* 0x000fca0007ffe1ff */
[----:B------:R-:W-:-:S05]  /*d370*/  IMAD R0, R4, c[0x0][0x538], R8 ;  /* 0x00014e0004007a24 */ /* 0x000fca00078e0208 */
[----:B------:R-:W-:Y:S01]  /*d380*/  ISETP.GT.AND P0, PT, R0, R9, PT ;  /* 0x000000090000720c */ /* 0x000fe20003f04270 */
[----:B------:R-:W-:-:S12]  /*d390*/  BRA.DIV ~URZ, `(.L_x_268) ;  /* 0x000022f27f007947 */ /* 0x000fd8000b800000 */
[----:B------:R-:W-:-:S04]  /*d3a0*/  VOTE.ANY R0, PT, !P0 ;  /* 0x0000000000007806 */ /* 0x000fc800040e0100 */
.L_x_321:
[----:B------:R2:W3:Y:S01]  /*d3b0*/  POPC R11, R0 ;  /* 0x00000000000b7309 */ /* 0x0004e20000000000 */
[----:B------:R-:W-:Y:S05]  /*d3c0*/  BRA.DIV ~URZ, `(.L_x_269) ;  /* 0x000023027f007947 */ /* 0x000fea000b800000 */
[----:B---3--:R3:W4:Y:S04]  /*d3d0*/  SHFL.IDX PT, R6, R6, R11, 0x1f ;  /* 0x00001f0b06067589 */ /* 0x00872800000e0000 */
[----:B------:R3:W1:Y:S02]  /*d3e0*/  SHFL.IDX PT, R7, R7, R11, 0x1f ;  /* 0x00001f0b07077589 */ /* 0x00066400000e0000 */
.L_x_322:
[----:B------:R-:W-:Y:S01]  /*d3f0*/  ISETP.NE.AND P0, PT, R0, RZ, PT ;  /* 0x000000ff0000720c */ /* 0x000fe20003f05270 */
[----:B------:R-:W-:-:S12]  /*d400*/  BSSY B0, `(.L_x_270) ;  /* 0x0000005000007945 */ /* 0x000fd80003800000 */
[----:B------:R-:W-:Y:S05]  /*d410*/  @!P0 BRA `(.L_x_271) ;  /* 0x0000003000008947 */ /* 0x000fea0003800000 */
[----:B--2---:R-:W-:Y:S01]  /*d420*/  IADD3 R0, R11, -0x1, RZ ;  /* 0xffffffff0b007810 */ /* 0x004fe20007ffe0ff */
[----:B------:R-:W-:Y:S05]  /*d430*/  BRA.DIV ~URZ, `(.L_x_272) ;  /* 0x000023627f007947 */ /* 0x000fea000b800000 */
[----:B------:R2:W3:Y:S02]  /*d440*/  SHFL.IDX PT, R10, R4, R0, 0x1f ;  /* 0x00001f00040a7589 */ /* 0x0004e400000e0000 */
.L_x_271:
[----:B------:R-:W-:Y:S05]  /*d450*/  BSYNC B0 ;  /* 0x0000000000007941 */ /* 0x000fea0003800000 */
.L_x_270:
[-C--:B-12-4-:R-:W-:Y:S01]  /*d460*/  IABS R4, R6.reuse ;  /* 0x0000000600047213 */ /* 0x096fe20000000000 */
[----:B---3--:R-:W-:Y:S01]  /*d470*/  IMAD R248, R10, c[0x0][0x538], R8 ;  /* 0x00014e000af87a24 */ /* 0x008fe200078e0208 */
[----:B------:R-:W-:Y:S01]  /*d480*/  IABS R0, R7 ;  /* 0x0000000700007213 */ /* 0x000fe20000000000 */
[----:B------:R-:W-:Y:S01]  /*d490*/  IMAD.IADD R251, R11, 0x1, R251 ;  /* 0x000000010bfb7824 */ /* 0x000fe200078e02fb */
[----:B------:R-:W1:Y:S01]  /*d4a0*/  I2F.RP R2, R4 ;  /* 0x0000000400027306 */ /* 0x000e620000209400 */
[----:B------:R-:W-:Y:S02]  /*d4b0*/  IMAD.IADD R10, R9, 0x1, -R248 ;  /* 0x00000001090a7824 */ /* 0x000fe400078e0af8 */
[----:B------:R-:W-:Y:S01]  /*d4c0*/  IMAD.MOV.U32 R5, RZ, RZ, R0 ;  /* 0x000000ffff057224 */ /* 0x000fe200078e0000 */
[----:B------:R-:W-:Y:S02]  /*d4d0*/  IABS R0, R6 ;  /* 0x0000000600007213 */ /* 0x000fe40000000000 */
[----:B------:R-:W-:-:S02]  /*d4e0*/  IABS R9, R10 ;  /* 0x0000000a00097213 */ /* 0x000fc40000000000 */
[----:B------:R-:W-:Y:S01]  /*d4f0*/  I2F.RP R12, R5 ;  /* 0x00000005000c7306 */ /* 0x000fe20000209400 */
[----:B------:R-:W-:-:S07]  /*d500*/  IMAD.MOV R0, RZ, RZ, -R0 ;  /* 0x000000ffff007224 */ /* 0x000fce00078e0a00 */
[----:B-1----:R-:W1:Y:S02]  /*d510*/  MUFU.RCP R2, R2 ;  /* 0x0000000200027308 */ /* 0x002e640000001000 */
[----:B-1----:R-:W-:-:S06]  /*d520*/  IADD3 R2, R2, 0xffffffe, RZ ;  /* 0x0ffffffe02027810 */ /* 0x002fcc0007ffe0ff */
[----:B------:R-:W1:Y:S02]  /*d530*/  F2I.FTZ.U32.TRUNC.NTZ R3, R2 ;  /* 0x0000000200037305 */ /* 0x000e64000021f000 */
[----:B-1----:R-:W-:-:S04]  /*d540*/  IMAD.MOV R2, RZ, RZ, -R3 ;  /* 0x000000ffff027224 */ /* 0x002fc800078e0a03 */
[----:B------:R-:W-:Y:S01]  /*d550*/  IMAD R8, R2, R4, RZ ;  /* 0x0000000402087224 */ /* 0x000fe200078e02ff */
[----:B------:R-:W-:-:S05]  /*d560*/  MOV R2, RZ ;  /* 0x000000ff00027202 */ /* 0x000fca0000000f00 */
[----:B------:R-:W-:-:S04]  /*d570*/  IMAD.HI.U32 R8, R3, R8, R2 ;  /* 0x0000000803087227 */ /* 0x000fc800078e0002 */
[----:B------:R-:W-:Y:S02]  /*d580*/  IMAD.MOV.U32 R2, RZ, RZ, R9 ;  /* 0x000000ffff027224 */ /* 0x000fe400078e0009 */
[----:B------:R-:W-:Y:S02]  /*d590*/  IMAD.MOV.U32 R3, RZ, RZ, R0 ;  /* 0x000000ffff037224 */ /* 0x000fe400078e0000 */
[----:B------:R-:W-:-:S04]  /*d5a0*/  IMAD.HI.U32 R0, R8, R2, RZ ;  /* 0x0000000208007227 */ /* 0x000fc800078e00ff */
[----:B------:R-:W-:Y:S02]  /*d5b0*/  IMAD R2, R0, R3, R2 ;  /* 0x0000000300027224 */ /* 0x000fe400078e0202 */
[----:B------:R-:W1:Y:S03]  /*d5c0*/  MUFU.RCP R3, R12 ;  /* 0x0000000c00037308 */ /* 0x000e660000001000 */
[----:B------:R-:W-:Y:S02]  /*d5d0*/  ISETP.GT.U32.AND P1, PT, R4, R2, PT ;  /* 0x000000020400720c */ /* 0x000fe40003f24070 */
[----:B-1----:R-:W-:-:S11]  /*d5e0*/  IADD3 R3, R3, 0xffffffe, RZ ;  /* 0x0ffffffe03037810 */ /* 0x002fd60007ffe0ff */
[-C--:B------:R-:W-:Y:S02]  /*d5f0*/  @!P1 IADD3 R2, R2, -R4.reuse, RZ ;  /* 0x8000000402029210 */ /* 0x080fe40007ffe0ff */
[----:B------:R-:W-:Y:S01]  /*d600*/  @!P1 IADD3 R0, R0, 0x1, RZ ;  /* 0x0000000100009810 */ /* 0x000fe20007ffe0ff */
[----:B------:R-:W1:Y:S01]  /*d610*/  F2I.FTZ.U32.TRUNC.NTZ R3, R3 ;  /* 0x0000000300037305 */ /* 0x000e62000021f000 */
[----:B------:R-:W-:Y:S02]  /*d620*/  ISETP.GE.U32.AND P2, PT, R2, R4, PT ;  /* 0x000000040200720c */ /* 0x000fe40003f46070 */
[----:B------:R-:W-:Y:S02]  /*d630*/  LOP3.LUT R2, R10, R6, RZ, 0x3c, !PT ;  /* 0x000000060a027212 */ /* 0x000fe400078e3cff */
[----:B------:R-:W-:Y:S02]  /*d640*/  ISETP.NE.AND P1, PT, R6, RZ, PT ;  /* 0x000000ff0600720c */ /* 0x000fe40003f25270 */
[----:B------:R-:W-:-:S07]  /*d650*/  ISETP.GE.AND P0, PT, R2, RZ, PT ;  /* 0x000000ff0200720c */ /* 0x000fce0003f06270 */
[----:B------:R-:W-:Y:S01]  /*d660*/  @P2 IADD3 R0, R0, 0x1, RZ ;  /* 0x0000000100002810 */ /* 0x000fe20007ffe0ff */
[----:B-1----:R-:W-:-:S04]  /*d670*/  IMAD.MOV R2, RZ, RZ, -R3 ;  /* 0x000000ffff027224 */ /* 0x002fc800078e0a03 */
[----:B------:R-:W-:Y:S01]  /*d680*/  IMAD.MOV.U32 R4, RZ, RZ, R2 ;  /* 0x000000ffff047224 */ /* 0x000fe200078e0002 */
[----:B------:R-:W-:Y:S01]  /*d690*/  IABS R2, R7 ;  /* 0x0000000700027213 */ /* 0x000fe20000000000 */
[----:B------:R-:W-:Y:S01]  /*d6a0*/  @!P0 IMAD.MOV R0, RZ, RZ, -R0 ;  /* 0x000000ffff008224 */ /* 0x000fe200078e0a00 */
[----:B------:R-:W-:Y:S01]  /*d6b0*/  @!P1 LOP3.LUT R0, RZ, R6, RZ, 0x33, !PT ;  /* 0x00000006ff009212 */ /* 0x000fe200078e33ff */
[----:B------:R-:W-:Y:S01]  /*d6c0*/  IMAD R4, R4, R5, RZ ;  /* 0x0000000504047224 */ /* 0x000fe200078e02ff */
[----:B------:R-:W-:Y:S01]  /*d6d0*/  IADD3 R8, RZ, -R2, RZ ;  /* 0x80000002ff087210 */ /* 0x000fe20007ffe0ff */
[----:B------:R-:W-:Y:S01]  /*d6e0*/  IMAD.MOV.U32 R2, RZ, RZ, RZ ;  /* 0x000000ffff027224 */ /* 0x000fe200078e00ff */
[----:B------:R-:W-:Y:S01]  /*d6f0*/  IABS R9, R0 ;  /* 0x0000000000097213 */ /* 0x000fe20000000000 */
[----:B------:R-:W-:Y:S02]  /*d700*/  IMAD R6, R0, R6, RZ ;  /* 0x0000000600067224 */ /* 0x000fe400078e02ff */
[----:B------:R-:W-:Y:S01]  /*d710*/  IMAD.HI.U32 R2, R3, R4, R2 ;  /* 0x0000000403027227 */ /* 0x000fe200078e0002 */
[----:B------:R-:W-:-:S02]  /*d720*/  MOV R4, R8 ;  /* 0x0000000800047202 */ /* 0x000fc40000000f00 */
[----:B------:R-:W-:Y:S01]  /*d730*/  IADD3 R249, R10, -R6, RZ ;  /* 0x800000060af97210 */ /* 0x000fe20007ffe0ff */
[----:B------:R-:W-:-:S04]  /*d740*/  IMAD.MOV.U32 R3, RZ, RZ, R9 ;  /* 0x000000ffff037224 */ /* 0x000fc800078e0009 */
        /* <DEDUP_REMOVED lines=11> */
[----:B------:R-:W-:-:S04]  /*d800*/  @!P1 LOP3.LUT R2, RZ, R7, RZ, 0x33, !PT ;  /* 0x00000007ff029212 */ /* 0x000fc800078e33ff */
[----:B------:R-:W-:Y:S01]  /*d810*/  IADD3 R3, -R2, RZ, RZ ;  /* 0x000000ff02037210 */ /* 0x000fe20007ffe1ff */
[----:B------:R-:W-:-:S04]  /*d820*/  IMAD R2, R7, 0x1000000, R2 ;  /* 0x0100000007027824 */ /* 0x000fc800078e0202 */
[----:B------:R-:W-:-:S04]  /*d830*/  IMAD R0, R7, R3, R0 ;  /* 0x0000000307007224 */ /* 0x000fc800078e0200 */
[----:B------:R-:W-:Y:S01]  /*d840*/  IMAD R250, R0, 0x10000, R2 ;  /* 0x0001000000fa7824 */ /* 0x000fe200078e0202 */
[----:B------:R-:W-:Y:S05]  /*d850*/  BRA `(.L_x_273) ;  /* 0x0000004000007947 */ /* 0x000fea0003800000 */
.L_x_264:
[----:B------:R-:W-:Y:S01]  /*d860*/  IMAD.MOV.U32 R248, RZ, RZ, R9 ;  /* 0x000000fffff87224 */ /* 0x000fe200078e0009 */
[----:B------:R-:W-:Y:S01]  /*d870*/  MOV R250, RZ ;  /* 0x000000ff00fa7202 */ /* 0x000fe20000000f00 */
[----:B------:R-:W-:Y:S01]  /*d880*/  IMAD.MOV.U32 R249, RZ, RZ, RZ ;  /* 0x000000fffff97224 */ /* 0x000fe200078e00ff */
[----:B------:R-:W-:Y:S02]  /*d890*/  MOV R251, c[0x0][0x53c] ;  /* 0x00014f0000fb7a02 */ /* 0x000fe40000000f00 */
.L_x_273:
[----:B------:R-:W-:Y:S05]  /*d8a0*/  BSYNC B1 ;  /* 0x0000000000017941 */ /* 0x000fea0003800000 */
.L_x_262:
[----:B------:R-:W-:Y:S01]  /*d8b0*/  WARPSYNC 0xffffffff ;  /* 0xffffffff00007948 */ /* 0x000fe20003800000 */
[----:B------:R-:W-:Y:S01]  /*d8c0*/  BAR.SYNC.DEFER_BLOCKING 0x4, 0x100 ;  /* 0x0104000000007b1d */ /* 0x000fe20000010000 */
[----:B------:R-:W-:-:S13]  /*d8d0*/  ISETP.NE.AND P0, PT, R13, RZ, PT ;  /* 0x000000ff0d00720c */ /* 0x000fda0003f05270 */
[----:B------:R2:W-:Y:S04]  /*d8e0*/  @!P0 STS.128 [0xf100], R248 ;  /* 0x00f100f8ff008388 */ /* 0x0005e80000000c00 */
[----:B------:R-:W-:Y:S06]  /*d8f0*/  BAR.ARV 0x5, 0x100 ;  /* 0x0144000000007b1d */ /* 0x000fec0000002000 */
.L_x_257:
[----:B--2---:R-:W-:-:S13]  /*d900*/  ISETP.GE.AND P0, PT, R251, c[0x0][0x53c], PT ;  /* 0x00014f00fb007a0c */ /* 0x004fda0003f06270 */
[----:B-1-34-:R-:W-:Y:S01]  /*d910*/  @P0 CALL.REL.NOINC `(.L_x_274) ;  /* 0x0000001000000944 */ /* 0x01afe20003c00000 */
[----:B------:R-:W-:Y:S05]  /*d920*/  BRA `(.L_x_275) ;  /* 0xffff3da000007947 */ /* 0x000fea000383ffff */
.L_x_274:
[----:B------:R-:W-:Y:S05]  /*d930*/  EXIT ;  /* 0x000000000000794d */ /* 0x000fea0003800000 */
.L_x_167:
[----:B------:R-:W-:Y:S01]  /*d940*/  IMAD.MOV.U32 R0, RZ, RZ, R5 ;  /* 0x000000ffff007224 */ /* 0x000fe200078e0005 */
[----:B------:R-:W-:Y:S02]  /*d950*/  MOV R2, 0x1 ;  /* 0x0000000100027802 */ /* 0x000fe40000000f00 */
[----:B------:R-:W-:Y:S02]  /*d960*/  MOV R3, 0xd980 ;  /* 0x0000d98000037802 */ /* 0x000fe40000000f00 */
[----:B-1----:R-:W-:Y:S05]  /*d970*/  CALL.REL.NOINC `($__internal_4_$__cuda_sm70_shflsync_up_p) ;  /* 0x00001f4000007944 */ /* 0x002fea0003c00000 */
[----:B------:R-:W-:Y:S01]  /*d980*/  MOV R0, R4 ;  /* 0x0000000400007202 */ /* 0x000fe20000000f00 */
[----:B------:R-:W-:Y:S05]  /*d990*/  BRA `(.L_x_276) ;  /* 0xffff2ab000007947 */ /* 0x000fea000383ffff */
.L_x_168:
[----:B------:R-:W-:Y:S01]  /*d9a0*/  IMAD.MOV.U32 R0, RZ, RZ, R5 ;  /* 0x000000ffff007224 */ /* 0x000fe200078e0005 */
[----:B------:R-:W-:Y:S02]  /*d9b0*/  MOV R2, 0x2 ;  /* 0x0000000200027802 */ /* 0x000fe40000000f00 */
[----:B------:R-:W-:Y:S02]  /*d9c0*/  MOV R3, 0xd9e0 ;  /* 0x0000d9e000037802 */ /* 0x000fe40000000f00 */
[----:B-1----:R-:W-:Y:S05]  /*d9d0*/  CALL.REL.NOINC `($__internal_4_$__cuda_sm70_shflsync_up_p) ;  /* 0x00001ee000007944 */ /* 0x002fea0003c00000 */
[----:B------:R-:W-:Y:S01]  /*d9e0*/  SEL R0, R4, RZ, P4 ;  /* 0x000000ff04007207 */ /* 0x000fe20002000000 */
[----:B------:R-:W-:Y:S01]  /*d9f0*/  IMAD.MOV.U32 R2, RZ, RZ, 0x4 ;  /* 0x00000004ff027424 */ /* 0x000fe200078e00ff */
[----:B------:R-:W-:-:S03]  /*da00*/  MOV R3, 0xda30 ;  /* 0x0000da3000037802 */ /* 0x000fc60000000f00 */
[----:B------:R-:W-:Y:S02]  /*da10*/  IMAD.IADD R0, R5, 0x1, R0 ;  /* 0x0000000105007824 */ /* 0x000fe400078e0200 */
[----:B------:R-:W-:Y:S05]  /*da20*/  CALL.REL.NOINC `($__internal_4_$__cuda_sm70_shflsync_up_p) ;  /* 0x00001e9000007944 */ /* 0x000fea0003c00000 */
        /* <DEDUP_REMOVED lines=12> */
[----:B------:R-:W-:Y:S02]  /*daf0*/  MOV R3, 0x1f ;  /* 0x0000001f00037802 */ /* 0x000fe40000000f00 */
[----:B------:R-:W-:Y:S01]  /*db00*/  MOV R2, 0xdb40 ;  /* 0x0000db4000027802 */ /* 0x000fe20000000f00 */
[----:B------:R-:W-:-:S04]  /*db10*/  IMAD.IADD R4, R0, 0x1, R4 ;  /* 0x0000000100047824 */ /* 0x000fc800078e0204 */
[----:B------:R-:W-:Y:S02]  /*db20*/  IMAD.MOV.U32 R207, RZ, RZ, R4 ;  /* 0x000000ffffcf7224 */ /* 0x000fe400078e0004 */
[----:B------:R-:W-:Y:S05]  /*db30*/  CALL.REL.NOINC `($__internal_3_$__cuda_sm70_shflsync_idx_p) ;  /* 0x00001d3000007944 */ /* 0x000fea0003c00000 */
[----:B------:R-:W-:Y:S01]  /*db40*/  MOV R0, R206 ;  /* 0x000000ce00007202 */ /* 0x000fe20000000f00 */
[----:B------:R-:W-:Y:S05]  /*db50*/  BRA `(.L_x_277) ;  /* 0xffff29f000007947 */ /* 0x000fea000383ffff */
.L_x_170:
[----:B------:R-:W-:Y:S02]  /*db60*/  SEL R0, RZ, 0x1, P0 ;  /* 0x00000001ff007807 */ /* 0x000fe40000000000 */
[----:B------:R-:W-:Y:S02]  /*db70*/  MOV R2, 0xdb90 ;  /* 0x0000db9000027802 */ /* 0x000fe40000000f00 */
[----:B-1----:R-:W-:Y:S05]  /*db80*/  CALL.REL.NOINC `($__internal_5_$__cuda_sm70_votesync_ballot) ;  /* 0x00001da000007944 */ /* 0x002fea0003c00000 */
[----:B------:R-:W-:Y:S05]  /*db90*/  BRA `(.L_x_278) ;  /* 0xffff2a4000007947 */ /* 0x000fea000383ffff */
.L_x_171:
[----:B------:R-:W-:Y:S01]  /*dba0*/  IMAD.MOV.U32 R207, RZ, RZ, R8 ;  /* 0x000000ffffcf7224 */ /* 0x000fe200078e0008 */
[----:B--2---:R-:W-:Y:S01]  /*dbb0*/  MOV R206, R251 ;  /* 0x000000fb00ce7202 */ /* 0x004fe20000000f00 */
[----:B------:R-:W-:Y:S01]  /*dbc0*/  IMAD.MOV.U32 R3, RZ, RZ, 0x1f ;  /* 0x0000001fff037424 */ /* 0x000fe200078e00ff */
[----:B------:R-:W-:Y:S02]  /*dbd0*/  MOV R2, 0xdbf0 ;  /* 0x0000dbf000027802 */ /* 0x000fe40000000f00 */
[----:B-1----:R-:W-:Y:S05]  /*dbe0*/  CALL.REL.NOINC `($__internal_3_$__cuda_sm70_shflsync_idx_p) ;  /* 0x00001c8000007944 */ /* 0x002fea0003c00000 */
[----:B------:R-:W-:Y:S01]  /*dbf0*/  IMAD.MOV.U32 R11, RZ, RZ, R206 ;  /* 0x000000ffff0b7224 */ /* 0x000fe200078e00ce */
[----:B------:R-:W-:Y:S01]  /*dc00*/  MOV R207, R7 ;  /* 0x0000000700cf7202 */ /* 0x000fe20000000f00 */
[----:B------:R-:W-:Y:S01]  /*dc10*/  IMAD.MOV.U32 R6, RZ, RZ, RZ ;  /* 0x000000ffff067224 */ /* 0x000fe200078e00ff */
[----:B------:R-:W-:Y:S01]  /*dc20*/  MOV R206, R251 ;  /* 0x000000fb00ce7202 */ /* 0x000fe20000000f00 */
[----:B------:R-:W-:Y:S01]  /*dc30*/  IMAD.MOV.U32 R3, RZ, RZ, 0x1f ;  /* 0x0000001fff037424 */ /* 0x000fe200078e00ff */
[----:B------:R-:W-:-:S02]  /*dc40*/  MOV R2, 0xdc60 ;  /* 0x0000dc6000027802 */ /* 0x000fc40000000f00 */
[----:B------:R-:W-:Y:S05]  /*dc50*/  CALL.REL.NOINC `($__internal_3_$__cuda_sm70_shflsync_idx_p) ;  /* 0x00001c1000007944 */ /* 0x000fea0003c00000 */
[----:B------:R-:W-:Y:S01]  /*dc60*/  MOV R10, R206 ;  /* 0x000000ce000a7202 */ /* 0x000fe20000000f00 */
[----:B------:R-:W-:Y:S05]  /*dc70*/  BRA `(.L_x_279) ;  /* 0xffff29b000007947 */ /* 0x000fea000383ffff */
.L_x_174:
[----:B------:R-:W-:Y:S01]  /*dc80*/  IMAD.MOV.U32 R207, RZ, RZ, R4 ;  /* 0x000000ffffcf7224 */ /* 0x000fe200078e0004 */
[----:B------:R-:W-:-:S02]  /*dc90*/  MOV R3, 0x1f ;  /* 0x0000001f00037802 */ /* 0x000fc40000000f00 */
[----:B------:R-:W-:Y:S02]  /*dca0*/  MOV R2, 0xdcc0 ;  /* 0x0000dcc000027802 */ /* 0x000fe40000000f00 */
[----:B-1234-:R-:W-:Y:S05]  /*dcb0*/  CALL.REL.NOINC `($__internal_3_$__cuda_sm70_shflsync_idx_p) ;  /* 0x00001bb000007944 */ /* 0x01efea0003c00000 */
[----:B------:R-:W-:Y:S01]  /*dcc0*/  MOV R6, R206 ;  /* 0x000000ce00067202 */ /* 0x000fe20000000f00 */
[----:B------:R-:W-:Y:S05]  /*dcd0*/  BRA `(.L_x_173) ;  /* 0xffff29b000007947 */ /* 0x000fea000383ffff */
.L_x_184:
[----:B------:R-:W-:Y:S01]  /*dce0*/  IMAD.MOV.U32 R207, RZ, RZ, R15 ;  /* 0x000000ffffcf7224 */ /* 0x000fe200078e000f */
[----:B------:R-:W-:Y:S01]  /*dcf0*/  MOV R206, 0x3 ;  /* 0x0000000300ce7802 */ /* 0x000fe20000000f00 */
[----:B------:R-:W-:Y:S01]  /*dd00*/  IMAD.MOV.U32 R3, RZ, RZ, 0x181f ;  /* 0x0000181fff037424 */ /* 0x000fe200078e00ff */
[----:B------:R-:W-:Y:S02]  /*dd10*/  MOV R2, 0xdd30 ;  /* 0x0000dd3000027802 */ /* 0x000fe40000000f00 */
[----:B------:R-:W-:Y:S05]  /*dd20*/  CALL.REL.NOINC `($__internal_3_$__cuda_sm70_shflsync_idx_p) ;  /* 0x00001b4000007944 */ /* 0x000fea0003c00000 */
[----:B------:R-:W-:Y:S01]  /*dd30*/  IMAD.MOV.U32 R0, RZ, RZ, R206 ;  /* 0x000000ffff007224 */ /* 0x000fe200078e00ce */
[----:B------:R-:W-:Y:S01]  /*dd40*/  MOV R206, 0x3 ;  /* 0x0000000300ce7802 */ /* 0x000fe20000000f00 */
[----:B------:R-:W-:Y:S01]  /*dd50*/  IMAD.MOV.U32 R207, RZ, RZ, R14 ;  /* 0x000000ffffcf7224 */ /* 0x000fe200078e000e */
[----:B------:R-:W-:Y:S02]  /*dd60*/  MOV R3, 0x181f ;  /* 0x0000181f00037802 */ /* 0x000fe40000000f00 */
[----:B------:R-:W-:Y:S02]  /*dd70*/  MOV R2, 0xdd90 ;  /* 0x0000dd9000027802 */ /* 0x000fe40000000f00 */
[----:B------:R-:W-:Y:S05]  /*dd80*/  CALL.REL.NOINC `($__internal_3_$__cuda_sm70_shflsync_idx_p) ;  /* 0x00001ae000007944 */ /* 0x000fea0003c00000 */
[----:B------:R-:W-:Y:S01]  /*dd90*/  MOV R2, R206 ;  /* 0x000000ce00027202 */ /* 0x000fe20000000f00 */
[----:B------:R-:W-:Y:S05]  /*dda0*/  BRA `(.L_x_280) ;  /* 0xffff524000007947 */ /* 0x000fea000383ffff */
.L_x_187:
[----:B------:R-:W-:Y:S01]  /*ddb0*/  IMAD.MOV.U32 R207, RZ, RZ, R0 ;  /* 0x000000ffffcf7224 */ /* 0x000fe200078e0000 */
[----:B------:R-:W-:Y:S01]  /*ddc0*/  MOV R206, RZ ;  /* 0x000000ff00ce7202 */ /* 0x000fe20000000f00 */
[----:B------:R-:W-:Y:S01]  /*ddd0*/  IMAD.MOV.U32 R3, RZ, RZ, 0x181f ;  /* 0x0000181fff037424 */ /* 0x000fe200078e00ff */
[----:B------:R-:W-:-:S02]  /*dde0*/  MOV R2, 0xde00 ;  /* 0x0000de0000027802 */ /* 0x000fc40000000f00 */
[----:B------:R-:W-:Y:S05]  /*ddf0*/  CALL.REL.NOINC `($__internal_3_$__cuda_sm70_shflsync_idx_p) ;  /* 0x00001a7000007944 */ /* 0x000fea0003c00000 */
[----:B------:R-:W-:Y:S01]  /*de00*/  MOV R5, R206 ;  /* 0x000000ce00057202 */ /* 0x000fe20000000f00 */
[----:B------:R-:W-:Y:S05]  /*de10*/  BRA `(.L_x_281) ;  /* 0xffff5f4000007947 */ /* 0x000fea000383ffff */
.L_x_188:
[----:B------:R-:W-:Y:S01]  /*de20*/  IMAD.MOV.U32 R207, RZ, RZ, R4 ;  /* 0x000000ffffcf7224 */ /* 0x000fe200078e0004 */
[----:B------:R-:W-:Y:S01]  /*de30*/  MOV R206, RZ ;  /* 0x000000ff00ce7202 */ /* 0x000fe20000000f00 */
[----:B------:R-:W-:Y:S01]  /*de40*/  IMAD.MOV.U32 R3, RZ, RZ, 0x181f ;  /* 0x0000181fff037424 */ /* 0x000fe200078e00ff */
[----:B------:R-:W-:-:S02]  /*de50*/  MOV R2, 0xde70 ;  /* 0x0000de7000027802 */ /* 0x000fc40000000f00 */
[----:B-12---:R-:W-:Y:S05]  /*de60*/  CALL.REL.NOINC `($__internal_3_$__cuda_sm70_shflsync_idx_p) ;  /* 0x00001a0000007944 */ /* 0x006fea0003c00000 */
[----:B------:R-:W-:Y:S01]  /*de70*/  MOV R2, R206 ;  /* 0x000000ce00027202 */ /* 0x000fe20000000f00 */
[----:B------:R-:W-:Y:S05]  /*de80*/  BRA `(.L_x_282) ;  /* 0xffff5ef000007947 */ /* 0x000fea000383ffff */
.L_x_191:
[----:B------:R-:W-:Y:S01]  /*de90*/  IMAD.MOV.U32 R207, RZ, RZ, R0 ;  /* 0x000000ffffcf7224 */ /* 0x000fe200078e0000 */
[----:B------:R-:W-:Y:S01]  /*dea0*/  MOV R206, 0x1 ;  /* 0x0000000100ce7802 */ /* 0x000fe20000000f00 */
[----:B--2---:R-:W-:Y:S01]  /*deb0*/  IMAD.MOV.U32 R3, RZ, RZ, 0x181f ;  /* 0x0000181fff037424 */ /* 0x004fe200078e00ff */
[----:B----4-:R-:W-:-:S03]  /*dec0*/  MOV R2, 0xdee0 ;  /* 0x0000dee000027802 */ /* 0x010fc60000000f00 */
[----:B-1-3--:R-:W-:Y:S05]  /*ded0*/  CALL.REL.NOINC `($__internal_3_$__cuda_sm70_shflsync_idx_p) ;  /* 0x0000199000007944 */ /* 0x00afea0003c00000 */
[----:B------:R-:W-:Y:S01]  /*dee0*/  IMAD.MOV.U32 R5, RZ, RZ, R206 ;  /* 0x000000ffff057224 */ /* 0x000fe200078e00ce */
[----:B------:R-:W-:Y:S01]  /*def0*/  MOV R206, 0x1 ;  /* 0x0000000100ce7802 */ /* 0x000fe20000000f00 */
[----:B------:R-:W-:Y:S01]  /*df00*/  IMAD.MOV.U32 R207, RZ, RZ, R4 ;  /* 0x000000ffffcf7224 */ /* 0x000fe200078e0004 */
[----:B------:R-:W-:-:S02]  /*df10*/  MOV R3, 0x181f ;  /* 0x0000181f00037802 */ /* 0x000fc40000000f00 */
[----:B------:R-:W-:Y:S02]  /*df20*/  MOV R2, 0xdf40 ;  /* 0x0000df4000027802 */ /* 0x000fe40000000f00 */
[----:B------:R-:W-:Y:S05]  /*df30*/  CALL.REL.NOINC `($__internal_3_$__cuda_sm70_shflsync_idx_p) ;  /* 0x0000193000007944 */ /* 0x000fea0003c00000 */
[----:B------:R-:W-:Y:S01]  /*df40*/  MOV R2, R206 ;  /* 0x000000ce00027202 */ /* 0x000fe20000000f00 */
[----:B------:R-:W-:Y:S05]  /*df50*/  BRA `(.L_x_283) ;  /* 0xffff5f4000007947 */ /* 0x000fea000383ffff */
.L_x_194:
[----:B------:R-:W-:Y:S01]  /*df60*/  IMAD.MOV.U32 R207, RZ, RZ, R0 ;  /* 0x000000ffffcf7224 */ /* 0x000fe200078e0000 */
[----:B------:R-:W-:Y:S01]  /*df70*/  MOV R206, 0x2 ;  /* 0x0000000200ce7802 */ /* 0x000fe20000000f00 */
[----:B-1----:R-:W-:Y:S01]  /*df80*/  IMAD.MOV.U32 R3, RZ, RZ, 0x181f ;  /* 0x0000181fff037424 */ /* 0x002fe200078e00ff */
[----:B----4-:R-:W-:Y:S02]  /*df90*/  MOV R2, 0xdfb0 ;  /* 0x0000dfb000027802 */ /* 0x010fe40000000f00 */
[----:B--23--:R-:W-:Y:S05]  /*dfa0*/  CALL.REL.NOINC `($__internal_3_$__cuda_sm70_shflsync_idx_p) ;  /* 0x000018c000007944 */ /* 0x00cfea0003c00000 */
[----:B------:R-:W-:Y:S01]  /*dfb0*/  MOV R5, R206 ;  /* 0x000000ce00057202 */ /* 0x000fe20000000f00 */
[----:B------:R-:W-:Y:S05]  /*dfc0*/  BRA `(.L_x_284) ;  /* 0xffff5ff000007947 */ /* 0x000fea000383ffff */
.L_x_195:
[----:B------:R-:W-:Y:S01]  /*dfd0*/  IMAD.MOV.U32 R207, RZ, RZ, R4 ;  /* 0x000000ffffcf7224 */ /* 0x000fe200078e0004 */
[----:B------:R-:W-:Y:S01]  /*dfe0*/  MOV R206, 0x2 ;  /* 0x0000000200ce7802 */ /* 0x000fe20000000f00 */
[----:B------:R-:W-:Y:S01]  /*dff0*/  IMAD.MOV.U32 R3, RZ, RZ, 0x181f ;  /* 0x0000181fff037424 */ /* 0x000fe200078e00ff */
[----:B----4-:R-:W-:Y:S02]  /*e000*/  MOV R2, 0xe020 ;  /* 0x0000e02000027802 */ /* 0x010fe40000000f00 */
[----:B-123--:R-:W-:Y:S05]  /*e010*/  CALL.REL.NOINC `($__internal_3_$__cuda_sm70_shflsync_idx_p) ;  /* 0x0000185000007944 */ /* 0x00efea0003c00000 */
[----:B------:R-:W-:Y:S01]  /*e020*/  MOV R2, R206 ;  /* 0x000000ce00027202 */ /* 0x000fe20000000f00 */
[----:B------:R-:W-:Y:S05]  /*e030*/  BRA `(.L_x_285) ;  /* 0xffff5fa000007947 */ /* 0x000fea000383ffff */
.L_x_198:
[----:B------:R-:W-:Y:S01]  /*e040*/  IMAD.MOV.U32 R207, RZ, RZ, R0 ;  /* 0x000000ffffcf7224 */ /* 0x000fe200078e0000 */
[----:B------:R-:W-:Y:S01]  /*e050*/  MOV R206, 0x3 ;  /* 0x0000000300ce7802 */ /* 0x000fe20000000f00 */
[----:B-1----:R-:W-:Y:S01]  /*e060*/  IMAD.MOV.U32 R3, RZ, RZ, 0x181f ;  /* 0x0000181fff037424 */ /* 0x002fe200078e00ff */
[----:B------:R-:W-:-:S03]  /*e070*/  MOV R2, 0xe090 ;  /* 0x0000e09000027802 */ /* 0x000fc60000000f00 */
[----:B--234-:R-:W-:Y:S05]  /*e080*/  CALL.REL.NOINC `($__internal_3_$__cuda_sm70_shflsync_idx_p) ;  /* 0x000017e000007944 */ /* 0x01cfea0003c00000 */
        /* <DEDUP_REMOVED lines=8> */
.L_x_199:
[----:B------:R-:W-:Y:S01]  /*e110*/  IMAD.MOV.U32 R68, RZ, RZ, R4 ;  /* 0x000000ffff447224 */ /* 0x000fe200078e0004 */
[----:B------:R-:W-:Y:S02]  /*e120*/  MOV R0, 0x2 ;  /* 0x0000000200007802 */ /* 0x000fe40000000f00 */
[----:B------:R-:W-:Y:S02]  /*e130*/  MOV R2, 0xe150 ;  /* 0x0000e15000027802 */ /* 0x000fe40000000f00 */
[----:B------:R-:W-:Y:S05]  /*e140*/  CALL.REL.NOINC `($__internal_2_$__cuda_sm70_shflsync_bfly_p) ;  /* 0x000016c000007944 */ /* 0x000fea0003c00000 */
[----:B------:R-:W-:Y:S05]  /*e150*/  BRA `(.L_x_287) ;  /* 0xffff696000007947 */ /* 0x000fea000383ffff */
.L_x_200:
[----:B------:R-:W-:Y:S01]  /*e160*/  IMAD.MOV.U32 R68, RZ, RZ, R4 ;  /* 0x000000ffff447224 */ /* 0x000fe200078e0004 */
[----:B------:R-:W-:Y:S02]  /*e170*/  MOV R0, 0x1 ;  /* 0x0000000100007802 */ /* 0x000fe40000000f00 */
[----:B------:R-:W-:Y:S02]  /*e180*/  MOV R2, 0xe1a0 ;  /* 0x0000e1a000027802 */ /* 0x000fe40000000f00 */
[----:B------:R-:W-:Y:S05]  /*e190*/  CALL.REL.NOINC `($__internal_2_$__cuda_sm70_shflsync_bfly_p) ;  /* 0x0000167000007944 */ /* 0x000fea0003c00000 */
[----:B------:R-:W-:Y:S01]  /*e1a0*/  FMNMX.FTZ R70, R4, R0, !PT ;  /* 0x0000000004467209 */ /* 0x000fe20007810000 */
[----:B------:R-:W-:Y:S01]  /*e1b0*/  IMAD.MOV.U32 R68, RZ, RZ, R5 ;  /* 0x000000ffff447224 */ /* 0x000fe200078e0005 */
[----:B------:R-:W-:Y:S01]  /*e1c0*/  MOV R2, 0xe1f0 ;  /* 0x0000e1f000027802 */ /* 0x000fe20000000f00 */
[----:B------:R-:W-:-:S02]  /*e1d0*/  IMAD.MOV.U32 R0, RZ, RZ, 0x2 ;  /* 0x00000002ff007424 */ /* 0x000fc400078e00ff */
[----:B------:R-:W-:Y:S05]  /*e1e0*/  CALL.REL.NOINC `($__internal_2_$__cuda_sm70_shflsync_bfly_p) ;  /* 0x0000162000007944 */ /* 0x000fea0003c00000 */
[----:B------:R-:W-:Y:S01]  /*e1f0*/  FMNMX.FTZ R5, R5, R0, !PT ;  /* 0x0000000005057209 */ /* 0x000fe20007810000 */
[----:B------:R-:W-:Y:S01]  /*e200*/  IMAD.MOV.U32 R0, RZ, RZ, 0x1 ;  /* 0x00000001ff007424 */ /* 0x000fe200078e00ff */
[----:B------:R-:W-:-:S03]  /*e210*/  MOV R2, 0xe240 ;  /* 0x0000e24000027802 */ /* 0x000fc60000000f00 */
[----:B------:R-:W-:Y:S02]  /*e220*/  IMAD.MOV.U32 R68, RZ, RZ, R5 ;  /* 0x000000ffff447224 */ /* 0x000fe400078e0005 */
[----:B------:R-:W-:Y:S05]  /*e230*/  CALL.REL.NOINC `($__internal_2_$__cuda_sm70_shflsync_bfly_p) ;  /* 0x000015d000007944 */ /* 0x000fea0003c00000 */
[----:B------:R-:W-:Y:S01]  /*e240*/  MOV R3, R0 ;  /* 0x0000000000037202 */ /* 0x000fe20000000f00 */
[----:B------:R-:W-:Y:S05]  /*e250*/  BRA `(.L_x_288) ;  /* 0xffff68d000007947 */ /* 0x000fea000383ffff */
.L_x_202:
[----:B-1-34-:R-:W-:Y:S01]  /*e260*/  MOV R206, RZ ;  /* 0x000000ff00ce7202 */ /* 0x01afe20000000f00 */
[----:B------:R-:W-:Y:S01]  /*e270*/  IMAD.MOV.U32 R207, RZ, RZ, R4 ;  /* 0x000000ffffcf7224 */ /* 0x000fe200078e0004 */
[----:B------:R-:W-:Y:S01]  /*e280*/  MOV R2, 0xe2b0 ;  /* 0x0000e2b000027802 */ /* 0x000fe20000000f00 */
[----:B------:R-:W-:Y:S02]  /*e290*/  IMAD.MOV.U32 R3, RZ, RZ, 0x181f ;  /* 0x0000181fff037424 */ /* 0x000fe400078e00ff */
[----:B------:R-:W-:Y:S05]  /*e2a0*/  CALL.REL.NOINC `($__internal_3_$__cuda_sm70_shflsync_idx_p) ;  /* 0x000015c000007944 */ /* 0x000fea0003c00000 */
[----:B------:R-:W-:Y:S01]  /*e2b0*/  MOV R0, R206 ;  /* 0x000000ce00007202 */ /* 0x000fe20000000f00 */
[----:B------:R-:W-:-:S05]  /*e2c0*/  BRA `(.L_x_289) ;  /* 0xffff824000007947 */ /* 0x000fca000383ffff */
.L_x_205:
[----:B------:R-:W-:Y:S01]  /*e2d0*/  MOV R206, 0x3 ;  /* 0x0000000300ce7802 */ /* 0x000fe20000000f00 */
[----:B------:R-:W-:Y:S01]  /*e2e0*/  IMAD.MOV.U32 R207, RZ, RZ, R4 ;  /* 0x000000ffffcf7224 */ /* 0x000fe200078e0004 */
[----:B------:R-:W-:Y:S01]  /*e2f0*/  MOV R2, 0xe320 ;  /* 0x0000e32000027802 */ /* 0x000fe20000000f00 */
[----:B------:R-:W-:Y:S02]  /*e300*/  IMAD.MOV.U32 R3, RZ, RZ, 0x181f ;  /* 0x0000181fff037424 */ /* 0x000fe400078e00ff */
[----:B-1----:R-:W-:Y:S05]  /*e310*/  CALL.REL.NOINC `($__internal_3_$__cuda_sm70_shflsync_idx_p) ;  /* 0x0000155000007944 */ /* 0x002fea0003c00000 */
[----:B------:R-:W-:Y:S01]  /*e320*/  MOV R3, 0x181f ;  /* 0x0000181f00037802 */ /* 0x000fe20000000f00 */
[----:B------:R-:W-:Y:S01]  /*e330*/  IMAD.MOV.U32 R4, RZ, RZ, R206 ;  /* 0x000000ffff047224 */ /* 0x000fe200078e00ce */
[----:B------:R-:W-:Y:S01]  /*e340*/  MOV R206, 0x3 ;  /* 0x0000000300ce7802 */ /* 0x000fe20000000f00 */
[----:B------:R-:W-:Y:S01]  /*e350*/  IMAD.MOV.U32 R207, RZ, RZ, R5 ;  /* 0x000000ffffcf7224 */ /* 0x000fe200078e0005 */
[----:B------:R-:W-:Y:S02]  /*e360*/  MOV R2, 0xe380 ;  /* 0x0000e38000027802 */ /* 0x000fe40000000f00 */
[----:B------:R-:W-:Y:S05]  /*e370*/  CALL.REL.NOINC `($__internal_3_$__cuda_sm70_shflsync_idx_p) ;  /* 0x000014f000007944 */ /* 0x000fea0003c00000 */
[----:B------:R-:W-:Y:S01]  /*e380*/  MOV R0, R206 ;  /* 0x000000ce00007202 */ /* 0x000fe20000000f00 */
[----:B------:R-:W-:-:S05]  /*e390*/  BRA `(.L_x_290) ;  /* 0xffff842000007947 */ /* 0x000fca000383ffff */
.L_x_208:
[----:B------:R-:W-:Y:S01]  /*e3a0*/  MOV R206, RZ ;  /* 0x000000ff00ce7202 */ /* 0x000fe20000000f00 */
[----:B------:R-:W-:Y:S01]  /*e3b0*/  IMAD.MOV.U32 R207, RZ, RZ, R0 ;  /* 0x000000ffffcf7224 */ /* 0x000fe200078e0000 */
[----:B------:R-:W-:Y:S01]  /*e3c0*/  MOV R2, 0xe3f0 ;  /* 0x0000e3f000027802 */ /* 0x000fe20000000f00 */
[----:B------:R-:W-:Y:S02]  /*e3d0*/  IMAD.MOV.U32 R3, RZ, RZ, 0x181f ;  /* 0x0000181fff037424 */ /* 0x000fe400078e00ff */
[----:B------:R-:W-:Y:S05]  /*e3e0*/  CALL.REL.NOINC `($__internal_3_$__cuda_sm70_shflsync_idx_p) ;  /* 0x0000148000007944 */ /* 0x000fea0003c00000 */
[----:B------:R-:W-:Y:S01]  /*e3f0*/  MOV R138, R206 ;  /* 0x000000ce008a7202 */ /* 0x000fe20000000f00 */
[----:B------:R-:W-:-:S05]  /*e400*/  BRA `(.L_x_291) ;  /* 0xffff913000007947 */ /* 0x000fca000383ffff */
.L_x_209:
[----:B------:R-:W-:Y:S01]  /*e410*/  MOV R206, RZ ;  /* 0x000000ff00ce7202 */ /* 0x000fe20000000f00 */
[----:B------:R-:W-:Y:S01]  /*e420*/  IMAD.MOV.U32 R207, RZ, RZ, R68 ;  /* 0x000000ffffcf7224 */ /* 0x000fe200078e0044 */
[----:B------:R-:W-:Y:S01]  /*e430*/  MOV R2, 0xe460 ;  /* 0x0000e46000027802 */ /* 0x000fe20000000f00 */
[----:B------:R-:W-:Y:S02]  /*e440*/  IMAD.MOV.U32 R3, RZ, RZ, 0x181f ;  /* 0x0000181fff037424 */ /* 0x000fe400078e00ff */
[----:B-12---:R-:W-:Y:S05]  /*e450*/  CALL.REL.NOINC `($__internal_3_$__cuda_sm70_shflsync_idx_p) ;  /* 0x0000141000007944 */ /* 0x006fea0003c00000 */
[----:B------:R-:W-:Y:S01]  /*e460*/  MOV R137, R206 ;  /* 0x000000ce00897202 */ /* 0x000fe20000000f00 */
[----:B------:R-:W-:-:S05]  /*e470*/  BRA `(.L_x_292) ;  /* 0xffff90e000007947 */ /* 0x000fca000383ffff */
.L_x_210:
[----:B------:R-:W-:Y:S01]  /*e480*/  MOV R206, 0x1 ;  /* 0x0000000100ce7802 */ /* 0x000fe20000000f00 */
[----:B------:R-:W-:Y:S01]  /*e490*/  IMAD.MOV.U32 R207, RZ, RZ, R0 ;  /* 0x000000ffffcf7224 */ /* 0x000fe200078e0000 */
[----:B--2---:R-:W-:Y:S01]  /*e4a0*/  MOV R2, 0xe4d0 ;  /* 0x0000e4d000027802 */ /* 0x004fe20000000f00 */
[----:B------:R-:W-:Y:S03]  /*e4b0*/  IMAD.MOV.U32 R3, RZ, RZ, 0x181f ;  /* 0x0000181fff037424 */ /* 0x000fe600078e00ff */
[----:B-1-3--:R-:W-:Y:S05]  /*e4c0*/  CALL.REL.NOINC `($__internal_3_$__cuda_sm70_shflsync_idx_p) ;  /* 0x000013a000007944 */ /* 0x00afea0003c00000 */
        /* <DEDUP_REMOVED lines=8> */
.L_x_211:
[----:B------:R-:W-:Y:S01]  /*e550*/  MOV R206, 0x2 ;  /* 0x0000000200ce7802 */ /* 0x000fe20000000f00 */
[----:B------:R-:W-:Y:S01]  /*e560*/  IMAD.MOV.U32 R207, RZ, RZ, R0 ;  /* 0x000000ffffcf7224 */ /* 0x000fe200078e0000 */
[----:B-1----:R-:W-:Y:S01]  /*e570*/  MOV R2, 0xe5a0 ;  /* 0x0000e5a000027802 */ /* 0x002fe20000000f00 */
[----:B------:R-:W-:Y:S02]  /*e580*/  IMAD.MOV.U32 R3, RZ, RZ, 0x181f ;  /* 0x0000181fff037424 */ /* 0x000fe400078e00ff */
[----:B---34-:R-:W-:Y:S05]  /*e590*/  CALL.REL.NOINC `($__internal_3_$__cuda_sm70_shflsync_idx_p) ;  /* 0x000012d000007944 */ /* 0x018fea0003c00000 */
[----:B------:R-:W-:Y:S01]  /*e5a0*/  MOV R138, R206 ;  /* 0x000000ce008a7202 */ /* 0x000fe20000000f00 */
[----:B------:R-:W-:-:S05]  /*e5b0*/  BRA `(.L_x_294) ;  /* 0xffff924000007947 */ /* 0x000fca000383ffff */
.L_x_212:
[----:B------:R-:W-:Y:S01]  /*e5c0*/  MOV R206, 0x2 ;  /* 0x0000000200ce7802 */ /* 0x000fe20000000f00 */
[----:B------:R-:W-:Y:S01]  /*e5d0*/  IMAD.MOV.U32 R207, RZ, RZ, R68 ;  /* 0x000000ffffcf7224 */ /* 0x000fe200078e0044 */
[----:B-1----:R-:W-:Y:S01]  /*e5e0*/  MOV R2, 0xe610 ;  /* 0x0000e61000027802 */ /* 0x002fe20000000f00 */
[----:B------:R-:W-:Y:S02]  /*e5f0*/  IMAD.MOV.U32 R3, RZ, RZ, 0x181f ;  /* 0x0000181fff037424 */ /* 0x000fe400078e00ff */
[----:B--234-:R-:W-:Y:S05]  /*e600*/  CALL.REL.NOINC `($__internal_3_$__cuda_sm70_shflsync_idx_p) ;  /* 0x0000126000007944 */ /* 0x01cfea0003c00000 */
[----:B------:R-:W-:Y:S01]  /*e610*/  MOV R137, R206 ;  /* 0x000000ce00897202 */ /* 0x000fe20000000f00 */
[----:B------:R-:W-:-:S05]  /*e620*/  BRA `(.L_x_295) ;  /* 0xffff91f000007947 */ /* 0x000fca000383ffff */
.L_x_213:
[----:B------:R-:W-:Y:S01]  /*e630*/  MOV R206, 0x3 ;  /* 0x0000000300ce7802 */ /* 0x000fe20000000f00 */
[----:B------:R-:W-:Y:S01]  /*e640*/  IMAD.MOV.U32 R207, RZ, RZ, R0 ;  /* 0x000000ffffcf7224 */ /* 0x000fe200078e0000 */
[----:B-1----:R-:W-:Y:S01]  /*e650*/  MOV R2, 0xe680 ;  /* 0x0000e68000027802 */ /* 0x002fe20000000f00 */
[----:B------:R-:W-:Y:S03]  /*e660*/  IMAD.MOV.U32 R3, RZ, RZ, 0x181f ;  /* 0x0000181fff037424 */ /* 0x000fe600078e00ff */
[----:B--2-4-:R-:W-:Y:S05]  /*e670*/  CALL.REL.NOINC `($__internal_3_$__cuda_sm70_shflsync_idx_p) ;  /* 0x000011f000007944 */ /* 0x014fea0003c00000 */
        /* <DEDUP_REMOVED lines=8> */
.L_x_214:
[----:B------:R-:W-:Y:S02]  /*e700*/  MOV R0, 0x2 ;  /* 0x0000000200007802 */ /* 0x000fe40000000f00 */
[----:B------:R-:W-:Y:S02]  /*e710*/  MOV R2, 0xe730 ;  /* 0x0000e73000027802 */ /* 0x000fe40000000f00 */
[----:B------:R-:W-:Y:S05]  /*e720*/  CALL.REL.NOINC `($__internal_2_$__cuda_sm70_shflsync_bfly_p) ;  /* 0x000010e000007944 */ /* 0x000fea0003c00000 */
[----:B------:R-:W-:-:S05]  /*e730*/  BRA `(.L_x_297) ;  /* 0xffff970000007947 */ /* 0x000fca000383ffff */
.L_x_215:
[----:B------:R-:W-:Y:S02]  /*e740*/  MOV R0, 0x1 ;  /* 0x0000000100007802 */ /* 0x000fe40000000f00 */
[----:B------:R-:W-:Y:S02]  /*e750*/  MOV R2, 0xe770 ;  /* 0x0000e77000027802 */ /* 0x000fe40000000f00 */
[----:B------:R-:W-:Y:S05]  /*e760*/  CALL.REL.NOINC `($__internal_2_$__cuda_sm70_shflsync_bfly_p) ;  /* 0x000010a000007944 */ /* 0x000fea0003c00000 */
[----:B------:R-:W-:Y:S01]  /*e770*/  FMNMX.FTZ R70, R68, R0, !PT ;  /* 0x0000000044467209 */ /* 0x000fe20007810000 */
[----:B------:R-:W-:Y:S01]  /*e780*/  IMAD.MOV.U32 R68, RZ, RZ, R136 ;  /* 0x000000ffff447224 */ /* 0x000fe200078e0088 */
[----:B------:R-:W-:Y:S01]  /*e790*/  MOV R2, 0xe7c0 ;  /* 0x0000e7c000027802 */ /* 0x000fe20000000f00 */
[----:B------:R-:W-:Y:S02]  /*e7a0*/  IMAD.MOV.U32 R0, RZ, RZ, 0x2 ;  /* 0x00000002ff007424 */ /* 0x000fe400078e00ff */
[----:B------:R-:W-:Y:S05]  /*e7b0*/  CALL.REL.NOINC `($__internal_2_$__cuda_sm70_shflsync_bfly_p) ;  /* 0x0000105000007944 */ /* 0x000fea0003c00000 */
[----:B------:R-:W-:Y:S01]  /*e7c0*/  FMNMX.FTZ R68, R136, R0, !PT ;  /* 0x0000000088447209 */ /* 0x000fe20007810000 */
[----:B------:R-:W-:Y:S01]  /*e7d0*/  IMAD.MOV.U32 R0, RZ, RZ, 0x1 ;  /* 0x00000001ff007424 */ /* 0x000fe200078e00ff */
[----:B------:R-:W-:Y:S02]  /*e7e0*/  MOV R2, 0xe800 ;  /* 0x0000e80000027802 */ /* 0x000fe40000000f00 */
[----:B------:R-:W-:Y:S05]  /*e7f0*/  CALL.REL.NOINC `($__internal_2_$__cuda_sm70_shflsync_bfly_p) ;  /* 0x0000101000007944 */ /* 0x000fea0003c00000 */
[----:B------:R-:W-:-:S05]  /*e800*/  BRA `(.L_x_298) ;  /* 0xffff96a000007947 */ /* 0x000fca000383ffff */
.L_x_217:
[----:B------:R-:W-:Y:S01]  /*e810*/  IMAD.MOV.U32 R68, RZ, RZ, R209 ;  /* 0x000000ffff447224 */ /* 0x000fe200078e00d1 */
[----:B------:R-:W-:-:S02]  /*e820*/  MOV R0, 0x2 ;  /* 0x0000000200007802 */ /* 0x000fc40000000f00 */
[----:B------:R-:W-:Y:S02]  /*e830*/  MOV R2, 0xe850 ;  /* 0x0000e85000027802 */ /* 0x000fe40000000f00 */
[----:B------:R-:W-:Y:S05]  /*e840*/  CALL.REL.NOINC `($__internal_2_$__cuda_sm70_shflsync_bfly_p) ;  /* 0x00000fc000007944 */ /* 0x000fea0003c00000 */
[----:B------:R-:W-:Y:S01]  /*e850*/  FADD.FTZ R68, R209, R0 ;  /* 0x00000000d1447221 */ /* 0x000fe20000010000 */
[----:B------:R-:W-:Y:S02]  /*e860*/  MOV R0, 0x1 ;  /* 0x0000000100007802 */ /* 0x000fe40000000f00 */
[----:B------:R-:W-:Y:S02]  /*e870*/  MOV R2, 0xe890 ;  /* 0x0000e89000027802 */ /* 0x000fe40000000f00 */
[----:B------:R-:W-:Y:S05]  /*e880*/  CALL.REL.NOINC `($__internal_2_$__cuda_sm70_shflsync_bfly_p) ;  /* 0x00000f8000007944 */ /* 0x000fea0003c00000 */
[----:B------:R-:W-:Y:S01]  /*e890*/  FADD.FTZ R4, R68, R0 ;  /* 0x0000000044047221 */ /* 0x000fe20000010000 */
[----:B------:R-:W-:Y:S02]  /*e8a0*/  MOV R68, R230 ;  /* 0x000000e600447202 */ /* 0x000fe40000000f00 */
[----:B------:R-:W-:Y:S02]  /*e8b0*/  MOV R0, 0x2 ;  /* 0x0000000200007802 */ /* 0x000fe40000000f00 */
[----:B------:R-:W-:Y:S02]  /*e8c0*/  MOV R2, 0xe8e0 ;  /* 0x0000e8e000027802 */ /* 0x000fe40000000f00 */
[----:B------:R-:W-:Y:S05]  /*e8d0*/  CALL.REL.NOINC `($__internal_2_$__cuda_sm70_shflsync_bfly_p) ;  /* 0x00000f3000007944 */ /* 0x000fea0003c00000 */
[----:B------:R-:W-:Y:S01]  /*e8e0*/  FADD.FTZ R5, R230, R0 ;  /* 0x00000000e6057221 */ /* 0x000fe20000010000 */
[----:B------:R-:W-:Y:S02]  /*e8f0*/  MOV R0, 0x1 ;  /* 0x0000000100007802 */ /* 0x000fe40000000f00 */
[----:B------:R-:W-:-:S02]  /*e900*/  MOV R2, 0xe930 ;  /* 0x0000e93000027802 */ /* 0x000fc40000000f00 */
[----:B------:R-:W-:Y:S02]  /*e910*/  MOV R68, R5 ;  /* 0x0000000500447202 */ /* 0x000fe40000000f00 */
[----:B------:R-:W-:Y:S05]  /*e920*/  CALL.REL.NOINC `($__internal_2_$__cuda_sm70_shflsync_bfly_p) ;  /* 0x00000ee000007944 */ /* 0x000fea0003c00000 */
[----:B------:R-:W-:Y:S01]  /*e930*/  MOV R3, R0 ;  /* 0x0000000000037202 */ /* 0x000fe20000000f00 */
[----:B------:R-:W-:Y:S05]  /*e940*/  BRA `(.L_x_299) ;  /* 0xffffb1a000007947 */ /* 0x000fea000383ffff */
.L_x_224:
[----:B--234-:R-:W-:Y:S01]  /*e950*/  IMAD.MOV.U32 R207, RZ, RZ, R7 ;  /* 0x000000ffffcf7224 */ /* 0x01cfe200078e0007 */
[----:B------:R-:W-:Y:S01]  /*e960*/  MOV R206, RZ ;  /* 0x000000ff00ce7202 */ /* 0x000fe20000000f00 */
[----:B------:R-:W-:Y:S01]  /*e970*/  IMAD.MOV.U32 R3, RZ, RZ, 0x181f ;  /* 0x0000181fff037424 */ /* 0x000fe200078e00ff */
[----:B------:R-:W-:Y:S02]  /*e980*/  MOV R2, 0xe9a0 ;  /* 0x0000e9a000027802 */ /* 0x000fe40000000f00 */
[----:B-1----:R-:W-:Y:S05]  /*e990*/  CALL.REL.NOINC `($__internal_3_$__cuda_sm70_shflsync_idx_p) ;  /* 0x00000ed000007944 */ /* 0x002fea0003c00000 */
[----:B------:R-:W-:Y:S01]  /*e9a0*/  MOV R8, R206 ;  /* 0x000000ce00087202 */ /* 0x000fe20000000f00 */
[----:B------:R-:W-:Y:S05]  /*e9b0*/  BRA `(.L_x_300) ;  /* 0xffffc51000007947 */ /* 0x000fea000383ffff */
.L_x_225:
[----:B------:R-:W-:Y:S01]  /*e9c0*/  IMAD.MOV.U32 R207, RZ, RZ, R9 ;  /* 0x000000ffffcf7224 */ /* 0x000fe200078e0009 */
[----:B------:R-:W-:Y:S01]  /*e9d0*/  MOV R206, RZ ;  /* 0x000000ff00ce7202 */ /* 0x000fe20000000f00 */
[----:B------:R-:W-:Y:S01]  /*e9e0*/  IMAD.MOV.U32 R3, RZ, RZ, 0x181f ;  /* 0x0000181fff037424 */ /* 0x000fe200078e00ff */
[----:B------:R-:W-:Y:S02]  /*e9f0*/  MOV R2, 0xea10 ;  /* 0x0000ea1000027802 */ /* 0x000fe40000000f00 */
[----:B-123--:R-:W-:Y:S05]  /*ea00*/  CALL.REL.NOINC `($__internal_3_$__cuda_sm70_shflsync_idx_p) ;  /* 0x00000e6000007944 */ /* 0x00efea0003c00000 */
[----:B------:R-:W-:Y:S01]  /*ea10*/  MOV R0, R206 ;  /* 0x000000ce00007202 */ /* 0x000fe20000000f00 */
[----:B------:R-:W-:Y:S05]  /*ea20*/  BRA `(.L_x_301) ;  /* 0xffffc4c000007947 */ /* 0x000fea000383ffff */
.L_x_228:
[----:B------:R-:W-:Y:S01]  /*ea30*/  IMAD.MOV.U32 R207, RZ, RZ, R7 ;  /* 0x000000ffffcf7224 */ /* 0x000fe200078e0007 */
[----:B------:R-:W-:Y:S01]  /*ea40*/  MOV R206, 0x1 ;  /* 0x0000000100ce7802 */ /* 0x000fe20000000f00 */
[----:B--2---:R-:W-:Y:S01]  /*ea50*/  IMAD.MOV.U32 R3, RZ, RZ, 0x181f ;  /* 0x0000181fff037424 */ /* 0x004fe200078e00ff */
[----:B------:R-:W-:-:S02]  /*ea60*/  MOV R2, 0xea80 ;  /* 0x0000ea8000027802 */ /* 0x000fc40000000f00 */
[----:B-1-34-:R-:W-:Y:S05]  /*ea70*/  CALL.REL.NOINC `($__internal_3_$__cuda_sm70_shflsync_idx_p) ;  /* 0x00000df000007944 */ /* 0x01afea0003c00000 */
        /* <DEDUP_REMOVED lines=8> */
.L_x_231:
[----:B------:R-:W-:Y:S01]  /*eb00*/  IMAD.MOV.U32 R207, RZ, RZ, R7 ;  /* 0x000000ffffcf7224 */ /* 0x000fe200078e0007 */
[----:B------:R-:W-:Y:S01]  /*eb10*/  MOV R206, 0x2 ;  /* 0x0000000200ce7802 */ /* 0x000fe20000000f00 */
[----:B-1----:R-:W-:Y:S01]  /*eb20*/  IMAD.MOV.U32 R3, RZ, RZ, 0x181f ;  /* 0x0000181fff037424 */ /* 0x002fe200078e00ff */
[----:B------:R-:W-:Y:S02]  /*eb30*/  MOV R2, 0xeb50 ;  /* 0x0000eb5000027802 */ /* 0x000fe40000000f00 */
[----:B--234-:R-:W-:Y:S05]  /*eb40*/  CALL.REL.NOINC `($__internal_3_$__cuda_sm70_shflsync_idx_p) ;  /* 0x00000d2000007944 */ /* 0x01cfea0003c00000 */
[----:B------:R-:W-:Y:S01]  /*eb50*/  MOV R8, R206 ;  /* 0x000000ce00087202 */ /* 0x000fe20000000f00 */
[----:B------:R-:W-:Y:S05]  /*eb60*/  BRA `(.L_x_303) ;  /* 0xffffc5b000007947 */ /* 0x000fea000383ffff */
.L_x_232:
[----:B------:R-:W-:Y:S01]  /*eb70*/  IMAD.MOV.U32 R207, RZ, RZ, R9 ;  /* 0x000000ffffcf7224 */ /* 0x000fe200078e0009 */
[----:B------:R-:W-:Y:S01]  /*eb80*/  MOV R206, 0x2 ;  /* 0x0000000200ce7802 */ /* 0x000fe20000000f00 */
[----:B-1----:R-:W-:Y:S01]  /*eb90*/  IMAD.MOV.U32 R3, RZ, RZ, 0x181f ;  /* 0x0000181fff037424 */ /* 0x002fe200078e00ff */
[----:B------:R-:W-:Y:S02]  /*eba0*/  MOV R2, 0xebc0 ;  /* 0x0000ebc000027802 */ /* 0x000fe40000000f00 */
[----:B--234-:R-:W-:Y:S05]  /*ebb0*/  CALL.REL.NOINC `($__internal_3_$__cuda_sm70_shflsync_idx_p) ;  /* 0x00000cb000007944 */ /* 0x01cfea0003c00000 */
[----:B------:R-:W-:Y:S01]  /*ebc0*/  MOV R0, R206 ;  /* 0x000000ce00007202 */ /* 0x000fe20000000f00 */
[----:B------:R-:W-:Y:S05]  /*ebd0*/  BRA `(.L_x_304) ;  /* 0xffffc56000007947 */ /* 0x000fea000383ffff */
.L_x_235:
[----:B------:R-:W-:Y:S01]  /*ebe0*/  IMAD.MOV.U32 R207, RZ, RZ, R7 ;  /* 0x000000ffffcf7224 */ /* 0x000fe200078e0007 */
[----:B------:R-:W-:Y:S01]  /*ebf0*/  MOV R206, 0x3 ;  /* 0x0000000300ce7802 */ /* 0x000fe20000000f00 */
[----:B-1----:R-:W-:Y:S01]  /*ec00*/  IMAD.MOV.U32 R3, RZ, RZ, 0x181f ;  /* 0x0000181fff037424 */ /* 0x002fe200078e00ff */
[----:B------:R-:W-:-:S02]  /*ec10*/  MOV R2, 0xec30 ;  /* 0x0000ec3000027802 */ /* 0x000fc40000000f00 */
        /* <DEDUP_REMOVED lines=9> */
.L_x_237:
[----:B------:R-:W-:Y:S01]  /*ecb0*/  IMAD.MOV.U32 R207, RZ, RZ, R5 ;  /* 0x000000ffffcf7224 */ /* 0x000fe200078e0005 */
[----:B------:R-:W-:Y:S01]  /*ecc0*/  MOV R206, RZ ;  /* 0x000000ff00ce7202 */ /* 0x000fe20000000f00 */
[----:B------:R-:W-:Y:S01]  /*ecd0*/  IMAD.MOV.U32 R3, RZ, RZ, 0x1c1f ;  /* 0x00001c1fff037424 */ /* 0x000fe200078e00ff */
[----:B------:R-:W-:Y:S02]  /*ece0*/  MOV R2, 0xed00 ;  /* 0x0000ed0000027802 */ /* 0x000fe40000000f00 */
[----:B------:R-:W-:Y:S05]  /*ecf0*/  CALL.REL.NOINC `($__internal_3_$__cuda_sm70_shflsync_idx_p) ;  /* 0x00000b7000007944 */ /* 0x000fea0003c00000 */
[----:B------:R-:W-:Y:S01]  /*ed00*/  MOV R4, R206 ;  /* 0x000000ce00047202 */ /* 0x000fe20000000f00 */
[----:B------:R-:W-:Y:S05]  /*ed10*/  BRA `(.L_x_306) ;  /* 0xffffc84000007947 */ /* 0x000fea000383ffff */
.L_x_238:
[----:B------:R-:W-:Y:S01]  /*ed20*/  IMAD.MOV.U32 R207, RZ, RZ, R12 ;  /* 0x000000ffffcf7224 */ /* 0x000fe200078e000c */
[----:B------:R-:W-:Y:S01]  /*ed30*/  MOV R206, RZ ;  /* 0x000000ff00ce7202 */ /* 0x000fe20000000f00 */
[----:B------:R-:W-:Y:S01]  /*ed40*/  IMAD.MOV.U32 R3, RZ, RZ, 0x1c1f ;  /* 0x00001c1fff037424 */ /* 0x000fe200078e00ff */
[----:B------:R-:W-:Y:S02]  /*ed50*/  MOV R2, 0xed70 ;  /* 0x0000ed7000027802 */ /* 0x000fe40000000f00 */
[----:B-12---:R-:W-:Y:S05]  /*ed60*/  CALL.REL.NOINC `($__internal_3_$__cuda_sm70_shflsync_idx_p) ;  /* 0x00000b0000007944 */ /* 0x006fea0003c00000 */
[----:B------:R-:W-:Y:S01]  /*ed70*/  MOV R0, R206 ;  /* 0x000000ce00007202 */ /* 0x000fe20000000f00 */
[----:B------:R-:W-:Y:S05]  /*ed80*/  BRA `(.L_x_307) ;  /* 0xffffc7f000007947 */ /* 0x000fea000383ffff */
.L_x_241:
        /* <DEDUP_REMOVED lines=13> */
.L_x_245:
[----:B------:R-:W-:Y:S01]  /*ee60*/  IMAD.MOV.U32 R207, RZ, RZ, R7 ;  /* 0x000000ffffcf7224 */ /* 0x000fe200078e0007 */
[----:B------:R-:W-:Y:S01]  /*ee70*/  MOV R206, RZ ;  /* 0x000000ff00ce7202 */ /* 0x000fe20000000f00 */
[----:B------:R-:W-:Y:S01]  /*ee80*/  IMAD.MOV.U32 R3, RZ, RZ, 0x181f ;  /* 0x0000181fff037424 */ /* 0x000fe200078e00ff */
[----:B------:R-:W-:Y:S02]  /*ee90*/  MOV R2, 0xeeb0 ;  /* 0x0000eeb000027802 */ /* 0x000fe40000000f00 */
[----:B------:R-:W-:Y:S05]  /*eea0*/  CALL.REL.NOINC `($__internal_3_$__cuda_sm70_shflsync_idx_p) ;  /* 0x000009c000007944 */ /* 0x000fea0003c00000 */
[----:B------:R-:W-:Y:S01]  /*eeb0*/  MOV R8, R206 ;  /* 0x000000ce00087202 */ /* 0x000fe20000000f00 */
[----:B------:R-:W-:Y:S05]  /*eec0*/  BRA `(.L_x_309) ;  /* 0xffffda8000007947 */ /* 0x000fea000383ffff */
.L_x_246:
[----:B------:R-:W-:Y:S01]  /*eed0*/  IMAD.MOV.U32 R207, RZ, RZ, R10 ;  /* 0x000000ffffcf7224 */ /* 0x000fe200078e000a */
[----:B------:R-:W-:Y:S01]  /*eee0*/  MOV R206, RZ ;  /* 0x000000ff00ce7202 */ /* 0x000fe20000000f00 */
[----:B------:R-:W-:Y:S01]  /*eef0*/  IMAD.MOV.U32 R3, RZ, RZ, 0x181f ;  /* 0x0000181fff037424 */ /* 0x000fe200078e00ff */
[----:B------:R-:W-:Y:S02]  /*ef00*/  MOV R2, 0xef20 ;  /* 0x0000ef2000027802 */ /* 0x000fe40000000f00 */
[----:B-12---:R-:W-:Y:S05]  /*ef10*/  CALL.REL.NOINC `($__internal_3_$__cuda_sm70_shflsync_idx_p) ;  /* 0x0000095000007944 */ /* 0x006fea0003c00000 */
[----:B------:R-:W-:Y:S01]  /*ef20*/  MOV R0, R206 ;  /* 0x000000ce00007202 */ /* 0x000fe20000000f00 */
[----:B------:R-:W-:Y:S05]  /*ef30*/  BRA `(.L_x_310) ;  /* 0xffffda3000007947 */ /* 0x000fea000383ffff */
.L_x_249:
        /* <DEDUP_REMOVED lines=13> */
.L_x_252:
[----:B------:R-:W-:Y:S01]  /*f010*/  IMAD.MOV.U32 R207, RZ, RZ, R7 ;  /* 0x000000ffffcf7224 */ /* 0x000fe200078e0007 */
[----:B------:R-:W-:Y:S01]  /*f020*/  MOV R206, 0x2 ;  /* 0x0000000200ce7802 */ /* 0x000fe20000000f00 */
[----:B-1----:R-:W-:Y:S01]  /*f030*/  IMAD.MOV.U32 R3, RZ, RZ, 0x181f ;  /* 0x0000181fff037424 */ /* 0x002fe200078e00ff */
[----:B------:R-:W-:Y:S02]  /*f040*/  MOV R2, 0xf060 ;  /* 0x0000f06000027802 */ /* 0x000fe40000000f00 */
[----:B--234-:R-:W-:Y:S05]  /*f050*/  CALL.REL.NOINC `($__internal_3_$__cuda_sm70_shflsync_idx_p) ;  /* 0x0000081000007944 */ /* 0x01cfea0003c00000 */
[----:B------:R-:W-:Y:S01]  /*f060*/  MOV R8, R206 ;  /* 0x000000ce00087202 */ /* 0x000fe20000000f00 */
[----:B------:R-:W-:Y:S05]  /*f070*/  BRA `(.L_x_312) ;  /* 0xffffdb3000007947 */ /* 0x000fea000383ffff */
.L_x_253:
[----:B------:R-:W-:Y:S01]  /*f080*/  IMAD.MOV.U32 R207, RZ, RZ, R10 ;  /* 0x000000ffffcf7224 */ /* 0x000fe200078e000a */
[----:B------:R-:W-:Y:S01]  /*f090*/  MOV R206, 0x2 ;  /* 0x0000000200ce7802 */ /* 0x000fe20000000f00 */
[----:B------:R-:W-:Y:S01]  /*f0a0*/  IMAD.MOV.U32 R3, RZ, RZ, 0x181f ;  /* 0x0000181fff037424 */ /* 0x000fe200078e00ff */
[----:B------:R-:W-:Y:S02]  /*f0b0*/  MOV R2, 0xf0d0 ;  /* 0x0000f0d000027802 */ /* 0x000fe40000000f00 */
[----:B-1234-:R-:W-:Y:S05]  /*f0c0*/  CALL.REL.NOINC `($__internal_3_$__cuda_sm70_shflsync_idx_p) ;  /* 0x000007a000007944 */ /* 0x01efea0003c00000 */
[----:B------:R-:W-:Y:S01]  /*f0d0*/  MOV R0, R206 ;  /* 0x000000ce00007202 */ /* 0x000fe20000000f00 */
[----:B------:R-:W-:Y:S05]  /*f0e0*/  BRA `(.L_x_313) ;  /* 0xffffdae000007947 */ /* 0x000fea000383ffff */
.L_x_256:
        /* <DEDUP_REMOVED lines=13> */
.L_x_258:
[----:B------:R-:W-:Y:S01]  /*f1c0*/  IMAD.MOV.U32 R207, RZ, RZ, R62 ;  /* 0x000000ffffcf7224 */ /* 0x000fe200078e003e */
[----:B------:R-:W-:Y:S01]  /*f1d0*/  MOV R206, RZ ;  /* 0x000000ff00ce7202 */ /* 0x000fe20000000f00 */
[----:B------:R-:W-:Y:S01]  /*f1e0*/  IMAD.MOV.U32 R3, RZ, RZ, 0x1f ;  /* 0x0000001fff037424 */ /* 0x000fe200078e00ff */
[----:B------:R-:W-:Y:S02]  /*f1f0*/  MOV R2, 0xf210 ;  /* 0x0000f21000027802 */ /* 0x000fe40000000f00 */
[----:B--2---:R-:W-:Y:S05]  /*f200*/  CALL.REL.NOINC `($__internal_3_$__cuda_sm70_shflsync_idx_p) ;  /* 0x0000066000007944 */ /* 0x004fea0003c00000 */
[----:B------:R-:W-:Y:S01]  /*f210*/  MOV R9, R206 ;  /* 0x000000ce00097202 */ /* 0x000fe20000000f00 */
[----:B------:R-:W-:Y:S05]  /*f220*/  BRA `(.L_x_315) ;  /* 0xffffdc6000007947 */ /* 0x000fea000383ffff */
.L_x_259:
[----:B------:R-:W-:Y:S01]  /*f230*/  IMAD.MOV.U32 R207, RZ, RZ, R62 ;  /* 0x000000ffffcf7224 */ /* 0x000fe200078e003e */
[----:B------:R-:W-:Y:S01]  /*f240*/  MOV R206, 0x1 ;  /* 0x0000000100ce7802 */ /* 0x000fe20000000f00 */
[----:B------:R-:W-:Y:S01]  /*f250*/  IMAD.MOV.U32 R3, RZ, RZ, 0x1f ;  /* 0x0000001fff037424 */ /* 0x000fe200078e00ff */
[----:B------:R-:W-:Y:S02]  /*f260*/  MOV R2, 0xf280 ;  /* 0x0000f28000027802 */ /* 0x000fe40000000f00 */
[----:B-12---:R-:W-:Y:S05]  /*f270*/  CALL.REL.NOINC `($__internal_3_$__cuda_sm70_shflsync_idx_p) ;  /* 0x000005f000007944 */ /* 0x006fea0003c00000 */
[----:B------:R-:W-:Y:S01]  /*f280*/  MOV R8, R206 ;  /* 0x000000ce00087202 */ /* 0x000fe20000000f00 */
[----:B------:R-:W-:Y:S05]  /*f290*/  BRA `(.L_x_316) ;  /* 0xffffdc1000007947 */ /* 0x000fea000383ffff */
.L_x_260:
[----:B------:R-:W-:Y:S02]  /*f2a0*/  MOV R2, 0x1 ;  /* 0x0000000100027802 */ /* 0x000fe40000000f00 */
[----:B------:R-:W-:-:S02]  /*f2b0*/  MOV R3, 0xf2d0 ;  /* 0x0000f2d000037802 */ /* 0x000fc40000000f00 */
[----:B-1234-:R-:W-:Y:S05]  /*f2c0*/  CALL.REL.NOINC `($__internal_4_$__cuda_sm70_shflsync_up_p) ;  /* 0x000005f000007944 */ /* 0x01efea0003c00000 */
[----:B------:R-:W-:Y:S05]  /*f2d0*/  BRA `(.L_x_317) ;  /* 0xffffdcf000007947 */ /* 0x000fea000383ffff */
.L_x_261:
[----:B------:R-:W-:Y:S02]  /*f2e0*/  MOV R2, 0x2 ;  /* 0x0000000200027802 */ /* 0x000fe40000000f00 */
[----:B------:R-:W-:-:S02]  /*f2f0*/  MOV R3, 0xf310 ;  /* 0x0000f31000037802 */ /* 0x000fc40000000f00 */
[----:B--2-4-:R-:W-:Y:S05]  /*f300*/  CALL.REL.NOINC `($__internal_4_$__cuda_sm70_shflsync_up_p) ;  /* 0x000005b000007944 */ /* 0x014fea0003c00000 */
        /* <DEDUP_REMOVED lines=24> */
.L_x_265:
[----:B------:R-:W-:Y:S02]  /*f490*/  MOV R2, 0x1 ;  /* 0x0000000100027802 */ /* 0x000fe40000000f00 */
[----:B------:R-:W-:Y:S02]  /*f4a0*/  MOV R3, 0xf4c0 ;  /* 0x0000f4c000037802 */ /* 0x000fe40000000f00 */
[----:B------:R-:W-:Y:S05]  /*f4b0*/  CALL.REL.NOINC `($__internal_4_$__cuda_sm70_shflsync_up_p) ;  /* 0x0000040000007944 */ /* 0x000fea0003c00000 */
[----:B------:R-:W-:Y:S01]  /*f4c0*/  MOV R2, R4 ;  /* 0x0000000400027202 */ /* 0x000fe20000000f00 */
[----:B------:R-:W-:Y:S05]  /*f4d0*/  BRA `(.L_x_319) ;  /* 0xffffdd4000007947 */ /* 0x000fea000383ffff */
.L_x_266:
[----:B------:R-:W-:Y:S02]  /*f4e0*/  MOV R2, 0x2 ;  /* 0x0000000200027802 */ /* 0x000fe40000000f00 */
[----:B------:R-:W-:Y:S02]  /*f4f0*/  MOV R3, 0xf510 ;  /* 0x0000f51000037802 */ /* 0x000fe40000000f00 */
        /* <DEDUP_REMOVED lines=25> */
.L_x_268:
[----:B------:R-:W-:Y:S02]  /*f690*/  SEL R0, RZ, 0x1, P0 ;  /* 0x00000001ff007807 */ /* 0x000fe40000000000 */
[----:B------:R-:W-:Y:S02]  /*f6a0*/  MOV R2, 0xf6c0 ;  /* 0x0000f6c000027802 */ /* 0x000fe40000000f00 */
[----:B-1----:R-:W-:Y:S05]  /*f6b0*/  CALL.REL.NOINC `($__internal_5_$__cuda_sm70_votesync_ballot) ;  /* 0x0000027000007944 */ /* 0x002fea0003c00000 */
[----:B------:R-:W-:Y:S05]  /*f6c0*/  BRA `(.L_x_321) ;  /* 0xffffdce000007947 */ /* 0x000fea000383ffff */
.L_x_269:
[----:B------:R-:W-:Y:S01]  /*f6d0*/  IMAD.MOV.U32 R207, RZ, RZ, R6 ;  /* 0x000000ffffcf7224 */ /* 0x000fe200078e0006 */
[----:B---3--:R-:W-:Y:S01]  /*f6e0*/  MOV R206, R11 ;  /* 0x0000000b00ce7202 */ /* 0x008fe20000000f00 */
[----:B------:R-:W-:Y:S01]  /*f6f0*/  IMAD.MOV.U32 R3, RZ, RZ, 0x1f ;  /* 0x0000001fff037424 */ /* 0x000fe200078e00ff */
[----:B------:R-:W-:Y:S02]  /*f700*/  MOV R2, 0xf720 ;  /* 0x0000f72000027802 */ /* 0x000fe40000000f00 */
[----:B-12---:R-:W-:Y:S05]  /*f710*/  CALL.REL.NOINC `($__internal_3_$__cuda_sm70_shflsync_idx_p) ;  /* 0x0000015000007944 */ /* 0x006fea0003c00000 */
[----:B------:R-:W-:Y:S01]  /*f720*/  IMAD.MOV.U32 R6, RZ, RZ, R206 ;  /* 0x000000ffff067224 */ /* 0x000fe200078e00ce */
[----:B------:R-:W-:Y:S01]  /*f730*/  MOV R206, R11 ;  /* 0x0000000b00ce7202 */ /* 0x000fe20000000f00 */
[----:B------:R-:W-:Y:S01]  /*f740*/  IMAD.MOV.U32 R207, RZ, RZ, R7 ;  /* 0x000000ffffcf7224 */ /* 0x000fe200078e0007 */
[----:B------:R-:W-:Y:S02]  /*f750*/  MOV R3, 0x1f ;  /* 0x0000001f00037802 */ /* 0x000fe40000000f00 */
[----:B------:R-:W-:-:S02]  /*f760*/  MOV R2, 0xf780 ;  /* 0x0000f78000027802 */ /* 0x000fc40000000f00 */
[----:B------:R-:W-:Y:S05]  /*f770*/  CALL.REL.NOINC `($__internal_3_$__cuda_sm70_shflsync_idx_p) ;  /* 0x000000f000007944 */ /* 0x000fea0003c00000 */
[----:B------:R-:W-:Y:S01]  /*f780*/  MOV R7, R206 ;  /* 0x000000ce00077202 */ /* 0x000fe20000000f00 */
[----:B------:R-:W-:Y:S05]  /*f790*/  BRA `(.L_x_322) ;  /* 0xffffdc5000007947 */ /* 0x000fea000383ffff */
.L_x_272:
[----:B------:R-:W-:Y:S01]  /*f7a0*/  IMAD.MOV.U32 R207, RZ, RZ, R4 ;  /* 0x000000ffffcf7224 */ /* 0x000fe200078e0004 */
[----:B------:R-:W-:Y:S01]  /*f7b0*/  MOV R206, R0 ;  /* 0x0000000000ce7202 */ /* 0x000fe20000000f00 */
[----:B------:R-:W-:Y:S01]  /*f7c0*/  IMAD.MOV.U32 R3, RZ, RZ, 0x1f ;  /* 0x0000001fff037424 */ /* 0x000fe200078e00ff */
[----:B------:R-:W-:-:S02]  /*f7d0*/  MOV R2, 0xf7f0 ;  /* 0x0000f7f000027802 */ /* 0x000fc40000000f00 */
[----:B-1-34-:R-:W-:Y:S05]  /*f7e0*/  CALL.REL.NOINC `($__internal_3_$__cuda_sm70_shflsync_idx_p) ;  /* 0x0000008000007944 */ /* 0x01afea0003c00000 */
[----:B------:R-:W-:Y:S01]  /*f7f0*/  MOV R10, R206 ;  /* 0x000000ce000a7202 */ /* 0x000fe20000000f00 */
[----:B------:R-:W-:Y:S05]  /*f800*/  BRA `(.L_x_271) ;  /* 0xffffdc4000007947 */ /* 0x000fea000383ffff */
        .weak           $__internal_2_$__cuda_sm70_shflsync_bfly_p
        .type           $__internal_2_$__cuda_sm70_shflsync_bfly_p,@function
        .size           $__internal_2_$__cuda_sm70_shflsync_bfly_p,($__internal_3_$__cuda_sm70_shflsync_idx_p - $__internal_2_$__cuda_sm70_shflsync_bfly_p)
$__internal_2_$__cuda_sm70_shflsync_bfly_p:
[----:B------:R-:W-:Y:S02]  /*f810*/  MOV R143, 0xffffffff ;  /* 0xffffffff008f7802 */ /* 0x000fe40000000f00 */
[----:B------:R-:W-:-:S02]  /*f820*/  MOV R3, 0x1f ;  /* 0x0000001f00037802 */ /* 0x000fc40000000f00 */
[----:B------:R-:W-:Y:S04]  /*f830*/  WARPSYNC R143 ;  /* 0x0000008f00007348 */ /* 0x000fe80003800000 */
[----:B------:R1:W2:Y:S02]  /*f840*/  SHFL.BFLY PT, R0, R68, R0, R3 ;  /* 0x0c00000044007389 */ /* 0x0002a400000e0003 */
[----:B-1----:R-:W-:-:S04]  /*f850*/  MOV R3, 0x0 ;  /* 0x0000000000037802 */ /* 0x002fc80000000f00 */
[----:B--2---:R-:W-:Y:S05]  /*f860*/  RET.REL.NODEC R2 `(_ZN7cutlass13device_kernelIN5flash19enable_sm80_to_sm89INS1_16FlashAttnFwdSm80INS1_25CollectiveMainloopFwdSm80ILi8ELi1ELb1EN4cute5tupleIJNS5_1CILi128EEENS7_ILi112EEES8_EEELi128ENS_6half_tEfNS_4arch4Sm80ELb0ELb0ELb0ELb1ELb1ELb0ELb1ELb1EEENS1_21CollectiveEpilogueFwdINS6_IJS8_S8_S9_EEENS6_IJNS7_ILi1EEESH_SH_EEESB_SD_Li256ELb1ELb1ELb1ELb0EEENS1_36VarlenDynamicPersistentTileSchedulerILi128ELi112ELi256ELi256ELb1ELb1ELb0ELb0ELb1ELb1EEEEEEEEEvNT_6ParamsE) ;  /* 0xffff079002007950 */ /* 0x004fea0003c3ffff */
        .weak           $__internal_3_$__cuda_sm70_shflsync_idx_p
        .type           $__internal_3_$__cuda_sm70_shflsync_idx_p,@function
        .size           $__internal_3_$__cuda_sm70_shflsync_idx_p,($__internal_4_$__cuda_sm70_shflsync_up_p - $__internal_3_$__cuda_sm70_shflsync_idx_p)
$__internal_3_$__cuda_sm70_shflsync_idx_p:
[----:B------:R-:W-:-:S04]  /*f870*/  MOV R210, 0xffffffff ;  /* 0xffffffff00d27802 */ /* 0x000fc80000000f00 */
[----:B------:R-:W-:Y:S04]  /*f880*/  WARPSYNC R210 ;  /* 0x000000d200007348 */ /* 0x000fe80003800000 */
[----:B------:R1:W2:Y:S02]  /*f890*/  SHFL.IDX PT, R206, R207, R206, R3 ;  /* 0x000000cecfce7389 */ /* 0x0002a400000e0003 */
[----:B-1----:R-:W-:-:S04]  /*f8a0*/  MOV R3, 0x0 ;  /* 0x0000000000037802 */ /* 0x002fc80000000f00 */
[----:B--2---:R-:W-:Y:S05]  /*f8b0*/  RET.REL.NODEC R2 `(_ZN7cutlass13device_kernelIN5flash19enable_sm80_to_sm89INS1_16FlashAttnFwdSm80INS1_25CollectiveMainloopFwdSm80ILi8ELi1ELb1EN4cute5tupleIJNS5_1CILi128EEENS7_ILi112EEES8_EEELi128ENS_6half_tEfNS_4arch4Sm80ELb0ELb0ELb0ELb1ELb1ELb0ELb1ELb1EEENS1_21CollectiveEpilogueFwdINS6_IJS8_S8_S9_EEENS6_IJNS7_ILi1EEESH_SH_EEESB_SD_Li256ELb1ELb1ELb1ELb0EEENS1_36VarlenDynamicPersistentTileSchedulerILi128ELi112ELi256ELi256ELb1ELb1ELb0ELb0ELb1ELb1EEEEEEEEEvNT_6ParamsE) ;  /* 0xffff074002007950 */ /* 0x004fea0003c3ffff */
        .weak           $__internal_4_$__cuda_sm70_shflsync_up_p
        .type           $__internal_4_$__cuda_sm70_shflsync_up_p,@function
        .size           $__internal_4_$__cuda_sm70_shflsync_up_p,($__internal_5_$__cuda_sm70_votesync_ballot - $__internal_4_$__cuda_sm70_shflsync_up_p)
$__internal_4_$__cuda_sm70_shflsync_up_p:
[----:B------:R-:W-:Y:S02]  /*f8c0*/  IMAD.MOV.U32 R4, RZ, RZ, RZ ;  /* 0x000000ffff047224 */ /* 0x000fe400078e00ff */
[----:B------:R-:W-:-:S04]  /*f8d0*/  IMAD.MOV.U32 R11, RZ, RZ, -0x1 ;  /* 0xffffffffff0b7424 */ /* 0x000fc800078e00ff */
[----:B------:R-:W-:Y:S04]  /*f8e0*/  WARPSYNC R11 ;  /* 0x0000000b00007348 */ /* 0x000fe80003800000 */
[----:B------:R1:W2:Y:S02]  /*f8f0*/  SHFL.UP PT, R4, R0, R2, R4 ;  /* 0x0400000200047389 */ /* 0x0002a400000e0004 */
[----:B-1----:R-:W-:Y:S02]  /*f900*/  MOV R2, R3 ;  /* 0x0000000300027202 */ /* 0x002fe40000000f00 */
[----:B------:R-:W-:-:S04]  /*f910*/  MOV R3, 0x0 ;  /* 0x0000000000037802 */ /* 0x000fc80000000f00 */
[----:B--2---:R-:W-:Y:S05]  /*f920*/  RET.REL.NODEC R2 `(_ZN7cutlass13device_kernelIN5flash19enable_sm80_to_sm89INS1_16FlashAttnFwdSm80INS1_25CollectiveMainloopFwdSm80ILi8ELi1ELb1EN4cute5tupleIJNS5_1CILi128EEENS7_ILi112EEES8_EEELi128ENS_6half_tEfNS_4arch4Sm80ELb0ELb0ELb0ELb1ELb1ELb0ELb1ELb1EEENS1_21CollectiveEpilogueFwdINS6_IJS8_S8_S9_EEENS6_IJNS7_ILi1EEESH_SH_EEESB_SD_Li256ELb1ELb1ELb1ELb0EEENS1_36VarlenDynamicPersistentTileSchedulerILi128ELi112ELi256ELi256ELb1ELb1ELb0ELb0ELb1ELb1EEEEEEEEEvNT_6ParamsE) ;  /* 0xffff06d002007950 */ /* 0x004fea0003c3ffff */
        .weak           $__internal_5_$__cuda_sm70_votesync_ballot
        .type           $__internal_5_$__cuda_sm70_votesync_ballot,@function
        .size           $__internal_5_$__cuda_sm70_votesync_ballot,(.L_x_1790 - $__internal_5_$__cuda_sm70_votesync_ballot)
$__internal_5_$__cuda_sm70_votesync_ballot:
[----:B------:R-:W-:Y:S01]  /*f930*/  ISETP.NE.U32.AND P0, PT, R0, 0x1, PT ;  /* 0x000000010000780c */ /* 0x000fe20003f05070 */
[----:B------:R-:W-:-:S04]  /*f940*/  IMAD.MOV.U32 R3, RZ, RZ, -0x1 ;  /* 0xffffffffff037424 */ /* 0x000fc800078e00ff */
[----:B------:R-:W-:Y:S08]  /*f950*/  WARPSYNC R3 ;  /* 0x0000000300007348 */ /* 0x000ff00003800000 */
[----:B------:R-:W-:-:S04]  /*f960*/  VOTE.ANY R0, PT, !P0 ;  /* 0x0000000000007806 */ /* 0x000fc800040e0100 */
[----:B------:R-:W-:Y:S01]  /*f970*/  LOP3.LUT R0, R0, R3, RZ, 0xc0, !PT ;  /* 0x0000000300007212 */ /* 0x000fe200078ec0ff */
[----:B------:R-:W-:-:S04]  /*f980*/  IMAD.MOV.U32 R3, RZ, RZ, 0x0 ;  /* 0x00000000ff037424 */ /* 0x000fc800078e00ff */
[----:B------:R-:W-:Y:S05]  /*f990*/  RET.REL.NODEC R2 `(_ZN7cutlass13device_kernelIN5flash19enable_sm80_to_sm89INS1_16FlashAttnFwdSm80INS1_25CollectiveMainloopFwdSm80ILi8ELi1ELb1EN4cute5tupleIJNS5_1CILi128EEENS7_ILi112EEES8_EEELi128ENS_6half_tEfNS_4arch4Sm80ELb0ELb0ELb0ELb1ELb1ELb0ELb1ELb1EEENS1_21CollectiveEpilogueFwdINS6_IJS8_S8_S9_EEENS6_IJNS7_ILi1EEESH_SH_EEESB_SD_Li256ELb1ELb1ELb1ELb0EEENS1_36VarlenDynamicPersistentTileSchedulerILi128ELi112ELi256ELi256ELb1ELb1ELb0ELb0ELb1ELb1EEEEEEEEEvNT_6ParamsE) ;  /* 0xffff066002007950 */ /* 0x000fea0003c3ffff */
.L_x_323:
        /* <DEDUP_REMOVED lines=14> */
.L_x_1790:


//--------------------- .text._ZN7cutlass13device_kernelIN5flash19enable_sm80_to_sm89INS1_16FlashAttnFwdSm80INS1_25CollectiveMainloopFwdSm80ILi8ELi1ELb1EN4cute5tupleIJNS5_1CILi128EEENS7_ILi112EEES8_EEELi128ENS_6half_tEfNS_4arch4Sm80ELb0ELb0ELb0ELb1ELb1ELb1ELb1ELb1EEENS1_21CollectiveEpilogueFwdINS6_IJS8_S8_S9_EEENS6_IJNS7_ILi1EEESH_SH_EEESB_SD_Li256ELb1ELb1ELb1ELb0EEENS1_36VarlenDynamicPersistentTileSchedulerILi128ELi112ELi256ELi256ELb1ELb1ELb0ELb0ELb1ELb1EEEEEEEEEvNT_6ParamsE --------------------------
	.section	.text._ZN7cutlass13device_kernelIN5flash19enable_sm80_to_sm89INS1_16FlashAttnFwdSm80INS1_25CollectiveMainloopFwdSm80ILi8ELi1ELb1EN4cute5tupleIJNS5_1CILi128EEENS7_ILi112EEES8_EEELi128ENS_6half_tEfNS_4arch4Sm80ELb0ELb0ELb0ELb1ELb1ELb1ELb1ELb1EEENS1_21CollectiveEpilogueFwdINS6_IJS8_S8_S9_EEENS6_IJNS7_ILi1EEESH_SH_EEESB_SD_Li256ELb1ELb1ELb1ELb0EEENS1_36VarlenDynamicPersistentTileSchedulerILi128ELi112ELi256ELi256ELb1ELb1ELb0ELb0ELb1ELb1EEEEEEEEEvNT_6ParamsE,"ax",@progbits
	.sectioninfo	@"SHI_REGISTERS=255"
	.align	128
.text._ZN7cutlass13device_kernelIN5flash19enable_sm80_to_sm89INS1_16FlashAttnFwdSm80INS1_25CollectiveMainloopFwdSm80ILi8ELi1ELb1EN4cute5tupleIJNS5_1CILi128EEENS7_ILi112EEES8_EEELi128ENS_6half_tEfNS_4arch4Sm80ELb0ELb0ELb0ELb1ELb1ELb1ELb1ELb1EEENS1_21CollectiveEpilogueFwdINS6_IJS8_S8_S9_EEENS6_IJNS7_ILi1EEESH_SH_EEESB_SD_Li256ELb1ELb1ELb1ELb0EEENS1_36VarlenDynamicPersistentTileSchedulerILi128ELi112ELi256ELi256ELb1ELb1ELb0ELb0ELb1ELb1EEEEEEEEEvNT_6ParamsE:
        .type           _ZN7cutlass13device_kernelIN5flash19enable_sm80_to_sm89INS1_16FlashAttnFwdSm80INS1_25CollectiveMainloopFwdSm80ILi8ELi1ELb1EN4cute5tupleIJNS5_1CILi128EEENS7_ILi112EEES8_EEELi128ENS_6half_tEfNS_4arch4Sm80ELb0ELb0ELb0ELb1ELb1ELb1ELb1ELb1EEENS1_21CollectiveEpilogueFwdINS6_IJS8_S8_S9_EEENS6_IJNS7_ILi1EEESH_SH_EEESB_SD_Li256ELb1ELb1ELb1ELb0EEENS1_36VarlenDynamicPersistentTileSchedulerILi128ELi112ELi256ELi256ELb1ELb1ELb0ELb0ELb1ELb1EEEEEEEEEvNT_6ParamsE,@function
        .size           _ZN7cutlass13device_kernelIN5flash19enable_sm80_to_sm89INS1_16FlashAttnFwdSm80INS1_25CollectiveMainloopFwdSm80ILi8ELi1ELb1EN4cute5tupleIJNS5_1CILi128EEENS7_ILi112EEES8_EEELi128ENS_6half_tEfNS_4arch4Sm80ELb0ELb0ELb0ELb1ELb1ELb1ELb1ELb1EEENS1_21CollectiveEpilogueFwdINS6_IJS8_S8_S9_EEENS6_IJNS7_ILi1EEESH_SH_EEESB_SD_Li256ELb1ELb1ELb1ELb0EEENS1_36VarlenDynamicPersistentTileSchedulerILi128ELi112ELi256ELi256ELb1ELb1ELb0ELb0ELb1ELb1EEEEEEEEEvNT_6ParamsE,(.L_x_1795 - _ZN7cutlass13device_kernelIN5flash19enable_sm80_to_sm89INS1_16FlashAttnFwdSm80INS1_25CollectiveMainloopFwdSm80ILi8ELi1ELb1EN4cute5tupleIJNS5_1CILi128EEENS7_ILi112EEES8_EEELi128ENS_6half_tEfNS_4arch4Sm80ELb0ELb0ELb0ELb1ELb1ELb1ELb1ELb1EEENS1_21CollectiveEpilogueFwdINS6_IJS8_S8_S9_EEENS6_IJNS7_ILi1EEESH_SH_EEESB_SD_Li256ELb1ELb1ELb1ELb0EEENS1_36VarlenDynamicPersistentTileSchedulerILi128ELi112ELi256ELi256ELb1ELb1ELb0ELb0ELb1ELb1EEEEEEEEEvNT_6ParamsE)
        .other          _ZN7cutlass13device_kernelIN5flash19enable_sm80_to_sm89INS1_16FlashAttnFwdSm80INS1_25CollectiveMainloopFwdSm80ILi8ELi1ELb1EN4cute5tupleIJNS5_1CILi128EEENS7_ILi112EEES8_EEELi128ENS_6half_tEfNS_4arch4Sm80ELb0ELb0ELb0ELb1ELb1ELb1ELb1ELb1EEENS1_21CollectiveEpilogueFwdINS6_IJS8_S8_S9_EEENS6_IJNS7_ILi1EEESH_SH_EEESB_SD_Li256ELb1ELb1ELb1ELb0EEENS1_36VarlenDynamicPersistentTileSchedulerILi128ELi112ELi256ELi256ELb1ELb1ELb0ELb0ELb1ELb1EEEEEEEEEvNT_6ParamsE,@"STO_CUDA_ENTRY STV_DEFAULT"
_ZN7cutlass13device_kernelIN5flash19enable_sm80_to_sm89INS1_16FlashAttnFwdSm80INS1_25CollectiveMainloopFwdSm80ILi8ELi1ELb1EN4cute5tupleIJNS5_1CILi128EEENS7_ILi112EEES8_EEELi128ENS_6half_tEfNS_4arch4Sm80ELb0ELb0ELb0ELb1ELb1ELb1ELb1ELb1EEENS1_21CollectiveEpilogueFwdINS6_IJS8_S8_S9_EEENS6_IJNS7_ILi1EEESH_SH_EEESB_SD_Li256ELb1ELb1ELb1ELb0EEENS1_36VarlenDynamicPersistentTileSchedulerILi128ELi112ELi256ELi256ELb1ELb1ELb0ELb0ELb1ELb1EEEEEEEEEvNT_6ParamsE:
[----:B------:R-:W-:-:S03]  /*0000*/  MOV R1, c[0x0][0x28] ;  /* 0x00000a0000017a02 */ /* 0x000fc60000000f00 */
[----:B------:R-:W1:Y:S01]  /*0010*/  S2R R2, SR_TID.X ;  /* 0x0000000000027919 */ /* 0x000e620000002100 */
[----:B------:R-:W-:Y:S01]  /*0020*/  IADD3 R1, R1, -0x110, RZ ;  /* 0xfffffef001017810 */ /* 0x000fe20007ffe0ff */
[----:B------:R-:W-:Y:S01]  /*0030*/  ULDC.64 UR8, c[0x0][0x118] ;  /* 0x0000460000087ab9 */ /* 0x000fe20000000a00 */
[----:B-1----:R-:W-:-:S06]  /*0040*/  SHF.R.U32.HI R0, RZ, 0x5, R2 ;  /* 0x00000005ff007819 */ /* 0x002fcc0000011602 */
[----:B------:R-:W1:Y:S02]  /*0050*/  SHFL.IDX PT, R0, R0, RZ, 0x1f ;  /* 0x00001fff00007589 */ /* 0x000e6400000e0000 */
[----:B-1----:R-:W1:Y:S02]  /*0060*/  R2UR UR7, R0 ;  /* 0x00000000000773c2 */ /* 0x002e6400000e0000 */
[----:B-1----:R-:W-:-:S13]  /*0070*/  ISETP.NE.AND P0, PT, RZ, UR7, PT ;  /* 0x00000007ff007c0c */ /* 0x002fda000bf05270 */
[----:B------:R-:W-:Y:S06]  /*0080*/  @P0 BAR.SYNC.DEFER_BLOCKING 0x5, 0x100 ;  /* 0x0144000000000b1d */ /* 0x000fec0000010000 */
[----:B------:R-:W1:Y:S04]  /*0090*/  @P0 LDS.128 R4, [0xf100] ;  /* 0x00f10000ff040984 */ /* 0x000e680000000c00 */
[----:B-1----:R1:W-:Y:S04]  /*00a0*/  @P0 STL.64 [R1+0x28], R4 ;  /* 0x0000280401000387 */ /* 0x0023e80000100a00 */
[----:B------:R1:W-:Y:S04]  /*00b0*/  @P0 STL.64 [R1+0x30], R6 ;  /* 0x0000300601000387 */ /* 0x0003e80000100a00 */
[----:B------:R-:W-:Y:S06]  /*00c0*/  @P0 BAR.ARV 0x4, 0x100 ;  /* 0x0104000000000b1d */ /* 0x000fec0000002000 */
[----:B------:R-:W-:Y:S05]  /*00d0*/  @P0 BRA `(.L_x_324) ;  /* 0x00000b1000000947 */ /* 0x000fea0003800000 */
[----:B------:R-:W-:Y:S01]  /*00e0*/  LOP3.LUT R14, R2, 0x1f, RZ, 0xc0, !PT ;  /* 0x0000001f020e7812 */ /* 0x000fe200078ec0ff */
[----:B------:R-:W-:Y:S01]  /*00f0*/  CS2R R8, SRZ ;  /* 0x0000000000087805 */ /* 0x000fe2000001ff00 */
[----:B-1----:R-:W-:-:S02]  /*0100*/  IMAD.MOV.U32 R7, RZ, RZ, RZ ;  /* 0x000000ffff077224 */ /* 0x002fc400078e00ff */
        /* <DEDUP_REMOVED lines=9> */
[----:B------:R-:W1:Y:S01]  /*01a0*/  S2UR UR4, SR_CTAID.X ;  /* 0x00000000000479c3 */ /* 0x000e620000002500 */
        /* <DEDUP_REMOVED lines=23> */
[----:B-1----:R-:W-:-:S13]  /*0320*/  ISETP.GT.AND P0, PT, R6, UR4, PT ;  /* 0x0000000406007c0c */ /* 0x002fda000bf04270 */
[----:B------:R-:W-:Y:S05]  /*0330*/  @P0 BRA `(.L_x_325) ;  /* 0x0000027000000947 */ /* 0x000fea0003800000 */
[----:B------:R-:W-:Y:S02]  /*0340*/  MOV R6, R0 ;  /* 0x0000000000067202 */ /* 0x000fe40000000f00 */
[----:B------:R-:W-:-:S04]  /*0350*/  MOV R9, RZ ;  /* 0x000000ff00097202 */ /* 0x000fc80000000f00 */
.L_x_329:
        /* <DEDUP_REMOVED lines=16> */
[----:B------:R1:W2:Y:S02]  /*0460*/  SHFL.UP PT, R0, R2, 0x1, RZ ;  /* 0x0420000002007989 */ /* 0x0002a400000e00ff */
.L_x_518:
        /* <DEDUP_REMOVED lines=16> */
.L_x_519:
[----:B--2---:R-:W-:-:S05]  /*0570*/  IMAD R0, R0, c[0x0][0x538], RZ ;  /* 0x00014e0000007a24 */ /* 0x004fca00078e02ff */
[----:B------:R-:W-:-:S04]  /*0580*/  IADD3 R6, R0, R6, RZ ;  /* 0x0000000600067210 */ /* 0x000fc80007ffe0ff */
[----:B------:R-:W-:-:S13]  /*0590*/  ISETP.GT.AND P0, PT, R6, UR4, PT ;  /* 0x0000000406007c0c */ /* 0x000fda000bf04270 */
[----:B-1----:R-:W-:Y:S05]  /*05a0*/  @!P0 BRA `(.L_x_329) ;  /* 0xfffffdb000008947 */ /* 0x002fea000383ffff */
.L_x_325:
[----:B------:R-:W-:-:S05]  /*05b0*/  IADD3 R12, -R0, R6, RZ ;  /* 0x00000006000c7210 */ /* 0x000fca0007ffe1ff */
[----:B------:R-:W-:-:S05]  /*05c0*/  IMAD R0, R4, c[0x0][0x538], R12 ;  /* 0x00014e0004007a24 */ /* 0x000fca00078e020c */
[----:B------:R-:W-:Y:S01]  /*05d0*/  ISETP.GT.AND P0, PT, R0, UR4, PT ;  /* 0x0000000400007c0c */ /* 0x000fe2000bf04270 */
[----:B------:R-:W-:-:S12]  /*05e0*/  BRA.DIV ~URZ, `(.L_x_330) ;  /* 0x000186b27f007947 */ /* 0x000fd8000b800000 */
[----:B------:R-:W-:-:S04]  /*05f0*/  VOTE.ANY R5, PT, !P0 ;  /* 0x0000000000057806 */ /* 0x000fc800040e0100 */
.L_x_520:
[----:B------:R1:W2:Y:S01]  /*0600*/  POPC R13, R5 ;  /* 0x00000005000d7309 */ /* 0x0002a20000000000 */
[----:B------:R-:W-:Y:S05]  /*0610*/  BRA.DIV ~URZ, `(.L_x_331) ;  /* 0x000186c27f007947 */ /* 0x000fea000b800000 */
[----:B--2---:R2:W3:Y:S01]  /*0620*/  SHFL.IDX PT, R11, R8, R13, 0x1f ;  /* 0x00001f0d080b7589 */ /* 0x0044e200000e0000 */
[----:B------:R-:W-:-:S03]  /*0630*/  MOV R6, RZ ;  /* 0x000000ff00067202 */ /* 0x000fc60000000f00 */
[----:B------:R2:W4:Y:S04]  /*0640*/  SHFL.IDX PT, R10, R7, R13, 0x1f ;  /* 0x00001f0d070a7589 */ /* 0x00052800000e0000 */
.L_x_521:
[----:B------:R-:W-:Y:S01]  /*0650*/  ISETP.NE.AND P0, PT, R5, RZ, PT ;  /* 0x000000ff0500720c */ /* 0x000fe20003f05270 */
[----:B------:R-:W-:-:S12]  /*0660*/  BSSY B0, `(.L_x_332) ;  /* 0x0000005000007945 */ /* 0x000fd80003800000 */
[----:B------:R-:W-:Y:S05]  /*0670*/  @!P0 BRA `(.L_x_333) ;  /* 0x0000003000008947 */ /* 0x000fea0003800000 */
[----:B------:R-:W-:Y:S01]  /*0680*/  IADD3 R221, R13, -0x1, RZ ;  /* 0xffffffff0ddd7810 */ /* 0x000fe20007ffe0ff */
[----:B------:R-:W-:Y:S05]  /*0690*/  BRA.DIV ~URZ, `(.L_x_334) ;  /* 0x000187227f007947 */ /* 0x000fea000b800000 */
[----:B------:R1:W2:Y:S02]  /*06a0*/  SHFL.IDX PT, R6, R4, R221, 0x1f ;  /* 0x00001fdd04067589 */ /* 0x0002a400000e0000 */
.L_x_333:
[----:B------:R-:W-:Y:S05]  /*06b0*/  BSYNC B0 ;  /* 0x0000000000007941 */ /* 0x000fea0003800000 */
.L_x_332:
[----:B---3--:R-:W-:Y:S01]  /*06c0*/  IABS R0, R11 ;  /* 0x0000000b00007213 */ /* 0x008fe20000000000 */
[----:B-12---:R-:W-:-:S04]  /*06d0*/  IMAD R4, R6, c[0x0][0x538], R12 ;  /* 0x00014e0006047a24 */ /* 0x006fc800078e020c */
[----:B------:R-:W-:Y:S01]  /*06e0*/  IMAD.MOV.U32 R5, RZ, RZ, R0 ;  /* 0x000000ffff057224 */ /* 0x000fe200078e0000 */
[----:B----4-:R-:W-:Y:S01]  /*06f0*/  IABS R0, R10 ;  /* 0x0000000a00007213 */ /* 0x010fe20000000000 */
[----:B------:R1:W-:Y:S01]  /*0700*/  STL [R1+0x28], R4 ;  /* 0x0000280401007387 */ /* 0x0003e20000100800 */
[----:B------:R-:W-:Y:S01]  /*0710*/  IADD3 R12, -R4, UR4, RZ ;  /* 0x00000004040c7c10 */ /* 0x000fe2000fffe1ff */
[----:B------:R-:W2:Y:S02]  /*0720*/  I2F.RP R2, R5 ;  /* 0x0000000500027306 */ /* 0x000ea40000209400 */
[----:B------:R-:W-:Y:S01]  /*0730*/  IMAD.MOV.U32 R7, RZ, RZ, R0 ;  /* 0x000000ffff077224 */ /* 0x000fe200078e0000 */
[----:B------:R-:W-:Y:S02]  /*0740*/  IABS R6, R12 ;  /* 0x0000000c00067213 */ /* 0x000fe40000000000 */
[----:B------:R-:W-:-:S03]  /*0750*/  IABS R0, R11 ;  /* 0x0000000b00007213 */ /* 0x000fc60000000000 */
[----:B------:R-:W-:Y:S01]  /*0760*/  I2F.RP R8, R7 ;  /* 0x0000000700087306 */ /* 0x000fe20000209400 */
[----:B------:R-:W-:-:S07]  /*0770*/  IADD3 R0, RZ, -R0, RZ ;  /* 0x80000000ff007210 */ /* 0x000fce0007ffe0ff */
[----:B--2---:R-:W2:Y:S02]  /*0780*/  MUFU.RCP R2, R2 ;  /* 0x0000000200027308 */ /* 0x004ea40000001000 */
[----:B--2---:R-:W-:-:S06]  /*0790*/  IADD3 R2, R2, 0xffffffe, RZ ;  /* 0x0ffffffe02027810 */ /* 0x004fcc0007ffe0ff */
[----:B------:R-:W2:Y:S02]  /*07a0*/  F2I.FTZ.U32.TRUNC.NTZ R3, R2 ;  /* 0x0000000200037305 */ /* 0x000ea4000021f000 */
[----:B--2---:R-:W-:-:S04]  /*07b0*/  IMAD.MOV R2, RZ, RZ, -R3 ;  /* 0x000000ffff027224 */ /* 0x004fc800078e0a03 */
[----:B-1----:R-:W-:Y:S02]  /*07c0*/  IMAD R4, R2, R5, RZ ;  /* 0x0000000502047224 */ /* 0x002fe400078e02ff */
        /* <DEDUP_REMOVED lines=45> */
[----:B------:R-:W-:Y:S02]  /*0aa0*/  IMAD R2, R10, R2, R4 ;  /* 0x000000020a027224 */ /* 0x000fe400078e0204 */
[----:B------:R-:W-:Y:S02]  /*0ab0*/  IMAD.IADD R4, R13, 0x1, R9 ;  /* 0x000000010d047824 */ /* 0x000fe400078e0209 */
[----:B------:R-:W-:-:S03]  /*0ac0*/  IMAD R0, R2, 0x10000, R0 ;  /* 0x0001000002007824 */ /* 0x000fc600078e0200 */
[----:B------:R1:W-:Y:S04]  /*0ad0*/  STL [R1+0x34], R4 ;  /* 0x0000340401007387 */ /* 0x0003e80000100800 */
[----:B------:R1:W-:Y:S04]  /*0ae0*/  STL [R1+0x30], R0 ;  /* 0x0000300001007387 */ /* 0x0003e80000100800 */
[----:B------:R1:W-:Y:S01]  /*0af0*/  STL [R1+0x2c], R3 ;  /* 0x00002c0301007387 */ /* 0x0003e20000100800 */
[----:B------:R-:W-:Y:S05]  /*0b00*/  BRA `(.L_x_335) ;  /* 0x0000006000007947 */ /* 0x000fea0003800000 */
.L_x_326:
[----:B------:R-:W-:Y:S01]  /*0b10*/  MOV R0, UR4 ;  /* 0x0000000400007c02 */ /* 0x000fe20008000f00 */
[----:B------:R-:W-:Y:S04]  /*0b20*/  STL [R1+0x2c], RZ ;  /* 0x00002cff01007387 */ /* 0x000fe80000100800 */
[----:B------:R-:W-:Y:S04]  /*0b30*/  STL [R1+0x30], RZ ;  /* 0x000030ff01007387 */ /* 0x000fe80000100800 */
[----:B------:R1:W-:Y:S02]  /*0b40*/  STL [R1+0x28], R0 ;  /* 0x0000280001007387 */ /* 0x0003e40000100800 */
[----:B-1----:R-:W-:-:S05]  /*0b50*/  MOV R0, c[0x0][0x53c] ;  /* 0x00014f0000007a02 */ /* 0x002fca0000000f00 */
[----:B------:R1:W-:Y:S02]  /*0b60*/  STL [R1+0x34], R0 ;  /* 0x0000340001007387 */ /* 0x0003e40000100800 */
.L_x_335:
[----:B-1----:R-:W2:Y:S04]  /*0b70*/  LDL R4, [R1+0x28] ;  /* 0x0000280001047983 */ /* 0x002ea80000100800 */
[----:B------:R-:W2:Y:S04]  /*0b80*/  LDL R5, [R1+0x2c] ;  /* 0x00002c0001057983 */ /* 0x000ea80000100800 */
[----:B------:R-:W2:Y:S04]  /*0b90*/  LDL R6, [R1+0x30] ;  /* 0x0000300001067983 */ /* 0x000ea80000100800 */
[----:B------:R-:W2:Y:S01]  /*0ba0*/  LDL R7, [R1+0x34] ;  /* 0x0000340001077983 */ /* 0x000ea20000100800 */
[----:B------:R-:W-:Y:S01]  /*0bb0*/  ISETP.NE.AND P0, PT, R14, RZ, PT ;  /* 0x000000ff0e00720c */ /* 0x000fe20003f05270 */
[----:B------:R-:W-:-:S12]  /*0bc0*/  WARPSYNC 0xffffffff ;  /* 0xffffffff00007948 */ /* 0x000fd80003800000 */
[----:B--2---:R1:W-:Y:S04]  /*0bd0*/  @!P0 STS.128 [0xf100], R4 ;  /* 0x00f10004ff008388 */ /* 0x0043e80000000c00 */
[----:B------:R-:W-:Y:S06]  /*0be0*/  BAR.ARV 0x5, 0x100 ;  /* 0x0144000000007b1d */ /* 0x000fec0000002000 */
.L_x_324:
[----:B------:R-:W2:Y:S02]  /*0bf0*/  LDL R0, [R1+0x34] ;  /* 0x0000340001007983 */ /* 0x000ea40000100800 */
[----:B--2---:R-:W-:-:S13]  /*0c00*/  ISETP.GE.AND P0, PT, R0, c[0x0][0x53c], PT ;  /* 0x00014f0000007a0c */ /* 0x004fda0003f06270 */
[----:B------:R-:W-:Y:S05]  /*0c10*/  @P0 EXIT ;  /* 0x000000000000094d */ /* 0x000fea0003800000 */
[----:B------:R-:W2:Y:S01]  /*0c20*/  S2R R15, SR_TID.X ;  /* 0x00000000000f7919 */ /* 0x000ea20000002100 */
[----:B------:R-:W-:Y:S01]  /*0c30*/  IMAD.MOV.U32 R19, RZ, RZ, 0x20 ;  /* 0x00000020ff137424 */ /* 0x000fe200078e00ff */
[----:B------:R-:W-:Y:S01]  /*0c40*/  ULDC UR4, c[0x0][0x2ac] ;  /* 0x0000ab0000047ab9 */ /* 0x000fe20000000800 */
[----:B------:R-:W-:Y:S01]  /*0c50*/  IMAD.MOV.U32 R18, RZ, RZ, 0x40 ;  /* 0x00000040ff127424 */ /* 0x000fe200078e00ff */
[----:B------:R-:W-:Y:S02]  /*0c60*/  ULDC UR6, c[0x0][0x1d0] ;  /* 0x0000740000067ab9 */ /* 0x000fe40000000800 */
[----:B------:R-:W-:Y:S01]  /*0c70*/  UIMAD UR6, UR4, UR6, URZ ;  /* 0x00000006040672a4 */ /* 0x000fe2000f8e023f */
[----:B--2---:R-:W-:-:S04]  /*0c80*/  SHF.R.S32.HI R14, RZ, 0x1f, R15 ;  /* 0x0000001fff0e7819 */ /* 0x004fc8000001140f */
[CC--:B------:R-:W-:Y:S02]  /*0c90*/  LEA.HI R2, R14.reuse, R15.reuse, RZ, 0x4 ;  /* 0x0000000f0e027211 */ /* 0x0c0fe400078f20ff */
[----:B-1----:R-:W-:Y:S02]  /*0ca0*/  LEA.HI R7, R14, R15, RZ, 0x2 ;  /* 0x0000000f0e077211 */ /* 0x002fe400078f10ff */
[C---:B------:R-:W-:Y:S02]  /*0cb0*/  LOP3.LUT R0, R2.reuse, 0xfffffff0, RZ, 0xc0, !PT ;  /* 0xfffffff002007812 */ /* 0x040fe400078ec0ff */
[----:B------:R-:W-:Y:S02]  /*0cc0*/  SHF.R.S32.HI R4, RZ, 0x4, R2 ;  /* 0x00000004ff047819 */ /* 0x000fe40000011402 */
[----:B------:R-:W-:Y:S01]  /*0cd0*/  SHF.R.S32.HI R8, RZ, 0x2, R7 ;  /* 0x00000002ff087819 */ /* 0x000fe20000011407 */
[----:B------:R-:W-:Y:S01]  /*0ce0*/  IMAD.IADD R0, R15, 0x1, -R0 ;  /* 0x000000010f007824 */ /* 0x000fe200078e0a00 */
[----:B------:R-:W-:-:S02]  /*0cf0*/  LEA.HI R2, R2, R4, RZ, 0x1 ;  /* 0x0000000402027211 */ /* 0x000fc400078f08ff */
[----:B------:R-:W-:Y:S02]  /*0d00*/  SHF.R.S32.HI R5, RZ, 0x1f, R7 ;  /* 0x0000001fff057819 */ /* 0x000fe40000011407 */
[----:B------:R-:W-:Y:S02]  /*0d10*/  SHF.R.S32.HI R6, RZ, 0x1f, R0 ;  /* 0x0000001fff067819 */ /* 0x000fe40000011400 */
[----:B------:R-:W-:Y:S02]  /*0d20*/  LOP3.LUT R3, R2, 0xfffffffe, RZ, 0xc0, !PT ;  /* 0xfffffffe02037812 */ /* 0x000fe400078ec0ff */
[----:B------:R-:W-:Y:S02]  /*0d30*/  LEA.HI R2, R5, R8, RZ, 0x3 ;  /* 0x0000000805027211 */ /* 0x000fe400078f18ff */
[----:B------:R-:W-:Y:S01]  /*0d40*/  LEA.HI R12, R6, R0, RZ, 0x3 ;  /* 0x00000000060c7211 */ /* 0x000fe200078f18ff */
[----:B------:R-:W-:Y:S01]  /*0d50*/  IMAD.IADD R11, R4, 0x1, -R3 ;  /* 0x00000001040b7824 */ /* 0x000fe200078e0a03 */
[----:B------:R-:W-:-:S02]  /*0d60*/  LEA.HI R81, R14, R15, RZ, 0x3 ;  /* 0x0000000f0e517211 */ /* 0x000fc400078f18ff */
[----:B------:R-:W-:Y:S02]  /*0d70*/  LOP3.LUT R2, R2, 0xfffffff8, RZ, 0xc0, !PT ;  /* 0xfffffff802027812 */ /* 0x000fe400078ec0ff */
[----:B------:R-:W-:Y:S02]  /*0d80*/  LOP3.LUT R3, R12, 0xfffffff8, RZ, 0xc0, !PT ;  /* 0xfffffff80c037812 */ /* 0x000fe400078ec0ff */
[----:B------:R-:W-:Y:S01]  /*0d90*/  LOP3.LUT R4, R81, 0xfffffff8, RZ, 0xc0, !PT ;  /* 0xfffffff851047812 */ /* 0x000fe200078ec0ff */
[----:B------:R-:W-:Y:S01]  /*0da0*/  IMAD.IADD R6, R8, 0x1, -R2 ;  /* 0x0000000108067824 */ /* 0x000fe200078e0a02 */
[----:B------:R-:W-:Y:S01]  /*0db0*/  LEA.HI R5, R14, R15, RZ, 0x5 ;  /* 0x0000000f0e057211 */ /* 0x000fe200078f28ff */
[----:B------:R-:W-:Y:S01]  /*0dc0*/  IMAD.IADD R9, R0, 0x1, -R3 ;  /* 0x0000000100097824 */ /* 0x000fe200078e0a03 */
[----:B------:R-:W-:Y:S01]  /*0dd0*/  LOP3.LUT R3, R7, 0xfffffffc, RZ, 0xc0, !PT ;  /* 0xfffffffc07037812 */ /* 0x000fe200078ec0ff */
[----:B------:R-:W-:Y:S01]  /*0de0*/  IMAD.IADD R82, R15, 0x1, -R4 ;  /* 0x000000010f527824 */ /* 0x000fe200078e0a04 */
[----:B------:R-:W-:-:S02]  /*0df0*/  SHF.R.S32.HI R0, RZ, 0x5, R5 ;  /* 0x00000005ff007819 */ /* 0x000fc40000011405 */
[----:B------:R-:W-:Y:S01]  /*0e00*/  SHF.R.S32.HI R2, RZ, 0x1f, R5 ;  /* 0x0000001fff027819 */ /* 0x000fe20000011405 */
[----:B------:R-:W-:Y:S01]  /*0e10*/  IMAD.SHL.U32 R7, R82, 0x40, RZ ;  /* 0x0000004052077824 */ /* 0x000fe200078e00ff */
[----:B------:R-:W-:Y:S01]  /*0e20*/  LOP3.LUT R4, R5, 0xffffffe0, RZ, 0xc0, !PT ;  /* 0xffffffe005047812 */ /* 0x000fe200078ec0ff */
[----:B------:R-:W-:Y:S01]  /*0e30*/  IMAD.SHL.U32 R16, R0, 0x400, RZ ;  /* 0x0000040000107824 */ /* 0x000fe200078e00ff */
[----:B------:R-:W-:Y:S01]  /*0e40*/  LEA.HI R5, R2, R0, RZ, 0x3 ;  /* 0x0000000002057211 */ /* 0x000fe200078f18ff */
[----:B------:R-:W-:Y:S01]  /*0e50*/  IMAD.IADD R2, R15, 0x1, -R3 ;  /* 0x000000010f027824 */ /* 0x000fe200078e0a03 */
[----:B------:R-:W-:Y:S01]  /*0e60*/  LOP3.LUT R3, R7, 0x1c0, RZ, 0xc0, !PT ;  /* 0x000001c007037812 */ /* 0x000fe200078ec0ff */
[----:B------:R-:W-:Y:S01]  /*0e70*/  IMAD.IADD R27, R15, 0x1, -R4 ;  /* 0x000000010f1b7824 */ /* 0x000fe200078e0a04 */
[----:B------:R-:W-:Y:S01]  /*0e80*/  LOP3.LUT R5, R5, 0xffffff8, RZ, 0xc0, !PT ;  /* 0x0ffffff805057812 */ /* 0x000fe200078ec0ff */
[----:B------:R-:W-:Y:S01]  /*0e90*/  IMAD.SHL.U32 R76, R82, 0x8, RZ ;  /* 0x00000008524c7824 */ /* 0x000fe200078e00ff */
[----:B------:R-:W-:Y:S01]  /*0ea0*/  LEA.HI R4, R2, R2, RZ, 0x1 ;  /* 0x0000000202047211 */ /* 0x000fe200078f08ff */
[----:B------:R-:W-:Y:S01]  /*0eb0*/  IMAD.SHL.U32 R78, R82, 0x4, RZ ;  /* 0x00000004524e7824 */ /* 0x000fe200078e00ff */
[----:B------:R-:W-:Y:S01]  /*0ec0*/  LOP3.LUT R8, R3, 0x8, R81, 0xf8, !PT ;  /* 0x0000000803087812 */ /* 0x000fe200078ef851 */
[----:B------:R-:W-:Y:S01]  /*0ed0*/  IMAD.IADD R10, R0, 0x1, -R5 ;  /* 0x00000001000a7824 */ /* 0x000fe200078e0a05 */
[----:B------:R-:W-:Y:S01]  /*0ee0*/  SHF.R.U32.HI R7, RZ, 0x3, R3 ;  /* 0x00000003ff077819 */ /* 0x000fe20000011603 */
[----:B------:R-:W-:Y:S01]  /*0ef0*/  IMAD.SHL.U32 R0, R6, 0x40, RZ ;  /* 0x0000004006007824 */ /* 0x000fe200078e00ff */
[----:B------:R-:W-:Y:S01]  /*0f00*/  LOP3.LUT R3, R4, 0x1ffffffe, RZ, 0xc0, !PT ;  /* 0x1ffffffe04037812 */ /* 0x000fe200078ec0ff */
[----:B------:R-:W-:Y:S01]  /*0f10*/  IMAD.SHL.U32 R5, R11, 0x8, RZ ;  /* 0x000000080b057824 */ /* 0x000fe200078e00ff */
[----:B------:R-:W-:Y:S01]  /*0f20*/  LOP3.LUT R8, R8, R7, RZ, 0x3c, !PT ;  /* 0x0000000708087212 */ /* 0x000fe200078e3cff */
[----:B------:R-:W-:Y:S01]  /*0f30*/  IMAD R7, R2, 0x2, R16 ;  /* 0x0000000202077824 */ /* 0x000fe200078e0210 */
[----:B------:R-:W-:Y:S01]  /*0f40*/  LOP3.LUT R0, R0, 0x1c0, RZ, 0xc0, !PT ;  /* 0x000001c000007812 */ /* 0x000fe200078ec0ff */
[----:B------:R-:W-:Y:S01]  /*0f50*/  IMAD.IADD R17, R2, 0x1, -R3 ;  /* 0x0000000102117824 */ /* 0x000fe200078e0a03 */
[----:B------:R-:W-:Y:S01]  /*0f60*/  SHF.R.S32.HI R4, RZ, 0x1f, R27 ;  /* 0x0000001fff047819 */ /* 0x000fe2000001141b */
[----:B------:R-:W-:Y:S01]  /*0f70*/  IMAD.SHL.U32 R3, R9, 0x40, RZ ;  /* 0x0000004009037824 */ /* 0x000fe200078e00ff */
[----:B------:R-:W-:-:S02]  /*0f80*/  LEA.HI R2, R0, R0, RZ, 0x1d ;  /* 0x0000000000027211 */ /* 0x000fc400078fe8ff */
[C---:B------:R-:W-:Y:S02]  /*0f90*/  R2P PR, R6.reuse, 0x6 ;  /* 0x0000000606007804 */ /* 0x040fe40000000000 */
[----:B------:R-:W-:Y:S01]  /*0fa0*/  LOP3.LUT R0, R3, 0x1c0, RZ, 0xc0, !PT ;  /* 0x000001c003007812 */ /* 0x000fe200078ec0ff */
[----:B------:R-:W-:Y:S01]  /*0fb0*/  IMAD.IADD R2, R7, 0x1, R2 ;  /* 0x0000000107027824 */ /* 0x000fe200078e0202 */
[----:B------:R-:W-:Y:S02]  /*0fc0*/  LOP3.LUT R6, R6, 0x1, RZ, 0xc0, !PT ;  /* 0x0000000106067812 */ /* 0x000fe400078ec0ff */
[----:B------:R-:W-:Y:S01]  /*0fd0*/  LOP3.LUT R3, R0, 0x8, R5, 0xf8, !PT ;  /* 0x0000000800037812 */ /* 0x000fe200078ef805 */
[----:B------:R-:W-:Y:S01]  /*0fe0*/  IMAD.SHL.U32 R21, R2, 0x2, RZ ;  /* 0x0000000202157824 */ /* 0x000fe200078e00ff */
[----:B------:R-:W-:Y:S01]  /*0ff0*/  SHF.R.U32.HI R0, RZ, 0x3, R0 ;  /* 0x00000003ff007819 */ /* 0x000fe20000011600 */
[----:B------:R-:W-:Y:S01]  /*1000*/  IMAD.SHL.U32 R2, R12, 0x40, RZ ;  /* 0x000000400c027824 */ /* 0x000fe200078e00ff */
[----:B------:R-:W-:-:S02]  /*1010*/  LEA.HI R13, R4, R27, RZ, 0x2 ;  /* 0x0000001b040d7211 */ /* 0x000fc400078f10ff */
[----:B------:R-:W-:Y:S02]  /*1020*/  LOP3.LUT R0, R3, R0, RZ, 0x3c, !PT ;  /* 0x0000000003007212 */ /* 0x000fe400078e3cff */
[----:B------:R-:W-:Y:S02]  /*1030*/  SHF.R.S32.HI R81, RZ, 0x3, R81 ;  /* 0x00000003ff517819 */ /* 0x000fe40000011451 */
[----:B------:R-:W-:Y:S02]  /*1040*/  LOP3.LUT R5, R0, 0xfffffe00, R2, 0xf8, !PT ;  /* 0xfffffe0000057812 */ /* 0x000fe400078ef802 */
[----:B------:R-:W-:Y:S02]  /*1050*/  LEA.HI R0, R14, R15, RZ, 0x6 ;  /* 0x0000000f0e007211 */ /* 0x000fe400078f30ff */
[----:B------:R-:W-:Y:S01]  /*1060*/  ISETP.NE.U32.AND P0, PT, R6, 0x1, PT ;  /* 0x000000010600780c */ /* 0x000fe20003f05070 */
[----:B------:R-:W-:Y:S01]  /*1070*/  IMAD R6, R11, 0x200, R8 ;  /* 0x000002000b067824 */ /* 0x000fe200078e0208 */
[----:B------:R-:W-:Y:S01]  /*1080*/  SHF.R.S32.HI R4, RZ, 0x2, R13 ;  /* 0x00000002ff047819 */ /* 0x000fe2000001140d */
[----:B------:R-:W-:Y:S01]  /*1090*/  IMAD.SHL.U32 R0, R0, 0x8, RZ ;  /* 0x0000000800007824 */ /* 0x000fe200078e00ff */
[----:B------:R-:W-:-:S02]  /*10a0*/  IADD3 R15, R81, 0x20, RZ ;  /* 0x00000020510f7810 */ /* 0x000fc40007ffe0ff */
[C---:B------:R-:W-:Y:S01]  /*10b0*/  IADD3 R22, R81.reuse, 0x40, RZ ;  /* 0x0000004051167810 */ /* 0x040fe20007ffe0ff */
[----:B------:R-:W-:Y:S01]  /*10c0*/  IMAD R25, R10, 0x10, R4 ;  /* 0x000000100a197824 */ /* 0x000fe200078e0204 */
[----:B------:R-:W-:Y:S01]  /*10d0*/  LOP3.LUT R7, R0, 0xfffffe00, RZ, 0xc0, !PT ;  /* 0xfffffe0000077812 */ /* 0x000fe200078ec0ff */
[C---:B------:R-:W-:Y:S01]  /*10e0*/  IMAD.SHL.U32 R0, R81.reuse, 0x40, RZ ;  /* 0x0000004051007824 */ /* 0x040fe200078e00ff */
[----:B------:R-:W-:Y:S01]  /*10f0*/  IADD3 R12, R81, 0x60, RZ ;  /* 0x00000060510c7810 */ /* 0x000fe20007ffe0ff */
[----:B------:R-:W-:Y:S01]  /*1100*/  IMAD.SHL.U32 R4, R15, 0x40, RZ ;  /* 0x000000400f047824 */ /* 0x000fe200078e00ff */
[C---:B------:R-:W-:Y:S01]  /*1110*/  LOP3.LUT P4, RZ, R9.reuse, 0x2, RZ, 0xc0, !PT ;  /* 0x0000000209ff7812 */ /* 0x040fe2000788c0ff */
[----:B------:R1:W-:Y:S01]  /*1120*/  STL [R1+0x104], R25 ;  /* 0x0001041901007387 */ /* 0x0003e20000100800 */
[----:B------:R-:W-:Y:S02]  /*1130*/  LOP3.LUT P3, RZ, R9, 0x4, RZ, 0xc0, !PT ;  /* 0x0000000409ff7812 */ /* 0x000fe4000786c0ff */
[----:B------:R-:W-:Y:S01]  /*1140*/  SHF.R.S32.HI R9, RZ, 0x1f, R15 ;  /* 0x0000001fff097819 */ /* 0x000fe2000001140f */
[----:B------:R-:W-:Y:S01]  /*1150*/  STL [R1+0x90], R21 ;  /* 0x0000901501007387 */ /* 0x000fe20000100800 */
[----:B------:R-:W-:-:S02]  /*1160*/  IADD3 R3, R21, 0x80, RZ ;  /* 0x0000008015037810 */ /* 0x000fc40007ffe0ff */
[--C-:B------:R-:W-:Y:S01]  /*1170*/  SHF.R.S32.HI R2, RZ, 0x1f, R81.reuse ;  /* 0x0000001fff027819 */ /* 0x100fe20000011451 */
[----:B------:R-:W-:Y:S01]  /*1180*/  IMAD.SHL.U32 R2, R12, 0x40, RZ ;  /* 0x000000400c027824 */ /* 0x000fe200078e00ff */
[----:B------:R-:W-:Y:S02]  /*1190*/  SHF.R.S32.HI R8, RZ, 0x1f, R22 ;  /* 0x0000001fff087819 */ /* 0x000fe40000011416 */
[----:B------:R-:W-:Y:S02]  /*11a0*/  SHF.R.S32.HI R10, RZ, 0x1f, R12 ;  /* 0x0000001fff0a7819 */ /* 0x000fe4000001140c */
[----:B------:R-:W-:Y:S01]  /*11b0*/  LOP3.LUT R11, R0, 0x1c0, RZ, 0xc0, !PT ;  /* 0x000001c0000b7812 */ /* 0x000fe200078ec0ff */
[----:B------:R-:W-:Y:S01]  /*11c0*/  IMAD R0, R82, 0x20, R81 ;  /* 0x0000002052007824 */ /* 0x000fe200078e0251 */
[----:B------:R-:W-:Y:S02]  /*11d0*/  IADD3 R20, R21, 0x70, RZ ;  /* 0x0000007015147810 */ /* 0x000fe40007ffe0ff */
[----:B------:R-:W-:-:S02]  /*11e0*/  LEA.HI R9, R9, R15, RZ, 0x3 ;  /* 0x0000000f09097211 */ /* 0x000fc400078f18ff */
[----:B------:R-:W-:Y:S01]  /*11f0*/  @P0 IADD3 R20, R3, 0x10, RZ ;  /* 0x0000001003140810 */ /* 0x000fe20007ffe0ff */
[----:B------:R-:W-:Y:S01]  /*1200*/  IMAD.SHL.U32 R3, R22, 0x40, RZ ;  /* 0x0000004016037824 */ /* 0x000fe200078e00ff */
[----:B------:R-:W-:Y:S02]  /*1210*/  LOP3.LUT R15, R4, 0x1c0, RZ, 0xc0, !PT ;  /* 0x000001c0040f7812 */ /* 0x000fe400078ec0ff */
[----:B------:R-:W-:Y:S01]  /*1220*/  LEA.HI R8, R8, R22, RZ, 0x3 ;  /* 0x0000001608087211 */ /* 0x000fe200078f18ff */
[----:B------:R-:W-:Y:S01]  /*1230*/  STL [R1+0x94], R20 ;  /* 0x0000941401007387 */ /* 0x000fe20000100800 */
[----:B------:R-:W-:Y:S02]  /*1240*/  LEA.HI R4, R10, R12, RZ, 0x3 ;  /* 0x0000000c0a047211 */ /* 0x000fe400078f18ff */
[----:B------:R-:W-:Y:S02]  /*1250*/  LOP3.LUT R10, R11, 0x38, R76, 0xf8, !PT ;  /* 0x000000380b0a7812 */ /* 0x000fe400078ef84c */
[----:B------:R-:W-:Y:S01]  /*1260*/  SHF.R.U32.HI R22, RZ, 0x3, R11 ;  /* 0x00000003ff167819 */ /* 0x000fe2000001160b */
[----:B------:R-:W-:Y:S01]  /*1270*/  IMAD.SHL.U32 R4, R4, 0x40, RZ ;  /* 0x0000004004047824 */ /* 0x000fe200078e00ff */
[----:B------:R-:W-:Y:S01]  /*1280*/  LOP3.LUT R12, R2, 0x1c0, RZ, 0xc0, !PT ;  /* 0x000001c0020c7812 */ /* 0x000fe200078ec0ff */
[----:B------:R-:W-:Y:S01]  /*1290*/  IMAD.SHL.U32 R2, R9, 0x40, RZ ;  /* 0x0000004009027824 */ /* 0x000fe200078e00ff */
[----:B------:R-:W-:-:S02]  /*12a0*/  IADD3 R80, R78, 0x20, RZ ;  /* 0x000000204e507810 */ /* 0x000fc40007ffe0ff */
[----:B------:R-:W-:Y:S02]  /*12b0*/  LOP3.LUT R26, R10, R22, RZ, 0x3c, !PT ;  /* 0x000000160a1a7212 */ /* 0x000fe400078e3cff */
[--C-:B------:R-:W-:Y:S02]  /*12c0*/  LOP3.LUT R9, R15, 0x38, R76.reuse, 0xf8, !PT ;  /* 0x000000380f097812 */ /* 0x100fe400078ef84c */
[----:B------:R-:W-:Y:S01]  /*12d0*/  SHF.R.U32.HI R24, RZ, 0x3, R15 ;  /* 0x00000003ff187819 */ /* 0x000fe2000001160f */
[----:B------:R-:W-:Y:S01]  /*12e0*/  STL [R1+0x100], R26 ;  /* 0x0001001a01007387 */ /* 0x000fe20000100800 */
[----:B------:R-:W-:Y:S02]  /*12f0*/  LOP3.LUT R15, R12, 0x38, R76, 0xf8, !PT ;  /* 0x000000380c0f7812 */ /* 0x000fe400078ef84c */
[----:B------:R-:W-:Y:S01]  /*1300*/  SHF.R.U32.HI R22, RZ, 0x3, R12 ;  /* 0x00000003ff167819 */ /* 0x000fe2000001160c */
[----:B------:R-:W-:Y:S01]  /*1310*/  IMAD.SHL.U32 R12, R80, 0x2, RZ ;  /* 0x00000002500c7824 */ /* 0x000fe200078e00ff */
[----:B------:R-:W-:-:S02]  /*1320*/  LOP3.LUT R11, R13, 0x7ffffffc, RZ, 0xc0, !PT ;  /* 0x7ffffffc0d0b7812 */ /* 0x000fc400078ec0ff */
[----:B------:R-:W-:Y:S01]  /*1330*/  LOP3.LUT R14, R3, 0x1c0, RZ, 0xc0, !PT ;  /* 0x000001c0030e7812 */ /* 0x000fe200078ec0ff */
[----:B------:R-:W-:Y:S01]  /*1340*/  IMAD.SHL.U32 R3, R8, 0x40, RZ ;  /* 0x0000004008037824 */ /* 0x000fe200078e00ff */
[----:B------:R2:W-:Y:S01]  /*1350*/  STL [R1+0xfc], R12 ;  /* 0x0000fc0c01007387 */ /* 0x0005e20000100800 */
[----:B------:R-:W-:Y:S01]  /*1360*/  IMAD.IADD R11, R27, 0x1, -R11 ;  /* 0x000000011b0b7824 */ /* 0x000fe200078e0a0b */
[----:B------:R-:W-:Y:S02]  /*1370*/  LOP3.LUT R10, R14, 0x38, R76, 0xf8, !PT ;  /* 0x000000380e0a7812 */ /* 0x000fe400078ef84c */
[----:B------:R-:W-:Y:S01]  /*1380*/  SHF.R.U32.HI R23, RZ, 0x3, R14 ;  /* 0x00000003ff177819 */ /* 0x000fe2000001160e */
[----:B------:R-:W-:Y:S01]  /*1390*/  IMAD.SHL.U32 R30, R11, 0x2, RZ ;  /* 0x000000020b1e7824 */ /* 0x000fe200078e00ff */
[----:B------:R-:W-:Y:S02]  /*13a0*/  SHF.R.S32.HI R8, RZ, 0x1f, R80 ;  /* 0x0000001fff087819 */ /* 0x000fe40000011450 */
[----:B------:R-:W-:Y:S01]  /*13b0*/  LOP3.LUT R13, R3, 0xfffffe00, RZ, 0xc0, !PT ;  /* 0xfffffe00030d7812 */ /* 0x000fe200078ec0ff */
[----:B------:R-:W-:Y:S01]  /*13c0*/  IMAD R3, R17, 0x8, R25 ;  /* 0x0000000811037824 */ /* 0x000fe200078e0219 */
[----:B------:R-:W-:-:S02]  /*13d0*/  LOP3.LUT R14, R4, 0xfffffe00, RZ, 0xc0, !PT ;  /* 0xfffffe00040e7812 */ /* 0x000fc400078ec0ff */
[----:B------:R-:W-:Y:S02]  /*13e0*/  LOP3.LUT R10, R13, R10, R23, 0xf6, !PT ;  /* 0x0000000a0d0a7212 */ /* 0x000fe400078ef617 */
[----:B------:R-:W-:Y:S02]  /*13f0*/  LEA R200, R6, 0x8100, 0x1 ;  /* 0x0000810006c87811 */ /* 0x000fe400078e08ff */
[----:B------:R-:W-:Y:S02]  /*1400*/  LEA R10, R10, 0x100, 0x1 ;  /* 0x000001000a0a7811 */ /* 0x000fe400078e08ff */
[C---:B------:R-:W-:Y:S02]  /*1410*/  IADD3 R29, R30.reuse, 0x8, RZ ;  /* 0x000000081e1d7810 */ /* 0x040fe40007ffe0ff */
[C---:B------:R-:W-:Y:S02]  /*1420*/  IADD3 R28, R30.reuse, 0x10, RZ ;  /* 0x000000101e1c7810 */ /* 0x040fe40007ffe0ff */
[----:B------:R-:W-:-:S02]  /*1430*/  IADD3 R27, R30, 0x18, RZ ;  /* 0x000000181e1b7810 */ /* 0x000fc40007ffe0ff */
[----:B-1----:R-:W-:Y:S02]  /*1440*/  IADD3 R25, R30, 0x28, RZ ;  /* 0x000000281e197810 */ /* 0x002fe40007ffe0ff */
[----:B--2---:R-:W-:Y:S02]  /*1450*/  LOP3.LUT R12, R2, 0xfffffe00, RZ, 0xc0, !PT ;  /* 0xfffffe00020c7812 */ /* 0x004fe400078ec0ff */
[----:B------:R-:W-:Y:S02]  /*1460*/  SHF.L.U64.HI R2, R80, 0x1, R8 ;  /* 0x0000000150027819 */ /* 0x000fe40000010208 */
[----:B------:R-:W-:Y:S02]  /*1470*/  LOP3.LUT R11, R12, R9, R24, 0xf6, !PT ;  /* 0x000000090c0b7212 */ /* 0x000fe400078ef618 */
[----:B------:R-:W-:Y:S01]  /*1480*/  LOP3.LUT R9, R14, R15, R22, 0xf6, !PT ;  /* 0x0000000f0e097212 */ /* 0x000fe200078ef616 */
[----:B------:R1:W-:Y:S01]  /*1490*/  STL [R1+0xf8], R2 ;  /* 0x0000f80201007387 */ /* 0x0003e20000100800 */
[----:B------:R-:W-:-:S02]  /*14a0*/  LEA R11, R11, 0x100, 0x1 ;  /* 0x000001000b0b7811 */ /* 0x000fc400078e08ff */
[----:B------:R-:W-:Y:S01]  /*14b0*/  LEA R6, R9, 0x100, 0x1 ;  /* 0x0000010009067811 */ /* 0x000fe200078e08ff */
[----:B------:R2:W-:Y:S01]  /*14c0*/  STL [R1+0x108], R3 ;  /* 0x0001080301007387 */ /* 0x0005e20000100800 */
[C---:B------:R-:W-:Y:S02]  /*14d0*/  IADD3 R24, R30.reuse, 0x30, RZ ;  /* 0x000000301e187810 */ /* 0x040fe40007ffe0ff */
[C---:B------:R-:W-:Y:S01]  /*14e0*/  IADD3 R23, R30.reuse, 0x38, RZ ;  /* 0x000000381e177810 */ /* 0x040fe20007ffe0ff */
[----:B------:R-:W-:Y:S01]  /*14f0*/  STL [R1+0x8c], R30 ;  /* 0x00008c1e01007387 */ /* 0x000fe20000100800 */
[----:B------:R-:W-:Y:S02]  /*1500*/  SEL R4, R19, 0xffffffe0, !P1 ;  /* 0xffffffe013047807 */ /* 0x000fe40004800000 */
[----:B------:R-:W-:Y:S01]  /*1510*/  IADD3 R22, R30, 0x40, RZ ;  /* 0x000000401e167810 */ /* 0x000fe20007ffe0ff */
[----:B------:R3:W-:Y:S01]  /*1520*/  STL [R1+0xf4], R11 ;  /* 0x0000f40b01007387 */ /* 0x0007e20000100800 */
[----:B------:R-:W-:-:S02]  /*1530*/  SEL R8, R18, 0xffffffc0, !P2 ;  /* 0xffffffc012087807 */ /* 0x000fc40005000000 */
[C---:B------:R-:W-:Y:S01]  /*1540*/  IADD3 R17, R30.reuse, 0x58, RZ ;  /* 0x000000581e117810 */ /* 0x040fe20007ffe0ff */
[----:B------:R4:W-:Y:S01]  /*1550*/  STL [R1+0xf0], R10 ;  /* 0x0000f00a01007387 */ /* 0x0009e20000100800 */
[----:B------:R-:W-:Y:S02]  /*1560*/  IADD3 R15, R30, 0x60, RZ ;  /* 0x000000601e0f7810 */ /* 0x000fe40007ffe0ff */
[----:B------:R-:W-:Y:S01]  /*1570*/  SHF.R.S32.HI R9, RZ, 0x1f, R29 ;  /* 0x0000001fff097819 */ /* 0x000fe2000001141d */
[----:B------:R5:W-:Y:S01]  /*1580*/  STL [R1+0xec], R6 ;  /* 0x0000ec0601007387 */ /* 0x000be20000100800 */
[----:B------:R-:W-:Y:S02]  /*1590*/  LEA R201, R5, 0x100, 0x1 ;  /* 0x0000010005c97811 */ /* 0x000fe400078e08ff */
[----:B------:R-:W-:Y:S01]  /*15a0*/  IADD3 R212, R76, 0x40, RZ ;  /* 0x000000404cd47810 */ /* 0x000fe20007ffe0ff */
[----:B------:R-:W-:Y:S01]  /*15b0*/  STL [R1+0x88], R29 ;  /* 0x0000881d01007387 */ /* 0x000fe20000100800 */
[----:B-1----:R-:W-:-:S02]  /*15c0*/  LOP3.LUT R2, R26, R7, RZ, 0xfc, !PT ;  /* 0x000000071a027212 */ /* 0x002fc400078efcff */
[----:B------:R-:W-:Y:S01]  /*15d0*/  IADD3 R26, R30, 0x20, RZ ;  /* 0x000000201e1a7810 */ /* 0x000fe20007ffe0ff */
[----:B------:R1:W-:Y:S01]  /*15e0*/  STL [R1+0x84], R28 ;  /* 0x0000841c01007387 */ /* 0x0003e20000100800 */
[----:B--2---:R-:W-:Y:S01]  /*15f0*/  SEL R3, R19, 0xffffffe0, !P4 ;  /* 0xffffffe013037807 */ /* 0x004fe20006000000 */
[----:B------:R-:W-:Y:S01]  /*1600*/  IMAD.SHL.U32 R214, R2, 0x2, RZ ;  /* 0x0000000202d67824 */ /* 0x000fe200078e00ff */
[----:B------:R-:W-:Y:S01]  /*1610*/  SEL R2, R18, 0xffffffc0, !P3 ;  /* 0xffffffc012027807 */ /* 0x000fe20005800000 */
[----:B------:R-:W-:Y:S01]  /*1620*/  STL [R1+0x80], R27 ;  /* 0x0000801b01007387 */ /* 0x000fe20000100800 */
[C---:B------:R-:W-:Y:S01]  /*1630*/  IADD3 R19, R30.reuse, 0x48, RZ ;  /* 0x000000481e137810 */ /* 0x040fe20007ffe0ff */
[--C-:B------:R-:W-:Y:S01]  /*1640*/  IMAD.IADD R202, R3, 0x1, R201.reuse ;  /* 0x0000000103ca7824 */ /* 0x100fe200078e02c9 */
[C---:B------:R-:W-:Y:S01]  /*1650*/  IADD3 R18, R30.reuse, 0x50, RZ ;  /* 0x000000501e127810 */ /* 0x040fe20007ffe0ff */
[----:B------:R2:W-:Y:S01]  /*1660*/  STL [R1+0x7c], R26 ;  /* 0x00007c1a01007387 */ /* 0x0005e20000100800 */
[----:B---3--:R-:W-:Y:S01]  /*1670*/  IADD3 R11, R30, 0x68, RZ ;  /* 0x000000681e0b7810 */ /* 0x008fe20007ffe0ff */
[----:B------:R-:W-:Y:S01]  /*1680*/  IMAD.IADD R204, R2, 0x1, R201 ;  /* 0x0000000102cc7824 */ /* 0x000fe200078e02c9 */
[----:B------:R-:W-:Y:S01]  /*1690*/  IADD3 R219, -R81, 0x70, RZ ;  /* 0x0000007051db7810 */ /* 0x000fe20007ffe1ff */
[----:B------:R3:W-:Y:S01]  /*16a0*/  STL [R1+0x78], R25 ;  /* 0x0000781901007387 */ /* 0x0007e20000100800 */
[----:B----4-:R-:W-:Y:S01]  /*16b0*/  IADD3 R10, R30, 0x70, RZ ;  /* 0x000000701e0a7810 */ /* 0x010fe20007ffe0ff */
[----:B------:R-:W-:Y:S01]  /*16c0*/  IMAD.IADD R203, R2, 0x1, R202 ;  /* 0x0000000102cb7824 */ /* 0x000fe200078e02ca */
[----:B------:R-:W-:Y:S01]  /*16d0*/  SHF.R.S32.HI R77, RZ, 0x1f, R76 ;  /* 0x0000001fff4d7819 */ /* 0x000fe2000001144c */
[----:B------:R-:W-:Y:S01]  /*16e0*/  STL [R1+0x74], R24 ;  /* 0x0000741801007387 */ /* 0x000fe20000100800 */
[----:B-----5:R-:W-:-:S02]  /*16f0*/  IADD3 R6, R30, 0x78, RZ ;  /* 0x000000781e067810 */ /* 0x020fc40007ffe0ff */
[----:B------:R-:W-:Y:S01]  /*1700*/  SHF.R.S32.HI R231, RZ, 0x1f, R212 ;  /* 0x0000001fffe77819 */ /* 0x000fe200000114d4 */
[----:B------:R4:W-:Y:S04]  /*1710*/  STL [R1+0x70], R23 ;  /* 0x0000701701007387 */ /* 0x0009e80000100800 */
[----:B------:R5:W-:Y:S01]  /*1720*/  STL [R1+0x6c], R22 ;  /* 0x00006c1601007387 */ /* 0x000be20000100800 */
[----:B-1----:R-:W-:-:S03]  /*1730*/  SHF.R.S32.HI R28, RZ, 0x1f, R28 ;  /* 0x0000001fff1c7819 */ /* 0x002fc6000001141c */
[----:B------:R-:W-:Y:S04]  /*1740*/  STL [R1+0x68], R19 ;  /* 0x0000681301007387 */ /* 0x000fe80000100800 */
[----:B------:R1:W-:Y:S01]  /*1750*/  STL [R1+0x64], R18 ;  /* 0x0000641201007387 */ /* 0x0003e20000100800 */
[----:B--2---:R-:W-:-:S03]  /*1760*/  SHF.R.S32.HI R26, RZ, 0x1f, R26 ;  /* 0x0000001fff1a7819 */ /* 0x004fc6000001141a */
[----:B------:R2:W-:Y:S01]  /*1770*/  STL [R1+0x60], R17 ;  /* 0x0000601101007387 */ /* 0x0005e20000100800 */
[----:B---3--:R-:W-:-:S03]  /*1780*/  SHF.R.S32.HI R25, RZ, 0x1f, R25 ;  /* 0x0000001fff197819 */ /* 0x008fc60000011419 */
[----:B------:R-:W-:Y:S04]  /*1790*/  STL [R1+0x5c], R15 ;  /* 0x00005c0f01007387 */ /* 0x000fe80000100800 */
[----:B------:R3:W-:Y:S01]  /*17a0*/  STL [R1+0x58], R11 ;  /* 0x0000580b01007387 */ /* 0x0007e20000100800 */
[----:B----4-:R-:W-:-:S03]  /*17b0*/  SHF.R.S32.HI R23, RZ, 0x1f, R23 ;  /* 0x0000001fff177819 */ /* 0x010fc60000011417 */
[----:B------:R4:W-:Y:S01]  /*17c0*/  STL [R1+0xe8], R9 ;  /* 0x0000e80901007387 */ /* 0x0009e20000100800 */
[----:B-----5:R-:W-:-:S03]  /*17d0*/  SHF.R.S32.HI R22, RZ, 0x1f, R22 ;  /* 0x0000001fff167819 */ /* 0x020fc60000011416 */
[----:B------:R5:W-:Y:S04]  /*17e0*/  STL [R1+0x54], R10 ;  /* 0x0000540a01007387 */ /* 0x000be80000100800 */
[----:B------:R-:W-:Y:S01]  /*17f0*/  STL [R1+0xe4], R28 ;  /* 0x0000e41c01007387 */ /* 0x000fe20000100800 */
[----:B-1----:R-:W-:-:S03]  /*1800*/  SHF.R.S32.HI R18, RZ, 0x1f, R18 ;  /* 0x0000001fff127819 */ /* 0x002fc60000011412 */
[----:B------:R-:W-:Y:S01]  /*1810*/  STL [R1+0x50], R6 ;  /* 0x0000500601007387 */ /* 0x000fe20000100800 */
[----:B--2---:R-:W-:Y:S02]  /*1820*/  SHF.R.S32.HI R17, RZ, 0x1f, R17 ;  /* 0x0000001fff117819 */ /* 0x004fe40000011411 */
[----:B---3--:R-:W-:Y:S02]  /*1830*/  SHF.R.S32.HI R11, RZ, 0x1f, R11 ;  /* 0x0000001fff0b7819 */ /* 0x008fe4000001140b */
[----:B----4-:R-:W-:Y:S02]  /*1840*/  SHF.R.S32.HI R9, RZ, 0x1f, R27 ;  /* 0x0000001fff097819 */ /* 0x010fe4000001141b */
[----:B-----5:R-:W-:-:S03]  /*1850*/  SHF.R.S32.HI R10, RZ, 0x1f, R10 ;  /* 0x0000001fff0a7819 */ /* 0x020fc6000001140a */
[----:B------:R1:W-:Y:S04]  /*1860*/  STL [R1+0xe0], R9 ;  /* 0x0000e00901007387 */ /* 0x0003e80000100800 */
        /* <DEDUP_REMOVED lines=14> */
[----:B-1----:R-:W-:Y:S02]  /*1950*/  IMAD.IADD R9, R21, 0x1, R4 ;  /* 0x0000000115097824 */ /* 0x002fe400078e0204 */
[----:B------:R-:W-:Y:S01]  /*1960*/  IMAD.IADD R4, R4, 0x1, R20 ;  /* 0x0000000104047824 */ /* 0x000fe200078e0214 */
[----:B--2---:R-:W-:Y:S01]  /*1970*/  SHF.R.S32.HI R11, RZ, 0x1f, R6 ;  /* 0x0000001fff0b7819 */ /* 0x004fe20000011406 */
[----:B------:R-:W-:-:S02]  /*1980*/  IMAD.IADD R6, R5, 0x1, R16 ;  /* 0x0000000105067824 */ /* 0x000fc400078e0210 */
[----:B------:R-:W-:Y:S02]  /*1990*/  IMAD.IADD R5, R8, 0x1, R20 ;  /* 0x0000000108057824 */ /* 0x000fe400078e0214 */
[----:B------:R-:W-:Y:S01]  /*19a0*/  STL [R1+0xb0], R11 ;  /* 0x0000b00b01007387 */ /* 0x000fe20000100800 */
[----:B---3--:R-:W-:Y:S01]  /*19b0*/  IMAD.IADD R10, R21, 0x1, R8 ;  /* 0x00000001150a7824 */ /* 0x008fe200078e0208 */
[----:B------:R-:W-:Y:S02]  /*19c0*/  LEA R206, R6, 0x100, 0x1 ;  /* 0x0000010006ce7811 */ /* 0x000fe400078e08ff */
[----:B------:R1:W-:Y:S03]  /*19d0*/  STL [R1+0x9c], R9 ;  /* 0x00009c0901007387 */ /* 0x0003e60000100800 */
[C---:B------:R-:W-:Y:S01]  /*19e0*/  IMAD.IADD R207, R206.reuse, 0x1, R3 ;  /* 0x00000001cecf7824 */ /* 0x040fe200078e0203 */
[----:B------:R-:W-:Y:S01]  /*19f0*/  STL [R1+0xac], R10 ;  /* 0x0000ac0a01007387 */ /* 0x000fe20000100800 */
[----:B------:R-:W-:-:S02]  /*1a00*/  IMAD.IADD R209, R206, 0x1, R2 ;  /* 0x00000001ced17824 */ /* 0x000fc400078e0202 */
[----:B------:R-:W-:Y:S02]  /*1a10*/  IMAD.IADD R208, R207, 0x1, R2 ;  /* 0x00000001cfd07824 */ /* 0x000fe400078e0202 */
[----:B-1----:R-:W-:-:S05]  /*1a20*/  IMAD.IADD R9, R8, 0x1, R9 ;  /* 0x0000000108097824 */ /* 0x002fca00078e0209 */
[----:B------:R-:W-:Y:S04]  /*1a30*/  STL [R1+0xa8], R9 ;  /* 0x0000a80901007387 */ /* 0x000fe80000100800 */
[----:B------:R1:W-:Y:S04]  /*1a40*/  STL [R1+0x98], R4 ;  /* 0x0000980401007387 */ /* 0x0003e80000100800 */
[----:B------:R2:W-:Y:S01]  /*1a50*/  STL [R1+0xa4], R5 ;  /* 0x0000a40501007387 */ /* 0x0005e20000100800 */
[----:B-1----:R-:W-:-:S05]  /*1a60*/  IMAD.IADD R4, R4, 0x1, R8 ;  /* 0x0000000104047824 */ /* 0x002fca00078e0208 */
[----:B------:R2:W-:Y:S02]  /*1a70*/  STL [R1+0xa0], R4 ;  /* 0x0000a00401007387 */ /* 0x0005e40000100800 */
.L_x_517:
[----:B------:R-:W3:Y:S01]  /*1a80*/  LDL R3, [R1+0x34] ;  /* 0x0000340001037983 */ /* 0x000ee20000100800 */
[----:B------:R-:W-:Y:S01]  /*1a90*/  IMAD.MOV.U32 R2, RZ, RZ, 0x4 ;  /* 0x00000004ff027424 */ /* 0x000fe200078e00ff */
[----:B------:R-:W-:-:S04]  /*1aa0*/  ISETP.NE.U32.AND P0, PT, RZ, c[0x0][0x370], PT ;  /* 0x0000dc00ff007a0c */ /* 0x000fc80003f05070 */
[----:B------:R-:W-:Y:S01]  /*1ab0*/  ISETP.NE.AND.EX P1, PT, RZ, c[0x0][0x374], PT, P0 ;  /* 0x0000dd00ff007a0c */ /* 0x000fe20003f25300 */
[----:B---3--:R-:W-:-:S05]  /*1ac0*/  IMAD.WIDE R2, R3, R2, c[0x0][0x588] ;  /* 0x0001620003027625 */ /* 0x008fca00078e0202 */
[----:B------:R-:W3:Y:S01]  /*1ad0*/  LDG.E R33, [R2.64] ;  /* 0x0000000802217981 */ /* 0x000ee2000c1e1900 */
[----:B------:R-:W-:Y:S01]  /*1ae0*/  ISETP.NE.U32.AND P4, PT, RZ, c[0x0][0x360], PT ;  /* 0x0000d800ff007a0c */ /* 0x000fe20003f85070 */
[----:B------:R-:W-:Y:S01]  /*1af0*/  IMAD.MOV.U32 R11, RZ, RZ, RZ ;  /* 0x000000ffff0b7224 */ /* 0x000fe200078e00ff */
[----:B------:R-:W-:Y:S02]  /*1b00*/  ISETP.NE.U32.AND P3, PT, RZ, c[0x0][0x348], PT ;  /* 0x0000d200ff007a0c */ /* 0x000fe40003f65070 */
[----:B------:R-:W-:Y:S02]  /*1b10*/  ISETP.NE.AND.EX P4, PT, RZ, c[0x0][0x364], PT, P4 ;  /* 0x0000d900ff007a0c */ /* 0x000fe40003f85340 */
[----:B------:R-:W-:Y:S02]  /*1b20*/  ISETP.NE.U32.AND P5, PT, RZ, c[0x0][0x350], PT ;  /* 0x0000d400ff007a0c */ /* 0x000fe40003fa5070 */
[----:B------:R-:W-:Y:S02]  /*1b30*/  ISETP.NE.U32.AND P6, PT, RZ, c[0x0][0x358], PT ;  /* 0x0000d600ff007a0c */ /* 0x000fe40003fc5070 */
[----:B------:R-:W-:-:S02]  /*1b40*/  ISETP.NE.AND.EX P3, PT, RZ, c[0x0][0x34c], PT, P3 ;  /* 0x0000d300ff007a0c */ /* 0x000fc40003f65330 */
[----:B------:R-:W-:Y:S02]  /*1b50*/  ISETP.NE.AND.EX P5, PT, RZ, c[0x0][0x354], PT, P5 ;  /* 0x0000d500ff007a0c */ /* 0x000fe40003fa5350 */
[----:B------:R-:W-:Y:S01]  /*1b60*/  ISETP.NE.AND.EX P6, PT, RZ, c[0x0][0x35c], PT, P6 ;  /* 0x0000d700ff007a0c */ /* 0x000fe20003fc5360 */
[----:B------:R-:W-:Y:S02]  /*1b70*/  IMAD.MOV.U32 R146, RZ, RZ, RZ ;  /* 0x000000ffff927224 */ /* 0x000fe400078e00ff */
[----:B------:R-:W-:Y:S02]  /*1b80*/  IMAD.MOV.U32 R18, RZ, RZ, RZ ;  /* 0x000000ffff127224 */ /* 0x000fe400078e00ff */
[----:B------:R-:W-:Y:S01]  /*1b90*/  IMAD.MOV.U32 R17, RZ, RZ, RZ ;  /* 0x000000ffff117224 */ /* 0x000fe200078e00ff */
[----:B---3--:R-:W-:Y:S01]  /*1ba0*/  SHF.R.S32.HI R34, RZ, 0x1f, R33 ;  /* 0x0000001fff227819 */ /* 0x008fe20000011421 */
[C---:B------:R-:W-:Y:S01]  /*1bb0*/  IMAD.SHL.U32 R19, R33.reuse, 0x4, RZ ;  /* 0x0000000421137824 */ /* 0x040fe200078e00ff */
[C---:B--2---:R-:W-:Y:S01]  /*1bc0*/  @P1 LEA R4, P0, R33.reuse, c[0x0][0x370], 0x2 ;  /* 0x0000dc0021041a11 */ /* 0x044fe200078010ff */
[----:B------:R1:W-:Y:S01]  /*1bd0*/  STL [R1+0x40], R33 ;  /* 0x0000402101007387 */ /* 0x0003e20000100800 */
[----:B------:R-:W-:-:S02]  /*1be0*/  SHF.L.U64.HI R22, R33, 0x2, R34 ;  /* 0x0000000221167819 */ /* 0x000fc40000010222 */
[----:B------:R-:W-:Y:S01]  /*1bf0*/  @P1 LEA.HI.X R5, R33, c[0x0][0x374], R34, 0x2, P0 ;  /* 0x0000dd0021051a11 */ /* 0x000fe200000f1422 */
[----:B------:R1:W-:Y:S01]  /*1c00*/  STL [R1+0x44], R34 ;  /* 0x0000442201007387 */ /* 0x0003e20000100800 */
[----:B------:R-:W-:-:S03]  /*1c10*/  @P4 IADD3 R2, P0, R19, c[0x0][0x360], RZ ;  /* 0x0000d80013024a10 */ /* 0x000fc60007f1e0ff */
[----:B------:R2:W3:Y:S01]  /*1c20*/  @P1 LDG.E R11, [R4.64] ;  /* 0x00000008040b1981 */ /* 0x0004e2000c1e1900 */
[C---:B------:R-:W-:Y:S02]  /*1c30*/  @P4 IADD3.X R3, R22.reuse, c[0x0][0x364], RZ, P0, !PT ;  /* 0x0000d90016034a10 */ /* 0x040fe400007fe4ff */
[----:B------:R-:W-:Y:S01]  /*1c40*/  IADD3 R8, P2, R19, c[0x0][0x348], RZ ;  /* 0x0000d20013087a10 */ /* 0x000fe20007f5e0ff */
[----:B------:R1:W-:Y:S04]  /*1c50*/  STL [R1+0x38], R19 ;  /* 0x0000381301007387 */ /* 0x0003e80000100800 */
[----:B------:R4:W5:Y:S01]  /*1c60*/  @P4 LDG.E R153, [R2.64] ;  /* 0x0000000802994981 */ /* 0x000962000c1e1900 */
[----:B------:R-:W-:-:S03]  /*1c70*/  IADD3.X R9, R22, c[0x0][0x34c], RZ, P2, !PT ;  /* 0x0000d30016097a10 */ /* 0x000fc600017fe4ff */
[----:B------:R1:W-:Y:S04]  /*1c80*/  STL [R1+0x3c], R22 ;  /* 0x00003c1601007387 */ /* 0x0003e80000100800 */
[----:B------:R1:W5:Y:S01]  /*1c90*/  @P3 LDG.E R146, [R8.64] ;  /* 0x0000000808923981 */ /* 0x000362000c1e1900 */
[----:B--2---:R-:W-:-:S04]  /*1ca0*/  IADD3 R4, P1, R19, c[0x0][0x350], RZ ;  /* 0x0000d40013047a10 */ /* 0x004fc80007f3e0ff */
[----:B------:R-:W-:Y:S02]  /*1cb0*/  IADD3.X R5, R22, c[0x0][0x354], RZ, P1, !PT ;  /* 0x0000d50016057a10 */ /* 0x000fe40000ffe4ff */
[----:B----4-:R-:W-:-:S03]  /*1cc0*/  IADD3 R2, P0, R19, c[0x0][0x358], RZ ;  /* 0x0000d60013027a10 */ /* 0x010fc60007f1e0ff */
[----:B------:R1:W5:Y:S01]  /*1cd0*/  @P5 LDG.E R18, [R4.64] ;  /* 0x0000000804125981 */ /* 0x000362000c1e1900 */
[----:B------:R-:W-:-:S05]  /*1ce0*/  IADD3.X R3, R22, c[0x0][0x35c], RZ, P0, !PT ;  /* 0x0000d70016037a10 */ /* 0x000fca00007fe4ff */
[----:B------:R1:W5:Y:S01]  /*1cf0*/  @P6 LDG.E R17, [R2.64] ;  /* 0x0000000802116981 */ /* 0x000362000c1e1900 */
[----:B------:R-:W-:Y:S03]  /*1d00*/  YIELD ;  /* 0x0000000000007946 */ /* 0x000fe60003800000 */
[----:B---3--:R1:W-:Y:S01]  /*1d10*/  STL [R1+0x24], R11 ;  /* 0x0000240b01007387 */ /* 0x0083e20000100800 */
[----:B------:R-:W-:Y:S05]  /*1d20*/  @P4 BRA `(.L_x_336) ;  /* 0x0000005000004947 */ /* 0x000fea0003800000 */
[----:B-----5:R-:W-:Y:S01]  /*1d30*/  MOV R153, c[0x0][0x168] ;  /* 0x00005a0000997a02 */ /* 0x020fe20000000f00 */
[----:B------:R-:W-:Y:S05]  /*1d40*/  @!P3 BRA `(.L_x_336) ;  /* 0x000000300000b947 */ /* 0x000fea0003800000 */
[----:B------:R-:W2:Y:S04]  /*1d50*/  LDG.E R10, [R8.64] ;  /* 0x00000008080a7981 */ /* 0x000ea8000c1e1900 */
[----:B------:R-:W2:Y:S02]  /*1d60*/  LDG.E R6, [R8.64+0x4] ;  /* 0x0000040808067981 */ /* 0x000ea4000c1e1900 */
[----:B--2---:R-:W-:-:S02]  /*1d70*/  IADD3 R153, -R10, R6, RZ ;  /* 0x000000060a997210 */ /* 0x004fc40007ffe1ff */
.L_x_336:
[----:B------:R-:W-:-:S04]  /*1d80*/  ISETP.NE.U32.AND P0, PT, RZ, c[0x0][0x368], PT ;  /* 0x0000da00ff007a0c */ /* 0x000fc80003f05070 */
[----:B------:R-:W-:-:S13]  /*1d90*/  ISETP.NE.AND.EX P0, PT, RZ, c[0x0][0x36c], PT, P0 ;  /* 0x0000db00ff007a0c */ /* 0x000fda0003f05300 */
[----:B------:R-:W-:Y:S05]  /*1da0*/  @!P0 BRA `(.L_x_337) ;  /* 0x0000004000008947 */ /* 0x000fea0003800000 */
[----:B-1----:R-:W-:-:S04]  /*1db0*/  IADD3 R4, P0, R19, c[0x0][0x368], RZ ;  /* 0x0000da0013047a10 */ /* 0x002fc80007f1e0ff */
[----:B------:R-:W-:-:S05]  /*1dc0*/  IADD3.X R5, R22, c[0x0][0x36c], RZ, P0, !PT ;  /* 0x0000db0016057a10 */ /* 0x000fca00007fe4ff */
[----:B------:R1:W5:Y:S01]  /*1dd0*/  LDG.E R16, [R4.64] ;  /* 0x0000000804107981 */ /* 0x000362000c1e1900 */
[----:B------:R-:W-:Y:S05]  /*1de0*/  BRA `(.L_x_338) ;  /* 0x0000005000007947 */ /* 0x000fea0003800000 */
.L_x_337:
[----:B------:R-:W-:Y:S01]  /*1df0*/  MOV R16, UR6 ;  /* 0x0000000600107c02 */ /* 0x000fe20008000f00 */
[----:B------:R-:W-:Y:S05]  /*1e00*/  @!P5 BRA `(.L_x_338) ;  /* 0x000000300000d947 */ /* 0x000fea0003800000 */
[----:B------:R2:W3:Y:S04]  /*1e10*/  LDG.E R6, [R4.64] ;  /* 0x0000000804067981 */ /* 0x0004e8000c1e1900 */
[----:B-12---:R-:W3:Y:S02]  /*1e20*/  LDG.E R4, [R4.64+0x4] ;  /* 0x0000040804047981 */ /* 0x006ee4000c1e1900 */
[----:B---3--:R-:W-:Y:S02]  /*1e30*/  IADD3 R16, -R6, R4, RZ ;  /* 0x0000000406107210 */ /* 0x008fe40007ffe1ff */
.L_x_338:
[----:B------:R-:W2:Y:S04]  /*1e40*/  LDL R21, [R1+0x30] ;  /* 0x0000300001157983 */ /* 0x000ea80000100800 */
[----:B-1----:R1:W3:Y:S04]  /*1e50*/  @P6 LDG.E R5, [R2.64] ;  /* 0x0000000802056981 */ /* 0x0022e8000c1e1900 */
[----:B------:R1:W3:Y:S01]  /*1e60*/  @P6 LDG.E R4, [R2.64+0x4] ;  /* 0x0000040802046981 */ /* 0x0002e2000c1e1900 */
[----:B------:R-:W-:Y:S01]  /*1e70*/  ISETP.NE.U32.AND P0, PT, RZ, c[0x0][0x378], PT ;  /* 0x0000de00ff007a0c */ /* 0x000fe20003f05070 */
[----:B-----5:R-:W-:-:S03]  /*1e80*/  IMAD.MOV.U32 R137, RZ, RZ, R16 ;  /* 0x000000ffff897224 */ /* 0x020fc600078e0010 */
[----:B------:R-:W-:-:S13]  /*1e90*/  ISETP.NE.AND.EX P1, PT, RZ, c[0x0][0x37c], PT, P0 ;  /* 0x0000df00ff007a0c */ /* 0x000fda0003f25300 */
[----:B-1----:R-:W-:-:S04]  /*1ea0*/  @P1 IADD3 R2, P0, R19, c[0x0][0x378], RZ ;  /* 0x0000de0013021a10 */ /* 0x002fc80007f1e0ff */
[----:B------:R-:W-:-:S05]  /*1eb0*/  @P1 IADD3.X R3, R22, c[0x0][0x37c], RZ, P0, !PT ;  /* 0x0000df0016031a10 */ /* 0x000fca00007fe4ff */
[----:B------:R1:W5:Y:S01]  /*1ec0*/  @P1 LDG.E R137, [R2.64] ;  /* 0x0000000802891981 */ /* 0x000362000c1e1900 */
[----:B------:R-:W-:Y:S01]  /*1ed0*/  IMAD.IADD R6, R16, 0x1, -R11 ;  /* 0x0000000110067824 */ /* 0x000fe200078e0a0b */
[----:B------:R-:W-:Y:S01]  /*1ee0*/  BSSY B0, `(.L_x_339) ;  /* 0x0000033000007945 */ /* 0x000fe20003800000 */
[----:B-1----:R-:W-:Y:S01]  /*1ef0*/  IMAD.MOV.U32 R2, RZ, RZ, c[0x0][0x228] ;  /* 0x00008a00ff027624 */ /* 0x002fe200078e00ff */
[----:B--2---:R-:W-:-:S04]  /*1f00*/  LOP3.LUT R3, R21, 0xff000000, RZ, 0xc0, !PT ;  /* 0xff00000015037812 */ /* 0x004fc800078ec0ff */
[----:B------:R-:W-:Y:S01]  /*1f10*/  SHF.R.U32.HI R3, RZ, 0x8, R3 ;  /* 0x00000008ff037819 */ /* 0x000fe20000011603 */
[----:B---3--:R-:W-:Y:S01]  /*1f20*/  @P6 IMAD.IADD R2, R4, 0x1, -R5 ;  /* 0x0000000104026824 */ /* 0x008fe200078e0a05 */
[----:B------:R-:W-:-:S03]  /*1f30*/  LOP3.LUT R4, R21, 0xff0000, RZ, 0xc0, !PT ;  /* 0x00ff000015047812 */ /* 0x000fc600078ec0ff */
[----:B------:R-:W-:Y:S01]  /*1f40*/  IMAD.IADD R144, R6, 0x1, R2 ;  /* 0x0000000106907824 */ /* 0x000fe200078e0202 */
[----:B------:R-:W-:Y:S01]  /*1f50*/  LEA.HI R8, R4, R3, RZ, 0x10 ;  /* 0x0000000304087211 */ /* 0x000fe200078f80ff */
[----:B------:R-:W-:-:S03]  /*1f60*/  IMAD.MOV.U32 R4, RZ, RZ, RZ ;  /* 0x000000ffff047224 */ /* 0x000fc600078e00ff */
[----:B------:R-:W-:Y:S02]  /*1f70*/  SHF.R.U32.HI R9, RZ, 0x10, R8 ;  /* 0x00000010ff097819 */ /* 0x000fe40000011608 */
[----:B------:R-:W-:Y:S02]  /*1f80*/  LOP3.LUT R23, R8, 0xff, RZ, 0xc0, !PT ;  /* 0x000000ff08177812 */ /* 0x000fe400078ec0ff */
[C---:B------:R-:W-:Y:S01]  /*1f90*/  IADD3 R5, R144.reuse, 0x6f, RZ ;  /* 0x0000006f90057810 */ /* 0x040fe20007ffe0ff */
[----:B------:R1:W-:Y:S01]  /*1fa0*/  STL [R1+0x48], R9 ;  /* 0x0000480901007387 */ /* 0x0003e20000100800 */
[----:B------:R-:W-:Y:S02]  /*1fb0*/  ISETP.GE.AND P0, PT, R144, 0x1, PT ;  /* 0x000000019000780c */ /* 0x000fe40003f06270 */
[----:B------:R-:W-:Y:S01]  /*1fc0*/  ISETP.NE.AND P1, PT, R9, RZ, PT ;  /* 0x000000ff0900720c */ /* 0x000fe20003f25270 */
[----:B------:R1:W-:Y:S01]  /*1fd0*/  STL [R1+0x4c], R23 ;  /* 0x00004c1701007387 */ /* 0x0003e20000100800 */
[----:B------:R-:W-:-:S02]  /*1fe0*/  IMAD.HI R3, R5, -0x6db6db6d, R4 ;  /* 0x9249249305037827 */ /* 0x000fc400078e0204 */
[----:B------:R-:W-:-:S03]  /*1ff0*/  SEL R136, R9, c[0x0][0x338], P1 ;  /* 0x0000ce0009887a07 */ /* 0x000fc60000800000 */
[----:B------:R-:W-:-:S04]  /*2000*/  SHF.R.U32.HI R4, RZ, 0x1f, R3 ;  /* 0x0000001fff047819 */ /* 0x000fc80000011603 */
[----:B------:R-:W-:Y:S01]  /*2010*/  LEA.HI.SX32 R145, R3, R4, 0x1a ;  /* 0x0000000403917211 */ /* 0x000fe200078fd2ff */
[----:B------:R-:W-:Y:S01]  /*2020*/  IMAD.MOV.U32 R3, RZ, RZ, RZ ;  /* 0x000000ffff037224 */ /* 0x000fe200078e00ff */
[----:B------:R-:W-:Y:S05]  /*2030*/  @!P0 BRA `(.L_x_340) ;  /* 0x000001d000008947 */ /* 0x000fea0003800000 */
[----:B------:R-:W-:Y:S01]  /*2040*/  IABS R3, R136 ;  /* 0x0000008800037213 */ /* 0x000fe20000000000 */
[----:B------:R-:W-:Y:S01]  /*2050*/  IMAD.MOV.U32 R8, RZ, RZ, RZ ;  /* 0x000000ffff087224 */ /* 0x000fe200078e00ff */
[----:B------:R-:W-:-:S03]  /*2060*/  IADD3 R10, R145, -0x1, R136 ;  /* 0xffffffff910a7810 */ /* 0x000fc60007ffe088 */
[----:B------:R-:W-:Y:S01]  /*2070*/  IMAD.MOV.U32 R4, RZ, RZ, R3 ;  /* 0x000000ffff047224 */ /* 0x000fe200078e0003 */
[----:B------:R-:W-:-:S03]  /*2080*/  IABS R15, R10 ;  /* 0x0000000a000f7213 */ /* 0x000fc60000000000 */
[----:B------:R-:W2:Y:S08]  /*2090*/  I2F.RP R3, R4 ;  /* 0x0000000400037306 */ /* 0x000eb00000209400 */
        /* <DEDUP_REMOVED lines=23> */
.L_x_340:
[----:B------:R-:W-:Y:S05]  /*2210*/  BSYNC B0 ;  /* 0x0000000000007941 */ /* 0x000fea0003800000 */
.L_x_339:
[----:B------:R-:W2:Y:S01]  /*2220*/  LDL R10, [R1+0x100] ;  /* 0x00010000010a7983 */ /* 0x000ea20000100800 */
[----:B------:R-:W-:-:S04]  /*2230*/  IMAD R4, R23, R3, RZ ;  /* 0x0000000317047224 */ /* 0x000fc800078e02ff */
[C---:B------:R-:W-:Y:S02]  /*2240*/  IMAD.IADD R3, R4.reuse, 0x1, R3 ;  /* 0x0000000104037824 */ /* 0x040fe400078e0203 */
[----:B------:R-:W-:-:S03]  /*2250*/  IMAD R4, R4, 0x70, -R6 ;  /* 0x0000007004047824 */ /* 0x000fc600078e0a06 */
[----:B------:R-:W-:Y:S02]  /*2260*/  IMNMX R3, R145, R3, PT ;  /* 0x0000000391037217 */ /* 0x000fe40003800200 */
[----:B------:R-:W-:-:S03]  /*2270*/  IMNMX R4, RZ, R4, !PT ;  /* 0x00000004ff047217 */ /* 0x000fc60007800200 */
[----:B------:R-:W-:-:S05]  /*2280*/  IMAD R3, R3, 0x70, -R6 ;  /* 0x0000007003037824 */ /* 0x000fca00078e0a06 */
[----:B------:R-:W-:-:S04]  /*2290*/  IMNMX R3, R3, R2, PT ;  /* 0x0000000203037217 */ /* 0x000fc80003800200 */
[----:B------:R-:W-:Y:S02]  /*22a0*/  ISETP.GT.AND P0, PT, R3, R4, PT ;  /* 0x000000040300720c */ /* 0x000fe40003f04270 */
[----:B------:R-:W-:-:S05]  /*22b0*/  SHF.R.U32.HI R4, RZ, 0x4, R4 ;  /* 0x00000004ff047819 */ /* 0x000fca0000011604 */
[----:B-1----:R-:W-:-:S04]  /*22c0*/  IMAD.WIDE.U32 R8, R4, 0x24924925, RZ ;  /* 0x2492492504087825 */ /* 0x002fc800078e00ff */
[----:B------:R-:W-:Y:S02]  /*22d0*/  IMAD.MOV.U32 R115, RZ, RZ, R9 ;  /* 0x000000ffff737224 */ /* 0x000fe400078e0009 */
[----:B------:R-:W-:Y:S01]  /*22e0*/  @P0 IADD3 R5, R3, 0x6f, RZ ;  /* 0x0000006f03050810 */ /* 0x000fe20007ffe0ff */
[----:B------:R-:W-:Y:S02]  /*22f0*/  @P0 IMAD.MOV.U32 R4, RZ, RZ, RZ ;  /* 0x000000ffff040224 */ /* 0x000fe400078e00ff */
[----:B------:R-:W-:Y:S02]  /*2300*/  MOV R3, R115 ;  /* 0x0000007300037202 */ /* 0x000fe40000000f00 */
[----:B------:R-:W-:-:S05]  /*2310*/  @P0 IMAD.HI R4, R5, -0x6db6db6d, R4 ;  /* 0x9249249305040827 */ /* 0x000fca00078e0204 */
[----:B------:R-:W-:-:S04]  /*2320*/  @P0 SHF.R.U32.HI R5, RZ, 0x1f, R4 ;  /* 0x0000001fff050819 */ /* 0x000fc80000011604 */
[----:B------:R-:W-:-:S04]  /*2330*/  @P0 LEA.HI.SX32 R3, R4, R5, 0x1a ;  /* 0x0000000504030211 */ /* 0x000fc800078fd2ff */
[----:B------:R-:W-:Y:S01]  /*2340*/  ISETP.GT.AND P0, PT, R3, R115, PT ;  /* 0x000000730300720c */ /* 0x000fe20003f04270 */
[----:B--2---:R-:W-:-:S05]  /*2350*/  IMAD.IADD R4, R7, 0x1, R10 ;  /* 0x0000000107047824 */ /* 0x004fca00078e020a */
[----:B------:R-:W-:-:S07]  /*2360*/  SHF.L.U32 R213, R4, 0x1, RZ ;  /* 0x0000000104d57819 */ /* 0x000fce00000006ff */
[----:B------:R-:W-:Y:S05]  /*2370*/  @!P0 BRA `(.L_x_341) ;  /* 0x0000717000008947 */ /* 0x000fea0003800000 */
[----:B------:R-:W-:-:S04]  /*2380*/  ISETP.NE.U32.AND P0, PT, RZ, c[0x0][0x340], PT ;  /* 0x0000d000ff007a0c */ /* 0x000fc80003f05070 */
[----:B------:R-:W-:-:S13]  /*2390*/  ISETP.NE.AND.EX P4, PT, RZ, c[0x0][0x344], PT, P0 ;  /* 0x0000d100ff007a0c */ /* 0x000fda0003f85300 */
[----:B------:R-:W-:Y:S02]  /*23a0*/  @P4 IADD3 R4, P0, R19, c[0x0][0x340], RZ ;  /* 0x0000d00013044a10 */ /* 0x000fe40007f1e0ff */
[----:B------:R-:W-:Y:S02]  /*23b0*/  SHF.R.S32.HI R19, RZ, 0x1f, R81 ;  /* 0x0000001fff137819 */ /* 0x000fe40000011451 */
[----:B------:R-:W-:-:S05]  /*23c0*/  @P4 IADD3.X R5, R22, c[0x0][0x344], RZ, P0, !PT ;  /* 0x0000d10016054a10 */ /* 0x000fca00007fe4ff */
[----:B------:R1:W2:Y:S01]  /*23d0*/  @P4 LDG.E R28, [R4.64] ;  /* 0x00000008041c4981 */ /* 0x0002a2000c1e1900 */
[----:B------:R-:W-:Y:S01]  /*23e0*/  IADD3 R116, P0, R81, R17, RZ ;  /* 0x0000001151747210 */ /* 0x000fe20007f1e0ff */
[----:B------:R-:W-:Y:S01]  /*23f0*/  IMAD.MOV.U32 R140, RZ, RZ, 0x70 ;  /* 0x00000070ff8c7424 */ /* 0x000fe200078e00ff */
[----:B------:R-:W-:Y:S01]  /*2400*/  IADD3 R41, R3, -0x1, RZ ;  /* 0xffffffff03297810 */ /* 0x000fe20007ffe0ff */
[----:B------:R-:W-:Y:S01]  /*2410*/  IMAD.MOV.U32 R32, RZ, RZ, c[0x0][0x238] ;  /* 0x00008e00ff207624 */ /* 0x000fe200078e00ff */
[----:B------:R-:W-:Y:S01]  /*2420*/  LEA.HI.X.SX32 R117, R17, R19, 0x1, P0 ;  /* 0x0000001311757211 */ /* 0x000fe200000f0eff */
[C---:B------:R-:W-:Y:S01]  /*2430*/  IMAD R154, R140.reuse, c[0x0][0x23c], RZ ;  /* 0x00008f008c9a7a24 */ /* 0x040fe200078e02ff */
[----:B------:R-:W-:Y:S01]  /*2440*/  LOP3.LUT R31, R21, 0xffff, RZ, 0xc0, !PT ;  /* 0x0000ffff151f7812 */ /* 0x000fe200078ec0ff */
[----:B------:R-:W-:Y:S01]  /*2450*/  IMAD.WIDE.U32 R138, R140, c[0x0][0x238], RZ ;  /* 0x00008e008c8a7a25 */ /* 0x000fe200078e00ff */
[----:B------:R-:W-:Y:S01]  /*2460*/  SEL R29, R34, RZ, !P6 ;  /* 0x000000ff221d7207 */ /* 0x000fe20007000000 */
[----:B------:R-:W-:Y:S01]  /*2470*/  ULDC UR5, c[0x0][0x23c] ;  /* 0x00008f0000057ab9 */ /* 0x000fe20000000800 */
[----:B------:R-:W-:Y:S01]  /*2480*/  SEL R30, R33, RZ, !P6 ;  /* 0x000000ff211e7207 */ /* 0x000fe20007000000 */
[----:B------:R-:W-:Y:S01]  /*2490*/  IMAD R6, R117, c[0x0][0x238], RZ ;  /* 0x00008e0075067a24 */ /* 0x000fe200078e02ff */
[----:B------:R-:W-:Y:S01]  /*24a0*/  IADD3 R154, R139, R154, RZ ;  /* 0x0000009a8b9a7210 */ /* 0x000fe20007ffe0ff */
[----:B------:R-:W-:Y:S01]  /*24b0*/  IMAD R3, R29, c[0x0][0x248], RZ ;  /* 0x000092001d037a24 */ /* 0x000fe200078e02ff */
[----:B------:R-:W-:Y:S01]  /*24c0*/  ISETP.GE.AND P6, PT, R76, c[0x0][0x1d4], PT ;  /* 0x000075004c007a0c */ /* 0x000fe20003fc6270 */
[----:B------:R-:W-:Y:S01]  /*24d0*/  IMAD R6, R116, c[0x0][0x23c], R6 ;  /* 0x00008f0074067a24 */ /* 0x000fe200078e0206 */
[----:B------:R-:W-:Y:S01]  /*24e0*/  ISETP.GE.AND P5, PT, R212, c[0x0][0x1d4], PT ;  /* 0x00007500d4007a0c */ /* 0x000fe20003fa6270 */
[C---:B------:R-:W-:Y:S01]  /*24f0*/  IMAD.SHL.U32 R163, R32.reuse, 0x20, RZ ;  /* 0x0000002020a37824 */ /* 0x040fe200078e00ff */
[----:B------:R-:W-:Y:S01]  /*2500*/  MOV R152, 0x5 ;  /* 0x0000000500987802 */ /* 0x000fe20000000f00 */
[C---:B------:R-:W-:Y:S01]  /*2510*/  IMAD.WIDE.U32 R10, R32.reuse, 0x40, RZ ;  /* 0x00000040200a7825 */ /* 0x040fe200078e00ff */
[----:B------:R-:W-:Y:S01]  /*2520*/  USHF.L.U32 UR12, UR5, 0x6, URZ ;  /* 0x00000006050c7899 */ /* 0x000fe2000800063f */
[----:B------:R-:W-:Y:S01]  /*2530*/  SHF.R.S32.HI R79, RZ, 0x1f, R78 ;  /* 0x0000001fff4f7819 */ /* 0x000fe2000001144e */
[----:B------:R-:W-:Y:S01]  /*2540*/  UIMAD UR5, UR5, 0x60, URZ ;  /* 0x00000060050578a4 */ /* 0x000fe2000f8e023f */
[----:B------:R-:W-:Y:S01]  /*2550*/  SHF.L.U64.HI R158, R32, R152, c[0x0][0x23c] ;  /* 0x00008f00209e7619 */ /* 0x000fe20000010298 */
[----:B-1----:R-:W-:Y:S01]  /*2560*/  IMAD.WIDE.U32 R4, R116, c[0x0][0x238], R76 ;  /* 0x00008e0074047a25 */ /* 0x002fe200078e004c */
[----:B------:R-:W-:-:S02]  /*2570*/  IADD3 R135, R16, R18, RZ ;  /* 0x0000001210877210 */ /* 0x000fc40007ffe0ff */
[----:B------:R-:W-:Y:S01]  /*2580*/  LOP3.LUT R241, R241, 0xfffffffb, RZ, 0xc0, !PT ;  /* 0xfffffffbf1f17812 */ /* 0x000fe200078ec0ff */
[----:B------:R-:W-:Y:S01]  /*2590*/  IMAD.WIDE.U32 R16, R81, c[0x0][0x290], R76 ;  /* 0x0000a40051107a25 */ /* 0x000fe200078e004c */
[----:B------:R-:W-:Y:S02]  /*25a0*/  IADD3 R5, R5, R6, RZ ;  /* 0x0000000605057210 */ /* 0x000fe40007ffe0ff */
[----:B------:R-:W-:Y:S01]  /*25b0*/  @P6 LOP3.LUT R241, R241, 0x4, RZ, 0xfc, !PT ;  /* 0x00000004f1f16812 */ /* 0x000fe200078efcff */
[----:B------:R-:W-:Y:S01]  /*25c0*/  IMAD R6, R41, -0x70, R2 ;  /* 0xffffff9029067824 */ /* 0x000fe200078e0202 */
[----:B------:R-:W-:Y:S01]  /*25d0*/  MOV R147, c[0x0][0x280] ;  /* 0x0000a00000937a02 */ /* 0x000fe20000000f00 */
[----:B------:R-:W-:Y:S01]  /*25e0*/  IMAD.WIDE.U32 R4, R31, c[0x0][0x240], R4 ;  /* 0x000090001f047a25 */ /* 0x000fe200078e0004 */
[----:B------:R-:W-:Y:S02]  /*25f0*/  LOP3.LUT R241, R241, 0xfffffffd, RZ, 0xc0, !PT ;  /* 0xfffffffdf1f17812 */ /* 0x000fe400078ec0ff */
[----:B------:R-:W-:Y:S01]  /*2600*/  IMNMX R8, R6, 0x70, PT ;  /* 0x0000007006087817 */ /* 0x000fe20003800200 */
[----:B------:R-:W-:Y:S01]  /*2610*/  IMAD R5, R31, c[0x0][0x244], R5 ;  /* 0x000091001f057a24 */ /* 0x000fe200078e0205 */
[----:B------:R-:W-:Y:S01]  /*2620*/  SHF.L.U64.HI R151, R147, R152, c[0x0][0x284] ;  /* 0x0000a10093977619 */ /* 0x000fe20000010298 */
[----:B------:R-:W-:Y:S01]  /*2630*/  IMAD R6, R30, c[0x0][0x24c], R3 ;  /* 0x000093001e067a24 */ /* 0x000fe200078e0203 */
[----:B------:R-:W-:Y:S01]  /*2640*/  @P5 LOP3.LUT R241, R241, 0x2, RZ, 0xfc, !PT ;  /* 0x00000002f1f15812 */ /* 0x000fe200078efcff */
[----:B------:R-:W-:-:S02]  /*2650*/  IMAD.IADD R3, R8, 0x1, -R81 ;  /* 0x0000000108037824 */ /* 0x000fc400078e0a51 */
[----:B------:R-:W-:Y:S01]  /*2660*/  IMAD.WIDE.U32 R120, R30, c[0x0][0x248], R4 ;  /* 0x000092001e787a25 */ /* 0x000fe200078e0004 */
[----:B------:R-:W-:Y:S02]  /*2670*/  SHF.R.S32.HI R5, RZ, 0x1f, R41 ;  /* 0x0000001fff057819 */ /* 0x000fe40000011429 */
[----:B------:R-:W-:Y:S01]  /*2680*/  ISETP.GE.AND P3, PT, R3, 0x1, PT ;  /* 0x000000010300780c */ /* 0x000fe20003f66270 */
[----:B------:R-:W-:Y:S01]  /*2690*/  IMAD R4, R154, R41, RZ ;  /* 0x000000299a047224 */ /* 0x000fe200078e02ff */
[----:B------:R-:W-:Y:S01]  /*26a0*/  IADD3 R119, R121, R6, RZ ;  /* 0x0000000679777210 */ /* 0x000fe20007ffe0ff */
[----:B------:R-:W-:Y:S01]  /*26b0*/  IMAD.MOV.U32 R118, RZ, RZ, R120 ;  /* 0x000000ffff767224 */ /* 0x000fe200078e0078 */
[----:B------:R-:W-:Y:S01]  /*26c0*/  ISETP.GE.AND P2, PT, R3, 0x21, PT ;  /* 0x000000210300780c */ /* 0x000fe20003f46270 */
[-C--:B------:R-:W-:Y:S01]  /*26d0*/  IMAD R6, R5, R138.reuse, R4 ;  /* 0x0000008a05067224 */ /* 0x080fe200078e0204 */
[----:B------:R-:W-:Y:S01]  /*26e0*/  ISETP.GE.AND P1, PT, R3, 0x41, PT ;  /* 0x000000410300780c */ /* 0x000fe20003f26270 */
[----:B------:R-:W-:-:S04]  /*26f0*/  IMAD.WIDE.U32 R4, R41, R138, R118 ;  /* 0x0000008a29047225 */ /* 0x000fc800078e0076 */
[----:B------:R-:W-:Y:S01]  /*2700*/  IMAD.WIDE.U32 R26, R81, c[0x0][0x290], R78 ;  /* 0x0000a400511a7a25 */ /* 0x000fe200078e004e */
[----:B------:R-:W-:Y:S02]  /*2710*/  IADD3 R5, R5, R6, RZ ;  /* 0x0000000605057210 */ /* 0x000fe40007ffe0ff */
[----:B------:R-:W-:Y:S01]  /*2720*/  @P3 LEA R8, P0, R4, c[0x0][0x220], 0x1 ;  /* 0x0000880004083a11 */ /* 0x000fe200078008ff */
[----:B------:R-:W-:-:S03]  /*2730*/  IMAD.WIDE.U32 R148, R32, 0x60, RZ ;  /* 0x0000006020947825 */ /* 0x000fc600078e00ff */
[----:B------:R-:W-:Y:S01]  /*2740*/  @P3 LEA.HI.X R9, R4, c[0x0][0x224], R5, 0x1, P0 ;  /* 0x0000890004093a11 */ /* 0x000fe200000f0c05 */
[C---:B------:R-:W-:Y:S01]  /*2750*/  IMAD R155, R140.reuse, c[0x0][0x284], RZ ;  /* 0x0000a1008c9b7a24 */ /* 0x040fe200078e02ff */
[----:B------:R-:W-:Y:S01]  /*2760*/  ISETP.GT.AND P0, PT, R3, 0x60, PT ;  /* 0x000000600300780c */ /* 0x000fe20003f04270 */
[----:B------:R-:W-:Y:S01]  /*2770*/  IMAD R3, R19, c[0x0][0x280], RZ ;  /* 0x0000a00013037a24 */ /* 0x000fe200078e02ff */
[----:B------:R-:W-:Y:S01]  /*2780*/  IADD3 R157, R149, UR5, RZ ;  /* 0x00000005959d7c10 */ /* 0x000fe2000fffe0ff */
[----:B------:R-:W-:Y:S01]  /*2790*/  @!PT LDS RZ, [RZ] ;  /* 0x00000000fffff984 */ /* 0x000fe20000000800 */
[----:B------:R-:W-:Y:S01]  /*27a0*/  @!PT LDS RZ, [RZ] ;  /* 0x00000000fffff984 */ /* 0x000fe20000000800 */
[----:B------:R-:W-:Y:S01]  /*27b0*/  @!PT LDS RZ, [RZ] ;  /* 0x00000000fffff984 */ /* 0x000fe20000000800 */
[----:B------:R1:W-:Y:S01]  /*27c0*/  @P3 LDGSTS.E.BYPASS.LTC128B.128 [R213+0x8100], [R8.64], !P6 ;  /* 0x0810000008d53fae */ /* 0x0003e2000f101d48 */
[C---:B------:R-:W-:Y:S02]  /*27d0*/  IMAD R156, R140.reuse, c[0x0][0x294], RZ ;  /* 0x0000a5008c9c7a24 */ /* 0x040fe400078e02ff */
[----:B------:R-:W-:Y:S01]  /*27e0*/  IMAD R15, R81, c[0x0][0x284], R3 ;  /* 0x0000a100510f7a24 */ /* 0x000fe200078e0203 */
[----:B------:R1:W-:Y:S01]  /*27f0*/  @P3 LDGSTS.E.BYPASS.LTC128B.128 [R213+0xb900], [R8.64+0x80], !P5 ;  /* 0x0b90008008d53fae */ /* 0x0003e2000e901d48 */
[----:B------:R-:W-:Y:S01]  /*2800*/  @P2 IADD3 R3, P3, R163, R4, RZ ;  /* 0x00000004a3032210 */ /* 0x000fe20007f7e0ff */
[----:B------:R-:W-:-:S03]  /*2810*/  IMAD.WIDE.U32 R142, R140, c[0x0][0x280], RZ ;  /* 0x0000a0008c8e7a25 */ /* 0x000fc600078e00ff */
[----:B------:R-:W-:Y:S01]  /*2820*/  @P2 IADD3.X R6, R5, R158, RZ, P3, !PT ;  /* 0x0000009e05062210 */ /* 0x000fe20001ffe4ff */
[----:B------:R-:W-:Y:S01]  /*2830*/  IMAD.MOV.U32 R160, RZ, RZ, c[0x0][0x290] ;  /* 0x0000a400ffa07624 */ /* 0x000fe200078e00ff */
[----:B------:R-:W-:Y:S01]  /*2840*/  @P2 LEA R22, P3, R3, c[0x0][0x220], 0x1 ;  /* 0x0000880003162a11 */ /* 0x000fe200078608ff */
[----:B------:R-:W-:-:S03]  /*2850*/  IMAD.WIDE.U32 R140, R140, c[0x0][0x290], RZ ;  /* 0x0000a4008c8c7a25 */ /* 0x000fc600078e00ff */
[----:B------:R-:W-:Y:S01]  /*2860*/  @P2 LEA.HI.X R23, R3, c[0x0][0x224], R6, 0x1, P3 ;  /* 0x0000890003172a11 */ /* 0x000fe200018f0c06 */
[----:B------:R-:W-:Y:S01]  /*2870*/  IMAD R3, R19, c[0x0][0x290], RZ ;  /* 0x0000a40013037a24 */ /* 0x000fe200078e02ff */
[----:B------:R-:W-:Y:S01]  /*2880*/  @P1 IADD3 R6, P3, R4, R10, RZ ;  /* 0x0000000a04061210 */ /* 0x000fe20007f7e0ff */
[C---:B------:R-:W-:Y:S01]  /*2890*/  IMAD.WIDE.U32 R18, R81.reuse, c[0x0][0x280], R78 ;  /* 0x0000a00051127a25 */ /* 0x040fe200078e004e */
[C---:B------:R-:W-:Y:S01]  /*28a0*/  SHF.L.U64.HI R152, R160.reuse, R152, c[0x0][0x294] ;  /* 0x0000a500a0987619 */ /* 0x040fe20000010298 */
[----:B------:R3:W-:Y:S01]  /*28b0*/  @P2 LDGSTS.E.BYPASS.LTC128B.128 [R214+0x9100], [R22.64], !P6 ;  /* 0x0910000016d62fae */ /* 0x0007e2000f101d48 */
[----:B------:R-:W-:Y:S01]  /*28c0*/  SHF.L.U32 R162, R160, 0x5, RZ ;  /* 0x00000005a0a27819 */ /* 0x000fe200000006ff */
[----:B------:R-:W-:Y:S01]  /*28d0*/  IMAD R3, R81, c[0x0][0x294], R3 ;  /* 0x0000a50051037a24 */ /* 0x000fe200078e0203 */
[----:B------:R-:W-:Y:S01]  /*28e0*/  IADD3 R156, R141, R156, RZ ;  /* 0x0000009c8d9c7210 */ /* 0x000fe20007ffe0ff */
[----:B------:R-:W-:Y:S01]  /*28f0*/  IMAD.IADD R21, R19, 0x1, R15 ;  /* 0x0000000113157824 */ /* 0x000fe200078e020f */
[----:B------:R3:W-:Y:S01]  /*2900*/  @P2 LDGSTS.E.BYPASS.LTC128B.128 [R214+0xc900], [R22.64+0x80], !P5 ;  /* 0x0c90008016d62fae */ /* 0x0007e2000e901d48 */
[----:B------:R-:W-:Y:S01]  /*2910*/  IMAD.MOV.U32 R20, RZ, RZ, R18 ;  /* 0x000000ffff147224 */ /* 0x000fe200078e0012 */
[----:B------:R-:W-:Y:S01]  /*2920*/  IADD3 R17, R3, R17, RZ ;  /* 0x0000001103117210 */ /* 0x000fe20007ffe0ff */
[----:B------:R-:W-:Y:S01]  /*2930*/  IMAD.WIDE.U32 R126, R31, c[0x0][0x1e8], RZ ;  /* 0x00007a001f7e7a25 */ /* 0x000fe200078e00ff */
[----:B------:R-:W-:-:S02]  /*2940*/  IADD3 R19, R27, R3, RZ ;  /* 0x000000031b137210 */ /* 0x000fc40007ffe0ff */
[----:B------:R-:W-:Y:S01]  /*2950*/  MOV R18, R26 ;  /* 0x0000001a00127202 */ /* 0x000fe20000000f00 */
[----:B-1----:R-:W-:-:S04]  /*2960*/  IMAD.WIDE.U32 R8, R81, c[0x0][0x280], R76 ;  /* 0x0000a00051087a25 */ /* 0x002fc800078e004c */
[----:B------:R-:W-:Y:S01]  /*2970*/  IMAD.MOV.U32 R24, RZ, RZ, R8 ;  /* 0x000000ffff187224 */ /* 0x000fe200078e0008 */
[----:B------:R-:W-:Y:S01]  /*2980*/  @P1 IADD3.X R8, R5, UR12, R11, P3, !PT ;  /* 0x0000000c05081c10 */ /* 0x000fe20009ffe40b */
[----:B------:R-:W-:Y:S01]  /*2990*/  @P0 IMAD.WIDE.U32 R4, R32, 0x60, R4 ;  /* 0x0000006020040825 */ /* 0x000fe200078e0004 */
[----:B------:R-:W-:-:S03]  /*29a0*/  @P1 LEA R10, P3, R6, c[0x0][0x220], 0x1 ;  /* 0x00008800060a1a11 */ /* 0x000fc600078608ff */
[----:B------:R-:W-:Y:S01]  /*29b0*/  IMAD.IADD R25, R15, 0x1, R9 ;  /* 0x000000010f197824 */ /* 0x000fe200078e0209 */
[----:B------:R-:W-:Y:S01]  /*29c0*/  @P1 LEA.HI.X R11, R6, c[0x0][0x224], R8, 0x1, P3 ;  /* 0x00008900060b1a11 */ /* 0x000fe200018f0c08 */
[----:B-----5:R-:W-:Y:S01]  /*29d0*/  IMAD.WIDE.U32 R104, R137, c[0x0][0x290], R16 ;  /* 0x0000a40089687a25 */ /* 0x020fe200078e0010 */
[----:B------:R-:W-:Y:S02]  /*29e0*/  @P0 IADD3 R3, R5, UR5, RZ ;  /* 0x0000000505030c10 */ /* 0x000fe4000fffe0ff */
[C---:B------:R-:W-:Y:S01]  /*29f0*/  @P0 LEA R8, P3, R4.reuse, c[0x0][0x220], 0x1 ;  /* 0x0000880004080a11 */ /* 0x040fe200078608ff */
[----:B------:R3:W-:Y:S01]  /*2a00*/  @P1 LDGSTS.E.BYPASS.LTC128B.128 [R214+0xa100], [R10.64], !P6 ;  /* 0x0a1000000ad61fae */ /* 0x0007e2000f101d48 */
[----:B------:R-:W-:Y:S02]  /*2a10*/  IMAD.WIDE.U32 R100, R137, c[0x0][0x290], R18 ;  /* 0x0000a40089647a25 */ /* 0x000fe400078e0012 */
[----:B------:R-:W-:Y:S01]  /*2a20*/  @P0 LEA.HI.X R9, R4, c[0x0][0x224], R3, 0x1, P3 ;  /* 0x0000890004090a11 */ /* 0x000fe200018f0c03 */
[----:B------:R3:W-:Y:S01]  /*2a30*/  @P1 LDGSTS.E.BYPASS.LTC128B.128 [R214+0xd900], [R10.64+0x80], !P5 ;  /* 0x0d9000800ad61fae */ /* 0x0007e2000e901d48 */
[----:B------:R-:W-:Y:S01]  /*2a40*/  SHF.R.S32.HI R4, RZ, 0x1f, R137 ;  /* 0x0000001fff047819 */ /* 0x000fe20000011489 */
[----:B------:R-:W-:-:S02]  /*2a50*/  IMAD.MOV.U32 R3, RZ, RZ, c[0x0][0x27c] ;  /* 0x00009f00ff037624 */ /* 0x000fc400078e00ff */
[----:B------:R3:W-:Y:S01]  /*2a60*/  @P0 LDGSTS.E.BYPASS.LTC128B.128 [R214+0xb100], [R8.64], !P6 ;  /* 0x0b10000008d60fae */ /* 0x0007e2000f101d48 */
[----:B------:R-:W-:Y:S02]  /*2a70*/  IMAD.WIDE.U32 R124, R31, c[0x0][0x210], RZ ;  /* 0x000084001f7c7a25 */ /* 0x000fe400078e00ff */
[----:B------:R-:W-:Y:S01]  /*2a80*/  SHF.L.U32 R83, R3, 0x1, RZ ;  /* 0x0000000103537819 */ /* 0x000fe200000006ff */
[----:B------:R3:W-:Y:S01]  /*2a90*/  @P0 LDGSTS.E.BYPASS.LTC128B.128 [R214+0xe900], [R8.64+0x80], !P5 ;  /* 0x0e90008008d60fae */ /* 0x0007e2000e901d48 */
[C---:B------:R-:W-:Y:S02]  /*2aa0*/  IMAD R5, R4.reuse, c[0x0][0x290], RZ ;  /* 0x0000a40004057a24 */ /* 0x040fe400078e02ff */
[----:B------:R-:W-:Y:S01]  /*2ab0*/  IMAD R6, R4, c[0x0][0x280], RZ ;  /* 0x0000a00004067a24 */ /* 0x000fe200078e02ff */
[----:B------:R-:W0:Y:S01]  /*2ac0*/  LDGDEPBAR ;  /* 0x00000000000079af */ /* 0x000e220000000000 */
[C---:B------:R-:W-:Y:S01]  /*2ad0*/  IMAD R3, R137.reuse, c[0x0][0x294], R5 ;  /* 0x0000a50089037a24 */ /* 0x040fe200078e0205 */
[----:B------:R-:W-:Y:S01]  /*2ae0*/  WARPSYNC 0xffffffff ;  /* 0xffffffff00007948 */ /* 0x000fe20003800000 */
[----:B------:R-:W-:-:S02]  /*2af0*/  IMAD R4, R137, c[0x0][0x284], R6 ;  /* 0x0000a10089047a24 */ /* 0x000fc400078e0206 */
[----:B------:R-:W-:Y:S01]  /*2b00*/  IMAD.WIDE.U32 R106, R137, c[0x0][0x280], R24 ;  /* 0x0000a000896a7a25 */ /* 0x000fe200078e0018 */
[----:B------:R-:W-:Y:S02]  /*2b10*/  IADD3 R111, R3, R105, RZ ;  /* 0x00000069036f7210 */ /* 0x000fe40007ffe0ff */
[----:B------:R-:W-:Y:S01]  /*2b20*/  IADD3 R109, R101, R3, RZ ;  /* 0x00000003656d7210 */ /* 0x000fe20007ffe0ff */
[----:B------:R-:W-:-:S04]  /*2b30*/  IMAD.WIDE.U32 R102, R137, c[0x0][0x280], R20 ;  /* 0x0000a00089667a25 */ /* 0x000fc800078e0014 */
[----:B------:R-:W-:Y:S02]  /*2b40*/  IMAD.SHL.U32 R161, R147, 0x20, RZ ;  /* 0x0000002093a17824 */ /* 0x000fe400078e00ff */
[----:B------:R-:W-:Y:S02]  /*2b50*/  IMAD.IADD R155, R143, 0x1, R155 ;  /* 0x000000018f9b7824 */ /* 0x000fe400078e029b */
[C---:B------:R-:W-:Y:S02]  /*2b60*/  IMAD R134, R31.reuse, c[0x0][0x1ec], R127 ;  /* 0x00007b001f867a24 */ /* 0x040fe400078e027f */
[----:B------:R-:W-:Y:S02]  /*2b70*/  IMAD R133, R31, c[0x0][0x214], R125 ;  /* 0x000085001f857a24 */ /* 0x000fe400078e027d */
[----:B------:R-:W-:Y:S02]  /*2b80*/  IMAD.IADD R112, R4, 0x1, R107 ;  /* 0x0000000104707824 */ /* 0x000fe400078e026b */
[----:B------:R-:W-:Y:S01]  /*2b90*/  IMAD.IADD R110, R103, 0x1, R4 ;  /* 0x00000001676e7824 */ /* 0x000fe200078e0204 */
[----:B--2---:R-:W-:Y:S01]  /*2ba0*/  @P4 SHF.R.S32.HI R5, RZ, 0x1f, R28 ;  /* 0x0000001fff054819 */ /* 0x004fe2000001141c */
[----:B------:R-:W-:Y:S01]  /*2bb0*/  @!P4 IMAD.MOV.U32 R5, RZ, RZ, R34 ;  /* 0x000000ffff05c224 */ /* 0x000fe200078e0022 */
[----:B------:R-:W-:-:S03]  /*2bc0*/  @!P4 MOV R28, R33 ;  /* 0x00000021001cc202 */ /* 0x000fc60000000f00 */
[----:B------:R-:W-:Y:S02]  /*2bd0*/  IMAD R5, R5, c[0x0][0x2b0], RZ ;  /* 0x0000ac0005057a24 */ /* 0x000fe400078e02ff */
[----:B------:R-:W-:-:S04]  /*2be0*/  IMAD.WIDE.U32 R122, R28, c[0x0][0x2b0], RZ ;  /* 0x0000ac001c7a7a25 */ /* 0x000fc800078e00ff */
[----:B------:R-:W-:-:S05]  /*2bf0*/  IMAD R5, R28, c[0x0][0x2b4], R5 ;  /* 0x0000ad001c057a24 */ /* 0x000fca00078e0205 */
[----:B------:R-:W-:Y:S02]  /*2c00*/  IADD3 R132, R123, R5, RZ ;  /* 0x000000057b847210 */ /* 0x000fe40007ffe0ff */
[C---:B---3--:R-:W-:Y:S01]  /*2c10*/  ISETP.GE.AND P2, PT, R76.reuse, c[0x0][0x27c], PT ;  /* 0x00009f004c007a0c */ /* 0x048fe20003f46270 */
[----:B------:R-:W-:Y:S01]  /*2c20*/  IMAD.WIDE.U32 R4, R31, c[0x0][0x260], R76 ;  /* 0x000098001f047a25 */ /* 0x000fe200078e004c */
[----:B------:R-:W-:Y:S01]  /*2c30*/  IADD3 R11, R81, 0x20, RZ ;  /* 0x00000020510b7810 */ /* 0x000fe20007ffe0ff */
[----:B------:R-:W-:Y:S01]  /*2c40*/  BAR.SYNC.DEFER_BLOCKING 0x0 ;  /* 0x0000000000007b1d */ /* 0x000fe20000010000 */
[----:B------:R-:W-:Y:S01]  /*2c50*/  SEL R3, RZ, c[0x0][0x27c], !P2 ;  /* 0x00009f00ff037a07 */ /* 0x000fe20005000000 */
[----:B------:R-:W-:Y:S01]  /*2c60*/  IMAD R9, R31, c[0x0][0x264], R5 ;  /* 0x000099001f097a24 */ /* 0x000fe200078e0205 */
[C---:B------:R-:W-:Y:S01]  /*2c70*/  IADD3 R23, R81.reuse, 0x40, RZ ;  /* 0x0000004051177810 */ /* 0x040fe20007ffe0ff */
[----:B------:R-:W-:Y:S01]  /*2c80*/  IMAD.SHL.U32 R22, R81, 0x40, RZ ;  /* 0x0000004051167824 */ /* 0x000fe200078e00ff */
[----:B------:R-:W-:Y:S01]  /*2c90*/  LOP3.LUT R241, R241, 0xffffffef, RZ, 0xc0, !PT ;  /* 0xffffffeff1f17812 */ /* 0x000fe200078ec0ff */
[----:B------:R-:W-:Y:S01]  /*2ca0*/  IMAD.IADD R3, R76, 0x1, R3 ;  /* 0x000000014c037824 */ /* 0x000fe200078e0203 */
[----:B------:R-:W-:Y:S01]  /*2cb0*/  UMOV UR12, 0x60 ;  /* 0x00000060000c7882 */ /* 0x000fe20000000000 */
[----:B------:R-:W-:Y:S01]  /*2cc0*/  IMAD.SHL.U32 R11, R11, 0x40, RZ ;  /* 0x000000400b0b7824 */ /* 0x000fe200078e00ff */
[----:B------:R-:W-:Y:S01]  /*2cd0*/  LOP3.LUT R22, R22, 0x1c0, RZ, 0xc0, !PT ;  /* 0x000001c016167812 */ /* 0x000fe200078ec0ff */
[----:B------:R-:W-:Y:S01]  /*2ce0*/  IMAD.MOV.U32 R8, RZ, RZ, R4 ;  /* 0x000000ffff087224 */ /* 0x000fe200078e0004 */
[----:B------:R-:W-:Y:S01]  /*2cf0*/  SHF.R.S32.HI R5, RZ, 0x1f, R3 ;  /* 0x0000001fff057819 */ /* 0x000fe20000011403 */
[----:B------:R-:W-:Y:S01]  /*2d00*/  IMAD R6, R29, c[0x0][0x268], RZ ;  /* 0x00009a001d067a24 */ /* 0x000fe200078e02ff */
[----:B------:R-:W-:Y:S01]  /*2d10*/  LOP3.LUT R11, R11, 0x1c0, RZ, 0xc0, !PT ;  /* 0x000001c00b0b7812 */ /* 0x000fe200078ec0ff */
[C---:B------:R-:W-:Y:S01]  /*2d20*/  IMAD.WIDE.U32 R98, R30.reuse, c[0x0][0x268], R8 ;  /* 0x00009a001e627a25 */ /* 0x040fe200078e0008 */
[CC--:B------:R-:W-:Y:S01]  /*2d30*/  LEA.HI R10, R5.reuse, R3.reuse, RZ, 0x6 ;  /* 0x00000003050a7211 */ /* 0x0c0fe200078f30ff */
[----:B------:R-:W-:Y:S01]  /*2d40*/  ULDC.64 UR4, c[0x0][0x280] ;  /* 0x0000a00000047ab9 */ /* 0x000fe20000000a00 */
[----:B------:R-:W-:Y:S01]  /*2d50*/  LEA.HI R3, R5, R3, RZ, 0x3 ;  /* 0x0000000305037211 */ /* 0x000fe200078f18ff */
[----:B------:R-:W-:Y:S01]  /*2d60*/  IMAD.SHL.U32 R23, R23, 0x40, RZ ;  /* 0x0000004017177824 */ /* 0x000fe200078e00ff */
[----:B------:R-:W-:Y:S01]  /*2d70*/  SHF.R.S32.HI R4, RZ, 0x6, R10 ;  /* 0x00000006ff047819 */ /* 0x000fe2000001140a */
[----:B------:R-:W-:Y:S01]  /*2d80*/  IMAD R15, R30, c[0x0][0x26c], R6 ;  /* 0x00009b001e0f7a24 */ /* 0x000fe200078e0206 */
[--C-:B------:R-:W-:Y:S01]  /*2d90*/  LOP3.LUT R5, R22, 0x38, R3.reuse, 0xf8, !PT ;  /* 0x0000003816057812 */ /* 0x100fe200078ef803 */
[----:B------:R-:W-:Y:S01]  /*2da0*/  IMAD.SHL.U32 R22, R81, 0x40, RZ ;  /* 0x0000004051167824 */ /* 0x000fe200078e00ff */
[----:B------:R-:W-:Y:S01]  /*2db0*/  LOP3.LUT R8, R11, 0x38, R3, 0xf8, !PT ;  /* 0x000000380b087812 */ /* 0x000fe200078ef803 */
[C---:B------:R-:W-:Y:S01]  /*2dc0*/  IMAD R10, R4.reuse, 0x1c00, R7 ;  /* 0x00001c00040a7824 */ /* 0x040fe200078e0207 */
[----:B------:R-:W-:Y:S01]  /*2dd0*/  IADD3 R11, R81, 0x20, RZ ;  /* 0x00000020510b7810 */ /* 0x000fe20007ffe0ff */
[----:B------:R-:W-:Y:S01]  /*2de0*/  IMAD R6, R4, 0x1c00, R12 ;  /* 0x00001c0004067824 */ /* 0x000fe200078e020c */
[----:B------:R-:W-:Y:S01]  /*2df0*/  LOP3.LUT R22, R22, 0x1c0, RZ, 0xc0, !PT ;  /* 0x000001c016167812 */ /* 0x000fe200078ec0ff */
[----:B------:R-:W-:Y:S01]  /*2e00*/  IMAD.MOV.U32 R166, RZ, RZ, c[0x0][0x2b8] ;  /* 0x0000ae00ffa67624 */ /* 0x000fe200078e00ff */
[----:B------:R-:W-:Y:S01]  /*2e10*/  LOP3.LUT R23, R23, 0x1c0, RZ, 0xc0, !PT ;  /* 0x000001c017177812 */ /* 0x000fe200078ec0ff */
[----:B------:R-:W-:Y:S01]  /*2e20*/  IMAD.SHL.U32 R11, R11, 0x40, RZ ;  /* 0x000000400b0b7824 */ /* 0x000fe200078e00ff */
[----:B------:R-:W-:Y:S01]  /*2e30*/  SHF.R.U32.HI R22, RZ, 0x3, R22 ;  /* 0x00000003ff167819 */ /* 0x000fe20000011616 */
[----:B------:R-:W-:Y:S01]  /*2e40*/  IMAD.MOV.U32 R165, RZ, RZ, c[0x0][0x27c] ;  /* 0x00009f00ffa57624 */ /* 0x000fe200078e00ff */
[----:B------:R-:W-:Y:S01]  /*2e50*/  ISETP.NE.AND P1, PT, R166, 0x1, PT ;  /* 0x00000001a600780c */ /* 0x000fe20003f25270 */
[----:B------:R-:W-:Y:S01]  /*2e60*/  IMAD.MOV.U32 R150, RZ, RZ, 0x6 ;  /* 0x00000006ff967424 */ /* 0x000fe200078e00ff */
[----:B------:R-:W-:Y:S01]  /*2e70*/  LOP3.LUT R11, R11, 0x1c0, RZ, 0xc0, !PT ;  /* 0x000001c00b0b7812 */ /* 0x000fe200078ec0ff */
[----:B------:R-:W-:Y:S01]  /*2e80*/  UIMAD.WIDE.U32 UR10, UR4, 0x60, URZ ;  /* 0x00000060040a78a5 */ /* 0x000fe2000f8e003f */
[----:B------:R-:W-:Y:S01]  /*2e90*/  LOP3.LUT R9, R5, R22, RZ, 0x3c, !PT ;  /* 0x0000001605097212 */ /* 0x000fe200078e3cff */
[----:B------:R-:W-:Y:S01]  /*2ea0*/  UIMAD UR13, UR12, UR5, URZ ;  /* 0x000000050c0d72a4 */ /* 0x000fe2000f8e023f */
[----:B------:R-:W-:Y:S01]  /*2eb0*/  IADD3 R22, R81, 0x60, RZ ;  /* 0x0000006051167810 */ /* 0x000fe20007ffe0ff */
[----:B------:R-:W-:Y:S01]  /*2ec0*/  IMAD.SHL.U32 R159, R147, 0x40, RZ ;  /* 0x00000040939f7824 */ /* 0x000fe200078e00ff */
[----:B------:R-:W-:Y:S01]  /*2ed0*/  SHF.R.U32.HI R11, RZ, 0x3, R11 ;  /* 0x00000003ff0b7819 */ /* 0x000fe2000001160b */
[----:B------:R-:W-:Y:S01]  /*2ee0*/  ULDC.64 UR4, c[0x0][0x290] ;  /* 0x0000a40000047ab9 */ /* 0x000fe20000000a00 */
[----:B------:R-:W-:Y:S01]  /*2ef0*/  ISETP.GE.AND P0, PT, R165, 0x1, PT ;  /* 0x00000001a500780c */ /* 0x000fe20003f06270 */
[----:B------:R-:W-:Y:S01]  /*2f00*/  IMAD.SHL.U32 R22, R22, 0x40, RZ ;  /* 0x0000004016167824 */ /* 0x000fe200078e00ff */
[----:B------:R-:W-:Y:S01]  /*2f10*/  LOP3.LUT R5, R8, R11, RZ, 0x3c, !PT ;  /* 0x0000000b08057212 */ /* 0x000fe200078e3cff */
[----:B------:R-:W-:Y:S01]  /*2f20*/  IMAD.IADD R11, R10, 0x1, R9 ;  /* 0x000000010a0b7824 */ /* 0x000fe200078e0209 */
[----:B------:R-:W-:Y:S01]  /*2f30*/  LOP3.LUT R241, R241, 0xfffffff7, RZ, 0xc0, !PT ;  /* 0xfffffff7f1f17812 */ /* 0x000fe200078ec0ff */
[----:B------:R-:W-:Y:S01]  /*2f40*/  IMAD R9, R4, 0x1c00, R13 ;  /* 0x00001c0004097824 */ /* 0x000fe200078e020d */
[----:B------:R-:W-:Y:S01]  /*2f50*/  LOP3.LUT R22, R22, 0x1c0, RZ, 0xc0, !PT ;  /* 0x000001c016167812 */ /* 0x000fe200078ec0ff */
[----:B------:R-:W-:Y:S01]  /*2f60*/  IMAD.IADD R10, R6, 0x1, R5 ;  /* 0x00000001060a7824 */ /* 0x000fe200078e0205 */
[--C-:B------:R-:W-:Y:S01]  /*2f70*/  LOP3.LUT R5, R23, 0x38, R3.reuse, 0xf8, !PT ;  /* 0x0000003817057812 */ /* 0x100fe200078ef803 */
[----:B------:R-:W-:Y:S01]  /*2f80*/  UIMAD.WIDE.U32 UR16, UR4, 0x60, URZ ;  /* 0x00000060041078a5 */ /* 0x000fe2000f8e003f */
[C---:B------:R-:W-:Y:S01]  /*2f90*/  IADD3 R23, R81.reuse, 0x40, RZ ;  /* 0x0000004051177810 */ /* 0x040fe20007ffe0ff */
[----:B------:R-:W-:Y:S01]  /*2fa0*/  UIMAD UR5, UR12, UR5, URZ ;  /* 0x000000050c0572a4 */ /* 0x000fe2000f8e023f */
[----:B------:R-:W-:Y:S01]  /*2fb0*/  LOP3.LUT R6, R22, 0x38, R3, 0xf8, !PT ;  /* 0x0000003816067812 */ /* 0x000fe200078ef803 */
[----:B------:R-:W-:Y:S01]  /*2fc0*/  ULDC UR4, c[0x0][0x238] ;  /* 0x00008e0000047ab9 */ /* 0x000fe20000000800 */
[----:B------:R-:W-:Y:S01]  /*2fd0*/  IADD3 R22, R81, 0x60, RZ ;  /* 0x0000006051167810 */ /* 0x000fe20007ffe0ff */
[----:B------:R-:W-:Y:S01]  /*2fe0*/  IMAD.SHL.U32 R23, R23, 0x40, RZ ;  /* 0x0000004017177824 */ /* 0x000fe200078e00ff */
[----:B------:R-:W-:Y:S01]  /*2ff0*/  LOP3.LUT R94, R3, 0xfffffff8, RZ, 0xc0, !PT ;  /* 0xfffffff8035e7812 */ /* 0x000fe200078ec0ff */
[----:B------:R-:W-:Y:S01]  /*3000*/  UMOV UR12, 0x6 ;  /* 0x00000006000c7882 */ /* 0x000fe20000000000 */
[----:B------:R-:W-:Y:S01]  /*3010*/  @P1 LOP3.LUT R241, R241, 0x8, RZ, 0xfc, !PT ;  /* 0x00000008f1f11812 */ /* 0x000fe200078efcff */
[----:B------:R-:W-:Y:S01]  /*3020*/  IMAD.SHL.U32 R22, R22, 0x40, RZ ;  /* 0x0000004016167824 */ /* 0x000fe200078e00ff */
[----:B------:R-:W-:Y:S01]  /*3030*/  LOP3.LUT R23, R23, 0x1c0, RZ, 0xc0, !PT ;  /* 0x000001c017177812 */ /* 0x000fe200078ec0ff */
[----:B------:R-:W-:Y:S01]  /*3040*/  ULDC UR15, c[0x0][0x23c] ;  /* 0x00008f00000f7ab9 */ /* 0x000fe20000000800 */
[----:B------:R-:W-:Y:S01]  /*3050*/  SHF.L.U64.HI R147, R147, R150, c[0x0][0x284] ;  /* 0x0000a10093937619 */ /* 0x000fe20000010296 */
[----:B------:R-:W-:Y:S01]  /*3060*/  IMAD.SHL.U32 R164, R32, 0x40, RZ ;  /* 0x0000004020a47824 */ /* 0x000fe200078e00ff */
[----:B------:R-:W-:Y:S01]  /*3070*/  LOP3.LUT R22, R22, 0x1c0, RZ, 0xc0, !PT ;  /* 0x000001c016167812 */ /* 0x000fe200078ec0ff */
[----:B------:R-:W-:Y:S01]  /*3080*/  IMAD.IADD R97, R99, 0x1, R15 ;  /* 0x0000000163617824 */ /* 0x000fe200078e020f */
[----:B------:R-:W-:Y:S01]  /*3090*/  SHF.R.U32.HI R23, RZ, 0x3, R23 ;  /* 0x00000003ff177819 */ /* 0x000fe20000011617 */
[----:B------:R-:W-:Y:S01]  /*30a0*/  IMAD.SHL.U32 R131, R11, 0x2, RZ ;  /* 0x000000020b837824 */ /* 0x000fe200078e00ff */
[----:B------:R-:W-:Y:S01]  /*30b0*/  SHF.R.U32.HI R22, RZ, 0x3, R22 ;  /* 0x00000003ff167819 */ /* 0x000fe20000011616 */
[----:B------:R-:W-:Y:S01]  /*30c0*/  IMAD.SHL.U32 R130, R10, 0x2, RZ ;  /* 0x000000020a827824 */ /* 0x000fe200078e00ff */
[----:B------:R-:W-:Y:S01]  /*30d0*/  LOP3.LUT R8, R5, R23, RZ, 0x3c, !PT ;  /* 0x0000001705087212 */ /* 0x000fe200078e3cff */
[----:B------:R-:W-:Y:S01]  /*30e0*/  IMAD R5, R4, 0x1c00, R14 ;  /* 0x00001c0004057824 */ /* 0x000fe200078e020e */
[----:B------:R-:W-:Y:S01]  /*30f0*/  LOP3.LUT R4, R6, R22, RZ, 0x3c, !PT ;  /* 0x0000001606047212 */ /* 0x000fe200078e3cff */
[----:B------:R-:W-:Y:S01]  /*3100*/  USHF.L.U64.HI UR15, UR4, UR12, UR15 ;  /* 0x0000000c040f7299 */ /* 0x000fe2000801020f */
[----:B------:R-:W-:Y:S01]  /*3110*/  SHF.L.U64.HI R150, R160, R150, c[0x0][0x294] ;  /* 0x0000a500a0967619 */ /* 0x000fe20000010296 */
[----:B------:R-:W-:Y:S01]  /*3120*/  IMAD.IADD R6, R9, 0x1, R8 ;  /* 0x0000000109067824 */ /* 0x000fe200078e0208 */
[----:B------:R-:W-:Y:S01]  /*3130*/  ISETP.GE.AND P6, PT, R76, c[0x0][0x1d4], PT ;  /* 0x000075004c007a0c */ /* 0x000fe20003fc6270 */
[----:B------:R-:W-:Y:S01]  /*3140*/  IMAD.IADD R4, R5, 0x1, R4 ;  /* 0x0000000105047824 */ /* 0x000fe200078e0204 */
[----:B------:R-:W-:Y:S01]  /*3150*/  SHF.R.S32.HI R74, RZ, 0x3, R3 ;  /* 0x00000003ff4a7819 */ /* 0x000fe20000011403 */
[----:B------:R-:W-:Y:S01]  /*3160*/  IMAD.SHL.U32 R160, R160, 0x40, RZ ;  /* 0x00000040a0a07824 */ /* 0x000fe200078e00ff */
[----:B------:R-:W-:Y:S01]  /*3170*/  SHF.R.S32.HI R108, RZ, 0x1f, R94 ;  /* 0x0000001fff6c7819 */ /* 0x000fe2000001145e */
[----:B------:R-:W-:Y:S01]  /*3180*/  IMAD.SHL.U32 R129, R6, 0x2, RZ ;  /* 0x0000000206817824 */ /* 0x000fe200078e00ff */
[----:B------:R-:W-:Y:S01]  /*3190*/  @P0 LOP3.LUT R241, R241, 0x10, RZ, 0xfc, !PT ;  /* 0x00000010f1f10812 */ /* 0x000fe200078efcff */
[----:B------:R-:W-:Y:S01]  /*31a0*/  IMAD.SHL.U32 R128, R4, 0x2, RZ ;  /* 0x0000000204807824 */ /* 0x000fe200078e00ff */
[----:B------:R-:W-:-:S02]  /*31b0*/  UIADD3 UR13, UR11, UR13, URZ ;  /* 0x0000000d0b0d7290 */ /* 0x000fc4000fffe03f */
[----:B------:R-:W-:Y:S02]  /*31c0*/  UIADD3 UR14, UR17, UR5, URZ ;  /* 0x00000005110e7290 */ /* 0x000fe4000fffe03f */
[----:B------:R-:W-:Y:S02]  /*31d0*/  ULDC.U8 UR4, c[0x0][0x298] ;  /* 0x0000a60000047ab9 */ /* 0x000fe40000000000 */
.L_x_390:
[----:B----4-:R-:W-:Y:S01]  /*31e0*/  IMAD R3, R41, 0x70, R0 ;  /* 0x0000007029037824 */ /* 0x010fe200078e0200 */
[----:B------:R-:W-:Y:S01]  /*31f0*/  ISETP.NE.AND P1, PT, R166, 0x1, PT ;  /* 0x00000001a600780c */ /* 0x000fe20003f25270 */
[----:B------:R-:W-:Y:S01]  /*3200*/  IMAD.MOV.U32 R95, RZ, RZ, RZ ;  /* 0x000000ffff5f7224 */ /* 0x000fe200078e00ff */
[----:B------:R-:W-:Y:S04]  /*3210*/  DEPBAR.LE SB0, 0x0 ;  /* 0x000080000000791a */ /* 0x000fe80000000000 */
[----:B------:R-:W-:Y:S01]  /*3220*/  ISETP.GE.AND P0, PT, R3, R2, PT ;  /* 0x000000020300720c */ /* 0x000fe20003f06270 */
[----:B------:R-:W-:Y:S01]  /*3230*/  IMAD.IADD R3, R135, 0x1, R3 ;  /* 0x0000000187037824 */ /* 0x000fe200078e0203 */
[----:B------:R-:W-:Y:S01]  /*3240*/  WARPSYNC 0xffffffff ;  /* 0xffffffff00007948 */ /* 0x000fe20003800000 */
[----:B------:R-:W-:Y:S01]  /*3250*/  ISETP.GE.AND P3, PT, R165, 0x1, PT ;  /* 0x00000001a500780c */ /* 0x000fe20003f66270 */
[----:B------:R-:W-:Y:S01]  /*3260*/  BSSY B2, `(.L_x_342) ;  /* 0x000056a000027945 */ /* 0x000fe20003800000 */
[----:B-1----:R-:W-:Y:S01]  /*3270*/  IMAD.MOV.U32 R4, RZ, RZ, R3 ;  /* 0x000000ffff047224 */ /* 0x002fe200078e0003 */
[----:B------:R-:W-:Y:S01]  /*3280*/  ISETP.GT.OR P0, PT, R0, 0x6f, P0 ;  /* 0x0000006f0000780c */ /* 0x000fe20000704670 */
[----:B------:R-:W-:Y:S05]  /*3290*/  @P1 IMAD.HI.U32 R5, R3, c[0x0][0x2bc], RZ ;  /* 0x0000af0003051a27 */ /* 0x000fea00078e00ff */
[----:B------:R-:W-:Y:S07]  /*32a0*/  @P1 SHF.R.U32.HI R4, RZ, c[0x0][0x2c0], R5 ;  /* 0x0000b000ff041a19 */ /* 0x000fee0000011605 */
[C---:B------:R-:W-:Y:S04]  /*32b0*/  @!P0 IADD3 R5, P1, R4.reuse, R122, RZ ;  /* 0x0000007a04058210 */ /* 0x040fe80007f3e0ff */
[----:B------:R-:W-:Y:S01]  /*32c0*/  @!P0 LEA.HI.X.SX32 R6, R4, R132, 0x1, P1 ;  /* 0x0000008404068211 */ /* 0x000fe200008f0eff */
[----:B------:R-:W-:Y:S01]  /*32d0*/  IMAD.MOV R4, RZ, RZ, -R4 ;  /* 0x000000ffff047224 */ /* 0x000fe200078e0a04 */
[C---:B------:R-:W-:Y:S03]  /*32e0*/  @!P0 LEA R8, P1, R5.reuse, c[0x0][0x2a0], 0x2 ;  /* 0x0000a80005088a11 */ /* 0x040fe600078210ff */
[----:B------:R-:W-:Y:S01]  /*32f0*/  IMAD R96, R4, c[0x0][0x2b8], R3 ;  /* 0x0000ae0004607a24 */ /* 0x000fe200078e0203 */
[----:B------:R-:W-:Y:S03]  /*3300*/  @!P0 LEA.HI.X R9, R5, c[0x0][0x2a4], R6, 0x2, P1 ;  /* 0x0000a90005098a11 */ /* 0x000fe600008f1406 */
[C---:B------:R-:W-:Y:S01]  /*3310*/  IMAD.WIDE.U32 R4, R96.reuse, c[0x0][0x1e0], RZ ;  /* 0x0000780060047a25 */ /* 0x040fe200078e00ff */
[----:B------:R-:W-:Y:S01]  /*3320*/  SHF.R.S32.HI R113, RZ, 0x1f, R96 ;  /* 0x0000001fff717819 */ /* 0x000fe20000011460 */
[----:B------:R-:W2:Y:S04]  /*3330*/  @!P0 LDG.E R95, [R8.64] ;  /* 0x00000008085f8981 */ /* 0x000ea8000c1e1900 */
[----:B------:R-:W-:Y:S01]  /*3340*/  IMAD R3, R113, c[0x0][0x1e0], RZ ;  /* 0x0000780071037a24 */ /* 0x000fe200078e02ff */
[----:B------:R-:W-:Y:S03]  /*3350*/  BAR.SYNC.DEFER_BLOCKING 0x0 ;  /* 0x0000000000007b1d */ /* 0x000fe60000010000 */
[----:B------:R-:W-:Y:S04]  /*3360*/  IMAD R3, R96, c[0x0][0x1e4], R3 ;  /* 0x0000790060037a24 */ /* 0x000fe800078e0203 */
[----:B------:R-:W-:Y:S01]  /*3370*/  IMAD.IADD R5, R5, 0x1, R3 ;  /* 0x0000000105057824 */ /* 0x000fe200078e0203 */
[----:B--2---:R-:W-:Y:S03]  /*3380*/  SHF.R.S32.HI R114, RZ, 0x1f, R95 ;  /* 0x0000001fff727819 */ /* 0x004fe6000001145f */
[C---:B------:R-:W-:Y:S04]  /*3390*/  IMAD.WIDE.U32 R4, R95.reuse, c[0x0][0x1f0], R4 ;  /* 0x00007c005f047a25 */ /* 0x040fe800078e0004 */
[----:B------:R-:W-:Y:S01]  /*33a0*/  IMAD R6, R114, c[0x0][0x1f0], RZ ;  /* 0x00007c0072067a24 */ /* 0x000fe200078e02ff */
[----:B------:R-:W-:Y:S03]  /*33b0*/  IADD3 R3, P0, R126, R4, RZ ;  /* 0x000000047e037210 */ /* 0x000fe60007f1e0ff */
[----:B------:R-:W-:Y:S05]  /*33c0*/  IMAD R6, R95, c[0x0][0x1f4], R6 ;  /* 0x00007d005f067a24 */ /* 0x000fea00078e0206 */
[----:B------:R-:W-:Y:S02]  /*33d0*/  IADD3.X R4, R134, R5, R6, P0, !PT ;  /* 0x0000000586047210 */ /* 0x000fe400007fe406 */
[C---:B---3--:R-:W-:Y:S04]  /*33e0*/  LEA R92, P0, R3.reuse, c[0x0][0x1c8], 0x1 ;  /* 0x00007200035c7a11 */ /* 0x048fe800078008ff */
[----:B------:R-:W-:Y:S01]  /*33f0*/  LEA.HI.X R91, R3, c[0x0][0x1cc], R4, 0x1, P0 ;  /* 0x00007300035b7a11 */ /* 0x000fe200000f0c04 */
[----:B------:R-:W-:-:S05]  /*3400*/  @!P3 BRA `(.L_x_343) ;  /* 0x000050d00000b947 */ /* 0x000fca0003800000 */
[-C--:B------:R-:W-:Y:S01]  /*3410*/  IMAD R5, R155, R41.reuse, RZ ;  /* 0x000000299b057224 */ /* 0x080fe200078e02ff */
[----:B------:R-:W-:Y:S01]  /*3420*/  ISETP.NE.AND P0, PT, RZ, UR4, PT ;  /* 0x00000004ff007c0c */ /* 0x000fe2000bf05270 */
[-C--:B------:R-:W-:Y:S01]  /*3430*/  IMAD R4, R156, R41.reuse, RZ ;  /* 0x000000299c047224 */ /* 0x080fe200078e02ff */
[----:B------:R-:W-:Y:S01]  /*3440*/  SHF.R.S32.HI R3, RZ, 0x1f, R41 ;  /* 0x0000001fff037819 */ /* 0x000fe20000011429 */
[----:B------:R-:W-:Y:S04]  /*3450*/  IMAD.WIDE.U32 R44, R142, R41, RZ ;  /* 0x000000298e2c7225 */ /* 0x000fe800078e00ff */
[C---:B------:R-:W-:Y:S02]  /*3460*/  IMAD R5, R3.reuse, R142, R5 ;  /* 0x0000008e03057224 */ /* 0x040fe400078e0205 */
[----:B------:R-:W-:Y:S02]  /*3470*/  IMAD R4, R3, R140, R4 ;  /* 0x0000008c03047224 */ /* 0x000fe400078e0204 */
[----:B------:R-:W-:Y:S01]  /*3480*/  IMAD R3, R41, -0x70, R2 ;  /* 0xffffff9029037824 */ /* 0x000fe200078e0202 */
[----:B------:R-:W-:Y:S01]  /*3490*/  IADD3 R37, R45, R5, RZ ;  /* 0x000000052d257210 */ /* 0x000fe20007ffe0ff */
[----:B------:R-:W-:Y:S03]  /*34a0*/  IMAD.WIDE.U32 R38, R140, R41, RZ ;  /* 0x000000298c267225 */ /* 0x000fe600078e00ff */
[----:B------:R-:W-:Y:S02]  /*34b0*/  IMNMX R90, R3, 0x70, PT ;  /* 0x00000070035a7817 */ /* 0x000fe40003800200 */
[----:B------:R-:W-:Y:S01]  /*34c0*/  IADD3 R68, R39, R4, RZ ;  /* 0x0000000427447210 */ /* 0x000fe20007ffe0ff */
[----:B------:R-:W-:-:S05]  /*34d0*/  @!P0 BRA `(.L_x_344) ;  /* 0x0000285000008947 */ /* 0x000fca0003800000 */
[----:B------:R-:W-:Y:S01]  /*34e0*/  ISETP.GE.AND P4, PT, R81, R90, PT ;  /* 0x0000005a5100720c */ /* 0x000fe20003f86270 */
[----:B------:R-:W-:Y:S01]  /*34f0*/  BSSY B0, `(.L_x_345) ;  /* 0x000001b000007945 */ /* 0x000fe20003800000 */
[----:B------:R-:W-:Y:S01]  /*3500*/  CS2R R50, SRZ ;  /* 0x0000000000327805 */ /* 0x000fe2000001ff00 */
[----:B------:R-:W-:Y:S01]  /*3510*/  CS2R R46, SRZ ;  /* 0x00000000002e7805 */ /* 0x000fe2000001ff00 */
[----:B------:R-:W-:Y:S01]  /*3520*/  CS2R R42, SRZ ;  /* 0x00000000002a7805 */ /* 0x000fe2000001ff00 */
[----:B------:R-:W-:Y:S01]  /*3530*/  CS2R R8, SRZ ;  /* 0x0000000000087805 */ /* 0x000fe2000001ff00 */
[----:B------:R-:W-:Y:S07]  /*3540*/  CS2R R4, SRZ ;  /* 0x0000000000047805 */ /* 0x000fee000001ff00 */
[----:B------:R-:W-:-:S05]  /*3550*/  @P4 BRA `(.L_x_346) ;  /* 0x0000014000004947 */ /* 0x000fca0003800000 */
[----:B------:R-:W-:Y:S01]  /*3560*/  IADD3 R3, P0, R102, R44, RZ ;  /* 0x0000002c66037210 */ /* 0x000fe20007f1e0ff */
[----:B------:R-:W-:Y:S01]  /*3570*/  CS2R R42, SRZ ;  /* 0x00000000002a7805 */ /* 0x000fe2000001ff00 */
[----:B------:R-:W-:Y:S01]  /*3580*/  CS2R R46, SRZ ;  /* 0x00000000002e7805 */ /* 0x000fe2000001ff00 */
[----:B------:R-:W-:Y:S02]  /*3590*/  CS2R R8, SRZ ;  /* 0x0000000000087805 */ /* 0x000fe4000001ff00 */
[----:B------:R-:W-:Y:S01]  /*35a0*/  IMAD.X R5, R37, 0x1, R110, P0 ;  /* 0x0000000125057824 */ /* 0x000fe200000e066e */
[----:B------:R-:W-:Y:S05]  /*35b0*/  IADD3 R4, P0, R100, R38, RZ ;  /* 0x0000002664047210 */ /* 0x000fea0007f1e0ff */
[----:B------:R-:W-:Y:S01]  /*35c0*/  IMAD.X R6, R68, 0x1, R109, P0 ;  /* 0x0000000144067824 */ /* 0x000fe200000e066d */
[C---:B------:R-:W-:Y:S04]  /*35d0*/  LEA R16, P0, R3.reuse, c[0x0][0x270], 0x1 ;  /* 0x00009c0003107a11 */ /* 0x040fe800078008ff */
[----:B------:R-:W-:Y:S02]  /*35e0*/  LEA.HI.X R17, R3, c[0x0][0x274], R5, 0x1, P0 ;  /* 0x00009d0003117a11 */ /* 0x000fe400000f0c05 */
[C---:B------:R-:W-:Y:S04]  /*35f0*/  LEA R10, P0, R4.reuse, c[0x0][0x288], 0x1 ;  /* 0x0000a200040a7a11 */ /* 0x040fe800078008ff */
[----:B------:R-:W-:Y:S02]  /*3600*/  LEA.HI.X R11, R4, c[0x0][0x28c], R6, 0x1, P0 ;  /* 0x0000a300040b7a11 */ /* 0x000fe400000f0c06 */
[----:B------:R-:W-:Y:S01]  /*3610*/  ISETP.GE.AND P0, PT, R78, c[0x0][0x27c], PT ;  /* 0x00009f004e007a0c */ /* 0x000fe20003f06270 */
[----:B------:R-:W-:Y:S11]  /*3620*/  CS2R R4, SRZ ;  /* 0x0000000000047805 */ /* 0x000ff6000001ff00 */
[----:B------:R-:W-:Y:S01]  /*3630*/  @!UPT UIADD3 URZ, URZ, URZ, URZ ;  /* 0x0000003f3f3ff290 */ /* 0x000fe2000fffe03f */
[----:B------:R1:W5:Y:S04]  /*3640*/  @!P0 LDG.E.64 R42, [R16.64] ;  /* 0x00000008102a8981 */ /* 0x000368000c1e1b00 */
[----:B------:R1:W5:Y:S01]  /*3650*/  @!P0 LDG.E.64 R4, [R10.64] ;  /* 0x000000080a048981 */ /* 0x000362000c1e1b00 */
[----:B------:R-:W-:Y:S11]  /*3660*/  ISETP.GE.AND P0, PT, R80, c[0x0][0x27c], PT ;  /* 0x00009f0050007a0c */ /* 0x000ff60003f06270 */
[----:B------:R-:W-:Y:S02]  /*3670*/  @!UPT UIADD3 URZ, URZ, URZ, URZ ;  /* 0x0000003f3f3ff290 */ /* 0x000fe4000fffe03f */
[----:B------:R1:W5:Y:S04]  /*3680*/  @!P0 LDG.E.64 R46, [R16.64+0x40] ;  /* 0x00004008102e8981 */ /* 0x000368000c1e1b00 */
[----:B------:R1:W5:Y:S02]  /*3690*/  @!P0 LDG.E.64 R8, [R10.64+0x40] ;  /* 0x000040080a088981 */ /* 0x000364000c1e1b00 */
.L_x_346:
[----:B------:R-:W-:Y:S05]  /*36a0*/  BSYNC B0 ;  /* 0x0000000000007941 */ /* 0x000fea0003800000 */
.L_x_345:
[----:B-1----:R-:W-:Y:S01]  /*36b0*/  IADD3 R16, R81, 0x20, RZ ;  /* 0x0000002051107810 */ /* 0x002fe20007ffe0ff */
[----:B-----5:R-:W-:Y:S01]  /*36c0*/  IMAD.MOV.U32 R11, RZ, RZ, R46 ;  /* 0x000000ffff0b7224 */ /* 0x020fe200078e002e */
[----:B------:R-:W-:Y:S01]  /*36d0*/  LOP3.LUT R241, R241, 0xfffffffe, RZ, 0xc0, !PT ;  /* 0xfffffffef1f17812 */ /* 0x000fe200078ec0ff */
[----:B------:R-:W-:Y:S01]  /*36e0*/  IMAD.MOV.U32 R10, RZ, RZ, R47 ;  /* 0x000000ffff0a7224 */ /* 0x000fe200078e002f */
[----:B------:R-:W-:Y:S01]  /*36f0*/  ISETP.GE.AND P0, PT, R16, R90, PT ;  /* 0x0000005a1000720c */ /* 0x000fe20003f06270 */
[----:B------:R-:W-:Y:S01]  /*3700*/  IMAD.MOV.U32 R6, RZ, RZ, R42 ;  /* 0x000000ffff067224 */ /* 0x000fe200078e002a */
[----:B------:R-:W-:Y:S01]  /*3710*/  BSSY B0, `(.L_x_347) ;  /* 0x0000024000007945 */ /* 0x000fe20003800000 */
[----:B------:R-:W-:Y:S01]  /*3720*/  IMAD.MOV.U32 R3, RZ, RZ, R43 ;  /* 0x000000ffff037224 */ /* 0x000fe200078e002b */
[----:B------:R-:W-:Y:S01]  /*3730*/  PRMT R61, R10, 0x7610, R61 ;  /* 0x000076100a3d7816 */ /* 0x000fe2000000003d */
[----:B------:R-:W-:Y:S01]  /*3740*/  IMAD.MOV.U32 R10, RZ, RZ, R9 ;  /* 0x000000ffff0a7224 */ /* 0x000fe200078e0009 */
[----:B------:R-:W-:Y:S01]  /*3750*/  PRMT R40, R6, 0x7610, R40 ;  /* 0x0000761006287816 */ /* 0x000fe20000000028 */
[----:B------:R-:W-:Y:S01]  /*3760*/  IMAD.MOV.U32 R6, RZ, RZ, R4 ;  /* 0x000000ffff067224 */ /* 0x000fe200078e0004 */
[----:B------:R-:W-:Y:S01]  /*3770*/  PRMT R60, R3, 0x5410, R11 ;  /* 0x00005410033c7816 */ /* 0x000fe2000000000b */
[----:B------:R-:W-:Y:S01]  /*3780*/  IMAD.MOV.U32 R11, RZ, RZ, R8 ;  /* 0x000000ffff0b7224 */ /* 0x000fe200078e0008 */
[----:B------:R-:W-:Y:S01]  /*3790*/  CS2R R48, SRZ ;  /* 0x0000000000307805 */ /* 0x000fe2000001ff00 */
[----:B------:R-:W-:Y:S01]  /*37a0*/  IMAD.MOV.U32 R3, RZ, RZ, R5 ;  /* 0x000000ffff037224 */ /* 0x000fe200078e0005 */
[----:B------:R-:W-:Y:S01]  /*37b0*/  CS2R R22, SRZ ;  /* 0x0000000000167805 */ /* 0x000fe2000001ff00 */
[----:B------:R-:W-:Y:S01]  /*37c0*/  @P0 LOP3.LUT R241, R241, 0x1, RZ, 0xfc, !PT ;  /* 0x00000001f1f10812 */ /* 0x000fe200078efcff */
[----:B------:R-:W-:Y:S01]  /*37d0*/  CS2R R20, SRZ ;  /* 0x0000000000147805 */ /* 0x000fe2000001ff00 */
[----:B------:R-:W-:Y:S02]  /*37e0*/  PRMT R32, R11, 0x5410, R10 ;  /* 0x000054100b207816 */ /* 0x000fe4000000000a */
[----:B------:R-:W-:Y:S01]  /*37f0*/  PRMT R15, R6, 0x5410, R3 ;  /* 0x00005410060f7816 */ /* 0x000fe20000000003 */
[----:B------:R-:W-:-:S05]  /*3800*/  @P0 BRA `(.L_x_348) ;  /* 0x0000014000000947 */ /* 0x000fca0003800000 */
[----:B------:R-:W-:Y:S01]  /*3810*/  IADD3 R3, P1, P0, R102, R44, R161 ;  /* 0x0000002c66037210 */ /* 0x000fe2000783e0a1 */
[----:B------:R-:W-:Y:S01]  /*3820*/  CS2R R48, SRZ ;  /* 0x0000000000307805 */ /* 0x000fe2000001ff00 */
[----:B------:R-:W-:Y:S01]  /*3830*/  CS2R R20, SRZ ;  /* 0x0000000000147805 */ /* 0x000fe2000001ff00 */
[----:B------:R-:W-:Y:S01]  /*3840*/  CS2R R50, SRZ ;  /* 0x0000000000327805 */ /* 0x000fe2000001ff00 */
[----:B------:R-:W-:Y:S01]  /*3850*/  IADD3.X R10, R110, R37, R151, P1, P0 ;  /* 0x000000256e0a7210 */ /* 0x000fe20000fe0497 */
[----:B------:R-:W-:Y:S01]  /*3860*/  CS2R R22, SRZ ;  /* 0x0000000000167805 */ /* 0x000fe2000001ff00 */
[----:B------:R-:W-:Y:S04]  /*3870*/  IADD3 R6, P1, P0, R100, R38, R162 ;  /* 0x0000002664067210 */ /* 0x000fe8000783e0a2 */
[----:B------:R-:W-:Y:S02]  /*3880*/  IADD3.X R11, R109, R68, R152, P1, P0 ;  /* 0x000000446d0b7210 */ /* 0x000fe40000fe0498 */
[C---:B------:R-:W-:Y:S04]  /*3890*/  LEA R16, P0, R3.reuse, c[0x0][0x270], 0x1 ;  /* 0x00009c0003107a11 */ /* 0x040fe800078008ff */
[----:B------:R-:W-:Y:S02]  /*38a0*/  LEA.HI.X R17, R3, c[0x0][0x274], R10, 0x1, P0 ;  /* 0x00009d0003117a11 */ /* 0x000fe400000f0c0a */
[C---:B------:R-:W-:Y:S04]  /*38b0*/  LEA R10, P0, R6.reuse, c[0x0][0x288], 0x1 ;  /* 0x0000a200060a7a11 */ /* 0x040fe800078008ff */
[----:B------:R-:W-:Y:S02]  /*38c0*/  LEA.HI.X R11, R6, c[0x0][0x28c], R11, 0x1, P0 ;  /* 0x0000a300060b7a11 */ /* 0x000fe400000f0c0b */
[----:B------:R-:W-:Y:S11]  /*38d0*/  ISETP.GE.AND P0, PT, R78, c[0x0][0x27c], PT ;  /* 0x00009f004e007a0c */ /* 0x000ff60003f06270 */
[----:B------:R-:W-:Y:S02]  /*38e0*/  @!UPT UIADD3 URZ, URZ, URZ, URZ ;  /* 0x0000003f3f3ff290 */ /* 0x000fe4000fffe03f */
[----:B------:R1:W5:Y:S04]  /*38f0*/  @!P0 LDG.E.64 R48, [R16.64] ;  /* 0x0000000810308981 */ /* 0x000368000c1e1b00 */
[----:B------:R1:W5:Y:S01]  /*3900*/  @!P0 LDG.E.64 R20, [R10.64] ;  /* 0x000000080a148981 */ /* 0x000362000c1e1b00 */
[----:B------:R-:W-:Y:S11]  /*3910*/  ISETP.GE.AND P0, PT, R80, c[0x0][0x27c], PT ;  /* 0x00009f0050007a0c */ /* 0x000ff60003f06270 */
[----:B------:R-:W-:Y:S02]  /*3920*/  @!UPT UIADD3 URZ, URZ, URZ, URZ ;  /* 0x0000003f3f3ff290 */ /* 0x000fe4000fffe03f */
[----:B------:R1:W5:Y:S04]  /*3930*/  @!P0 LDG.E.64 R50, [R16.64+0x40] ;  /* 0x0000400810328981 */ /* 0x000368000c1e1b00 */
[----:B------:R1:W5:Y:S02]  /*3940*/  @!P0 LDG.E.64 R22, [R10.64+0x40] ;  /* 0x000040080a168981 */ /* 0x000364000c1e1b00 */
.L_x_348:
[----:B------:R-:W-:Y:S05]  /*3950*/  BSYNC B0 ;  /* 0x0000000000007941 */ /* 0x000fea0003800000 */
.L_x_347:
[----:B-1----:R-:W-:Y:S01]  /*3960*/  IADD3 R16, R81, 0x40, RZ ;  /* 0x0000004051107810 */ /* 0x002fe20007ffe0ff */
[----:B-----5:R-:W-:Y:S01]  /*3970*/  IMAD.MOV.U32 R10, RZ, RZ, R51 ;  /* 0x000000ffff0a7224 */ /* 0x020fe200078e0033 */
[----:B------:R-:W-:Y:S01]  /*3980*/  BSSY B0, `(.L_x_349) ;  /* 0x0000028000007945 */ /* 0x000fe20003800000 */
[----:B------:R-:W-:Y:S01]  /*3990*/  IMAD.MOV.U32 R6, RZ, RZ, R48 ;  /* 0x000000ffff067224 */ /* 0x000fe200078e0030 */
[----:B------:R-:W-:Y:S01]  /*39a0*/  ISETP.GE.AND P5, PT, R16, R90, PT ;  /* 0x0000005a1000720c */ /* 0x000fe20003fa6270 */
[----:B------:R-:W-:Y:S01]  /*39b0*/  IMAD.MOV.U32 R11, RZ, RZ, R50 ;  /* 0x000000ffff0b7224 */ /* 0x000fe200078e0032 */
[----:B------:R-:W-:Y:S01]  /*39c0*/  PRMT R63, R10, 0x7610, R63 ;  /* 0x000076100a3f7816 */ /* 0x000fe2000000003f */
[----:B------:R-:W-:Y:S01]  /*39d0*/  IMAD.MOV.U32 R3, RZ, RZ, R49 ;  /* 0x000000ffff037224 */ /* 0x000fe200078e0031 */
[----:B------:R-:W-:Y:S01]  /*39e0*/  PRMT R61, R61, 0x5410, R6 ;  /* 0x000054103d3d7816 */ /* 0x000fe20000000006 */
[----:B------:R-:W-:Y:S01]  /*39f0*/  IMAD.MOV.U32 R10, RZ, RZ, R23 ;  /* 0x000000ffff0a7224 */ /* 0x000fe200078e0017 */
[----:B------:R-:W-:Y:S01]  /*3a00*/  CS2R R58, SRZ ;  /* 0x00000000003a7805 */ /* 0x000fe2000001ff00 */
[----:B------:R-:W-:Y:S01]  /*3a10*/  IMAD.MOV.U32 R6, RZ, RZ, R20 ;  /* 0x000000ffff067224 */ /* 0x000fe200078e0014 */
[----:B------:R-:W-:Y:S01]  /*3a20*/  PRMT R62, R3, 0x5410, R11 ;  /* 0x00005410033e7816 */ /* 0x000fe2000000000b */
[----:B------:R-:W-:Y:S01]  /*3a30*/  CS2R R54, SRZ ;  /* 0x0000000000367805 */ /* 0x000fe2000001ff00 */
[----:B------:R-:W-:Y:S01]  /*3a40*/  MOV R11, R22 ;  /* 0x00000016000b7202 */ /* 0x000fe20000000f00 */
[----:B------:R-:W-:Y:S01]  /*3a50*/  CS2R R52, SRZ ;  /* 0x0000000000347805 */ /* 0x000fe2000001ff00 */
[----:B------:R-:W-:Y:S01]  /*3a60*/  MOV R3, R21 ;  /* 0x0000001500037202 */ /* 0x000fe20000000f00 */
[----:B------:R-:W-:Y:S01]  /*3a70*/  CS2R R26, SRZ ;  /* 0x00000000001a7805 */ /* 0x000fe2000001ff00 */
[----:B------:R-:W-:Y:S01]  /*3a80*/  PRMT R34, R11, 0x5410, R10 ;  /* 0x000054100b227816 */ /* 0x000fe2000000000a */
[----:B------:R-:W-:Y:S01]  /*3a90*/  CS2R R24, SRZ ;  /* 0x0000000000187805 */ /* 0x000fe2000001ff00 */
        /* <DEDUP_REMOVED lines=22> */
.L_x_350:
[----:B------:R-:W-:Y:S05]  /*3c00*/  BSYNC B0 ;  /* 0x0000000000007941 */ /* 0x000fea0003800000 */
.L_x_349:
        /* <DEDUP_REMOVED lines=16> */
[----:B------:R-:W-:Y:S02]  /*3d10*/  MOV R3, R25 ;  /* 0x0000001900037202 */ /* 0x000fe40000000f00 */
[----:B------:R-:W-:Y:S02]  /*3d20*/  PRMT R36, R11, 0x5410, R10 ;  /* 0x000054100b247816 */ /* 0x000fe4000000000a */
[----:B------:R-:W-:Y:S01]  /*3d30*/  PRMT R35, R6, 0x5410, R3 ;  /* 0x0000541006237816 */ /* 0x000fe20000000003 */
[----:B------:R-:W-:-:S05]  /*3d40*/  @P3 BRA `(.L_x_352) ;  /* 0x0000014000003947 */ /* 0x000fca0003800000 */
[----:B------:R-:W-:Y:S01]  /*3d50*/  IADD3 R6, P1, P0, R102, UR10, R44 ;  /* 0x0000000a66067c10 */ /* 0x000fe2000f83e02c */
[----:B------:R-:W-:Y:S01]  /*3d60*/  CS2R R56, SRZ ;  /* 0x0000000000387805 */ /* 0x000fe2000001ff00 */
[----:B------:R-:W-:Y:S01]  /*3d70*/  CS2R R28, SRZ ;  /* 0x00000000001c7805 */ /* 0x000fe2000001ff00 */
[----:B------:R-:W-:Y:S01]  /*3d80*/  CS2R R58, SRZ ;  /* 0x00000000003a7805 */ /* 0x000fe2000001ff00 */
[----:B------:R-:W-:Y:S01]  /*3d90*/  IADD3.X R10, R110, UR13, R37, P1, P0 ;  /* 0x0000000d6e0a7c10 */ /* 0x000fe20008fe0425 */
[----:B------:R-:W-:Y:S01]  /*3da0*/  CS2R R30, SRZ ;  /* 0x00000000001e7805 */ /* 0x000fe2000001ff00 */
[----:B------:R-:W-:Y:S04]  /*3db0*/  IADD3 R3, P1, P0, R100, UR16, R38 ;  /* 0x0000001064037c10 */ /* 0x000fe8000f83e026 */
[----:B------:R-:W-:Y:S02]  /*3dc0*/  IADD3.X R11, R109, UR14, R68, P1, P0 ;  /* 0x0000000e6d0b7c10 */ /* 0x000fe40008fe0444 */
        /* <DEDUP_REMOVED lines=12> */
.L_x_352:
[----:B------:R-:W-:Y:S05]  /*3e90*/  BSYNC B0 ;  /* 0x0000000000007941 */ /* 0x000fea0003800000 */
.L_x_351:
[----:B-----5:R-:W-:Y:S01]  /*3ea0*/  MOV R6, R56 ;  /* 0x0000003800067202 */ /* 0x020fe20000000f00 */
[----:B------:R2:W3:Y:S01]  /*3eb0*/  SHFL.IDX PT, R71, R91, RZ, 0x181f ;  /* 0x00181fff5b477589 */ /* 0x0004e200000e0000 */
[----:B-1----:R-:W-:Y:S01]  /*3ec0*/  IMAD.MOV.U32 R11, RZ, RZ, R58 ;  /* 0x000000ffff0b7224 */ /* 0x002fe200078e003a */
[----:B------:R-:W-:Y:S01]  /*3ed0*/  BSSY B1, `(.L_x_353) ;  /* 0x0000080000017945 */ /* 0x000fe20003800000 */
[----:B------:R-:W-:Y:S01]  /*3ee0*/  PRMT R65, R65, 0x5410, R6 ;  /* 0x0000541041417816 */ /* 0x000fe20000000006 */
[----:B------:R-:W-:Y:S02]  /*3ef0*/  IMAD.MOV.U32 R3, RZ, RZ, R57 ;  /* 0x000000ffff037224 */ /* 0x000fe400078e0039 */
[----:B------:R2:W1:Y:S01]  /*3f00*/  SHFL.IDX PT, R70, R92, RZ, 0x181f ;  /* 0x00181fff5c467589 */ /* 0x00046200000e0000 */
[----:B------:R-:W-:Y:S02]  /*3f10*/  IMAD.MOV.U32 R10, RZ, RZ, R59 ;  /* 0x000000ffff0a7224 */ /* 0x000fe400078e003b */
[----:B------:R-:W-:Y:S01]  /*3f20*/  PRMT R66, R3, 0x5410, R11 ;  /* 0x0000541003427816 */ /* 0x000fe2000000000b */
[----:B------:R-:W-:Y:S01]  /*3f30*/  IMAD.MOV.U32 R11, RZ, RZ, R30 ;  /* 0x000000ffff0b7224 */ /* 0x000fe200078e001e */
[----:B------:R-:W-:Y:S01]  /*3f40*/  MOV R3, R29 ;  /* 0x0000001d00037202 */ /* 0x000fe20000000f00 */
[----:B------:R-:W-:Y:S01]  /*3f50*/  IMAD.MOV.U32 R6, RZ, RZ, R28 ;  /* 0x000000ffff067224 */ /* 0x000fe200078e001c */
[----:B------:R-:W-:Y:S02]  /*3f60*/  PRMT R67, R10, 0x7610, R67 ;  /* 0x000076100a437816 */ /* 0x000fe40000000043 */
[----:B------:R-:W-:Y:S02]  /*3f70*/  MOV R10, R31 ;  /* 0x0000001f000a7202 */ /* 0x000fe40000000f00 */
[----:B------:R-:W-:Y:S02]  /*3f80*/  PRMT R37, R6, 0x5410, R3 ;  /* 0x0000541006257816 */ /* 0x000fe40000000003 */
[----:B------:R-:W-:Y:S01]  /*3f90*/  PRMT R38, R11, 0x5410, R10 ;  /* 0x000054100b267816 */ /* 0x000fe2000000000a */
[----:B------:R-:W-:-:S05]  /*3fa0*/  @P4 BRA `(.L_x_354) ;  /* 0x0000072000004947 */ /* 0x000fca0003800000 */
[----:B------:R-:W-:Y:S01]  /*3fb0*/  BSSY B0, `(.L_x_355) ;  /* 0x0000038000007945 */ /* 0x000fe20003800000 */
[----:B------:R-:W-:-:S05]  /*3fc0*/  @P6 BRA `(.L_x_356) ;  /* 0x0000036000006947 */ /* 0x000fca0003800000 */
[C---:B-1----:R-:W-:Y:S01]  /*3fd0*/  LEA R68, P0, R76.reuse, R70, 0x1 ;  /* 0x000000464c447211 */ /* 0x042fe200078008ff */
[----:B------:R-:W1:Y:S03]  /*3fe0*/  LDS.128 R16, [R213+0x8100] ;  /* 0x00810000d5107984 */ /* 0x000e660000000c00 */
[----:B---3--:R-:W-:Y:S02]  /*3ff0*/  LEA.HI.X R69, R76, R71, R77, 0x1, P0 ;  /* 0x000000474c457211 */ /* 0x008fe400000f0c4d */
[----:B------:R-:W-:Y:S11]  /*4000*/  ISETP.GE.AND P0, PT, R78, c[0x0][0x27c], PT ;  /* 0x00009f004e007a0c */ /* 0x000ff60003f06270 */
[----:B------:R-:W-:Y:S02]  /*4010*/  @!UPT UIADD3 URZ, URZ, URZ, URZ ;  /* 0x0000003f3f3ff290 */ /* 0x000fe4000fffe03f */
[----:B------:R-:W-:Y:S01]  /*4020*/  @!P0 HADD2.F32 R3, -RZ, R15.H0_H0 ;  /* 0x2000000fff038230 */ /* 0x000fe20000004100 */
[--C-:B------:R-:W-:Y:S01]  /*4030*/  @!P0 SHF.R.U64 R10, R4, 0x10, R5.reuse ;  /* 0x00000010040a8819 */ /* 0x100fe20000001205 */
[----:B------:R-:W-:Y:S01]  /*4040*/  @!P0 HADD2.F32 R40, -RZ, R40.H0_H0 ;  /* 0x20000028ff288230 */ /* 0x000fe20000004100 */
[----:B------:R-:W-:Y:S02]  /*4050*/  @!P0 SHF.R.U32.HI R11, RZ, 0x10, R5 ;  /* 0x00000010ff0b8819 */ /* 0x000fe40000011605 */
[--C-:B------:R-:W-:Y:S02]  /*4060*/  @!P0 SHF.R.U64 R44, R42, 0x10, R43.reuse ;  /* 0x000000102a2c8819 */ /* 0x100fe4000000122b */
[----:B------:R-:W-:Y:S05]  /*4070*/  @!P0 SHF.R.U32.HI R45, RZ, 0x10, R43 ;  /* 0x00000010ff2d8819 */ /* 0x000fea000001162b */
[----:B------:R-:W-:Y:S01]  /*4080*/  @!P0 HADD2.F32 R45, -RZ, R45.H0_H0 ;  /* 0x2000002dff2d8230 */ /* 0x000fe20000004100 */
[----:B-1----:R-:W-:Y:S02]  /*4090*/  @!P0 MOV R6, R16 ;  /* 0x0000001000068202 */ /* 0x002fe40000000f00 */
[----:B------:R-:W-:Y:S03]  /*40a0*/  @!P0 MOV R5, R17 ;  /* 0x0000001100058202 */ /* 0x000fe60000000f00 */
[--C-:B------:R-:W-:Y:S02]  /*40b0*/  @!P0 HADD2.F32 R39, -RZ, R6.reuse.H1_H1 ;  /* 0x30000006ff278230 */ /* 0x100fe40000004100 */
[----:B------:R-:W-:Y:S02]  /*40c0*/  @!P0 HADD2.F32 R4, -RZ, R6.H0_H0 ;  /* 0x20000006ff048230 */ /* 0x000fe40000004100 */
[----:B------:R-:W-:Y:S01]  /*40d0*/  @!P0 HADD2.F32 R6, -RZ, R10.H0_H0 ;  /* 0x2000000aff068230 */ /* 0x000fe20000004100 */
[CC--:B------:R-:W-:Y:S01]  /*40e0*/  @!P0 FMUL.FTZ R43, R39.reuse, R3.reuse ;  /* 0x00000003272b8220 */ /* 0x0c0fe20000410000 */
[--C-:B------:R-:W-:Y:S01]  /*40f0*/  @!P0 HADD2.F32 R42, -RZ, R5.reuse.H1_H1 ;  /* 0x30000005ff2a8230 */ /* 0x100fe20000004100 */
[C---:B------:R-:W-:Y:S01]  /*4100*/  @!P0 FMUL.FTZ R3, R4.reuse, R3 ;  /* 0x0000000304038220 */ /* 0x040fe20000410000 */
[----:B------:R-:W-:Y:S01]  /*4110*/  @!P0 HADD2.F32 R5, -RZ, R5.H0_H0 ;  /* 0x20000005ff058230 */ /* 0x000fe20000004100 */
[----:B------:R-:W-:Y:S01]  /*4120*/  @!P0 FFMA.FTZ R75, R4, R40, -R43 ;  /* 0x00000028044b8223 */ /* 0x000fe2000001082b */
[----:B------:R-:W-:Y:S01]  /*4130*/  @!P0 MOV R10, R18 ;  /* 0x00000012000a8202 */ /* 0x000fe20000000f00 */
[----:B------:R-:W-:Y:S01]  /*4140*/  @!P0 FFMA.FTZ R3, R39, R40, R3 ;  /* 0x0000002827038223 */ /* 0x000fe20000010003 */
[----:B------:R-:W-:Y:S01]  /*4150*/  @!P0 HADD2.F32 R43, -RZ, R44.H0_H0 ;  /* 0x2000002cff2b8230 */ /* 0x000fe20000004100 */
[CC--:B------:R-:W-:Y:S01]  /*4160*/  @!P0 FMUL.FTZ R44, R42.reuse, R6.reuse ;  /* 0x000000062a2c8220 */ /* 0x0c0fe20000410000 */
[----:B------:R-:W-:Y:S01]  /*4170*/  @!P0 HADD2.F32 R40, -RZ, R60.H0_H0 ;  /* 0x2000003cff288230 */ /* 0x000fe20000004100 */
[C---:B------:R-:W-:Y:S01]  /*4180*/  @!P0 FMUL.FTZ R4, R5.reuse, R6 ;  /* 0x0000000605048220 */ /* 0x040fe20000410000 */
[----:B------:R-:W-:Y:S01]  /*4190*/  @!P0 MOV R6, R19 ;  /* 0x0000001300068202 */ /* 0x000fe20000000f00 */
[-C--:B------:R-:W-:Y:S01]  /*41a0*/  @!P0 FFMA.FTZ R73, R5, R43.reuse, -R44 ;  /* 0x0000002b05498223 */ /* 0x080fe2000001082c */
[--C-:B------:R-:W-:Y:S01]  /*41b0*/  @!P0 HADD2.F32 R39, -RZ, R10.reuse.H1_H1 ;  /* 0x3000000aff278230 */ /* 0x100fe20000004100 */
[----:B------:R-:W-:Y:S01]  /*41c0*/  @!P0 FFMA.FTZ R4, R42, R43, R4 ;  /* 0x0000002b2a048223 */ /* 0x000fe20000010004 */
[----:B------:R-:W-:Y:S02]  /*41d0*/  @!P0 HADD2.F32 R5, -RZ, R15.H1_H1 ;  /* 0x3000000fff058230 */ /* 0x000fe40000004100 */
[----:B------:R-:W-:Y:S02]  /*41e0*/  @!P0 HADD2.F32 R15, -RZ, R11.H0_H0 ;  /* 0x2000000bff0f8230 */ /* 0x000fe40000004100 */
[----:B------:R-:W-:Y:S01]  /*41f0*/  @!P0 F2FP.PACK_AB R4, R4, R73 ;  /* 0x000000490404823e */ /* 0x000fe200000000ff */
[----:B------:R-:W-:Y:S02]  /*4200*/  @!P0 HADD2.F32 R11, -RZ, R10.H0_H0 ;  /* 0x2000000aff0b8230 */ /* 0x000fe40000004100 */
[--C-:B------:R-:W-:Y:S01]  /*4210*/  @!P0 HADD2.F32 R10, -RZ, R6.reuse.H0_H0 ;  /* 0x20000006ff0a8230 */ /* 0x100fe20000004100 */
[----:B------:R-:W-:Y:S01]  /*4220*/  @!P0 MOV R17, R4 ;  /* 0x0000000400118202 */ /* 0x000fe20000000f00 */
[----:B------:R-:W-:Y:S01]  /*4230*/  @!P0 HADD2.F32 R44, -RZ, R6.H1_H1 ;  /* 0x30000006ff2c8230 */ /* 0x000fe20000004100 */
[-C--:B------:R-:W-:Y:S02]  /*4240*/  @!P0 FMUL.FTZ R6, R39, R5.reuse ;  /* 0x0000000527068220 */ /* 0x080fe40000410000 */
[C---:B------:R-:W-:Y:S02]  /*4250*/  @!P0 FMUL.FTZ R5, R11.reuse, R5 ;  /* 0x000000050b058220 */ /* 0x040fe40000410000 */
[-C--:B------:R-:W-:Y:S02]  /*4260*/  @!P0 FFMA.FTZ R11, R11, R40.reuse, -R6 ;  /* 0x000000280b0b8223 */ /* 0x080fe40000010806 */
[-C--:B------:R-:W-:Y:S02]  /*4270*/  @!P0 FMUL.FTZ R6, R10, R15.reuse ;  /* 0x0000000f0a068220 */ /* 0x080fe40000410000 */
[----:B------:R-:W-:Y:S02]  /*4280*/  @!P0 FMUL.FTZ R72, R44, R15 ;  /* 0x0000000f2c488220 */ /* 0x000fe40000410000 */
[----:B------:R-:W-:Y:S02]  /*4290*/  @!P0 FFMA.FTZ R5, R39, R40, R5 ;  /* 0x0000002827058223 */ /* 0x000fe40000010005 */
[----:B------:R-:W-:Y:S01]  /*42a0*/  @!P0 FFMA.FTZ R72, R10, R45, -R72 ;  /* 0x0000002d0a488223 */ /* 0x000fe20000010848 */
[----:B------:R-:W-:Y:S01]  /*42b0*/  @!P0 F2FP.PACK_AB R10, R3, R75 ;  /* 0x0000004b030a823e */ /* 0x000fe200000000ff */
[----:B------:R-:W-:Y:S01]  /*42c0*/  @!P0 FFMA.FTZ R6, R44, R45, R6 ;  /* 0x0000002d2c068223 */ /* 0x000fe20000010006 */
[----:B------:R-:W-:Y:S02]  /*42d0*/  @!P0 F2FP.PACK_AB R5, R5, R11 ;  /* 0x0000000b0505823e */ /* 0x000fe400000000ff */
[----:B------:R-:W-:Y:S02]  /*42e0*/  @!P0 MOV R16, R10 ;  /* 0x0000000a00108202 */ /* 0x000fe40000000f00 */
[----:B------:R-:W-:Y:S02]  /*42f0*/  @!P0 F2FP.PACK_AB R3, R6, R72 ;  /* 0x000000480603823e */ /* 0x000fe400000000ff */
[----:B------:R-:W-:Y:S02]  /*4300*/  @!P0 MOV R18, R5 ;  /* 0x0000000500128202 */ /* 0x000fe40000000f00 */
[----:B------:R-:W-:Y:S05]  /*4310*/  @!P0 MOV R19, R3 ;  /* 0x0000000300138202 */ /* 0x000fea0000000f00 */
[----:B------:R1:W-:Y:S02]  /*4320*/  ST.E.128 [R68.64], R16 ;  /* 0x0000001044007985 */ /* 0x0003e4000c101d08 */
.L_x_356:
[----:B------:R-:W-:Y:S05]  /*4330*/  BSYNC B0 ;  /* 0x0000000000007941 */ /* 0x000fea0003800000 */
.L_x_355:
[----:B------:R-:W-:Y:S11]  /*4340*/  ISETP.GE.AND P0, PT, R212, c[0x0][0x1d4], PT ;  /* 0x00007500d4007a0c */ /* 0x000ff60003f06270 */
[----:B------:R-:W-:Y:S02]  /*4350*/  @!UPT UIADD3 URZ, URZ, URZ, URZ ;  /* 0x0000003f3f3ff290 */ /* 0x000fe4000fffe03f */
[----:B------:R-:W-:-:S05]  /*4360*/  @P0 BRA `(.L_x_354) ;  /* 0x0000036000000947 */ /* 0x000fca0003800000 */
[C---:B-1----:R-:W-:Y:S01]  /*4370*/  LEA R44, P0, R212.reuse, R70, 0x1 ;  /* 0x00000046d42c7211 */ /* 0x042fe200078008ff */
[----:B------:R-:W1:Y:S03]  /*4380*/  LDS.128 R16, [R213+0xb900] ;  /* 0x00b90000d5107984 */ /* 0x000e660000000c00 */
[----:B---3--:R-:W-:Y:S02]  /*4390*/  LEA.HI.X R45, R212, R71, R231, 0x1, P0 ;  /* 0x00000047d42d7211 */ /* 0x008fe400000f0ce7 */
[----:B------:R-:W-:Y:S11]  /*43a0*/  ISETP.GE.AND P0, PT, R80, c[0x0][0x27c], PT ;  /* 0x00009f0050007a0c */ /* 0x000ff60003f06270 */
[----:B------:R-:W-:Y:S02]  /*43b0*/  @!UPT UIADD3 URZ, URZ, URZ, URZ ;  /* 0x0000003f3f3ff290 */ /* 0x000fe4000fffe03f */
[----:B------:R-:W-:Y:S01]  /*43c0*/  @!P0 HADD2.F32 R3, -RZ, R32.H0_H0 ;  /* 0x20000020ff038230 */ /* 0x000fe20000004100 */
[----:B------:R-:W-:Y:S01]  /*43d0*/  @!P0 SHF.R.U64 R6, R8, 0x10, R9 ;  /* 0x0000001008068819 */ /* 0x000fe20000001209 */
[----:B------:R-:W-:Y:S01]  /*43e0*/  @!P0 HADD2.F32 R10, -RZ, R60.H1_H1 ;  /* 0x3000003cff0a8230 */ /* 0x000fe20000004100 */
[--C-:B------:R-:W-:Y:S02]  /*43f0*/  @!P0 SHF.R.U64 R15, R46, 0x10, R47.reuse ;  /* 0x000000102e0f8819 */ /* 0x100fe4000000122f */
[----:B------:R-:W-:Y:S01]  /*4400*/  @!P0 SHF.R.U32.HI R42, RZ, 0x10, R47 ;  /* 0x00000010ff2a8819 */ /* 0x000fe2000001162f */
[----:B------:R-:W-:Y:S01]  /*4410*/  @!P0 HADD2.F32 R6, -RZ, R6.H0_H0 ;  /* 0x20000006ff068230 */ /* 0x000fe20000004100 */
[----:B------:R-:W-:Y:S01]  /*4420*/  @!P0 SHF.R.U32.HI R9, RZ, 0x10, R9 ;  /* 0x00000010ff098819 */ /* 0x000fe20000011609 */
[----:B------:R-:W-:Y:S02]  /*4430*/  @!P0 HADD2.F32 R15, -RZ, R15.H0_H0 ;  /* 0x2000000fff0f8230 */ /* 0x000fe40000004100 */
[----:B------:R-:W-:Y:S01]  /*4440*/  @!P0 HADD2.F32 R42, -RZ, R42.H0_H0 ;  /* 0x2000002aff2a8230 */ /* 0x000fe20000004100 */
[----:B-1----:R-:W-:Y:S02]  /*4450*/  @!P0 MOV R4, R16 ;  /* 0x0000001000048202 */ /* 0x002fe40000000f00 */
[----:B------:R-:W-:Y:S03]  /*4460*/  @!P0 MOV R5, R17 ;  /* 0x0000001100058202 */ /* 0x000fe60000000f00 */
[--C-:B------:R-:W-:Y:S02]  /*4470*/  @!P0 HADD2.F32 R8, -RZ, R4.reuse.H1_H1 ;  /* 0x30000004ff088230 */ /* 0x100fe40000004100 */
[----:B------:R-:W-:Y:S02]  /*4480*/  @!P0 HADD2.F32 R4, -RZ, R4.H0_H0 ;  /* 0x20000004ff048230 */ /* 0x000fe40000004100 */
[--C-:B------:R-:W-:Y:S01]  /*4490*/  @!P0 HADD2.F32 R11, -RZ, R5.reuse.H1_H1 ;  /* 0x30000005ff0b8230 */ /* 0x100fe20000004100 */
[-C--:B------:R-:W-:Y:S01]  /*44a0*/  @!P0 FMUL.FTZ R39, R8, R3.reuse ;  /* 0x0000000308278220 */ /* 0x080fe20000410000 */
[----:B------:R-:W-:Y:S01]  /*44b0*/  @!P0 HADD2.F32 R5, -RZ, R5.H0_H0 ;  /* 0x20000005ff058230 */ /* 0x000fe20000004100 */
[C---:B------:R-:W-:Y:S02]  /*44c0*/  @!P0 FMUL.FTZ R3, R4.reuse, R3 ;  /* 0x0000000304038220 */ /* 0x040fe40000410000 */
[-C--:B------:R-:W-:Y:S02]  /*44d0*/  @!P0 FFMA.FTZ R47, R4, R10.reuse, -R39 ;  /* 0x0000000a042f8223 */ /* 0x080fe40000010827 */
[----:B------:R-:W-:Y:S01]  /*44e0*/  @!P0 FFMA.FTZ R3, R8, R10, R3 ;  /* 0x0000000a08038223 */ /* 0x000fe20000010003 */
[----:B------:R-:W-:Y:S01]  /*44f0*/  @!P0 MOV R8, R18 ;  /* 0x0000001200088202 */ /* 0x000fe20000000f00 */
[-C--:B------:R-:W-:Y:S01]  /*4500*/  @!P0 FMUL.FTZ R39, R11, R6.reuse ;  /* 0x000000060b278220 */ /* 0x080fe20000410000 */
[----:B------:R-:W-:Y:S01]  /*4510*/  @!P0 HADD2.F32 R10, -RZ, R9.H0_H0 ;  /* 0x20000009ff0a8230 */ /* 0x000fe20000004100 */
[C---:B------:R-:W-:Y:S01]  /*4520*/  @!P0 FMUL.FTZ R4, R5.reuse, R6 ;  /* 0x0000000605048220 */ /* 0x040fe20000410000 */
[----:B------:R-:W-:Y:S01]  /*4530*/  @!P0 MOV R6, R19 ;  /* 0x0000001300068202 */ /* 0x000fe20000000f00 */
[-C--:B------:R-:W-:Y:S01]  /*4540*/  @!P0 FFMA.FTZ R46, R5, R15.reuse, -R39 ;  /* 0x0000000f052e8223 */ /* 0x080fe20000010827 */
[----:B------:R-:W-:Y:S01]  /*4550*/  @!P0 HADD2.F32 R5, -RZ, R32.H1_H1 ;  /* 0x30000020ff058230 */ /* 0x000fe20000004100 */
[----:B------:R-:W-:Y:S01]  /*4560*/  @!P0 FFMA.FTZ R4, R11, R15, R4 ;  /* 0x0000000f0b048223 */ /* 0x000fe20000010004 */
[--C-:B------:R-:W-:Y:S02]  /*4570*/  @!P0 HADD2.F32 R32, -RZ, R8.reuse.H1_H1 ;  /* 0x30000008ff208230 */ /* 0x100fe40000004100 */
[----:B------:R-:W-:Y:S02]  /*4580*/  @!P0 HADD2.F32 R9, -RZ, R8.H0_H0 ;  /* 0x20000008ff098230 */ /* 0x000fe40000004100 */
[----:B------:R-:W-:Y:S01]  /*4590*/  @!P0 F2FP.PACK_AB R4, R4, R46 ;  /* 0x0000002e0404823e */ /* 0x000fe200000000ff */
[--C-:B------:R-:W-:Y:S02]  /*45a0*/  @!P0 HADD2.F32 R8, -RZ, R6.reuse.H0_H0 ;  /* 0x20000006ff088230 */ /* 0x100fe40000004100 */
[----:B------:R-:W-:Y:S01]  /*45b0*/  @!P0 HADD2.F32 R39, -RZ, R61.H0_H0 ;  /* 0x2000003dff278230 */ /* 0x000fe20000004100 */
        /* <DEDUP_REMOVED lines=8> */
[-C--:B------:R-:W-:Y:S01]  /*4640*/  @!P0 FFMA.FTZ R43, R8, R42.reuse, -R43 ;  /* 0x0000002a082b8223 */ /* 0x080fe2000001082b */
        /* <DEDUP_REMOVED lines=8> */
.L_x_354:
[----:B------:R-:W-:Y:S05]  /*46d0*/  BSYNC B1 ;  /* 0x0000000000017941 */ /* 0x000fea0003800000 */
.L_x_353:
[----:B-1----:R1:W4:Y:S01]  /*46e0*/  SHFL.IDX PT, R44, R91, 0x1, 0x181f ;  /* 0x00381f005b2c7f89 */ /* 0x00232200000e0000 */
[----:B------:R-:W-:Y:S01]  /*46f0*/  LOP3.LUT P0, RZ, R241, 0x1, RZ, 0xc0, !PT ;  /* 0x00000001f1ff7812 */ /* 0x000fe2000780c0ff */
[----:B------:R-:W-:Y:S02]  /*4700*/  BSSY B1, `(.L_x_357) ;  /* 0x0000075000017945 */ /* 0x000fe40003800000 */
[----:B------:R1:W2:Y:S10]  /*4710*/  SHFL.IDX PT, R40, R92, 0x1, 0x181f ;  /* 0x00381f005c287f89 */ /* 0x0002b400000e0000 */
[----:B------:R-:W-:-:S05]  /*4720*/  @P0 BRA `(.L_x_358) ;  /* 0x0000072000000947 */ /* 0x000fca0003800000 */
[----:B------:R-:W-:Y:S01]  /*4730*/  BSSY B0, `(.L_x_359) ;  /* 0x0000038000007945 */ /* 0x000fe20003800000 */
[----:B------:R-:W-:-:S05]  /*4740*/  @P6 BRA `(.L_x_360) ;  /* 0x0000036000006947 */ /* 0x000fca0003800000 */
[C---:B--2---:R-:W-:Y:S01]  /*4750*/  LEA R42, P0, R76.reuse, R40, 0x1 ;  /* 0x000000284c2a7211 */ /* 0x044fe200078008ff */
[----:B------:R-:W2:Y:S03]  /*4760*/  LDS.128 R8, [R213+0x9100] ;  /* 0x00910000d5087984 */ /* 0x000ea60000000c00 */
[----:B----4-:R-:W-:Y:S02]  /*4770*/  LEA.HI.X R43, R76, R44, R77, 0x1, P0 ;  /* 0x0000002c4c2b7211 */ /* 0x010fe400000f0c4d */
[----:B------:R-:W-:Y:S11]  /*4780*/  ISETP.GE.AND P0, PT, R78, c[0x0][0x27c], PT ;  /* 0x00009f004e007a0c */ /* 0x000ff60003f06270 */
[----:B------:R-:W-:Y:S02]  /*4790*/  @!UPT UIADD3 URZ, URZ, URZ, URZ ;  /* 0x0000003f3f3ff290 */ /* 0x000fe4000fffe03f */
[----:B------:R-:W-:Y:S01]  /*47a0*/  @!P0 HADD2.F32 R3, -RZ, R33.H0_H0 ;  /* 0x20000021ff038230 */ /* 0x000fe20000004100 */
[----:B------:R-:W-:Y:S01]  /*47b0*/  @!P0 SHF.R.U64 R6, R20, 0x10, R21 ;  /* 0x0000001014068819 */ /* 0x000fe20000001215 */
[----:B------:R-:W-:Y:S01]  /*47c0*/  @!P0 HADD2.F32 R17, -RZ, R61.H1_H1 ;  /* 0x3000003dff118230 */ /* 0x000fe20000004100 */
[----:B------:R-:W-:Y:S02]  /*47d0*/  @!P0 SHF.R.U64 R19, R48, 0x10, R49 ;  /* 0x0000001030138819 */ /* 0x000fe40000001231 */
[----:B------:R-:W-:Y:S01]  /*47e0*/  @!P0 SHF.R.U32.HI R16, RZ, 0x10, R21 ;  /* 0x00000010ff108819 */ /* 0x000fe20000011615 */
[----:B------:R-:W-:Y:S01]  /*47f0*/  @!P0 HADD2.F32 R6, -RZ, R6.H0_H0 ;  /* 0x20000006ff068230 */ /* 0x000fe20000004100 */
[----:B------:R-:W-:Y:S01]  /*4800*/  @!P0 SHF.R.U32.HI R39, RZ, 0x10, R49 ;  /* 0x00000010ff278819 */ /* 0x000fe20000011631 */
[----:B------:R-:W-:Y:S02]  /*4810*/  @!P0 HADD2.F32 R19, -RZ, R19.H0_H0 ;  /* 0x20000013ff138230 */ /* 0x000fe40000004100 */
[----:B------:R-:W-:Y:S01]  /*4820*/  @!P0 HADD2.F32 R21, -RZ, R62.H0_H0 ;  /* 0x2000003eff158230 */ /* 0x000fe20000004100 */
[----:B--2---:R-:W-:Y:S02]  /*4830*/  @!P0 MOV R4, R8 ;  /* 0x0000000800048202 */ /* 0x004fe40000000f00 */
[----:B------:R-:W-:Y:S03]  /*4840*/  @!P0 MOV R5, R9 ;  /* 0x0000000900058202 */ /* 0x000fe60000000f00 */
[--C-:B------:R-:W-:Y:S02]  /*4850*/  @!P0 HADD2.F32 R15, -RZ, R4.reuse.H1_H1 ;  /* 0x30000004ff0f8230 */ /* 0x100fe40000004100 */
[----:B------:R-:W-:Y:S02]  /*4860*/  @!P0 HADD2.F32 R4, -RZ, R4.H0_H0 ;  /* 0x20000004ff048230 */ /* 0x000fe40000004100 */
[--C-:B------:R-:W-:Y:S01]  /*4870*/  @!P0 HADD2.F32 R18, -RZ, R5.reuse.H1_H1 ;  /* 0x30000005ff128230 */ /* 0x100fe20000004100 */
[CC--:B------:R-:W-:Y:S01]  /*4880*/  @!P0 FMUL.FTZ R20, R15.reuse, R3.reuse ;  /* 0x000000030f148220 */ /* 0x0c0fe20000410000 */
[----:B------:R-:W-:Y:S01]  /*4890*/  @!P0 HADD2.F32 R5, -RZ, R5.H0_H0 ;  /* 0x20000005ff058230 */ /* 0x000fe20000004100 */
[C---:B------:R-:W-:Y:S02]  /*48a0*/  @!P0 FMUL.FTZ R3, R4.reuse, R3 ;  /* 0x0000000304038220 */ /* 0x040fe40000410000 */
[-C--:B------:R-:W-:Y:S02]  /*48b0*/  @!P0 FFMA.FTZ R46, R4, R17.reuse, -R20 ;  /* 0x00000011042e8223 */ /* 0x080fe40000010814 */
[----:B------:R-:W-:Y:S01]  /*48c0*/  @!P0 FFMA.FTZ R3, R15, R17, R3 ;  /* 0x000000110f038223 */ /* 0x000fe20000010003 */
[----:B------:R-:W-:Y:S01]  /*48d0*/  @!P0 MOV R15, R10 ;  /* 0x0000000a000f8202 */ /* 0x000fe20000000f00 */
[CC--:B------:R-:W-:Y:S01]  /*48e0*/  @!P0 FMUL.FTZ R20, R18.reuse, R6.reuse ;  /* 0x0000000612148220 */ /* 0x0c0fe20000410000 */
[----:B------:R-:W-:Y:S01]  /*48f0*/  @!P0 HADD2.F32 R17, -RZ, R16.H0_H0 ;  /* 0x20000010ff118230 */ /* 0x000fe20000004100 */
[C---:B------:R-:W-:Y:S01]  /*4900*/  @!P0 FMUL.FTZ R4, R5.reuse, R6 ;  /* 0x0000000605048220 */ /* 0x040fe20000410000 */
[----:B------:R-:W-:Y:S01]  /*4910*/  @!P0 MOV R6, R11 ;  /* 0x0000000b00068202 */ /* 0x000fe20000000f00 */
[-C--:B------:R-:W-:Y:S01]  /*4920*/  @!P0 FFMA.FTZ R45, R5, R19.reuse, -R20 ;  /* 0x00000013052d8223 */ /* 0x080fe20000010814 */
[----:B------:R-:W-:Y:S01]  /*4930*/  @!P0 HADD2.F32 R20, -RZ, R15.H1_H1 ;  /* 0x3000000fff148230 */ /* 0x000fe20000004100 */
[----:B------:R-:W-:Y:S01]  /*4940*/  @!P0 FFMA.FTZ R4, R18, R19, R4 ;  /* 0x0000001312048223 */ /* 0x000fe20000010004 */
[----:B------:R-:W-:Y:S02]  /*4950*/  @!P0 HADD2.F32 R5, -RZ, R33.H1_H1 ;  /* 0x30000021ff058230 */ /* 0x000fe40000004100 */
[----:B------:R-:W-:Y:S02]  /*4960*/  @!P0 HADD2.F32 R16, -RZ, R15.H0_H0 ;  /* 0x2000000fff108230 */ /* 0x000fe40000004100 */
[----:B------:R-:W-:Y:S01]  /*4970*/  @!P0 F2FP.PACK_AB R4, R4, R45 ;  /* 0x0000002d0404823e */ /* 0x000fe200000000ff */
[--C-:B------:R-:W-:Y:S02]  /*4980*/  @!P0 HADD2.F32 R15, -RZ, R6.reuse.H0_H0 ;  /* 0x20000006ff0f8230 */ /* 0x100fe40000004100 */
[----:B------:R-:W-:Y:S01]  /*4990*/  @!P0 HADD2.F32 R32, -RZ, R6.H1_H1 ;  /* 0x30000006ff208230 */ /* 0x000fe20000004100 */
[-C--:B------:R-:W-:Y:S01]  /*49a0*/  @!P0 FMUL.FTZ R6, R20, R5.reuse ;  /* 0x0000000514068220 */ /* 0x080fe20000410000 */
[----:B------:R-:W-:Y:S01]  /*49b0*/  @!P0 MOV R9, R4 ;  /* 0x0000000400098202 */ /* 0x000fe20000000f00 */
[C---:B------:R-:W-:Y:S01]  /*49c0*/  @!P0 FMUL.FTZ R5, R16.reuse, R5 ;  /* 0x0000000510058220 */ /* 0x040fe20000410000 */
[----:B------:R-:W-:Y:S01]  /*49d0*/  @!P0 HADD2.F32 R33, -RZ, R39.H0_H0 ;  /* 0x20000027ff218230 */ /* 0x000fe20000004100 */
[----:B------:R-:W-:Y:S02]  /*49e0*/  @!P0 FFMA.FTZ R16, R16, R21, -R6 ;  /* 0x0000001510108223 */ /* 0x000fe40000010806 */
[CC--:B------:R-:W-:Y:S02]  /*49f0*/  @!P0 FMUL.FTZ R6, R15.reuse, R17.reuse ;  /* 0x000000110f068220 */ /* 0x0c0fe40000410000 */
        /* <DEDUP_REMOVED lines=11> */
.L_x_360:
[----:B------:R-:W-:Y:S05]  /*4ab0*/  BSYNC B0 ;  /* 0x0000000000007941 */ /* 0x000fea0003800000 */
.L_x_359:
[----:B------:R-:W-:Y:S11]  /*4ac0*/  ISETP.GE.AND P0, PT, R212, c[0x0][0x1d4], PT ;  /* 0x00007500d4007a0c */ /* 0x000ff60003f06270 */
[----:B------:R-:W-:Y:S02]  /*4ad0*/  @!UPT UIADD3 URZ, URZ, URZ, URZ ;  /* 0x0000003f3f3ff290 */ /* 0x000fe4000fffe03f */
        /* <DEDUP_REMOVED lines=9> */
[----:B------:R-:W-:Y:S01]  /*4b70*/  @!P0 SHF.R.U64 R19, R50, 0x10, R51 ;  /* 0x0000001032138819 */ /* 0x000fe20000001233 */
[----:B------:R-:W-:Y:S01]  /*4b80*/  @!P0 HADD2.F32 R21, -RZ, R63.H0_H0 ;  /* 0x2000003fff158230 */ /* 0x000fe20000004100 */
[----:B------:R-:W-:Y:S01]  /*4b90*/  @!P0 SHF.R.U32.HI R16, RZ, 0x10, R23 ;  /* 0x00000010ff108819 */ /* 0x000fe20000011617 */
[----:B------:R-:W-:Y:S01]  /*4ba0*/  @!P0 HADD2.F32 R6, -RZ, R6.H0_H0 ;  /* 0x20000006ff068230 */ /* 0x000fe20000004100 */
[----:B------:R-:W-:Y:S01]  /*4bb0*/  @!P0 SHF.R.U32.HI R23, RZ, 0x10, R51 ;  /* 0x00000010ff178819 */ /* 0x000fe20000011633 */
[----:B------:R-:W-:Y:S04]  /*4bc0*/  @!P0 HADD2.F32 R19, -RZ, R19.H0_H0 ;  /* 0x20000013ff138230 */ /* 0x000fe80000004100 */
        /* <DEDUP_REMOVED lines=26> */
[C---:B------:R-:W-:Y:S02]  /*4d70*/  @!P0 FMUL.FTZ R5, R16.reuse, R5 ;  /* 0x0000000510058220 */ /* 0x040fe40000410000 */
        /* <DEDUP_REMOVED lines=13> */
.L_x_358:
[----:B------:R-:W-:Y:S05]  /*4e50*/  BSYNC B1 ;  /* 0x0000000000017941 */ /* 0x000fea0003800000 */
.L_x_357:
[----:B------:R1:W4:Y:S01]  /*4e60*/  SHFL.IDX PT, R39, R91, 0x2, 0x181f ;  /* 0x00581f005b277f89 */ /* 0x00032200000e0000 */
[----:B------:R-:W-:Y:S03]  /*4e70*/  BSSY B1, `(.L_x_361) ;  /* 0x0000075000017945 */ /* 0x000fe60003800000 */
[----:B------:R1:W3:Y:S01]  /*4e80*/  SHFL.IDX PT, R34, R92, 0x2, 0x181f ;  /* 0x00581f005c227f89 */ /* 0x0002e200000e0000 */
[----:B------:R-:W-:-:S05]  /*4e90*/  @P5 BRA `(.L_x_362) ;  /* 0x0000072000005947 */ /* 0x000fca0003800000 */
[----:B------:R-:W-:Y:S01]  /*4ea0*/  BSSY B0, `(.L_x_363) ;  /* 0x0000038000007945 */ /* 0x000fe20003800000 */
[----:B------:R-:W-:-:S05]  /*4eb0*/  @P6 BRA `(.L_x_364) ;  /* 0x0000036000006947 */ /* 0x000fca0003800000 */
[C---:B--23--:R-:W-:Y:S01]  /*4ec0*/  LEA R32, P0, R76.reuse, R34, 0x1 ;  /* 0x000000224c207211 */ /* 0x04cfe200078008ff */
        /* <DEDUP_REMOVED lines=53> */
.L_x_364:
[----:B------:R-:W-:Y:S05]  /*5220*/  BSYNC B0 ;  /* 0x0000000000007941 */ /* 0x000fea0003800000 */
.L_x_363:
[----:B------:R-:W-:Y:S11]  /*5230*/  ISETP.GE.AND P0, PT, R212, c[0x0][0x1d4], PT ;  /* 0x00007500d4007a0c */ /* 0x000ff60003f06270 */
[----:B------:R-:W-:Y:S02]  /*5240*/  @!UPT UIADD3 URZ, URZ, URZ, URZ ;  /* 0x0000003f3f3ff290 */ /* 0x000fe4000fffe03f */
[----:B------:R-:W-:-:S05]  /*5250*/  @P0 BRA `(.L_x_362) ;  /* 0x0000036000000947 */ /* 0x000fca0003800000 */
[C---:B---3--:R-:W-:Y:S01]  /*5260*/  LEA R24, P0, R212.reuse, R34, 0x1 ;  /* 0x00000022d4187211 */ /* 0x048fe200078008ff */
[----:B--2---:R-:W2:Y:S03]  /*5270*/  LDS.128 R8, [R213+0xd900] ;  /* 0x00d90000d5087984 */ /* 0x004ea60000000c00 */
        /* <DEDUP_REMOVED lines=52> */
.L_x_362:
[----:B------:R-:W-:Y:S05]  /*55c0*/  BSYNC B1 ;  /* 0x0000000000017941 */ /* 0x000fea0003800000 */
.L_x_361:
[----:B--2---:R2:W1:Y:S04]  /*55d0*/  SHFL.IDX PT, R32, R91, 0x3, 0x181f ;  /* 0x00781f005b207f89 */ /* 0x00446800000e0000 */
[----:B------:R2:W4:Y:S01]  /*55e0*/  SHFL.IDX PT, R27, R92, 0x3, 0x181f ;  /* 0x00781f005c1b7f89 */ /* 0x00052200000e0000 */
[----:B------:R-:W-:-:S05]  /*55f0*/  @P3 BRA `(.L_x_365) ;  /* 0x0000330000003947 */ /* 0x000fca0003800000 */
[----:B------:R-:W-:Y:S01]  /*5600*/  BSSY B0, `(.L_x_366) ;  /* 0x0000038000007945 */ /* 0x000fe20003800000 */
[----:B------:R-:W-:-:S05]  /*5610*/  @P6 BRA `(.L_x_367) ;  /* 0x0000036000006947 */ /* 0x000fca0003800000 */
[C---:B----4-:R-:W-:Y:S01]  /*5620*/  LEA R24, P0, R76.reuse, R27, 0x1 ;  /* 0x0000001b4c187211 */ /* 0x050fe200078008ff */
[----:B------:R-:W4:Y:S03]  /*5630*/  LDS.128 R8, [R213+0xb100] ;  /* 0x00b10000d5087984 */ /* 0x000f260000000c00 */
[----:B-1----:R-:W-:Y:S02]  /*5640*/  LEA.HI.X R25, R76, R32, R77, 0x1, P0 ;  /* 0x000000204c197211 */ /* 0x002fe400000f0c4d */
        /* <DEDUP_REMOVED lines=12> */
[----:B----4-:R-:W-:Y:S02]  /*5710*/  @!P0 MOV R4, R8 ;  /* 0x0000000800048202 */ /* 0x010fe40000000f00 */
        /* <DEDUP_REMOVED lines=38> */
.L_x_367:
[----:B------:R-:W-:Y:S05]  /*5980*/  BSYNC B0 ;  /* 0x0000000000007941 */ /* 0x000fea0003800000 */
.L_x_366:
[----:B------:R-:W-:Y:S11]  /*5990*/  ISETP.GE.AND P0, PT, R212, c[0x0][0x1d4], PT ;  /* 0x00007500d4007a0c */ /* 0x000ff60003f06270 */
[----:B------:R-:W-:Y:S02]  /*59a0*/  @!UPT UIADD3 URZ, URZ, URZ, URZ ;  /* 0x0000003f3f3ff290 */ /* 0x000fe4000fffe03f */
[----:B------:R-:W-:-:S05]  /*59b0*/  @P0 BRA `(.L_x_365) ;  /* 0x00002f4000000947 */ /* 0x000fca0003800000 */
[C---:B----4-:R-:W-:Y:S01]  /*59c0*/  LEA R26, P0, R212.reuse, R27, 0x1 ;  /* 0x0000001bd41a7211 */ /* 0x050fe200078008ff */
[----:B-1----:R-:W1:Y:S03]  /*59d0*/  LDS.128 R8, [R213+0xe900] ;  /* 0x00e90000d5087984 */ /* 0x002e660000000c00 */
[----:B------:R-:W-:Y:S02]  /*59e0*/  LEA.HI.X R27, R212, R32, R231, 0x1, P0 ;  /* 0x00000020d41b7211 */ /* 0x000fe400000f0ce7 */
        /* <DEDUP_REMOVED lines=12> */
[----:B-1----:R-:W-:Y:S02]  /*5ab0*/  @!P0 MOV R4, R8 ;  /* 0x0000000800048202 */ /* 0x002fe40000000f00 */
        /* <DEDUP_REMOVED lines=37> */
[----:B------:R1:W-:Y:S01]  /*5d10*/  ST.E.128 [R26.64], R8 ;  /* 0x000000081a007985 */ /* 0x0003e2000c101d08 */
[----:B------:R-:W-:-:S05]  /*5d20*/  BRA `(.L_x_365) ;  /* 0x00002bd000007947 */ /* 0x000fca0003800000 */
.L_x_344:
[C---:B------:R-:W-:Y:S01]  /*5d30*/  IADD3 R169, R81.reuse, 0x20, RZ ;  /* 0x0000002051a97810 */ /* 0x040fe20007ffe0ff */
[----:B------:R-:W-:Y:S01]  /*5d40*/  CS2R R62, SRZ ;  /* 0x00000000003e7805 */ /* 0x000fe2000001ff00 */
[----:B------:R-:W-:Y:S01]  /*5d50*/  IADD3 R168, R81, 0x40, RZ ;  /* 0x0000004051a87810 */ /* 0x000fe20007ffe0ff */
[----:B------:R-:W-:Y:S01]  /*5d60*/  CS2R R60, SRZ ;  /* 0x00000000003c7805 */ /* 0x000fe2000001ff00 */
[----:B------:R-:W-:Y:S01]  /*5d70*/  ISETP.GE.AND P3, PT, R169, R90, PT ;  /* 0x0000005aa900720c */ /* 0x000fe20003f66270 */
[----:B------:R-:W-:Y:S01]  /*5d80*/  CS2R R66, SRZ ;  /* 0x0000000000427805 */ /* 0x000fe2000001ff00 */
[----:B------:R-:W-:Y:S01]  /*5d90*/  IADD3 R167, R81, 0x60, RZ ;  /* 0x0000006051a77810 */ /* 0x000fe20007ffe0ff */
[----:B------:R-:W-:Y:S01]  /*5da0*/  CS2R R64, SRZ ;  /* 0x0000000000407805 */ /* 0x000fe2000001ff00 */
[----:B------:R-:W-:Y:S01]  /*5db0*/  ISETP.GE.OR P3, PT, R76, c[0x0][0x27c], P3 ;  /* 0x00009f004c007a0c */ /* 0x000fe20001f66670 */
[----:B------:R-:W-:Y:S01]  /*5dc0*/  CS2R R34, SRZ ;  /* 0x0000000000227805 */ /* 0x000fe2000001ff00 */
[----:B------:R-:W-:Y:S01]  /*5dd0*/  IADD3 R75, -R83, c[0x0][0x1d4], RZ ;  /* 0x00007500534b7a10 */ /* 0x000fe20007ffe1ff */
[----:B------:R-:W-:Y:S01]  /*5de0*/  CS2R R32, SRZ ;  /* 0x0000000000207805 */ /* 0x000fe2000001ff00 */
[----:B------:R-:W-:Y:S01]  /*5df0*/  CS2R R58, SRZ ;  /* 0x00000000003a7805 */ /* 0x000fe2000001ff00 */
[----:B------:R-:W-:Y:S01]  /*5e00*/  CS2R R56, SRZ ;  /* 0x0000000000387805 */ /* 0x000fe2000001ff00 */
[----:B------:R-:W-:Y:S01]  /*5e10*/  CS2R R30, SRZ ;  /* 0x00000000001e7805 */ /* 0x000fe2000001ff00 */
[----:B------:R-:W-:Y:S01]  /*5e20*/  CS2R R28, SRZ ;  /* 0x00000000001c7805 */ /* 0x000fe2000001ff00 */
[----:B------:R-:W-:Y:S01]  /*5e30*/  CS2R R46, SRZ ;  /* 0x00000000002e7805 */ /* 0x000fe2000001ff00 */
[----:B------:R1:W2:Y:S01]  /*5e40*/  SHFL.IDX PT, R85, R91, RZ, 0x181f ;  /* 0x00181fff5b557589 */ /* 0x0002a200000e0000 */
[----:B------:R-:W-:Y:S03]  /*5e50*/  BSSY B0, `(.L_x_368) ;  /* 0x00000e1000007945 */ /* 0x000fe60003800000 */
[----:B------:R-:W-:Y:S04]  /*5e60*/  @!P3 IADD3 R3, P1, P0, R106, R44, R161 ;  /* 0x0000002c6a03b210 */ /* 0x000fe8000783e0a1 */
[----:B------:R-:W-:Y:S01]  /*5e70*/  @!P3 IADD3.X R4, R112, R37, R151, P1, P0 ;  /* 0x000000257004b210 */ /* 0x000fe20000fe0497 */
[----:B------:R1:W3:Y:S01]  /*5e80*/  SHFL.IDX PT, R84, R92, RZ, 0x181f ;  /* 0x00181fff5c547589 */ /* 0x0002e200000e0000 */
[----:B------:R-:W-:Y:S04]  /*5e90*/  @!P3 IADD3 R5, P1, P0, R104, R38, R162 ;  /* 0x000000266805b210 */ /* 0x000fe8000783e0a2 */
[C---:B------:R-:W-:Y:S02]  /*5ea0*/  @!P3 IADD3.X R10, R111.reuse, R68, R152, P1, P0 ;  /* 0x000000446f0ab210 */ /* 0x040fe40000fe0498 */
[----:B------:R-:W-:Y:S04]  /*5eb0*/  ISETP.GE.AND P1, PT, R168, R90, PT ;  /* 0x0000005aa800720c */ /* 0x000fe80003f26270 */
[----:B------:R-:W-:Y:S11]  /*5ec0*/  ISETP.GE.OR P1, PT, R76, c[0x0][0x27c], P1 ;  /* 0x00009f004c007a0c */ /* 0x000ff60000f26670 */
[----:B------:R-:W-:Y:S02]  /*5ed0*/  @!UPT UIADD3 URZ, URZ, URZ, URZ ;  /* 0x0000003f3f3ff290 */ /* 0x000fe4000fffe03f */
[----:B------:R-:W-:Y:S04]  /*5ee0*/  @!P1 IADD3 R6, P4, P0, R106, R159, R44 ;  /* 0x0000009f6a069210 */ /* 0x000fe8000789e02c */
[--C-:B------:R-:W-:Y:S02]  /*5ef0*/  @!P1 IADD3.X R17, R112, R147, R37.reuse, P4, P0 ;  /* 0x0000009370119210 */ /* 0x100fe400027e0425 */
[----:B------:R-:W-:Y:S04]  /*5f00*/  @!P1 IADD3 R11, P4, P0, R104, R160, R38 ;  /* 0x000000a0680b9210 */ /* 0x000fe8000789e026 */
[----:B------:R-:W-:Y:S02]  /*5f10*/  @!P1 IADD3.X R18, R111, R150, R68, P4, P0 ;  /* 0x000000966f129210 */ /* 0x000fe400027e0444 */
[-C--:B------:R-:W-:Y:S04]  /*5f20*/  ISETP.GE.AND P0, PT, R167, R90.reuse, PT ;  /* 0x0000005aa700720c */ /* 0x080fe80003f06270 */
[----:B------:R-:W-:Y:S11]  /*5f30*/  ISETP.GE.OR P0, PT, R76, c[0x0][0x27c], P0 ;  /* 0x00009f004c007a0c */ /* 0x000ff60000706670 */
[----:B------:R-:W-:Y:S02]  /*5f40*/  @!UPT UIADD3 URZ, URZ, URZ, URZ ;  /* 0x0000003f3f3ff290 */ /* 0x000fe4000fffe03f */
[----:B------:R-:W-:Y:S04]  /*5f50*/  @!P0 IADD3 R15, P5, P4, R106, UR10, R44 ;  /* 0x0000000a6a0f8c10 */ /* 0x000fe8000fcbe02c */
[----:B------:R-:W-:Y:S02]  /*5f60*/  @!P0 IADD3.X R19, R112, UR13, R37, P5, P4 ;  /* 0x0000000d70138c10 */ /* 0x000fe4000afe8425 */
[----:B------:R-:W-:Y:S04]  /*5f70*/  @!P0 IADD3 R16, P5, P4, R104, UR16, R38 ;  /* 0x0000001068108c10 */ /* 0x000fe8000fcbe026 */
[----:B------:R-:W-:Y:S02]  /*5f80*/  @!P0 IADD3.X R23, R111, UR14, R68, P5, P4 ;  /* 0x0000000e6f178c10 */ /* 0x000fe4000afe8444 */
[C---:B------:R-:W-:Y:S04]  /*5f90*/  @!P3 LEA R8, P4, R3.reuse, c[0x0][0x270], 0x1 ;  /* 0x00009c000308ba11 */ /* 0x040fe800078808ff */
[----:B------:R-:W-:Y:S02]  /*5fa0*/  @!P3 LEA.HI.X R9, R3, c[0x0][0x274], R4, 0x1, P4 ;  /* 0x00009d000309ba11 */ /* 0x000fe400020f0c04 */
[C---:B------:R-:W-:Y:S03]  /*5fb0*/  @!P3 LEA R4, P4, R5.reuse, c[0x0][0x288], 0x1 ;  /* 0x0000a2000504ba11 */ /* 0x040fe600078808ff */
[----:B------:R4:W2:Y:S01]  /*5fc0*/  @!P3 LDG.E.128 R56, [R8.64] ;  /* 0x000000080838b981 */ /* 0x0008a2000c1e1d00 */
[----:B------:R-:W-:Y:S02]  /*5fd0*/  @!P3 LEA.HI.X R5, R5, c[0x0][0x28c], R10, 0x1, P4 ;  /* 0x0000a3000505ba11 */ /* 0x000fe400020f0c0a */
[C---:B------:R-:W-:Y:S04]  /*5fe0*/  @!P1 LEA R20, P4, R6.reuse, c[0x0][0x270], 0x1 ;  /* 0x00009c0006149a11 */ /* 0x040fe800078808ff */
[----:B------:R-:W-:Y:S02]  /*5ff0*/  @!P1 LEA.HI.X R21, R6, c[0x0][0x274], R17, 0x1, P4 ;  /* 0x00009d0006159a11 */ /* 0x000fe400020f0c11 */
[C---:B------:R-:W-:Y:S03]  /*6000*/  @!P1 LEA R10, P4, R11.reuse, c[0x0][0x288], 0x1 ;  /* 0x0000a2000b0a9a11 */ /* 0x040fe600078808ff */
[----:B------:R1:W3:Y:S01]  /*6010*/  @!P1 LDG.E.128 R60, [R20.64] ;  /* 0x00000008143c9981 */ /* 0x0002e2000c1e1d00 */
[----:B------:R-:W-:Y:S02]  /*6020*/  @!P1 LEA.HI.X R11, R11, c[0x0][0x28c], R18, 0x1, P4 ;  /* 0x0000a3000b0b9a11 */ /* 0x000fe400020f0c12 */
[C---:B------:R-:W-:Y:S04]  /*6030*/  @!P0 LEA R24, P4, R15.reuse, c[0x0][0x270], 0x1 ;  /* 0x00009c000f188a11 */ /* 0x040fe800078808ff */
[----:B------:R-:W-:Y:S01]  /*6040*/  @!P0 LEA.HI.X R25, R15, c[0x0][0x274], R19, 0x1, P4 ;  /* 0x00009d000f198a11 */ /* 0x000fe200020f0c13 */
[----:B------:R1:W3:Y:S01]  /*6050*/  @!P1 LDG.E.128 R28, [R10.64] ;  /* 0x000000080a1c9981 */ /* 0x0002e2000c1e1d00 */
[C---:B------:R-:W-:Y:S01]  /*6060*/  @!P0 LEA R22, P4, R16.reuse, c[0x0][0x288], 0x1 ;  /* 0x0000a20010168a11 */ /* 0x040fe200078808ff */
[----:B------:R-:W-:Y:S03]  /*6070*/  CS2R R18, SRZ ;  /* 0x0000000000127805 */ /* 0x000fe6000001ff00 */
[----:B------:R-:W-:Y:S01]  /*6080*/  @!P0 LEA.HI.X R23, R16, c[0x0][0x28c], R23, 0x1, P4 ;  /* 0x0000a30010178a11 */ /* 0x000fe200020f0c17 */
[----:B----4-:R-:W-:Y:S01]  /*6090*/  CS2R R8, SRZ ;  /* 0x0000000000087805 */ /* 0x010fe2000001ff00 */
[----:B------:R-:W-:Y:S01]  /*60a0*/  CS2R R16, SRZ ;  /* 0x0000000000107805 */ /* 0x000fe2000001ff00 */
[----:B------:R-:W4:Y:S08]  /*60b0*/  @!P0 LDG.E.128 R64, [R24.64] ;  /* 0x0000000818408981 */ /* 0x000f30000c1e1d00 */
[----:B------:R1:W3:Y:S08]  /*60c0*/  @!P3 LDG.E.128 R16, [R4.64] ;  /* 0x000000080410b981 */ /* 0x0002f0000c1e1d00 */
[----:B------:R-:W4:Y:S01]  /*60d0*/  @!P0 LDG.E.128 R32, [R22.64] ;  /* 0x0000000816208981 */ /* 0x000f22000c1e1d00 */
[----:B------:R-:W-:Y:S01]  /*60e0*/  ISETP.GE.AND P0, PT, R81, R90, PT ;  /* 0x0000005a5100720c */ /* 0x000fe20003f06270 */
[----:B-1----:R-:W-:Y:S03]  /*60f0*/  CS2R R10, SRZ ;  /* 0x00000000000a7805 */ /* 0x002fe6000001ff00 */
[----:B------:R-:W-:Y:S11]  /*6100*/  ISETP.GE.OR P0, PT, R76, c[0x0][0x27c], P0 ;  /* 0x00009f004c007a0c */ /* 0x000ff60000706670 */
[----:B------:R-:W-:Y:S02]  /*6110*/  @!UPT UIADD3 URZ, URZ, URZ, URZ ;  /* 0x0000003f3f3ff290 */ /* 0x000fe4000fffe03f */
[----:B------:R-:W-:Y:S02]  /*6120*/  @!P0 IADD3 R3, P1, R106, R44, RZ ;  /* 0x0000002c6a038210 */ /* 0x000fe40007f3e0ff */
[----:B------:R-:W-:Y:S03]  /*6130*/  CS2R R44, SRZ ;  /* 0x00000000002c7805 */ /* 0x000fe6000001ff00 */
[----:B------:R-:W-:Y:S01]  /*6140*/  @!P0 IMAD.X R4, R37, 0x1, R112, P1 ;  /* 0x0000000125048824 */ /* 0x000fe200008e0670 */
[C---:B------:R-:W-:Y:S04]  /*6150*/  @!P0 LEA R20, P1, R3.reuse, c[0x0][0x270], 0x1 ;  /* 0x00009c0003148a11 */ /* 0x040fe800078208ff */
[----:B------:R-:W-:Y:S02]  /*6160*/  @!P0 LEA.HI.X R21, R3, c[0x0][0x274], R4, 0x1, P1 ;  /* 0x00009d0003158a11 */ /* 0x000fe400008f0c04 */
[----:B------:R-:W-:Y:S03]  /*6170*/  @!P0 IADD3 R3, P1, R104, R38, RZ ;  /* 0x0000002668038210 */ /* 0x000fe60007f3e0ff */
[----:B------:R1:W5:Y:S02]  /*6180*/  @!P0 LDG.E.128 R44, [R20.64] ;  /* 0x00000008142c8981 */ /* 0x000364000c1e1d00 */
[----:B------:R-:W-:Y:S01]  /*6190*/  @!P0 IMAD.X R5, R68, 0x1, R111, P1 ;  /* 0x0000000144058824 */ /* 0x000fe200008e066f */
[C---:B------:R-:W-:Y:S04]  /*61a0*/  @!P0 LEA R4, P1, R3.reuse, c[0x0][0x288], 0x1 ;  /* 0x0000a20003048a11 */ /* 0x040fe800078208ff */
[----:B------:R-:W-:Y:S02]  /*61b0*/  @!P0 LEA.HI.X R5, R3, c[0x0][0x28c], R5, 0x1, P1 ;  /* 0x0000a30003058a11 */ /* 0x000fe400008f0c05 */
[----:B------:R-:W-:Y:S03]  /*61c0*/  ISETP.GE.AND P1, PT, R76, c[0x0][0x27c], PT ;  /* 0x00009f004c007a0c */ /* 0x000fe60003f26270 */
[----:B------:R1:W5:Y:S01]  /*61d0*/  @!P0 LDG.E.128 R8, [R4.64] ;  /* 0x0000000804088981 */ /* 0x000362000c1e1d00 */
[----:B------:R-:W-:Y:S01]  /*61e0*/  ISETP.GE.OR P0, PT, R81, R90, P6 ;  /* 0x0000005a5100720c */ /* 0x000fe20003706670 */
[----:B--2---:R-:W-:Y:S02]  /*61f0*/  IMAD.MOV.U32 R6, RZ, RZ, R58 ;  /* 0x000000ffff067224 */ /* 0x004fe400078e003a */
[----:B-1----:R-:W-:Y:S02]  /*6200*/  IMAD.MOV.U32 R5, RZ, RZ, R59 ;  /* 0x000000ffff057224 */ /* 0x002fe400078e003b */
[----:B------:R-:W-:Y:S02]  /*6210*/  IMAD.MOV.U32 R4, RZ, RZ, R56 ;  /* 0x000000ffff047224 */ /* 0x000fe400078e0038 */
[----:B------:R-:W-:Y:S01]  /*6220*/  IMAD.MOV.U32 R3, RZ, RZ, R57 ;  /* 0x000000ffff037224 */ /* 0x000fe200078e0039 */
[----:B------:R-:W-:Y:S04]  /*6230*/  PRMT R69, R5, 0x5410, R6 ;  /* 0x0000541005457816 */ /* 0x000fe80000000006 */
[----:B------:R-:W-:Y:S01]  /*6240*/  PRMT R68, R4, 0x5410, R3 ;  /* 0x0000541004447816 */ /* 0x000fe20000000003 */
[----:B---3--:R-:W-:Y:S02]  /*6250*/  IMAD.MOV.U32 R6, RZ, RZ, R18 ;  /* 0x000000ffff067224 */ /* 0x008fe400078e0012 */
[----:B------:R-:W-:Y:S02]  /*6260*/  IMAD.MOV.U32 R5, RZ, RZ, R19 ;  /* 0x000000ffff057224 */ /* 0x000fe400078e0013 */
[----:B------:R-:W-:Y:S02]  /*6270*/  IMAD.MOV.U32 R4, RZ, RZ, R16 ;  /* 0x000000ffff047224 */ /* 0x000fe400078e0010 */
[----:B------:R-:W-:Y:S01]  /*6280*/  IMAD.MOV.U32 R3, RZ, RZ, R17 ;  /* 0x000000ffff037224 */ /* 0x000fe200078e0011 */
[----:B------:R-:W-:Y:S01]  /*6290*/  PRMT R36, R5, 0x5410, R6 ;  /* 0x0000541005247816 */ /* 0x000fe20000000006 */
        /* <DEDUP_REMOVED lines=12> */
[----:B----4-:R-:W-:Y:S02]  /*6360*/  IMAD.MOV.U32 R6, RZ, RZ, R66 ;  /* 0x000000ffff067224 */ /* 0x010fe400078e0042 */
        /* <DEDUP_REMOVED lines=10> */
[----:B------:R-:W-:Y:S04]  /*6410*/  PRMT R40, R5, 0x5410, R6 ;  /* 0x0000541005287816 */ /* 0x000fe80000000006 */
[----:B------:R-:W-:Y:S01]  /*6420*/  PRMT R39, R3, 0x5410, R4 ;  /* 0x0000541003277816 */ /* 0x000fe20000000004 */
[----:B------:R-:W-:-:S05]  /*6430*/  @P0 BRA `(.L_x_369) ;  /* 0x0000082000000947 */ /* 0x000fca0003800000 */
[----:B------:R-:W-:Y:S01]  /*6440*/  IMAD.SHL.U32 R26, R81, 0x40, RZ ;  /* 0x00000040511a7824 */ /* 0x000fe200078e00ff */
[----:B------:R-:W-:Y:S01]  /*6450*/  SEL R3, R83, R75, !P2 ;  /* 0x0000004b53037207 */ /* 0x000fe20005000000 */
[----:B-----5:R-:W-:Y:S01]  /*6460*/  IMAD.MOV.U32 R15, RZ, RZ, R9 ;  /* 0x000000ffff0f7224 */ /* 0x020fe200078e0009 */
[----:B------:R-:W-:Y:S01]  /*6470*/  SHF.L.U32 R42, R81, 0x6, RZ ;  /* 0x00000006512a7819 */ /* 0x000fe200000006ff */
[----:B------:R-:W1:Y:S01]  /*6480*/  LDS.128 R20, [R131+0x8100] ;  /* 0x0081000083147984 */ /* 0x000e620000000c00 */
[----:B------:R-:W-:Y:S02]  /*6490*/  SHF.R.S32.HI R4, RZ, 0x1f, R3 ;  /* 0x0000001fff047819 */ /* 0x000fe40000011403 */
[----:B------:R-:W-:Y:S02]  /*64a0*/  LOP3.LUT R42, R42, 0x1c0, RZ, 0xc0, !PT ;  /* 0x000001c02a2a7812 */ /* 0x000fe400078ec0ff */
[----:B------:R-:W-:Y:S02]  /*64b0*/  LEA.HI R3, R4, R3, RZ, 0x4 ;  /* 0x0000000304037211 */ /* 0x000fe400078f20ff */
[----:B------:R-:W-:Y:S02]  /*64c0*/  LOP3.LUT R26, R26, 0x1c0, RZ, 0xc0, !PT ;  /* 0x000001c01a1a7812 */ /* 0x000fe400078ec0ff */
[----:B------:R-:W-:Y:S02]  /*64d0*/  LEA.HI.SX32 R3, R3, R74, 0x1c ;  /* 0x0000004a03037211 */ /* 0x000fe400078fe2ff */
[----:B------:R-:W-:Y:S02]  /*64e0*/  SHF.R.U32.HI R26, RZ, 0x3, R26 ;  /* 0x00000003ff1a7819 */ /* 0x000fe4000001161a */
[----:B------:R-:W-:Y:S02]  /*64f0*/  SHF.R.S32.HI R4, RZ, 0x1f, R3 ;  /* 0x0000001fff047819 */ /* 0x000fe40000011403 */
[----:B------:R-:W-:Y:S02]  /*6500*/  SHF.L.U32 R88, R3, 0x3, RZ ;  /* 0x0000000303587819 */ /* 0x000fe400000006ff */
[----:B------:R-:W-:Y:S02]  /*6510*/  LEA.HI R4, R4, R3, RZ, 0x3 ;  /* 0x0000000304047211 */ /* 0x000fe400078f18ff */
[----:B------:R-:W-:Y:S02]  /*6520*/  @!P1 SHF.R.U32.HI R50, RZ, 0x10, R47 ;  /* 0x00000010ff329819 */ /* 0x000fe4000001162f */
[----:B------:R-:W-:Y:S02]  /*6530*/  SHF.R.S32.HI R3, RZ, 0x3, R4 ;  /* 0x00000003ff037819 */ /* 0x000fe40000011404 */
[----:B------:R-:W-:Y:S02]  /*6540*/  LOP3.LUT R4, R42, 0x38, R88, 0xf8, !PT ;  /* 0x000000382a047812 */ /* 0x000fe400078ef858 */
[----:B------:R-:W-:Y:S01]  /*6550*/  MOV R25, R44 ;  /* 0x0000002c00197202 */ /* 0x000fe20000000f00 */
[----:B------:R-:W-:Y:S01]  /*6560*/  IMAD R3, R3, 0x1c00, R7 ;  /* 0x00001c0003037824 */ /* 0x000fe200078e0207 */
[----:B------:R-:W-:Y:S02]  /*6570*/  LOP3.LUT R4, R4, R26, RZ, 0x3c, !PT ;  /* 0x0000001a04047212 */ /* 0x000fe400078e3cff */
[----:B------:R-:W-:Y:S02]  /*6580*/  @!P1 SHF.R.U32.HI R26, RZ, 0x10, R9 ;  /* 0x00000010ff1a9819 */ /* 0x000fe40000011609 */
[--C-:B------:R-:W-:Y:S01]  /*6590*/  @!P1 SHF.R.U64 R43, R44, 0x10, R45.reuse ;  /* 0x000000102c2b9819 */ /* 0x100fe2000000122d */
[----:B------:R-:W-:Y:S01]  /*65a0*/  IMAD.IADD R3, R3, 0x1, R4 ;  /* 0x0000000103037824 */ /* 0x000fe200078e0204 */
[----:B------:R-:W-:Y:S02]  /*65b0*/  MOV R44, R45 ;  /* 0x0000002d002c7202 */ /* 0x000fe40000000f00 */
[----:B------:R-:W-:Y:S02]  /*65c0*/  @!P1 SHF.R.U32.HI R49, RZ, 0x10, R45 ;  /* 0x00000010ff319819 */ /* 0x000fe4000001162d */
[----:B------:R-:W-:Y:S01]  /*65d0*/  SHF.L.U32 R3, R3, 0x1, RZ ;  /* 0x0000000103037819 */ /* 0x000fe200000006ff */
[----:B-1----:R-:W-:Y:S04]  /*65e0*/  @!P1 IMAD.MOV.U32 R6, RZ, RZ, R20 ;  /* 0x000000ffff069224 */ /* 0x002fe800078e0014 */
[----:B------:R1:W2:Y:S01]  /*65f0*/  LDS.128 R52, [R3+0x8100] ;  /* 0x0081000003347984 */ /* 0x0002a20000000c00 */
[--C-:B------:R-:W-:Y:S02]  /*6600*/  @!P1 HADD2.F32 R5, -RZ, R6.reuse.H0_H0 ;  /* 0x20000006ff059230 */ /* 0x100fe40000004100 */
[----:B------:R-:W-:Y:S01]  /*6610*/  @!P1 HADD2.F32 R6, -RZ, R6.H1_H1 ;  /* 0x30000006ff069230 */ /* 0x000fe20000004100 */
[----:B-1----:R-:W-:Y:S01]  /*6620*/  IMAD.MOV.U32 R3, RZ, RZ, R8 ;  /* 0x000000ffff037224 */ /* 0x002fe200078e0008 */
[----:B------:R-:W-:Y:S01]  /*6630*/  @!P1 SHF.R.U64 R8, R8, 0x10, R9 ;  /* 0x0000001008089819 */ /* 0x000fe20000001209 */
[----:B------:R-:W-:Y:S01]  /*6640*/  @!P1 HADD2.F32 R9, -RZ, R25.H0_H0 ;  /* 0x20000019ff099230 */ /* 0x000fe20000004100 */
[----:B------:R-:W-:Y:S02]  /*6650*/  @!P1 MOV R25, R21 ;  /* 0x0000001500199202 */ /* 0x000fe40000000f00 */
[----:B------:R-:W-:Y:S05]  /*6660*/  @!P1 HADD2.F32 R4, -RZ, R3.H0_H0 ;  /* 0x20000003ff049230 */ /* 0x000fea0000004100 */
[C---:B------:R-:W-:Y:S02]  /*6670*/  @!P1 FMUL.FTZ R3, R5.reuse, R4 ;  /* 0x0000000405039220 */ /* 0x040fe40000410000 */
[----:B--2---:R-:W-:Y:S01]  /*6680*/  @!P1 IMAD.MOV.U32 R48, RZ, RZ, R53 ;  /* 0x000000ffff309224 */ /* 0x004fe200078e0035 */
[----:B------:R-:W-:Y:S05]  /*6690*/  @!P1 MOV R42, R52 ;  /* 0x00000034002a9202 */ /* 0x000fea0000000f00 */
[----:B------:R-:W-:Y:S05]  /*66a0*/  @!P1 HADD2.F32 R24, -RZ, R42.H0_H0 ;  /* 0x2000002aff189230 */ /* 0x000fea0000004100 */
[C---:B------:R-:W-:Y:S02]  /*66b0*/  @!P1 FMUL.FTZ R4, R24.reuse, R4 ;  /* 0x0000000418049220 */ /* 0x040fe40000410000 */
[-C--:B------:R-:W-:Y:S01]  /*66c0*/  @!P1 FFMA.FTZ R3, R24, R9.reuse, R3 ;  /* 0x0000000918039223 */ /* 0x080fe20000010003 */
[----:B------:R-:W-:Y:S01]  /*66d0*/  @!P1 HADD2.F32 R24, -RZ, R48.H0_H0 ;  /* 0x20000030ff189230 */ /* 0x000fe20000004100 */
[----:B------:R-:W-:Y:S01]  /*66e0*/  @!P1 FFMA.FTZ R93, R5, R9, -R4 ;  /* 0x00000009055d9223 */ /* 0x000fe20000010804 */
[----:B------:R-:W-:Y:S02]  /*66f0*/  @!P1 HADD2.F32 R4, -RZ, R8.H0_H0 ;  /* 0x20000008ff049230 */ /* 0x000fe40000004100 */
[----:B------:R-:W-:Y:S02]  /*6700*/  @!P1 HADD2.F32 R9, -RZ, R42.H1_H1 ;  /* 0x3000002aff099230 */ /* 0x000fe40000004100 */
[----:B------:R-:W-:Y:S02]  /*6710*/  @!P1 HADD2.F32 R5, -RZ, R15.H0_H0 ;  /* 0x2000000fff059230 */ /* 0x000fe40000004100 */
[----:B------:R-:W-:Y:S01]  /*6720*/  @!P1 HADD2.F32 R8, -RZ, R25.H0_H0 ;  /* 0x20000019ff089230 */ /* 0x000fe20000004100 */
[CC--:B------:R-:W-:Y:S01]  /*6730*/  @!P1 FMUL.FTZ R45, R9.reuse, R4.reuse ;  /* 0x00000004092d9220 */ /* 0x0c0fe20000410000 */
[----:B------:R-:W-:Y:S01]  /*6740*/  @!P1 HADD2.F32 R15, -RZ, R43.H0_H0 ;  /* 0x2000002bff0f9230 */ /* 0x000fe20000004100 */
[----:B------:R-:W-:Y:S01]  /*6750*/  @!P1 FMUL.FTZ R4, R6, R4 ;  /* 0x0000000406049220 */ /* 0x000fe20000410000 */
[----:B------:R-:W-:Y:S01]  /*6760*/  @!P1 HADD2.F32 R42, -RZ, R44.H0_H0 ;  /* 0x2000002cff2a9230 */ /* 0x000fe20000004100 */
[-C--:B------:R-:W-:Y:S02]  /*6770*/  @!P1 FMUL.FTZ R43, R24, R5.reuse ;  /* 0x00000005182b9220 */ /* 0x080fe40000410000 */
[----:B------:R-:W-:Y:S02]  /*6780*/  @!P1 FMUL.FTZ R5, R8, R5 ;  /* 0x0000000508059220 */ /* 0x000fe40000410000 */
[-C--:B------:R-:W-:Y:S02]  /*6790*/  @!P1 FFMA.FTZ R4, R9, R15.reuse, R4 ;  /* 0x0000000f09049223 */ /* 0x080fe40000010004 */
[----:B------:R-:W-:Y:S01]  /*67a0*/  @!P1 FFMA.FTZ R86, R6, R15, -R45 ;  /* 0x0000000f06569223 */ /* 0x000fe2000001082d */
[----:B------:R-:W-:Y:S01]  /*67b0*/  @!P1 MOV R45, R54 ;  /* 0x00000036002d9202 */ /* 0x000fe20000000f00 */
[----:B------:R-:W-:Y:S01]  /*67c0*/  IMAD.MOV.U32 R6, RZ, RZ, R10 ;  /* 0x000000ffff067224 */ /* 0x000fe200078e000a */
[----:B------:R-:W-:Y:S01]  /*67d0*/  @!P1 MOV R15, R22 ;  /* 0x00000016000f9202 */ /* 0x000fe20000000f00 */
[-C--:B------:R-:W-:Y:S01]  /*67e0*/  @!P1 FFMA.FTZ R87, R8, R42.reuse, -R43 ;  /* 0x0000002a08579223 */ /* 0x080fe2000001082b */
[----:B------:R-:W-:Y:S01]  /*67f0*/  @!P1 F2FP.PACK_AB R86, R86, R93 ;  /* 0x0000005d5656923e */ /* 0x000fe200000000ff */
[----:B------:R-:W-:Y:S01]  /*6800*/  @!P1 FFMA.FTZ R5, R24, R42, R5 ;  /* 0x0000002a18059223 */ /* 0x000fe20000010005 */
[----:B------:R-:W-:Y:S01]  /*6810*/  @!P1 SHF.R.U64 R8, R10, 0x10, R11 ;  /* 0x000000100a089819 */ /* 0x000fe2000000120b */
[----:B------:R-:W-:Y:S01]  /*6820*/  IMAD.MOV.U32 R24, RZ, RZ, R46 ;  /* 0x000000ffff187224 */ /* 0x000fe200078e002e */
[----:B------:R-:W-:Y:S01]  /*6830*/  @!P1 HADD2.F32 R43, -RZ, R45.H0_H0 ;  /* 0x2000002dff2b9230 */ /* 0x000fe20000004100 */
[----:B------:R-:W-:Y:S01]  /*6840*/  @!P1 IMAD.MOV.U32 R20, RZ, RZ, R86 ;  /* 0x000000ffff149224 */ /* 0x000fe200078e0056 */
[----:B------:R-:W-:Y:S01]  /*6850*/  @!P1 SHF.R.U64 R10, R46, 0x10, R47 ;  /* 0x000000102e0a9819 */ /* 0x000fe2000000122f */
[----:B------:R-:W-:Y:S02]  /*6860*/  @!P1 HADD2.F32 R9, -RZ, R15.H0_H0 ;  /* 0x2000000fff099230 */ /* 0x000fe40000004100 */
[----:B------:R-:W-:Y:S02]  /*6870*/  @!P1 HADD2.F32 R6, -RZ, R6.H0_H0 ;  /* 0x20000006ff069230 */ /* 0x000fe40000004100 */
[----:B------:R-:W-:Y:S02]  /*6880*/  @!P1 HADD2.F32 R44, -RZ, R24.H0_H0 ;  /* 0x20000018ff2c9230 */ /* 0x000fe40000004100 */
[----:B------:R-:W-:Y:S01]  /*6890*/  @!P1 HADD2.F32 R45, -RZ, R45.H1_H1 ;  /* 0x3000002dff2d9230 */ /* 0x000fe20000004100 */
[-C--:B------:R-:W-:Y:S01]  /*68a0*/  @!P1 FMUL.FTZ R42, R43, R6.reuse ;  /* 0x000000062b2a9220 */ /* 0x080fe20000410000 */
[----:B------:R-:W-:Y:S01]  /*68b0*/  @!P1 HADD2.F32 R24, -RZ, R8.H0_H0 ;  /* 0x20000008ff189230 */ /* 0x000fe20000004100 */
[C---:B------:R-:W-:Y:S01]  /*68c0*/  @!P1 FMUL.FTZ R8, R9.reuse, R6 ;  /* 0x0000000609089220 */ /* 0x040fe20000410000 */
[----:B------:R-:W-:Y:S01]  /*68d0*/  @!P1 HADD2.F32 R6, -RZ, R15.H1_H1 ;  /* 0x3000000fff069230 */ /* 0x000fe20000004100 */
[----:B------:R-:W-:Y:S01]  /*68e0*/  @!P1 FFMA.FTZ R89, R9, R44, -R42 ;  /* 0x0000002c09599223 */ /* 0x000fe2000001082a */
[----:B------:R-:W-:Y:S01]  /*68f0*/  @!P1 HADD2.F32 R46, -RZ, R10.H0_H0 ;  /* 0x2000000aff2e9230 */ /* 0x000fe20000004100 */
[-C--:B------:R-:W-:Y:S01]  /*6900*/  @!P1 FMUL.FTZ R15, R45, R24.reuse ;  /* 0x000000182d0f9220 */ /* 0x080fe20000410000 */
[----:B------:R-:W-:Y:S01]  /*6910*/  @!P1 HADD2.F32 R10, -RZ, R26.H0_H0 ;  /* 0x2000001aff0a9230 */ /* 0x000fe20000004100 */
[C---:B------:R-:W-:Y:S01]  /*6920*/  @!P1 FMUL.FTZ R9, R6.reuse, R24 ;  /* 0x0000001806099220 */ /* 0x040fe20000410000 */
[----:B------:R-:W-:Y:S01]  /*6930*/  @!P1 HADD2.F32 R26, -RZ, R48.H1_H1 ;  /* 0x30000030ff1a9230 */ /* 0x000fe20000004100 */
[----:B------:R-:W-:Y:S01]  /*6940*/  @!P1 FFMA.FTZ R51, R6, R46, -R15 ;  /* 0x0000002e06339223 */ /* 0x000fe2000001080f */
[----:B------:R-:W-:Y:S01]  /*6950*/  @!P1 HADD2.F32 R42, -RZ, R49.H0_H0 ;  /* 0x20000031ff2a9230 */ /* 0x000fe20000004100 */
[----:B------:R-:W-:Y:S01]  /*6960*/  @!P1 IMAD.MOV.U32 R48, RZ, RZ, R55 ;  /* 0x000000ffff309224 */ /* 0x000fe200078e0037 */
[----:B------:R-:W-:Y:S01]  /*6970*/  @!P1 HADD2.F32 R6, -RZ, R25.H1_H1 ;  /* 0x30000019ff069230 */ /* 0x000fe20000004100 */
[----:B------:R-:W-:Y:S01]  /*6980*/  @!P1 FMUL.FTZ R15, R26, R10 ;  /* 0x0000000a1a0f9220 */ /* 0x000fe20000410000 */
[----:B------:R-:W-:Y:S01]  /*6990*/  @!P1 SHF.R.U32.HI R24, RZ, 0x10, R11 ;  /* 0x00000010ff189819 */ /* 0x000fe2000001160b */
[----:B------:R-:W-:Y:S01]  /*69a0*/  IMAD.MOV.U32 R49, RZ, RZ, R47 ;  /* 0x000000ffff317224 */ /* 0x000fe200078e002f */
[----:B------:R-:W-:Y:S01]  /*69b0*/  @!P1 F2FP.PACK_AB R89, R51, R89 ;  /* 0x000000593359923e */ /* 0x000fe200000000ff */
[C---:B------:R-:W-:Y:S01]  /*69c0*/  @!P1 FFMA.FTZ R25, R6.reuse, R42, -R15 ;  /* 0x0000002a06199223 */ /* 0x040fe2000001080f */
[----:B------:R-:W-:Y:S01]  /*69d0*/  MOV R15, R11 ;  /* 0x0000000b000f7202 */ /* 0x000fe20000000f00 */
[----:B------:R-:W-:Y:S01]  /*69e0*/  @!P1 FMUL.FTZ R6, R6, R10 ;  /* 0x0000000a06069220 */ /* 0x000fe20000410000 */
[----:B------:R-:W-:Y:S01]  /*69f0*/  @!P1 HADD2.F32 R47, -RZ, R49.H0_H0 ;  /* 0x20000031ff2f9230 */ /* 0x000fe20000004100 */
[----:B------:R-:W-:Y:S01]  /*6a00*/  @!P1 IMAD.MOV.U32 R22, RZ, RZ, R89 ;  /* 0x000000ffff169224 */ /* 0x000fe200078e0059 */
[----:B------:R-:W-:Y:S01]  /*6a10*/  @!P1 F2FP.PACK_AB R87, R25, R87 ;  /* 0x000000571957923e */ /* 0x000fe200000000ff */
[----:B------:R-:W-:Y:S01]  /*6a20*/  @!P1 HADD2.F32 R10, -RZ, R15.H0_H0 ;  /* 0x2000000fff0a9230 */ /* 0x000fe20000004100 */
[----:B------:R-:W-:Y:S01]  /*6a30*/  @!P1 MOV R15, R23 ;  /* 0x00000017000f9202 */ /* 0x000fe20000000f00 */
[----:B------:R-:W-:Y:S01]  /*6a40*/  @!P1 FFMA.FTZ R6, R26, R42, R6 ;  /* 0x0000002a1a069223 */ /* 0x000fe20000010006 */
[----:B------:R-:W-:Y:S01]  /*6a50*/  @!P1 MOV R21, R87 ;  /* 0x0000005700159202 */ /* 0x000fe20000000f00 */
[----:B------:R-:W-:Y:S01]  /*6a60*/  @!P1 FFMA.FTZ R8, R43, R44, R8 ;  /* 0x0000002c2b089223 */ /* 0x000fe20000010008 */
[----:B------:R-:W-:Y:S01]  /*6a70*/  @!P1 HADD2.F32 R25, -RZ, R48.H0_H0 ;  /* 0x20000030ff199230 */ /* 0x000fe20000004100 */
[----:B------:R-:W-:Y:S01]  /*6a80*/  @!P1 FFMA.FTZ R9, R45, R46, R9 ;  /* 0x0000002e2d099223 */ /* 0x000fe20000010009 */
[----:B------:R-:W-:Y:S01]  /*6a90*/  @!P1 F2FP.PACK_AB R5, R6, R5 ;  /* 0x000000050605923e */ /* 0x000fe200000000ff */
[--C-:B------:R-:W-:Y:S02]  /*6aa0*/  @!P1 HADD2.F32 R11, -RZ, R15.reuse.H0_H0 ;  /* 0x2000000fff0b9230 */ /* 0x100fe40000004100 */
[----:B------:R-:W-:Y:S01]  /*6ab0*/  @!P1 FMUL.FTZ R49, R25, R10 ;  /* 0x0000000a19319220 */ /* 0x000fe20000410000 */
[----:B------:R-:W-:Y:S01]  /*6ac0*/  @!P1 HADD2.F32 R24, -RZ, R24.H0_H0 ;  /* 0x20000018ff189230 */ /* 0x000fe20000004100 */
[----:B------:R-:W-:Y:S01]  /*6ad0*/  @!P1 IMAD.MOV.U32 R53, RZ, RZ, R5 ;  /* 0x000000ffff359224 */ /* 0x000fe200078e0005 */
[----:B------:R-:W-:Y:S01]  /*6ae0*/  @!P1 HADD2.F32 R48, -RZ, R48.H1_H1 ;  /* 0x30000030ff309230 */ /* 0x000fe20000004100 */
[CC--:B------:R-:W-:Y:S01]  /*6af0*/  @!P1 FFMA.FTZ R51, R11.reuse, R47.reuse, -R49 ;  /* 0x0000002f0b339223 */ /* 0x0c0fe20000010831 */
[----:B------:R-:W-:Y:S01]  /*6b00*/  @!P1 HADD2.F32 R49, -RZ, R50.H0_H0 ;  /* 0x20000032ff319230 */ /* 0x000fe20000004100 */
[----:B------:R-:W-:Y:S01]  /*6b10*/  LEA R50, P0, R94, R84, 0x1 ;  /* 0x000000545e327211 */ /* 0x000fe200078008ff */
[----:B------:R-:W-:Y:S01]  /*6b20*/  @!P1 FMUL.FTZ R10, R11, R10 ;  /* 0x0000000a0b0a9220 */ /* 0x000fe20000410000 */
[----:B------:R-:W-:Y:S01]  /*6b30*/  @!P1 HADD2.F32 R11, -RZ, R15.H1_H1 ;  /* 0x3000000fff0b9230 */ /* 0x000fe20000004100 */
[CC--:B------:R-:W-:Y:S02]  /*6b40*/  @!P1 FMUL.FTZ R15, R48.reuse, R24.reuse ;  /* 0x00000018300f9220 */ /* 0x0c0fe40000410000 */
[----:B------:R-:W-:Y:S02]  /*6b50*/  @!P1 FFMA.FTZ R10, R25, R47, R10 ;  /* 0x0000002f190a9223 */ /* 0x000fe4000001000a */
[C---:B------:R-:W-:Y:S02]  /*6b60*/  @!P1 FFMA.FTZ R15, R11.reuse, R49, -R15 ;  /* 0x000000310b0f9223 */ /* 0x040fe4000001080f */
[----:B------:R-:W-:Y:S03]  /*6b70*/  @!P1 FMUL.FTZ R11, R11, R24 ;  /* 0x000000180b0b9220 */ /* 0x000fe60000410000 */
[----:B------:R-:W-:Y:S01]  /*6b80*/  @!P1 F2FP.PACK_AB R24, R15, R51 ;  /* 0x000000330f18923e */ /* 0x000fe200000000ff */
[----:B------:R-:W-:Y:S01]  /*6b90*/  @!P1 FFMA.FTZ R11, R48, R49, R11 ;  /* 0x00000031300b9223 */ /* 0x000fe2000001000b */
[----:B------:R-:W-:Y:S02]  /*6ba0*/  LEA.HI.X R51, R94, R85, R108, 0x1, P0 ;  /* 0x000000555e337211 */ /* 0x000fe400000f0c6c */
[----:B------:R-:W-:Y:S02]  /*6bb0*/  ISETP.GE.AND P0, PT, R88, c[0x0][0x1d4], PT ;  /* 0x0000750058007a0c */ /* 0x000fe40003f06270 */
[----:B------:R-:W-:Y:S02]  /*6bc0*/  @!P1 MOV R23, R24 ;  /* 0x0000001800179202 */ /* 0x000fe40000000f00 */
[----:B------:R-:W-:Y:S02]  /*6bd0*/  @!P1 F2FP.PACK_AB R15, R4, R3 ;  /* 0x00000003040f923e */ /* 0x000fe400000000ff */
[----:B------:R-:W-:Y:S01]  /*6be0*/  @!P1 F2FP.PACK_AB R4, R9, R8 ;  /* 0x000000080904923e */ /* 0x000fe200000000ff */
[----:B------:R1:W-:Y:S01]  /*6bf0*/  ST.E.128 [R50.64], R20 ;  /* 0x0000001432007985 */ /* 0x0003e2000c101d08 */
[----:B------:R-:W-:Y:S02]  /*6c00*/  @!P1 F2FP.PACK_AB R3, R11, R10 ;  /* 0x0000000a0b03923e */ /* 0x000fe400000000ff */
[----:B------:R-:W-:Y:S02]  /*6c10*/  @!P1 MOV R52, R15 ;  /* 0x0000000f00349202 */ /* 0x000fe40000000f00 */
[----:B------:R-:W-:Y:S01]  /*6c20*/  @!P1 MOV R54, R4 ;  /* 0x0000000400369202 */ /* 0x000fe20000000f00 */
[----:B------:R-:W-:Y:S01]  /*6c30*/  @!P0 IMAD.WIDE R84, R88, 0x2, R84 ;  /* 0x0000000258548825 */ /* 0x000fe200078e0254 */
[----:B------:R-:W-:Y:S05]  /*6c40*/  @!P1 MOV R55, R3 ;  /* 0x0000000300379202 */ /* 0x000fea0000000f00 */
[----:B------:R1:W-:Y:S02]  /*6c50*/  @!P0 ST.E.128 [R84.64], R52 ;  /* 0x0000003454008985 */ /* 0x0003e4000c101d08 */
.L_x_369:
[----:B------:R-:W-:Y:S05]  /*6c60*/  BSYNC B0 ;  /* 0x0000000000007941 */ /* 0x000fea0003800000 */
.L_x_368:
[----:B-----5:R2:W3:Y:S01]  /*6c70*/  SHFL.IDX PT, R45, R91, 0x1, 0x181f ;  /* 0x00381f005b2d7f89 */ /* 0x0204e200000e0000 */
[----:B------:R-:W-:Y:S01]  /*6c80*/  ISETP.GE.OR P0, PT, R169, R90, P6 ;  /* 0x0000005aa900720c */ /* 0x000fe20003706670 */
[----:B------:R-:W-:Y:S02]  /*6c90*/  BSSY B0, `(.L_x_370) ;  /* 0x000007f000007945 */ /* 0x000fe40003800000 */
[----:B------:R2:W4:Y:S10]  /*6ca0*/  SHFL.IDX PT, R44, R92, 0x1, 0x181f ;  /* 0x00381f005c2c7f89 */ /* 0x00053400000e0000 */
[----:B------:R-:W-:-:S05]  /*6cb0*/  @P0 BRA `(.L_x_371) ;  /* 0x000007c000000947 */ /* 0x000fca0003800000 */
[----:B------:R-:W-:Y:S01]  /*6cc0*/  SEL R3, R83, R75, !P2 ;  /* 0x0000004b53037207 */ /* 0x000fe20005000000 */
[----:B-1----:R-:W-:Y:S01]  /*6cd0*/  LDS.128 R20, [R130+0x8100] ;  /* 0x0081000082147984 */ /* 0x002fe20000000c00 */
[C---:B------:R-:W-:Y:S02]  /*6ce0*/  IADD3 R6, R81.reuse, 0x20, RZ ;  /* 0x0000002051067810 */ /* 0x040fe40007ffe0ff */
[----:B------:R-:W-:Y:S02]  /*6cf0*/  SHF.R.S32.HI R4, RZ, 0x1f, R3 ;  /* 0x0000001fff047819 */ /* 0x000fe40000011403 */
[----:B------:R-:W-:Y:S01]  /*6d00*/  IADD3 R8, R81, 0x20, RZ ;  /* 0x0000002051087810 */ /* 0x000fe20007ffe0ff */
[----:B------:R-:W-:Y:S01]  /*6d10*/  IMAD.SHL.U32 R6, R6, 0x40, RZ ;  /* 0x0000004006067824 */ /* 0x000fe200078e00ff */
[----:B------:R-:W-:Y:S02]  /*6d20*/  LEA.HI R3, R4, R3, RZ, 0x4 ;  /* 0x0000000304037211 */ /* 0x000fe400078f20ff */
[----:B------:R-:W-:Y:S02]  /*6d30*/  SHF.L.U32 R8, R8, 0x6, RZ ;  /* 0x0000000608087819 */ /* 0x000fe400000006ff */
[----:B------:R-:W-:Y:S02]  /*6d40*/  LEA.HI.SX32 R3, R3, R74, 0x1c ;  /* 0x0000004a03037211 */ /* 0x000fe400078fe2ff */
[----:B------:R-:W-:Y:S02]  /*6d50*/  LOP3.LUT R6, R6, 0x1c0, RZ, 0xc0, !PT ;  /* 0x000001c006067812 */ /* 0x000fe400078ec0ff */
[----:B------:R-:W-:Y:S02]  /*6d60*/  SHF.R.S32.HI R4, RZ, 0x1f, R3 ;  /* 0x0000001fff047819 */ /* 0x000fe40000011403 */
[----:B------:R-:W-:Y:S02]  /*6d70*/  SHF.L.U32 R5, R3, 0x3, RZ ;  /* 0x0000000303057819 */ /* 0x000fe400000006ff */
[----:B------:R-:W-:Y:S02]  /*6d80*/  LEA.HI R4, R4, R3, RZ, 0x3 ;  /* 0x0000000304047211 */ /* 0x000fe400078f18ff */
[----:B------:R-:W-:Y:S02]  /*6d90*/  LOP3.LUT R8, R8, 0x1c0, RZ, 0xc0, !PT ;  /* 0x000001c008087812 */ /* 0x000fe400078ec0ff */
[----:B------:R-:W-:Y:S02]  /*6da0*/  SHF.R.S32.HI R3, RZ, 0x3, R4 ;  /* 0x00000003ff037819 */ /* 0x000fe40000011404 */
[----:B------:R-:W-:Y:S02]  /*6db0*/  SHF.R.U32.HI R6, RZ, 0x3, R6 ;  /* 0x00000003ff067819 */ /* 0x000fe40000011606 */
[----:B------:R-:W-:Y:S01]  /*6dc0*/  LOP3.LUT R4, R8, 0x38, R5, 0xf8, !PT ;  /* 0x0000003808047812 */ /* 0x000fe200078ef805 */
[----:B------:R-:W-:Y:S01]  /*6dd0*/  IMAD R3, R3, 0x1c00, R12 ;  /* 0x00001c0003037824 */ /* 0x000fe200078e020c */
[----:B----4-:R-:W-:Y:S02]  /*6de0*/  LEA R54, P0, R94, R44, 0x1 ;  /* 0x0000002c5e367211 */ /* 0x010fe400078008ff */
[----:B------:R-:W-:Y:S02]  /*6df0*/  LOP3.LUT R4, R4, R6, RZ, 0x3c, !PT ;  /* 0x0000000604047212 */ /* 0x000fe400078e3cff */
[----:B---3--:R-:W-:Y:S02]  /*6e00*/  LEA.HI.X R55, R94, R45, R108, 0x1, P0 ;  /* 0x0000002d5e377211 */ /* 0x008fe400000f0c6c */
[----:B------:R-:W-:Y:S02]  /*6e10*/  IADD3 R3, R3, R4, RZ ;  /* 0x0000000403037210 */ /* 0x000fe40007ffe0ff */
[----:B------:R-:W-:Y:S02]  /*6e20*/  ISETP.GE.AND P0, PT, R5, c[0x0][0x1d4], PT ;  /* 0x0000750005007a0c */ /* 0x000fe40003f06270 */
[----:B------:R-:W-:Y:S01]  /*6e30*/  @!P1 SHF.R.U64 R4, R16, 0x10, R17 ;  /* 0x0000001010049819 */ /* 0x000fe20000001211 */
[----:B------:R-:W-:Y:S01]  /*6e40*/  IMAD.SHL.U32 R3, R3, 0x2, RZ ;  /* 0x0000000203037824 */ /* 0x000fe200078e00ff */
[----:B------:R-:W-:Y:S01]  /*6e50*/  @!P1 HADD2.F32 R16, -RZ, R68.H0_H0 ;  /* 0x20000044ff109230 */ /* 0x000fe20000004100 */
[----:B------:R-:W-:Y:S02]  /*6e60*/  @!P1 SHF.R.U64 R24, R56, 0x10, R57 ;  /* 0x0000001038189819 */ /* 0x000fe40000001239 */
[----:B------:R-:W-:Y:S01]  /*6e70*/  @!P1 SHF.R.U32.HI R9, RZ, 0x10, R17 ;  /* 0x00000010ff099819 */ /* 0x000fe20000011611 */
[----:B------:R-:W1:Y:S01]  /*6e80*/  LDS.128 R48, [R3+0x8100] ;  /* 0x0081000003307984 */ /* 0x000e620000000c00 */
[----:B------:R-:W-:Y:S01]  /*6e90*/  @!P1 HADD2.F32 R4, -RZ, R4.H0_H0 ;  /* 0x20000004ff049230 */ /* 0x000fe20000004100 */
[--C-:B------:R-:W-:Y:S02]  /*6ea0*/  @!P1 SHF.R.U32.HI R26, RZ, 0x10, R59.reuse ;  /* 0x00000010ff1a9819 */ /* 0x100fe4000001163b */
[----:B------:R-:W-:Y:S01]  /*6eb0*/  @!P1 SHF.R.U64 R42, R58, 0x10, R59 ;  /* 0x000000103a2a9819 */ /* 0x000fe2000000123b */
[----:B------:R-:W-:Y:S01]  /*6ec0*/  @!P0 IMAD.WIDE R86, R5, 0x2, R44 ;  /* 0x0000000205568825 */ /* 0x000fe200078e022c */
[----:B------:R-:W-:Y:S01]  /*6ed0*/  @!P1 SHF.R.U32.HI R25, RZ, 0x10, R57 ;  /* 0x00000010ff199819 */ /* 0x000fe20000011639 */
[----:B------:R-:W-:Y:S01]  /*6ee0*/  @!P1 HADD2.F32 R44, -RZ, R69.H0_H0 ;  /* 0x20000045ff2c9230 */ /* 0x000fe20000004100 */
[--C-:B------:R-:W-:Y:S01]  /*6ef0*/  @!P1 SHF.R.U32.HI R11, RZ, 0x10, R19.reuse ;  /* 0x00000010ff0b9819 */ /* 0x100fe20000011613 */
[----:B------:R-:W-:Y:S01]  /*6f00*/  @!P1 HADD2.F32 R46, -RZ, R26.H0_H0 ;  /* 0x2000001aff2e9230 */ /* 0x000fe20000004100 */
[----:B------:R-:W-:Y:S01]  /*6f10*/  @!P1 SHF.R.U64 R15, R18, 0x10, R19 ;  /* 0x00000010120f9819 */ /* 0x000fe20000001213 */
[----:B------:R-:W-:Y:S02]  /*6f20*/  @!P1 HADD2.F32 R18, -RZ, R24.H0_H0 ;  /* 0x20000018ff129230 */ /* 0x000fe40000004100 */
[----:B------:R-:W-:Y:S02]  /*6f30*/  @!P1 HADD2.F32 R25, -RZ, R25.H0_H0 ;  /* 0x20000019ff199230 */ /* 0x000fe40000004100 */
[----:B------:R-:W-:Y:S02]  /*6f40*/  @!P1 HADD2.F32 R15, -RZ, R15.H0_H0 ;  /* 0x2000000fff0f9230 */ /* 0x000fe40000004100 */
[----:B------:R-:W-:Y:S02]  /*6f50*/  @!P1 HADD2.F32 R42, -RZ, R42.H0_H0 ;  /* 0x2000002aff2a9230 */ /* 0x000fe40000004100 */
[----:B------:R-:W-:Y:S02]  /*6f60*/  @!P1 HADD2.F32 R5, -RZ, R27.H0_H0 ;  /* 0x2000001bff059230 */ /* 0x000fe40000004100 */
[----:B------:R-:W-:Y:S01]  /*6f70*/  @!P1 HADD2.F32 R11, -RZ, R11.H0_H0 ;  /* 0x2000000bff0b9230 */ /* 0x000fe20000004100 */
[----:B-1----:R-:W-:Y:S01]  /*6f80*/  @!P1 IMAD.MOV.U32 R6, RZ, RZ, R48 ;  /* 0x000000ffff069224 */ /* 0x002fe200078e0030 */
[----:B------:R-:W-:Y:S04]  /*6f90*/  @!P1 MOV R3, R20 ;  /* 0x0000001400039202 */ /* 0x000fe80000000f00 */
[--C-:B------:R-:W-:Y:S02]  /*6fa0*/  @!P1 HADD2.F32 R10, -RZ, R6.reuse.H0_H0 ;  /* 0x20000006ff0a9230 */ /* 0x100fe40000004100 */
[--C-:B------:R-:W-:Y:S02]  /*6fb0*/  @!P1 HADD2.F32 R8, -RZ, R3.reuse.H0_H0 ;  /* 0x20000003ff089230 */ /* 0x100fe40000004100 */
[----:B------:R-:W-:Y:S01]  /*6fc0*/  @!P1 HADD2.F32 R17, -RZ, R6.H1_H1 ;  /* 0x30000006ff119230 */ /* 0x000fe20000004100 */
[-C--:B------:R-:W-:Y:S01]  /*6fd0*/  @!P1 FMUL.FTZ R19, R10, R5.reuse ;  /* 0x000000050a139220 */ /* 0x080fe20000410000 */
[----:B------:R-:W-:Y:S01]  /*6fe0*/  @!P1 HADD2.F32 R6, -RZ, R3.H1_H1 ;  /* 0x30000003ff069230 */ /* 0x000fe20000004100 */
[----:B------:R-:W-:Y:S02]  /*6ff0*/  @!P1 FMUL.FTZ R3, R8, R5 ;  /* 0x0000000508039220 */ /* 0x000fe40000410000 */
[C---:B------:R-:W-:Y:S02]  /*7000*/  @!P1 FMUL.FTZ R5, R17.reuse, R4 ;  /* 0x0000000411059220 */ /* 0x040fe40000410000 */
[-C--:B------:R-:W-:Y:S02]  /*7010*/  @!P1 FFMA.FTZ R3, R10, R16.reuse, R3 ;  /* 0x000000100a039223 */ /* 0x080fe40000010003 */
[----:B------:R-:W-:Y:S01]  /*7020*/  @!P1 FFMA.FTZ R84, R8, R16, -R19 ;  /* 0x0000001008549223 */ /* 0x000fe20000010813 */
[----:B------:R-:W-:Y:S01]  /*7030*/  @!P1 MOV R16, R49 ;  /* 0x0000003100109202 */ /* 0x000fe20000000f00 */
[C---:B------:R-:W-:Y:S01]  /*7040*/  @!P1 FMUL.FTZ R4, R6.reuse, R4 ;  /* 0x0000000406049220 */ /* 0x040fe20000410000 */
[----:B------:R-:W-:Y:S01]  /*7050*/  @!P1 HADD2.F32 R19, -RZ, R68.H1_H1 ;  /* 0x30000044ff139230 */ /* 0x000fe20000004100 */
[-C--:B------:R-:W-:Y:S01]  /*7060*/  @!P1 FFMA.FTZ R59, R6, R18.reuse, -R5 ;  /* 0x00000012063b9223 */ /* 0x080fe20000010805 */
[----:B------:R-:W-:Y:S01]  /*7070*/  @!P1 HADD2.F32 R8, -RZ, R9.H0_H0 ;  /* 0x20000009ff089230 */ /* 0x000fe20000004100 */
[----:B------:R-:W-:Y:S01]  /*7080*/  @!P1 IMAD.MOV.U32 R6, RZ, RZ, R21 ;  /* 0x000000ffff069224 */ /* 0x000fe200078e0015 */
[--C-:B------:R-:W-:Y:S01]  /*7090*/  @!P1 HADD2.F32 R24, -RZ, R16.reuse.H1_H1 ;  /* 0x30000010ff189230 */ /* 0x100fe20000004100 */
[----:B------:R-:W-:Y:S01]  /*70a0*/  @!P1 FFMA.FTZ R4, R17, R18, R4 ;  /* 0x0000001211049223 */ /* 0x000fe20000010004 */
[----:B------:R-:W-:Y:S01]  /*70b0*/  @!P1 HADD2.F32 R18, -RZ, R16.H0_H0 ;  /* 0x20000010ff129230 */ /* 0x000fe20000004100 */
[----:B------:R-:W-:Y:S01]  /*70c0*/  @!P1 MOV R16, R51 ;  /* 0x0000003300109202 */ /* 0x000fe20000000f00 */
[----:B------:R-:W-:Y:S01]  /*70d0*/  @!P1 HADD2.F32 R5, -RZ, R27.H1_H1 ;  /* 0x3000001bff059230 */ /* 0x000fe20000004100 */
[-C--:B------:R-:W-:Y:S01]  /*70e0*/  @!P1 FMUL.FTZ R17, R24, R8.reuse ;  /* 0x0000000818119220 */ /* 0x080fe20000410000 */
[--C-:B------:R-:W-:Y:S02]  /*70f0*/  @!P1 HADD2.F32 R10, -RZ, R6.reuse.H0_H0 ;  /* 0x20000006ff0a9230 */ /* 0x100fe40000004100 */
[----:B------:R-:W-:Y:S01]  /*7100*/  @!P1 HADD2.F32 R9, -RZ, R6.H1_H1 ;  /* 0x30000006ff099230 */ /* 0x000fe20000004100 */
[-C--:B------:R-:W-:Y:S01]  /*7110*/  @!P1 FMUL.FTZ R6, R18, R5.reuse ;  /* 0x0000000512069220 */ /* 0x080fe20000410000 */
[--C-:B------:R-:W-:Y:S01]  /*7120*/  @!P1 HADD2.F32 R43, -RZ, R16.reuse.H0_H0 ;  /* 0x20000010ff2b9230 */ /* 0x100fe20000004100 */
[C---:B------:R-:W-:Y:S01]  /*7130*/  @!P1 FMUL.FTZ R5, R10.reuse, R5 ;  /* 0x000000050a059220 */ /* 0x040fe20000410000 */
[----:B------:R-:W-:Y:S01]  /*7140*/  @!P1 HADD2.F32 R45, -RZ, R16.H1_H1 ;  /* 0x30000010ff2d9230 */ /* 0x000fe20000004100 */
[----:B------:R-:W-:Y:S01]  /*7150*/  @!P1 FFMA.FTZ R58, R10, R19, -R6 ;  /* 0x000000130a3a9223 */ /* 0x000fe20000010806 */
[----:B------:R-:W-:Y:S01]  /*7160*/  @!P1 HADD2.F32 R10, -RZ, R36.H0_H0 ;  /* 0x20000024ff0a9230 */ /* 0x000fe20000004100 */
[C---:B------:R-:W-:Y:S01]  /*7170*/  @!P1 FMUL.FTZ R6, R9.reuse, R8 ;  /* 0x0000000809069220 */ /* 0x040fe20000410000 */
[----:B------:R-:W-:Y:S01]  /*7180*/  @!P1 HADD2.F32 R27, -RZ, R69.H1_H1 ;  /* 0x30000045ff1b9230 */ /* 0x000fe20000004100 */
[----:B------:R-:W-:Y:S02]  /*7190*/  @!P1 IMAD.MOV.U32 R8, RZ, RZ, R23 ;  /* 0x000000ffff089224 */ /* 0x000fe400078e0017 */
[----:B------:R-:W-:Y:S02]  /*71a0*/  @!P1 FFMA.FTZ R57, R9, R25, -R17 ;  /* 0x0000001909399223 */ /* 0x000fe40000010811 */
[----:B------:R-:W-:Y:S01]  /*71b0*/  @!P1 FMUL.FTZ R16, R43, R10 ;  /* 0x0000000a2b109220 */ /* 0x000fe20000410000 */
[--C-:B------:R-:W-:Y:S01]  /*71c0*/  @!P1 HADD2.F32 R9, -RZ, R8.reuse.H0_H0 ;  /* 0x20000008ff099230 */ /* 0x100fe20000004100 */
[----:B------:R-:W-:Y:S01]  /*71d0*/  @!P1 FMUL.FTZ R17, R45, R11 ;  /* 0x0000000b2d119220 */ /* 0x000fe20000410000 */
[----:B------:R-:W-:Y:S01]  /*71e0*/  @!P1 HADD2.F32 R8, -RZ, R8.H1_H1 ;  /* 0x30000008ff089230 */ /* 0x000fe20000004100 */
[----:B------:R-:W-:Y:S02]  /*71f0*/  @!P1 FFMA.FTZ R5, R18, R19, R5 ;  /* 0x0000001312059223 */ /* 0x000fe40000010005 */
[C---:B------:R-:W-:Y:S01]  /*7200*/  @!P1 FFMA.FTZ R56, R9.reuse, R44, -R16 ;  /* 0x0000002c09389223 */ /* 0x040fe20000010810 */
[----:B------:R-:W-:Y:S01]  /*7210*/  @!P1 MOV R16, R50 ;  /* 0x0000003200109202 */ /* 0x000fe20000000f00 */
[----:B------:R-:W-:Y:S02]  /*7220*/  @!P1 FMUL.FTZ R10, R9, R10 ;  /* 0x0000000a090a9220 */ /* 0x000fe40000410000 */
[----:B------:R-:W-:Y:S02]  /*7230*/  @!P1 IMAD.MOV.U32 R9, RZ, RZ, R22 ;  /* 0x000000ffff099224 */ /* 0x000fe400078e0016 */
[C---:B------:R-:W-:Y:S01]  /*7240*/  @!P1 FMUL.FTZ R11, R8.reuse, R11 ;  /* 0x0000000b080b9220 */ /* 0x040fe20000410000 */
[----:B------:R-:W-:Y:S01]  /*7250*/  @!P1 HADD2.F32 R26, -RZ, R16.H0_H0 ;  /* 0x20000010ff1a9230 */ /* 0x000fe20000004100 */
[----:B------:R-:W-:Y:S01]  /*7260*/  @!P1 FFMA.FTZ R53, R8, R46, -R17 ;  /* 0x0000002e08359223 */ /* 0x000fe20000010811 */
[----:B------:R-:W-:Y:S01]  /*7270*/  @!P1 HADD2.F32 R8, -RZ, R36.H1_H1 ;  /* 0x30000024ff089230 */ /* 0x000fe20000004100 */
[----:B------:R-:W-:Y:S01]  /*7280*/  @!P1 FFMA.FTZ R6, R24, R25, R6 ;  /* 0x0000001918069223 */ /* 0x000fe20000010006 */
[----:B------:R-:W-:Y:S02]  /*7290*/  @!P1 HADD2.F32 R36, -RZ, R16.H1_H1 ;  /* 0x30000010ff249230 */ /* 0x000fe40000004100 */
[--C-:B------:R-:W-:Y:S01]  /*72a0*/  @!P1 HADD2.F32 R17, -RZ, R9.reuse.H0_H0 ;  /* 0x20000009ff119230 */ /* 0x100fe20000004100 */
[----:B------:R-:W-:Y:S01]  /*72b0*/  @!P1 F2FP.PACK_AB R19, R53, R56 ;  /* 0x000000383513923e */ /* 0x000fe200000000ff */
[----:B------:R-:W-:Y:S01]  /*72c0*/  @!P1 HADD2.F32 R16, -RZ, R9.H1_H1 ;  /* 0x30000009ff109230 */ /* 0x000fe20000004100 */
[-C--:B------:R-:W-:Y:S01]  /*72d0*/  @!P1 FMUL.FTZ R9, R26, R8.reuse ;  /* 0x000000081a099220 */ /* 0x080fe20000410000 */
[----:B------:R-:W-:Y:S01]  /*72e0*/  @!P1 F2FP.PACK_AB R5, R6, R5 ;  /* 0x000000050605923e */ /* 0x000fe200000000ff */
[----:B------:R-:W-:Y:S02]  /*72f0*/  @!P1 FMUL.FTZ R47, R36, R15 ;  /* 0x0000000f242f9220 */ /* 0x000fe40000410000 */
[C---:B------:R-:W-:Y:S02]  /*7300*/  @!P1 FMUL.FTZ R8, R17.reuse, R8 ;  /* 0x0000000811089220 */ /* 0x040fe40000410000 */
[----:B------:R-:W-:Y:S01]  /*7310*/  @!P1 FFMA.FTZ R52, R17, R27, -R9 ;  /* 0x0000001b11349223 */ /* 0x000fe20000010809 */
[----:B------:R-:W-:Y:S01]  /*7320*/  @!P1 F2FP.PACK_AB R17, R57, R58 ;  /* 0x0000003a3911923e */ /* 0x000fe200000000ff */
[C---:B------:R-:W-:Y:S02]  /*7330*/  @!P1 FMUL.FTZ R9, R16.reuse, R15 ;  /* 0x0000000f10099220 */ /* 0x040fe40000410000 */
[----:B------:R-:W-:Y:S01]  /*7340*/  @!P1 FFMA.FTZ R15, R16, R42, -R47 ;  /* 0x0000002a100f9223 */ /* 0x000fe2000001082f */
[----:B------:R-:W-:Y:S01]  /*7350*/  @!P1 F2FP.PACK_AB R16, R59, R84 ;  /* 0x000000543b10923e */ /* 0x000fe200000000ff */
[----:B------:R-:W-:Y:S02]  /*7360*/  @!P1 FFMA.FTZ R8, R26, R27, R8 ;  /* 0x0000001b1a089223 */ /* 0x000fe40000010008 */
[----:B------:R-:W-:Y:S01]  /*7370*/  @!P1 FFMA.FTZ R9, R36, R42, R9 ;  /* 0x0000002a24099223 */ /* 0x000fe20000010009 */
[----:B------:R-:W-:Y:S01]  /*7380*/  @!P1 F2FP.PACK_AB R18, R15, R52 ;  /* 0x000000340f12923e */ /* 0x000fe200000000ff */
[----:B------:R-:W-:Y:S01]  /*7390*/  @!P1 FFMA.FTZ R10, R43, R44, R10 ;  /* 0x0000002c2b0a9223 */ /* 0x000fe2000001000a */
[----:B------:R-:W-:Y:S01]  /*73a0*/  @!P1 MOV R20, R16 ;  /* 0x0000001000149202 */ /* 0x000fe20000000f00 */
[----:B------:R-:W-:Y:S01]  /*73b0*/  @!P1 FFMA.FTZ R11, R45, R46, R11 ;  /* 0x0000002e2d0b9223 */ /* 0x000fe2000001000b */
[----:B------:R-:W-:Y:S01]  /*73c0*/  @!P1 MOV R22, R18 ;  /* 0x0000001200169202 */ /* 0x000fe20000000f00 */
[----:B------:R-:W-:Y:S01]  /*73d0*/  @!P1 IMAD.MOV.U32 R21, RZ, RZ, R17 ;  /* 0x000000ffff159224 */ /* 0x000fe200078e0011 */
[----:B------:R-:W-:Y:S01]  /*73e0*/  @!P1 F2FP.PACK_AB R15, R4, R3 ;  /* 0x00000003040f923e */ /* 0x000fe200000000ff */
[----:B------:R-:W-:Y:S01]  /*73f0*/  @!P1 IMAD.MOV.U32 R23, RZ, RZ, R19 ;  /* 0x000000ffff179224 */ /* 0x000fe200078e0013 */
[----:B------:R-:W-:Y:S01]  /*7400*/  @!P1 F2FP.PACK_AB R3, R11, R10 ;  /* 0x0000000a0b03923e */ /* 0x000fe200000000ff */
[----:B------:R-:W-:Y:S01]  /*7410*/  @!P1 IMAD.MOV.U32 R49, RZ, RZ, R5 ;  /* 0x000000ffff319224 */ /* 0x000fe200078e0005 */
[----:B------:R-:W-:Y:S02]  /*7420*/  @!P1 F2FP.PACK_AB R4, R9, R8 ;  /* 0x000000080904923e */ /* 0x000fe400000000ff */
[----:B------:R1:W-:Y:S01]  /*7430*/  ST.E.128 [R54.64], R20 ;  /* 0x0000001436007985 */ /* 0x0003e2000c101d08 */
[----:B------:R-:W-:Y:S01]  /*7440*/  @!P1 MOV R48, R15 ;  /* 0x0000000f00309202 */ /* 0x000fe20000000f00 */
[----:B------:R-:W-:Y:S01]  /*7450*/  @!P1 IMAD.MOV.U32 R51, RZ, RZ, R3 ;  /* 0x000000ffff339224 */ /* 0x000fe200078e0003 */
[----:B------:R-:W-:Y:S05]  /*7460*/  @!P1 MOV R50, R4 ;  /* 0x0000000400329202 */ /* 0x000fea0000000f00 */
[----:B------:R1:W-:Y:S02]  /*7470*/  @!P0 ST.E.128 [R86.64], R48 ;  /* 0x0000003056008985 */ /* 0x0003e4000c101d08 */
.L_x_371:
[----:B------:R-:W-:Y:S05]  /*7480*/  BSYNC B0 ;  /* 0x0000000000007941 */ /* 0x000fea0003800000 */
.L_x_370:
[----:B------:R1:W2:Y:S01]  /*7490*/  SHFL.IDX PT, R17, R91, 0x2, 0x181f ;  /* 0x00581f005b117f89 */ /* 0x0002a200000e0000 */
[----:B------:R-:W-:Y:S01]  /*74a0*/  ISETP.GE.OR P0, PT, R168, R90, P6 ;  /* 0x0000005aa800720c */ /* 0x000fe20003706670 */
[----:B------:R-:W-:Y:S02]  /*74b0*/  BSSY B0, `(.L_x_372) ;  /* 0x000007f000007945 */ /* 0x000fe40003800000 */
[----:B------:R1:W4:Y:S10]  /*74c0*/  SHFL.IDX PT, R16, R92, 0x2, 0x181f ;  /* 0x00581f005c107f89 */ /* 0x00033400000e0000 */
[----:B------:R-:W-:-:S05]  /*74d0*/  @P0 BRA `(.L_x_373) ;  /* 0x000007c000000947 */ /* 0x000fca0003800000 */
[----:B------:R-:W-:Y:S01]  /*74e0*/  SEL R3, R83, R75, !P2 ;  /* 0x0000004b53037207 */ /* 0x000fe20005000000 */
[----:B-1----:R-:W-:Y:S01]  /*74f0*/  LDS.128 R20, [R129+0x8100] ;  /* 0x0081000081147984 */ /* 0x002fe20000000c00 */
[C---:B------:R-:W-:Y:S01]  /*7500*/  IADD3 R6, R81.reuse, 0x40, RZ ;  /* 0x0000004051067810 */ /* 0x040fe20007ffe0ff */
[----:B------:R-:W-:Y:S01]  /*7510*/  @!P1 HADD2.F32 R27, -RZ, R71.H1_H1 ;  /* 0x30000047ff1b9230 */ /* 0x000fe20000004100 */
        /* <DEDUP_REMOVED lines=17> */
[----:B--2---:R-:W-:Y:S02]  /*7630*/  LEA.HI.X R51, R94, R17, R108, 0x1, P0 ;  /* 0x000000115e337211 */ /* 0x004fe400000f0c6c */
[----:B------:R-:W-:Y:S02]  /*7640*/  IADD3 R3, R3, R4, RZ ;  /* 0x0000000403037210 */ /* 0x000fe40007ffe0ff */
[----:B------:R-:W-:Y:S02]  /*7650*/  ISETP.GE.AND P0, PT, R5, c[0x0][0x1d4], PT ;  /* 0x0000750005007a0c */ /* 0x000fe40003f06270 */
[--C-:B------:R-:W-:Y:S01]  /*7660*/  @!P1 SHF.R.U32.HI R9, RZ, 0x10, R29.reuse ;  /* 0x00000010ff099819 */ /* 0x100fe2000001161d */
[----:B------:R-:W-:Y:S01]  /*7670*/  IMAD.SHL.U32 R3, R3, 0x2, RZ ;  /* 0x0000000203037824 */ /* 0x000fe200078e00ff */
[----:B------:R-:W-:Y:S02]  /*7680*/  @!P1 SHF.R.U64 R4, R28, 0x10, R29 ;  /* 0x000000101c049819 */ /* 0x000fe4000000121d */
[--C-:B------:R-:W-:Y:S02]  /*7690*/  @!P1 SHF.R.U64 R18, R60, 0x10, R61.reuse ;  /* 0x000000103c129819 */ /* 0x100fe4000000123d */
[----:B---3--:R-:W1:Y:S01]  /*76a0*/  LDS.128 R44, [R3+0x8100] ;  /* 0x00810000032c7984 */ /* 0x008e620000000c00 */
[----:B------:R-:W-:Y:S01]  /*76b0*/  @!P1 HADD2.F32 R4, -RZ, R4.H0_H0 ;  /* 0x20000004ff049230 */ /* 0x000fe20000004100 */
[----:B------:R-:W-:Y:S01]  /*76c0*/  @!P1 SHF.R.U32.HI R25, RZ, 0x10, R61 ;  /* 0x00000010ff199819 */ /* 0x000fe2000001163d */
[----:B------:R-:W-:Y:S01]  /*76d0*/  @!P1 HADD2.F32 R18, -RZ, R18.H0_H0 ;  /* 0x20000012ff129230 */ /* 0x000fe20000004100 */
[----:B------:R-:W-:Y:S01]  /*76e0*/  @!P1 SHF.R.U32.HI R11, RZ, 0x10, R31 ;  /* 0x00000010ff0b9819 */ /* 0x000fe2000001161f */
[----:B------:R-:W-:Y:S01]  /*76f0*/  @!P0 IMAD.WIDE R56, R5, 0x2, R16 ;  /* 0x0000000205388825 */ /* 0x000fe200078e0210 */
[----:B------:R-:W-:Y:S01]  /*7700*/  @!P1 HADD2.F32 R16, -RZ, R70.H0_H0 ;  /* 0x20000046ff109230 */ /* 0x000fe20000004100 */
[----:B------:R-:W-:Y:S01]  /*7710*/  @!P1 SHF.R.U64 R15, R30, 0x10, R31 ;  /* 0x000000101e0f9819 */ /* 0x000fe2000000121f */
[----:B------:R-:W-:Y:S01]  /*7720*/  @!P1 HADD2.F32 R25, -RZ, R25.H0_H0 ;  /* 0x20000019ff199230 */ /* 0x000fe20000004100 */
[--C-:B------:R-:W-:Y:S01]  /*7730*/  @!P1 SHF.R.U32.HI R26, RZ, 0x10, R63.reuse ;  /* 0x00000010ff1a9819 */ /* 0x100fe2000001163f */
[----:B------:R-:W-:Y:S01]  /*7740*/  @!P1 HADD2.F32 R31, -RZ, R71.H0_H0 ;  /* 0x20000047ff1f9230 */ /* 0x000fe20000004100 */
[----:B------:R-:W-:Y:S01]  /*7750*/  @!P1 SHF.R.U64 R29, R62, 0x10, R63 ;  /* 0x000000103e1d9819 */ /* 0x000fe2000000123f */
        /* <DEDUP_REMOVED lines=36> */
[----:B------:R-:W-:Y:S01]  /*79a0*/  @!P1 HADD2.F32 R37, -RZ, R26.H0_H0 ;  /* 0x2000001aff259230 */ /* 0x000fe20000004100 */
        /* <DEDUP_REMOVED lines=47> */
.L_x_373:
[----:B------:R-:W-:Y:S05]  /*7ca0*/  BSYNC B0 ;  /* 0x0000000000007941 */ /* 0x000fea0003800000 */
.L_x_372:
[----:B------:R1:W4:Y:S01]  /*7cb0*/  SHFL.IDX PT, R43, R91, 0x3, 0x181f ;  /* 0x00781f005b2b7f89 */ /* 0x00032200000e0000 */
[----:B------:R-:W-:Y:S03]  /*7cc0*/  ISETP.GE.OR P0, PT, R167, R90, P6 ;  /* 0x0000005aa700720c */ /* 0x000fe60003706670 */
[----:B------:R1:W3:Y:S10]  /*7cd0*/  SHFL.IDX PT, R42, R92, 0x3, 0x181f ;  /* 0x00781f005c2a7f89 */ /* 0x0002f400000e0000 */
[----:B------:R-:W-:-:S05]  /*7ce0*/  @P0 BRA `(.L_x_365) ;  /* 0x00000c1000000947 */ /* 0x000fca0003800000 */
[----:B------:R-:W-:Y:S01]  /*7cf0*/  SEL R3, R83, R75, !P2 ;  /* 0x0000004b53037207 */ /* 0x000fe20005000000 */
[----:B--2-4-:R-:W2:Y:S01]  /*7d00*/  LDS.128 R16, [R128+0x8100] ;  /* 0x0081000080107984 */ /* 0x014ea20000000c00 */
[C---:B------:R-:W-:Y:S01]  /*7d10*/  IADD3 R6, R81.reuse, 0x60, RZ ;  /* 0x0000006051067810 */ /* 0x040fe20007ffe0ff */
[--C-:B------:R-:W-:Y:S01]  /*7d20*/  @!P1 HADD2.F32 R28, -RZ, R72.reuse.H0_H0 ;  /* 0x20000048ff1c9230 */ /* 0x100fe20000004100 */
[----:B------:R-:W-:Y:S01]  /*7d30*/  SHF.R.S32.HI R4, RZ, 0x1f, R3 ;  /* 0x0000001fff047819 */ /* 0x000fe20000011403 */
[----:B------:R-:W-:Y:S01]  /*7d40*/  @!P1 HADD2.F32 R24, -RZ, R72.H1_H1 ;  /* 0x30000048ff189230 */ /* 0x000fe20000004100 */
[----:B------:R-:W-:Y:S01]  /*7d50*/  IADD3 R5, R81, 0x60, RZ ;  /* 0x0000006051057810 */ /* 0x000fe20007ffe0ff */
[----:B------:R-:W-:Y:S01]  /*7d60*/  IMAD.SHL.U32 R6, R6, 0x40, RZ ;  /* 0x0000004006067824 */ /* 0x000fe200078e00ff */
[----:B------:R-:W-:Y:S01]  /*7d70*/  LEA.HI R3, R4, R3, RZ, 0x4 ;  /* 0x0000000304037211 */ /* 0x000fe200078f20ff */
[--C-:B------:R-:W-:Y:S01]  /*7d80*/  @!P1 HADD2.F32 R36, -RZ, R73.reuse.H0_H0 ;  /* 0x20000049ff249230 */ /* 0x100fe20000004100 */
[----:B------:R-:W-:Y:S02]  /*7d90*/  SHF.L.U32 R5, R5, 0x6, RZ ;  /* 0x0000000605057819 */ /* 0x000fe400000006ff */
[----:B------:R-:W-:Y:S02]  /*7da0*/  LEA.HI.SX32 R3, R3, R74, 0x1c ;  /* 0x0000004a03037211 */ /* 0x000fe400078fe2ff */
[----:B------:R-:W-:Y:S02]  /*7db0*/  LOP3.LUT R6, R6, 0x1c0, RZ, 0xc0, !PT ;  /* 0x000001c006067812 */ /* 0x000fe400078ec0ff */
[----:B------:R-:W-:Y:S02]  /*7dc0*/  SHF.R.S32.HI R4, RZ, 0x1f, R3 ;  /* 0x0000001fff047819 */ /* 0x000fe40000011403 */
[----:B-1----:R-:W-:Y:S02]  /*7dd0*/  SHF.L.U32 R48, R3, 0x3, RZ ;  /* 0x0000000303307819 */ /* 0x002fe400000006ff */
[----:B------:R-:W-:Y:S02]  /*7de0*/  LEA.HI R4, R4, R3, RZ, 0x3 ;  /* 0x0000000304047211 */ /* 0x000fe400078f18ff */
[----:B------:R-:W-:Y:S02]  /*7df0*/  LOP3.LUT R5, R5, 0x1c0, RZ, 0xc0, !PT ;  /* 0x000001c005057812 */ /* 0x000fe400078ec0ff */
[----:B------:R-:W-:Y:S02]  /*7e00*/  SHF.R.S32.HI R3, RZ, 0x3, R4 ;  /* 0x00000003ff037819 */ /* 0x000fe40000011404 */
[----:B------:R-:W-:Y:S02]  /*7e10*/  LOP3.LUT R4, R6, 0x38, R48, 0xf8, !PT ;  /* 0x0000003806047812 */ /* 0x000fe400078ef830 */
[----:B------:R-:W-:Y:S01]  /*7e20*/  SHF.R.U32.HI R5, RZ, 0x3, R5 ;  /* 0x00000003ff057819 */ /* 0x000fe20000011605 */
[----:B------:R-:W-:Y:S01]  /*7e30*/  IMAD R3, R3, 0x1c00, R14 ;  /* 0x00001c0003037824 */ /* 0x000fe200078e020e */
[----:B---3--:R-:W-:Y:S02]  /*7e40*/  LEA R52, P0, R94, R42, 0x1 ;  /* 0x0000002a5e347211 */ /* 0x008fe400078008ff */
[----:B------:R-:W-:Y:S02]  /*7e50*/  LOP3.LUT R4, R4, R5, RZ, 0x3c, !PT ;  /* 0x0000000504047212 */ /* 0x000fe400078e3cff */
[----:B------:R-:W-:Y:S02]  /*7e60*/  LEA.HI.X R53, R94, R43, R108, 0x1, P0 ;  /* 0x0000002b5e357211 */ /* 0x000fe400000f0c6c */
[----:B------:R-:W-:Y:S02]  /*7e70*/  IADD3 R3, R3, R4, RZ ;  /* 0x0000000403037210 */ /* 0x000fe40007ffe0ff */
[----:B------:R-:W-:Y:S01]  /*7e80*/  @!P1 SHF.R.U64 R15, R32, 0x10, R33 ;  /* 0x00000010200f9819 */ /* 0x000fe20000001221 */
[----:B------:R-:W-:Y:S01]  /*7e90*/  @!P1 HADD2.F32 R32, -RZ, R73.H1_H1 ;  /* 0x30000049ff209230 */ /* 0x000fe20000004100 */
[--C-:B------:R-:W-:Y:S01]  /*7ea0*/  @!P1 SHF.R.U32.HI R22, RZ, 0x10, R35.reuse ;  /* 0x00000010ff169819 */ /* 0x100fe20000011623 */
[----:B------:R-:W-:Y:S01]  /*7eb0*/  IMAD.SHL.U32 R3, R3, 0x2, RZ ;  /* 0x0000000203037824 */ /* 0x000fe200078e00ff */
[----:B------:R-:W-:Y:S01]  /*7ec0*/  @!P1 SHF.R.U64 R20, R34, 0x10, R35 ;  /* 0x0000001022149819 */ /* 0x000fe20000001223 */
[----:B--2---:R-:W-:Y:S01]  /*7ed0*/  @!P1 IMAD.MOV.U32 R6, RZ, RZ, R17 ;  /* 0x000000ffff069224 */ /* 0x004fe200078e0011 */
[----:B------:R-:W-:Y:S01]  /*7ee0*/  @!P1 SHF.R.U32.HI R8, RZ, 0x10, R33 ;  /* 0x00000010ff089819 */ /* 0x000fe20000011621 */
[----:B------:R-:W-:Y:S01]  /*7ef0*/  @!P1 HADD2.F32 R22, -RZ, R22.H0_H0 ;  /* 0x20000016ff169230 */ /* 0x000fe20000004100 */
[----:B------:R1:W2:Y:S01]  /*7f00*/  LDS.128 R44, [R3+0x8100] ;  /* 0x00810000032c7984 */ /* 0x0002a20000000c00 */
[--C-:B------:R-:W-:Y:S01]  /*7f10*/  @!P1 SHF.R.U32.HI R10, RZ, 0x10, R65.reuse ;  /* 0x00000010ff0a9819 */ /* 0x100fe20000011641 */
[----:B------:R-:W-:Y:S01]  /*7f20*/  @!P1 HADD2.F32 R4, -RZ, R6.H0_H0 ;  /* 0x20000006ff049230 */ /* 0x000fe20000004100 */
[----:B------:R-:W-:Y:S02]  /*7f30*/  @!P1 SHF.R.U64 R26, R64, 0x10, R65 ;  /* 0x00000010401a9819 */ /* 0x000fe40000001241 */
[--C-:B------:R-:W-:Y:S01]  /*7f40*/  @!P1 SHF.R.U32.HI R31, RZ, 0x10, R67.reuse ;  /* 0x00000010ff1f9819 */ /* 0x100fe20000011643 */
[----:B------:R-:W-:Y:S01]  /*7f50*/  @!P1 HADD2.F32 R30, -RZ, R10.H0_H0 ;  /* 0x2000000aff1e9230 */ /* 0x000fe20000004100 */
[----:B------:R-:W-:Y:S01]  /*7f60*/  @!P1 SHF.R.U64 R34, R66, 0x10, R67 ;  /* 0x0000001042229819 */ /* 0x000fe20000001243 */
[----:B------:R-:W-:Y:S01]  /*7f70*/  @!P1 HADD2.F32 R26, -RZ, R26.H0_H0 ;  /* 0x2000001aff1a9230 */ /* 0x000fe20000004100 */
[----:B------:R-:W-:Y:S01]  /*7f80*/  ISETP.GE.AND P0, PT, R48, c[0x0][0x1d4], PT ;  /* 0x0000750030007a0c */ /* 0x000fe20003f06270 */
[----:B------:R-:W-:Y:S02]  /*7f90*/  @!P1 HADD2.F32 R38, -RZ, R31.H0_H0 ;  /* 0x2000001fff269230 */ /* 0x000fe40000004100 */
[----:B------:R-:W-:Y:S02]  /*7fa0*/  @!P1 HADD2.F32 R34, -RZ, R34.H0_H0 ;  /* 0x20000022ff229230 */ /* 0x000fe40000004100 */
[----:B-1----:R-:W-:Y:S05]  /*7fb0*/  @!P1 HADD2.F32 R3, -RZ, R39.H0_H0 ;  /* 0x20000027ff039230 */ /* 0x002fea0000004100 */
[C---:B------:R-:W-:Y:S02]  /*7fc0*/  @!P1 FMUL.FTZ R5, R4.reuse, R3 ;  /* 0x0000000304059220 */ /* 0x040fe40000410000 */
[----:B--2---:R-:W-:Y:S01]  /*7fd0*/  @!P1 IMAD.MOV.U32 R33, RZ, RZ, R46 ;  /* 0x000000ffff219224 */ /* 0x004fe200078e002e */
[----:B------:R-:W-:Y:S02]  /*7fe0*/  @!P1 MOV R9, R45 ;  /* 0x0000002d00099202 */ /* 0x000fe40000000f00 */
[----:B------:R-:W-:Y:S02]  /*7ff0*/  @!P1 MOV R21, R44 ;  /* 0x0000002c00159202 */ /* 0x000fe40000000f00 */
[----:B------:R-:W-:Y:S01]  /*8000*/  @!P1 MOV R37, R47 ;  /* 0x0000002f00259202 */ /* 0x000fe20000000f00 */
[--C-:B------:R-:W-:Y:S02]  /*8010*/  @!P1 HADD2.F32 R27, -RZ, R9.reuse.H0_H0 ;  /* 0x20000009ff1b9230 */ /* 0x100fe40000004100 */
[----:B------:R-:W-:Y:S02]  /*8020*/  @!P1 HADD2.F32 R29, -RZ, R9.H1_H1 ;  /* 0x30000009ff1d9230 */ /* 0x000fe40000004100 */
[----:B------:R-:W-:Y:S01]  /*8030*/  @!P1 HADD2.F32 R23, -RZ, R21.H0_H0 ;  /* 0x20000015ff179230 */ /* 0x000fe20000004100 */
[----:B------:R-:W-:Y:S01]  /*8040*/  @!P1 FMUL.FTZ R11, R27, R3 ;  /* 0x000000031b0b9220 */ /* 0x000fe20000410000 */
[----:B------:R-:W-:Y:S02]  /*8050*/  @!P1 HADD2.F32 R3, -RZ, R8.H0_H0 ;  /* 0x20000008ff039230 */ /* 0x000fe40000004100 */
[----:B------:R-:W-:Y:S01]  /*8060*/  @!P1 HADD2.F32 R8, -RZ, R6.H1_H1 ;  /* 0x30000006ff089230 */ /* 0x000fe20000004100 */
[----:B------:R-:W-:Y:S01]  /*8070*/  @!P1 FFMA.FTZ R56, R4, R28, -R11 ;  /* 0x0000001c04389223 */ /* 0x000fe2000001080b */
[----:B------:R-:W-:Y:S01]  /*8080*/  @!P1 HADD2.F32 R4, -RZ, R39.H1_H1 ;  /* 0x30000027ff049230 */ /* 0x000fe20000004100 */
[----:B------:R-:W-:Y:S01]  /*8090*/  @!P1 IMAD.MOV.U32 R11, RZ, RZ, R16 ;  /* 0x000000ffff0b9224 */ /* 0x000fe200078e0010 */
[--C-:B------:R-:W-:Y:S01]  /*80a0*/  @!P1 HADD2.F32 R35, -RZ, R37.reuse.H0_H0 ;  /* 0x20000025ff239230 */ /* 0x100fe20000004100 */
[-C--:B------:R-:W-:Y:S01]  /*80b0*/  @!P1 FMUL.FTZ R10, R29, R3.reuse ;  /* 0x000000031d0a9220 */ /* 0x080fe20000410000 */
[----:B------:R-:W-:Y:S01]  /*80c0*/  @!P1 HADD2.F32 R37, -RZ, R37.H1_H1 ;  /* 0x30000025ff259230 */ /* 0x000fe20000004100 */
[----:B------:R-:W-:Y:S01]  /*80d0*/  @!P1 FMUL.FTZ R25, R23, R4 ;  /* 0x0000000417199220 */ /* 0x000fe20000410000 */
[----:B------:R-:W-:Y:S01]  /*80e0*/  @!P1 HADD2.F32 R9, -RZ, R11.H0_H0 ;  /* 0x2000000bff099230 */ /* 0x000fe20000004100 */
[C---:B------:R-:W-:Y:S01]  /*80f0*/  @!P1 FMUL.FTZ R6, R8.reuse, R3 ;  /* 0x0000000308069220 */ /* 0x040fe20000410000 */
[----:B------:R-:W-:Y:S01]  /*8100*/  @!P1 HADD2.F32 R31, -RZ, R33.H0_H0 ;  /* 0x20000021ff1f9230 */ /* 0x000fe20000004100 */
[----:B------:R-:W-:Y:S01]  /*8110*/  @!P1 FFMA.FTZ R55, R8, R30, -R10 ;  /* 0x0000001e08379223 */ /* 0x000fe2000001080a */
[----:B------:R-:W-:Y:S01]  /*8120*/  @!P1 HADD2.F32 R10, -RZ, R40.H0_H0 ;  /* 0x20000028ff0a9230 */ /* 0x000fe20000004100 */
[C---:B------:R-:W-:Y:S01]  /*8130*/  @!P1 FMUL.FTZ R3, R9.reuse, R4 ;  /* 0x0000000409039220 */ /* 0x040fe20000410000 */
[----:B------:R-:W-:Y:S01]  /*8140*/  @!P1 HADD2.F32 R4, -RZ, R15.H0_H0 ;  /* 0x2000000fff049230 */ /* 0x000fe20000004100 */
[----:B------:R-:W-:Y:S01]  /*8150*/  @!P1 IMAD.MOV.U32 R15, RZ, RZ, R19 ;  /* 0x000000ffff0f9224 */ /* 0x000fe200078e0013 */
[----:B------:R-:W-:Y:S01]  /*8160*/  @!P1 HADD2.F32 R8, -RZ, R11.H1_H1 ;  /* 0x3000000bff089230 */ /* 0x000fe20000004100 */
[----:B------:R-:W-:Y:S01]  /*8170*/  @!P1 FFMA.FTZ R54, R9, R24, -R25 ;  /* 0x0000001809369223 */ /* 0x000fe20000010819 */
[----:B------:R-:W-:Y:S01]  /*8180*/  @!P1 HADD2.F32 R25, -RZ, R21.H1_H1 ;  /* 0x30000015ff199230 */ /* 0x000fe20000004100 */
[----:B------:R-:W-:Y:S01]  /*8190*/  @!P1 FMUL.FTZ R11, R35, R10 ;  /* 0x0000000a230b9220 */ /* 0x000fe20000410000 */
[--C-:B------:R-:W-:Y:S01]  /*81a0*/  @!P1 HADD2.F32 R9, -RZ, R15.reuse.H0_H0 ;  /* 0x2000000fff099230 */ /* 0x100fe20000004100 */
[----:B------:R-:W-:Y:S01]  /*81b0*/  @!P1 FMUL.FTZ R39, R37, R22 ;  /* 0x0000001625279220 */ /* 0x000fe20000410000 */
[----:B------:R-:W-:Y:S01]  /*81c0*/  @!P1 HADD2.F32 R15, -RZ, R15.H1_H1 ;  /* 0x3000000fff0f9230 */ /* 0x000fe20000004100 */
[----:B------:R-:W-:Y:S01]  /*81d0*/  @!P1 FMUL.FTZ R21, R25, R4 ;  /* 0x0000000419159220 */ /* 0x000fe20000410000 */
[----:B------:R-:W-:Y:S01]  /*81e0*/  @!P1 HADD2.F32 R33, -RZ, R33.H1_H1 ;  /* 0x30000021ff219230 */ /* 0x000fe20000004100 */
[C---:B------:R-:W-:Y:S02]  /*81f0*/  @!P1 FMUL.FTZ R10, R9.reuse, R10 ;  /* 0x0000000a090a9220 */ /* 0x040fe40000410000 */
[----:B------:R-:W-:Y:S01]  /*8200*/  @!P1 FFMA.FTZ R50, R9, R36, -R11 ;  /* 0x0000002409329223 */ /* 0x000fe2000001080b */
[----:B------:R-:W-:Y:S01]  /*8210*/  @!P1 MOV R9, R18 ;  /* 0x0000001200099202 */ /* 0x000fe20000000f00 */
[C---:B------:R-:W-:Y:S01]  /*8220*/  @!P1 FMUL.FTZ R4, R8.reuse, R4 ;  /* 0x0000000408049220 */ /* 0x040fe20000410000 */
[----:B------:R-:W-:Y:S01]  /*8230*/  @!P1 HADD2.F32 R11, -RZ, R20.H0_H0 ;  /* 0x20000014ff0b9230 */ /* 0x000fe20000004100 */
[----:B------:R-:W-:Y:S01]  /*8240*/  @!P1 FFMA.FTZ R51, R8, R26, -R21 ;  /* 0x0000001a08339223 */ /* 0x000fe20000010815 */
[----:B------:R-:W-:Y:S01]  /*8250*/  @!P1 HADD2.F32 R8, -RZ, R40.H1_H1 ;  /* 0x30000028ff089230 */ /* 0x000fe20000004100 */
[----:B------:R-:W-:Y:S01]  /*8260*/  @!P1 FFMA.FTZ R39, R15, R38, -R39 ;  /* 0x000000260f279223 */ /* 0x000fe20000010827 */
[--C-:B------:R-:W-:Y:S01]  /*8270*/  @!P1 HADD2.F32 R21, -RZ, R9.reuse.H0_H0 ;  /* 0x20000009ff159230 */ /* 0x100fe20000004100 */
[-C--:B------:R-:W-:Y:S01]  /*8280*/  @!P1 FMUL.FTZ R40, R33, R11.reuse ;  /* 0x0000000b21289220 */ /* 0x080fe20000410000 */
[----:B------:R-:W-:Y:S01]  /*8290*/  @!P1 HADD2.F32 R20, -RZ, R9.H1_H1 ;  /* 0x30000009ff149230 */ /* 0x000fe20000004100 */
[-C--:B------:R-:W-:Y:S02]  /*82a0*/  @!P1 FMUL.FTZ R9, R31, R8.reuse ;  /* 0x000000081f099220 */ /* 0x080fe40000410000 */
[C---:B------:R-:W-:Y:S02]  /*82b0*/  @!P1 FMUL.FTZ R8, R21.reuse, R8 ;  /* 0x0000000815089220 */ /* 0x040fe40000410000 */
[----:B------:R-:W-:Y:S01]  /*82c0*/  @!P1 FFMA.FTZ R49, R21, R32, -R9 ;  /* 0x0000002015319223 */ /* 0x000fe20000010809 */
[----:B------:R-:W-:Y:S01]  /*82d0*/  @!P1 F2FP.PACK_AB R21, R51, R54 ;  /* 0x000000363315923e */ /* 0x000fe200000000ff */
[C---:B------:R-:W-:Y:S02]  /*82e0*/  @!P1 FFMA.FTZ R40, R20.reuse, R34, -R40 ;  /* 0x0000002214289223 */ /* 0x040fe40000010828 */
[----:B------:R-:W-:Y:S01]  /*82f0*/  @!P1 FMUL.FTZ R9, R20, R11 ;  /* 0x0000000b14099220 */ /* 0x000fe20000410000 */
[----:B------:R-:W-:Y:S01]  /*8300*/  @!P1 MOV R16, R21 ;  /* 0x0000001500109202 */ /* 0x000fe20000000f00 */
[----:B------:R-:W-:Y:S01]  /*8310*/  @!P1 FMUL.FTZ R11, R15, R22 ;  /* 0x000000160f0b9220 */ /* 0x000fe20000410000 */
[----:B------:R-:W-:Y:S01]  /*8320*/  @!P1 F2FP.PACK_AB R22, R55, R56 ;  /* 0x000000383716923e */ /* 0x000fe200000000ff */
[----:B------:R-:W-:Y:S01]  /*8330*/  @!P1 FFMA.FTZ R3, R23, R24, R3 ;  /* 0x0000001817039223 */ /* 0x000fe20000010003 */
[----:B------:R-:W-:Y:S01]  /*8340*/  @!P1 F2FP.PACK_AB R20, R39, R50 ;  /* 0x000000322714923e */ /* 0x000fe200000000ff */
[----:B------:R-:W-:Y:S01]  /*8350*/  @!P1 FFMA.FTZ R4, R25, R26, R4 ;  /* 0x0000001a19049223 */ /* 0x000fe20000010004 */
[----:B------:R-:W-:Y:S01]  /*8360*/  @!P1 F2FP.PACK_AB R15, R40, R49 ;  /* 0x00000031280f923e */ /* 0x000fe200000000ff */
[----:B------:R-:W-:Y:S02]  /*8370*/  @!P1 IMAD.MOV.U32 R17, RZ, RZ, R22 ;  /* 0x000000ffff119224 */ /* 0x000fe400078e0016 */
[----:B------:R-:W-:Y:S01]  /*8380*/  @!P1 IMAD.MOV.U32 R19, RZ, RZ, R20 ;  /* 0x000000ffff139224 */ /* 0x000fe200078e0014 */
[----:B------:R-:W-:Y:S01]  /*8390*/  @!P1 MOV R18, R15 ;  /* 0x0000000f00129202 */ /* 0x000fe20000000f00 */
[----:B------:R-:W-:Y:S01]  /*83a0*/  @!P1 FFMA.FTZ R5, R27, R28, R5 ;  /* 0x0000001c1b059223 */ /* 0x000fe20000010005 */
[----:B------:R-:W-:Y:S01]  /*83b0*/  @!P1 F2FP.PACK_AB R15, R4, R3 ;  /* 0x00000003040f923e */ /* 0x000fe200000000ff */
[----:B------:R-:W-:Y:S02]  /*83c0*/  @!P1 FFMA.FTZ R6, R29, R30, R6 ;  /* 0x0000001e1d069223 */ /* 0x000fe40000010006 */
[----:B------:R-:W-:Y:S01]  /*83d0*/  @!P1 FFMA.FTZ R8, R31, R32, R8 ;  /* 0x000000201f089223 */ /* 0x000fe20000010008 */
[----:B------:R-:W-:Y:S01]  /*83e0*/  @!P1 MOV R44, R15 ;  /* 0x0000000f002c9202 */ /* 0x000fe20000000f00 */
[----:B------:R-:W-:Y:S01]  /*83f0*/  @!P1 FFMA.FTZ R9, R33, R34, R9 ;  /* 0x0000002221099223 */ /* 0x000fe20000010009 */
[----:B------:R1:W-:Y:S01]  /*8400*/  ST.E.128 [R52.64], R16 ;  /* 0x0000001034007985 */ /* 0x0003e2000c101d08 */
[----:B------:R-:W-:Y:S01]  /*8410*/  @!P1 F2FP.PACK_AB R5, R6, R5 ;  /* 0x000000050605923e */ /* 0x000fe200000000ff */
[----:B------:R-:W-:Y:S02]  /*8420*/  @!P1 FFMA.FTZ R10, R35, R36, R10 ;  /* 0x00000024230a9223 */ /* 0x000fe4000001000a */
[----:B------:R-:W-:Y:S01]  /*8430*/  @!P1 F2FP.PACK_AB R4, R9, R8 ;  /* 0x000000080904923e */ /* 0x000fe200000000ff */
[----:B------:R-:W-:Y:S02]  /*8440*/  @!P1 FFMA.FTZ R11, R37, R38, R11 ;  /* 0x00000026250b9223 */ /* 0x000fe4000001000b */
[----:B------:R-:W-:Y:S01]  /*8450*/  @!P1 IMAD.MOV.U32 R45, RZ, RZ, R5 ;  /* 0x000000ffff2d9224 */ /* 0x000fe200078e0005 */
[----:B------:R-:W-:Y:S02]  /*8460*/  @!P1 MOV R46, R4 ;  /* 0x00000004002e9202 */ /* 0x000fe40000000f00 */
[----:B------:R-:W-:Y:S05]  /*8470*/  @!P1 F2FP.PACK_AB R3, R11, R10 ;  /* 0x0000000a0b03923e */ /* 0x000fea00000000ff */
[----:B------:R-:W-:Y:S01]  /*8480*/  @!P1 IMAD.MOV.U32 R47, RZ, RZ, R3 ;  /* 0x000000ffff2f9224 */ /* 0x000fe200078e0003 */
[----:B------:R-:W-:-:S05]  /*8490*/  @P0 BRA `(.L_x_365) ;  /* 0x0000046000000947 */ /* 0x000fca0003800000 */
[C---:B------:R-:W-:Y:S04]  /*84a0*/  LEA R4, P0, R48.reuse, R42, 0x1 ;  /* 0x0000002a30047211 */ /* 0x040fe800078008ff */
[----:B------:R-:W-:Y:S05]  /*84b0*/  LEA.HI.X.SX32 R5, R48, R43, 0x1, P0 ;  /* 0x0000002b30057211 */ /* 0x000fea00000f0eff */
[----:B------:R2:W-:Y:S01]  /*84c0*/  ST.E.128 [R4.64], R44 ;  /* 0x0000002c04007985 */ /* 0x0005e2000c101d08 */
[----:B------:R-:W-:-:S05]  /*84d0*/  BRA `(.L_x_365) ;  /* 0x0000042000007947 */ /* 0x000fca0003800000 */
.L_x_343:
[----:B------:R1:W2:Y:S01]  /*84e0*/  SHFL.IDX PT, R5, R91, RZ, 0x181f ;  /* 0x00181fff5b057589 */ /* 0x0002a200000e0000 */
[----:B------:R-:W-:Y:S01]  /*84f0*/  IMAD R3, R41, -0x70, R2 ;  /* 0xffffff9029037824 */ /* 0x000fe200078e0202 */
[----:B------:R-:W-:Y:S02]  /*8500*/  BSSY B0, `(.L_x_374) ;  /* 0x0000011000007945 */ /* 0x000fe40003800000 */
[----:B------:R1:W3:Y:S02]  /*8510*/  SHFL.IDX PT, R4, R92, RZ, 0x181f ;  /* 0x00181fff5c047589 */ /* 0x0002e400000e0000 */
[----:B------:R-:W-:Y:S04]  /*8520*/  IMNMX R90, R3, 0x70, PT ;  /* 0x00000070035a7817 */ /* 0x000fe80003800200 */
[----:B------:R-:W-:Y:S04]  /*8530*/  IADD3 R3, -R81, R90, RZ ;  /* 0x0000005a51037210 */ /* 0x000fe80007ffe1ff */
[----:B------:R-:W-:Y:S11]  /*8540*/  ISETP.GE.AND P0, PT, R3, 0x1, PT ;  /* 0x000000010300780c */ /* 0x000ff60003f06270 */
[----:B------:R-:W-:Y:S02]  /*8550*/  @!UPT UIADD3 URZ, URZ, URZ, URZ ;  /* 0x0000003f3f3ff290 */ /* 0x000fe4000fffe03f */
[----:B------:R-:W-:-:S05]  /*8560*/  @!P0 BRA `(.L_x_375) ;  /* 0x000000a000008947 */ /* 0x000fca0003800000 */
[----:B-12---:R-:W1:Y:S01]  /*8570*/  @!P6 LDS.128 R16, [R213+0x8100] ;  /* 0x00810000d510e984 */ /* 0x006e620000000c00 */
[CC--:B---3--:R-:W-:Y:S04]  /*8580*/  @!P6 LEA R8, P0, R76.reuse, R4.reuse, 0x1 ;  /* 0x000000044c08e211 */ /* 0x0c8fe800078008ff */
[-C--:B------:R-:W-:Y:S02]  /*8590*/  @!P6 LEA.HI.X R9, R76, R5.reuse, R77, 0x1, P0 ;  /* 0x000000054c09e211 */ /* 0x080fe400000f0c4d */
[C---:B------:R-:W-:Y:S11]  /*85a0*/  ISETP.GE.AND P0, PT, R212.reuse, c[0x0][0x1d4], PT ;  /* 0x00007500d4007a0c */ /* 0x040ff60003f06270 */
[----:B------:R-:W-:Y:S02]  /*85b0*/  @!UPT UIADD3 URZ, URZ, URZ, URZ ;  /* 0x0000003f3f3ff290 */ /* 0x000fe4000fffe03f */
[C---:B------:R-:W-:Y:S04]  /*85c0*/  @!P0 LEA R4, P1, R212.reuse, R4, 0x1 ;  /* 0x00000004d4048211 */ /* 0x040fe800078208ff */
[----:B------:R-:W-:Y:S01]  /*85d0*/  @!P0 LEA.HI.X R5, R212, R5, R231, 0x1, P1 ;  /* 0x00000005d4058211 */ /* 0x000fe200008f0ce7 */
[----:B-1----:R-:W-:Y:S04]  /*85e0*/  @!P6 ST.E.128 [R8.64], R16 ;  /* 0x000000100800e985 */ /* 0x002fe8000c101d08 */
[----:B------:R-:W1:Y:S04]  /*85f0*/  @!P0 LDS.128 R8, [R213+0xb900] ;  /* 0x00b90000d5088984 */ /* 0x000e680000000c00 */
[----:B-1----:R1:W-:Y:S02]  /*8600*/  @!P0 ST.E.128 [R4.64], R8 ;  /* 0x0000000804008985 */ /* 0x0023e4000c101d08 */
.L_x_375:
[----:B-12---:R-:W-:Y:S05]  /*8610*/  BSYNC B0 ;  /* 0x0000000000007941 */ /* 0x006fea0003800000 */
.L_x_374:
[----:B------:R1:W2:Y:S01]  /*8620*/  SHFL.IDX PT, R5, R91, 0x1, 0x181f ;  /* 0x00381f005b057f89 */ /* 0x0002a200000e0000 */
[----:B------:R-:W-:Y:S01]  /*8630*/  ISETP.GE.AND P0, PT, R3, 0x21, PT ;  /* 0x000000210300780c */ /* 0x000fe20003f06270 */
[----:B------:R-:W-:Y:S02]  /*8640*/  BSSY B0, `(.L_x_376) ;  /* 0x000000d000007945 */ /* 0x000fe40003800000 */
[----:B---3--:R1:W3:Y:S10]  /*8650*/  SHFL.IDX PT, R4, R92, 0x1, 0x181f ;  /* 0x00381f005c047f89 */ /* 0x0082f400000e0000 */
[----:B------:R-:W-:-:S05]  /*8660*/  @!P0 BRA `(.L_x_377) ;  /* 0x000000a000008947 */ /* 0x000fca0003800000 */
[----:B------:R-:W4:Y:S01]  /*8670*/  @!P6 LDS.128 R16, [R213+0x9100] ;  /* 0x00910000d510e984 */ /* 0x000f220000000c00 */
[CC--:B---3--:R-:W-:Y:S04]  /*8680*/  @!P6 LEA R8, P0, R76.reuse, R4.reuse, 0x1 ;  /* 0x000000044c08e211 */ /* 0x0c8fe800078008ff */
[-C--:B--2---:R-:W-:Y:S02]  /*8690*/  @!P6 LEA.HI.X R9, R76, R5.reuse, R77, 0x1, P0 ;  /* 0x000000054c09e211 */ /* 0x084fe400000f0c4d */
[C---:B------:R-:W-:Y:S11]  /*86a0*/  ISETP.GE.AND P0, PT, R212.reuse, c[0x0][0x1d4], PT ;  /* 0x00007500d4007a0c */ /* 0x040ff60003f06270 */
[----:B------:R-:W-:Y:S02]  /*86b0*/  @!UPT UIADD3 URZ, URZ, URZ, URZ ;  /* 0x0000003f3f3ff290 */ /* 0x000fe4000fffe03f */
[C---:B------:R-:W-:Y:S04]  /*86c0*/  @!P0 LEA R4, P1, R212.reuse, R4, 0x1 ;  /* 0x00000004d4048211 */ /* 0x040fe800078208ff */
[----:B------:R-:W-:Y:S01]  /*86d0*/  @!P0 LEA.HI.X R5, R212, R5, R231, 0x1, P1 ;  /* 0x00000005d4058211 */ /* 0x000fe200008f0ce7 */
[----:B----4-:R-:W-:Y:S04]  /*86e0*/  @!P6 ST.E.128 [R8.64], R16 ;  /* 0x000000100800e985 */ /* 0x010fe8000c101d08 */
[----:B------:R-:W2:Y:S04]  /*86f0*/  @!P0 LDS.128 R8, [R213+0xc900] ;  /* 0x00c90000d5088984 */ /* 0x000ea80000000c00 */
[----:B--2---:R2:W-:Y:S02]  /*8700*/  @!P0 ST.E.128 [R4.64], R8 ;  /* 0x0000000804008985 */ /* 0x0045e4000c101d08 */
.L_x_377:
[----:B------:R-:W-:Y:S05]  /*8710*/  BSYNC B0 ;  /* 0x0000000000007941 */ /* 0x000fea0003800000 */
.L_x_376:
[----:B--2---:R2:W4:Y:S01]  /*8720*/  SHFL.IDX PT, R5, R91, 0x2, 0x181f ;  /* 0x00581f005b057f89 */ /* 0x00452200000e0000 */
[----:B------:R-:W-:Y:S01]  /*8730*/  ISETP.GE.AND P0, PT, R3, 0x41, PT ;  /* 0x000000410300780c */ /* 0x000fe20003f06270 */
[----:B------:R-:W-:Y:S02]  /*8740*/  BSSY B0, `(.L_x_378) ;  /* 0x000000d000007945 */ /* 0x000fe40003800000 */
[----:B---3--:R2:W3:Y:S10]  /*8750*/  SHFL.IDX PT, R4, R92, 0x2, 0x181f ;  /* 0x00581f005c047f89 */ /* 0x0084f400000e0000 */
[----:B------:R-:W-:-:S05]  /*8760*/  @!P0 BRA `(.L_x_379) ;  /* 0x000000a000008947 */ /* 0x000fca0003800000 */
[----:B------:R-:W5:Y:S01]  /*8770*/  @!P6 LDS.128 R16, [R213+0xa100] ;  /* 0x00a10000d510e984 */ /* 0x000f620000000c00 */
[CC--:B---3--:R-:W-:Y:S04]  /*8780*/  @!P6 LEA R8, P0, R76.reuse, R4.reuse, 0x1 ;  /* 0x000000044c08e211 */ /* 0x0c8fe800078008ff */
[-C--:B----4-:R-:W-:Y:S02]  /*8790*/  @!P6 LEA.HI.X R9, R76, R5.reuse, R77, 0x1, P0 ;  /* 0x000000054c09e211 */ /* 0x090fe400000f0c4d */
[C---:B------:R-:W-:Y:S11]  /*87a0*/  ISETP.GE.AND P0, PT, R212.reuse, c[0x0][0x1d4], PT ;  /* 0x00007500d4007a0c */ /* 0x040ff60003f06270 */
[----:B------:R-:W-:Y:S02]  /*87b0*/  @!UPT UIADD3 URZ, URZ, URZ, URZ ;  /* 0x0000003f3f3ff290 */ /* 0x000fe4000fffe03f */
[C---:B------:R-:W-:Y:S04]  /*87c0*/  @!P0 LEA R4, P1, R212.reuse, R4, 0x1 ;  /* 0x00000004d4048211 */ /* 0x040fe800078208ff */
[----:B------:R-:W-:Y:S01]  /*87d0*/  @!P0 LEA.HI.X R5, R212, R5, R231, 0x1, P1 ;  /* 0x00000005d4058211 */ /* 0x000fe200008f0ce7 */
[----:B-----5:R-:W-:Y:S04]  /*87e0*/  @!P6 ST.E.128 [R8.64], R16 ;  /* 0x000000100800e985 */ /* 0x020fe8000c101d08 */
[----:B------:R-:W3:Y:S04]  /*87f0*/  @!P0 LDS.128 R8, [R213+0xd900] ;  /* 0x00d90000d5088984 */ /* 0x000ee80000000c00 */
[----:B---3--:R3:W-:Y:S02]  /*8800*/  @!P0 ST.E.128 [R4.64], R8 ;  /* 0x0000000804008985 */ /* 0x0087e4000c101d08 */
.L_x_379:
[----:B------:R-:W-:Y:S05]  /*8810*/  BSYNC B0 ;  /* 0x0000000000007941 */ /* 0x000fea0003800000 */
.L_x_378:
[----:B---34-:R3:W4:Y:S01]  /*8820*/  SHFL.IDX PT, R5, R91, 0x3, 0x181f ;  /* 0x00781f005b057f89 */ /* 0x01872200000e0000 */
[----:B------:R-:W-:Y:S03]  /*8830*/  ISETP.GE.AND P0, PT, R3, 0x61, PT ;  /* 0x000000610300780c */ /* 0x000fe60003f06270 */
[----:B------:R3:W1:Y:S10]  /*8840*/  SHFL.IDX PT, R4, R92, 0x3, 0x181f ;  /* 0x00781f005c047f89 */ /* 0x00067400000e0000 */
[----:B------:R-:W-:-:S05]  /*8850*/  @!P0 BRA `(.L_x_365) ;  /* 0x000000a000008947 */ /* 0x000fca0003800000 */
[----:B------:R-:W5:Y:S01]  /*8860*/  @!P6 LDS.128 R16, [R213+0xb100] ;  /* 0x00b10000d510e984 */ /* 0x000f620000000c00 */
[CC--:B-1----:R-:W-:Y:S04]  /*8870*/  @!P6 LEA R8, P0, R76.reuse, R4.reuse, 0x1 ;  /* 0x000000044c08e211 */ /* 0x0c2fe800078008ff */
[-C--:B----4-:R-:W-:Y:S02]  /*8880*/  @!P6 LEA.HI.X R9, R76, R5.reuse, R77, 0x1, P0 ;  /* 0x000000054c09e211 */ /* 0x090fe400000f0c4d */
[C---:B------:R-:W-:Y:S11]  /*8890*/  ISETP.GE.AND P0, PT, R212.reuse, c[0x0][0x1d4], PT ;  /* 0x00007500d4007a0c */ /* 0x040ff60003f06270 */
[----:B------:R-:W-:Y:S02]  /*88a0*/  @!UPT UIADD3 URZ, URZ, URZ, URZ ;  /* 0x0000003f3f3ff290 */ /* 0x000fe4000fffe03f */
[C---:B------:R-:W-:Y:S04]  /*88b0*/  @!P0 LEA R4, P1, R212.reuse, R4, 0x1 ;  /* 0x00000004d4048211 */ /* 0x040fe800078208ff */
[----:B------:R-:W-:Y:S01]  /*88c0*/  @!P0 LEA.HI.X R5, R212, R5, R231, 0x1, P1 ;  /* 0x00000005d4058211 */ /* 0x000fe200008f0ce7 */
[----:B-----5:R-:W-:Y:S04]  /*88d0*/  @!P6 ST.E.128 [R8.64], R16 ;  /* 0x000000100800e985 */ /* 0x020fe8000c101d08 */
[----:B------:R-:W1:Y:S04]  /*88e0*/  @!P0 LDS.128 R8, [R213+0xe900] ;  /* 0x00e90000d5088984 */ /* 0x000e680000000c00 */
[----:B-1----:R1:W-:Y:S02]  /*88f0*/  @!P0 ST.E.128 [R4.64], R8 ;  /* 0x0000000804008985 */ /* 0x0023e4000c101d08 */
.L_x_365:
[----:B------:R-:W-:Y:S05]  /*8900*/  BSYNC B2 ;  /* 0x0000000000027941 */ /* 0x000fea0003800000 */
.L_x_342:
[----:B------:R-:W-:Y:S01]  /*8910*/  IMAD.IADD R3, R90, 0x1, -R81 ;  /* 0x000000015a037824 */ /* 0x000fe200078e0a51 */
[----:B-1----:R-:W-:Y:S01]  /*8920*/  P2R R24, PR, RZ, 0x4 ;  /* 0x00000004ff187803 */ /* 0x002fe20000000000 */
[----:B------:R-:W-:Y:S01]  /*8930*/  IMAD.WIDE R8, R41, 0x70, R116 ;  /* 0x0000007029087825 */ /* 0x000fe200078e0274 */
[----:B------:R-:W-:Y:S01]  /*8940*/  LOP3.LUT P2, RZ, R241, 0x4, RZ, 0xc0, !PT ;  /* 0x00000004f1ff7812 */ /* 0x000fe2000784c0ff */
[----:B------:R-:W-:Y:S01]  /*8950*/  BSSY B0, `(.L_x_380) ;  /* 0x0000054000007945 */ /* 0x000fe20003800000 */
[C---:B------:R-:W-:Y:S02]  /*8960*/  ISETP.GE.AND P1, PT, R3.reuse, 0x21, PT ;  /* 0x000000210300780c */ /* 0x040fe40003f26270 */
[C---:B------:R-:W-:Y:S02]  /*8970*/  ISETP.GE.AND P3, PT, R3.reuse, 0x41, PT ;  /* 0x000000410300780c */ /* 0x040fe40003f66270 */
[C---:B------:R-:W-:Y:S09]  /*8980*/  ISETP.GE.AND P4, PT, R3.reuse, 0x61, PT ;  /* 0x000000610300780c */ /* 0x040ff20003f86270 */
[C---:B------:R-:W-:Y:S05]  /*8990*/  @P1 IADD3 R6, P0, R8.reuse, 0x20, RZ ;  /* 0x0000002008061810 */ /* 0x040fea0007f1e0ff */
[--C-:B------:R-:W-:Y:S01]  /*89a0*/  @P1 IMAD.X R11, RZ, RZ, R9.reuse, P0 ;  /* 0x000000ffff0b1224 */ /* 0x100fe200000e0609 */
[C---:B------:R-:W-:Y:S04]  /*89b0*/  @P3 IADD3 R10, P0, R8.reuse, 0x40, RZ ;  /* 0x00000040080a3810 */ /* 0x040fe80007f1e0ff */
[----:B------:R-:W-:Y:S02]  /*89c0*/  @P3 IADD3.X R22, RZ, R9, RZ, P0, !PT ;  /* 0x00000009ff163210 */ /* 0x000fe400007fe4ff */
[C---:B------:R-:W-:Y:S05]  /*89d0*/  @P4 IADD3 R15, P0, R8.reuse, 0x60, RZ ;  /* 0x00000060080f4810 */ /* 0x040fea0007f1e0ff */
[----:B------:R-:W-:Y:S01]  /*89e0*/  @P4 IMAD.X R23, RZ, RZ, R9, P0 ;  /* 0x000000ffff174224 */ /* 0x000fe200000e0609 */
[----:B------:R-:W-:Y:S11]  /*89f0*/  ISETP.GE.AND P0, PT, R3, 0x1, PT ;  /* 0x000000010300780c */ /* 0x000ff60003f06270 */
[----:B------:R-:W-:Y:S02]  /*8a00*/  @!UPT UIADD3 URZ, URZ, URZ, URZ ;  /* 0x0000003f3f3ff290 */ /* 0x000fe4000fffe03f */
[----:B------:R-:W-:Y:S01]  /*8a10*/  @P0 IMAD R3, R9, c[0x0][0x258], RZ ;  /* 0x0000960009030a24 */ /* 0x000fe200078e02ff */
[----:B--2---:R-:W-:Y:S01]  /*8a20*/  @P0 MOV R4, R98 ;  /* 0x0000006200040202 */ /* 0x004fe20000000f00 */
[----:B----4-:R-:W-:Y:S02]  /*8a30*/  @P0 IMAD.MOV.U32 R5, RZ, RZ, R97 ;  /* 0x000000ffff050224 */ /* 0x010fe400078e0061 */
[C---:B------:R-:W-:Y:S02]  /*8a40*/  @P0 IMAD R3, R8.reuse, c[0x0][0x25c], R3 ;  /* 0x0000970008030a24 */ /* 0x040fe400078e0203 */
[----:B------:R-:W-:Y:S05]  /*8a50*/  @P0 IMAD.WIDE.U32 R4, R8, c[0x0][0x258], R4 ;  /* 0x0000960008040a25 */ /* 0x000fea00078e0004 */
[C---:B------:R-:W-:Y:S02]  /*8a60*/  @P0 LEA R18, P5, R4.reuse, c[0x0][0x250], 0x1 ;  /* 0x0000940004120a11 */ /* 0x040fe400078a08ff */
[----:B------:R-:W-:Y:S04]  /*8a70*/  @P0 IADD3 R3, R5, R3, RZ ;  /* 0x0000000305030210 */ /* 0x000fe80007ffe0ff */
[----:B------:R-:W-:Y:S01]  /*8a80*/  @P0 LEA.HI.X R19, R4, c[0x0][0x254], R3, 0x1, P5 ;  /* 0x0000950004130a11 */ /* 0x000fe200028f0c03 */
[----:B------:R-:W-:Y:S02]  /*8a90*/  IMAD R3, R113, c[0x0][0x208], RZ ;  /* 0x0000820071037a24 */ /* 0x000fe400078e02ff */
[C---:B------:R-:W-:Y:S02]  /*8aa0*/  IMAD.WIDE.U32 R4, R96.reuse, c[0x0][0x208], RZ ;  /* 0x0000820060047a25 */ /* 0x040fe400078e00ff */
[----:B------:R-:W-:Y:S01]  /*8ab0*/  @!PT LDS RZ, [RZ] ;  /* 0x00000000fffff984 */ /* 0x000fe20000000800 */
[----:B------:R-:W-:Y:S01]  /*8ac0*/  @!PT LDS RZ, [RZ] ;  /* 0x00000000fffff984 */ /* 0x000fe20000000800 */
[----:B------:R-:W-:Y:S01]  /*8ad0*/  @!PT LDS RZ, [RZ] ;  /* 0x00000000fffff984 */ /* 0x000fe20000000800 */
[----:B------:R1:W-:Y:S02]  /*8ae0*/  @P0 LDGSTS.E.BYPASS.LTC128B.128 [R213+0x100], [R18.64], !P2 ;  /* 0x0010000012d50fae */ /* 0x0003e4000d101d48 */
[----:B------:R-:W-:Y:S04]  /*8af0*/  IMAD R3, R96, c[0x0][0x20c], R3 ;  /* 0x0000830060037a24 */ /* 0x000fe800078e0203 */
[----:B------:R-:W-:Y:S02]  /*8b00*/  IMAD.IADD R5, R5, 0x1, R3 ;  /* 0x0000000105057824 */ /* 0x000fe400078e0203 */
[----:B------:R-:W-:Y:S02]  /*8b10*/  IMAD R3, R114, c[0x0][0x218], RZ ;  /* 0x0000860072037a24 */ /* 0x000fe400078e02ff */
[C---:B------:R-:W-:Y:S04]  /*8b20*/  IMAD.WIDE.U32 R4, R95.reuse, c[0x0][0x218], R4 ;  /* 0x000086005f047a25 */ /* 0x040fe800078e0004 */
[----:B------:R-:W-:Y:S01]  /*8b30*/  IMAD R3, R95, c[0x0][0x21c], R3 ;  /* 0x000087005f037a24 */ /* 0x000fe200078e0203 */
[----:B------:R-:W-:Y:S02]  /*8b40*/  IADD3 R20, P5, R124, R4, RZ ;  /* 0x000000047c147210 */ /* 0x000fe40007fbe0ff */
[-C--:B------:R-:W-:Y:S02]  /*8b50*/  @P1 MOV R4, R98.reuse ;  /* 0x0000006200041202 */ /* 0x080fe40000000f00 */
[----:B------:R-:W-:Y:S01]  /*8b60*/  IADD3.X R21, R133, R5, R3, P5, !PT ;  /* 0x0000000585157210 */ /* 0x000fe20002ffe403 */
[----:B------:R-:W-:Y:S02]  /*8b70*/  @P1 IMAD R3, R11, c[0x0][0x258], RZ ;  /* 0x000096000b031a24 */ /* 0x000fe400078e02ff */
[----:B------:R-:W-:Y:S02]  /*8b80*/  @P1 IMAD.MOV.U32 R5, RZ, RZ, R97 ;  /* 0x000000ffff051224 */ /* 0x000fe400078e0061 */
[C---:B------:R-:W-:Y:S02]  /*8b90*/  @P1 IMAD R3, R6.reuse, c[0x0][0x25c], R3 ;  /* 0x0000970006031a24 */ /* 0x040fe400078e0203 */
[----:B------:R-:W-:Y:S05]  /*8ba0*/  @P1 IMAD.WIDE.U32 R4, R6, c[0x0][0x258], R4 ;  /* 0x0000960006041a25 */ /* 0x000fea00078e0004 */
[C---:B------:R-:W-:Y:S02]  /*8bb0*/  @P1 LEA R16, P5, R4.reuse, c[0x0][0x250], 0x1 ;  /* 0x0000940004101a11 */ /* 0x040fe400078a08ff */
[----:B------:R-:W-:Y:S02]  /*8bc0*/  @P1 IADD3 R3, R5, R3, RZ ;  /* 0x0000000305031210 */ /* 0x000fe40007ffe0ff */
[----:B------:R-:W-:Y:S02]  /*8bd0*/  @P3 MOV R5, R97 ;  /* 0x0000006100053202 */ /* 0x000fe40000000f00 */
[----:B------:R-:W-:Y:S01]  /*8be0*/  @P1 LEA.HI.X R17, R4, c[0x0][0x254], R3, 0x1, P5 ;  /* 0x0000950004111a11 */ /* 0x000fe200028f0c03 */
[----:B------:R-:W-:Y:S02]  /*8bf0*/  @P3 IMAD R3, R22, c[0x0][0x258], RZ ;  /* 0x0000960016033a24 */ /* 0x000fe400078e02ff */
[----:B------:R-:W-:Y:S02]  /*8c00*/  @P3 IMAD.MOV.U32 R4, RZ, RZ, R98 ;  /* 0x000000ffff043224 */ /* 0x000fe400078e0062 */
[C---:B------:R-:W-:Y:S02]  /*8c10*/  @P3 IMAD R3, R10.reuse, c[0x0][0x25c], R3 ;  /* 0x000097000a033a24 */ /* 0x040fe400078e0203 */
[----:B------:R-:W-:Y:S04]  /*8c20*/  @P3 IMAD.WIDE.U32 R4, R10, c[0x0][0x258], R4 ;  /* 0x000096000a043a25 */ /* 0x000fe800078e0004 */
[----:B------:R-:W-:Y:S01]  /*8c30*/  @P3 IMAD.IADD R3, R5, 0x1, R3 ;  /* 0x0000000105033824 */ /* 0x000fe200078e0203 */
[C---:B------:R-:W-:Y:S01]  /*8c40*/  @P3 LEA R10, P5, R4.reuse, c[0x0][0x250], 0x1 ;  /* 0x00009400040a3a11 */ /* 0x040fe200078a08ff */
[----:B------:R-:W-:Y:S03]  /*8c50*/  @P4 IMAD.MOV.U32 R5, RZ, RZ, R97 ;  /* 0x000000ffff054224 */ /* 0x000fe600078e0061 */
[----:B------:R-:W-:Y:S01]  /*8c60*/  @P3 LEA.HI.X R11, R4, c[0x0][0x254], R3, 0x1, P5 ;  /* 0x00009500040b3a11 */ /* 0x000fe200028f0c03 */
[----:B------:R-:W-:Y:S01]  /*8c70*/  @P4 IMAD R3, R23, c[0x0][0x258], RZ ;  /* 0x0000960017034a24 */ /* 0x000fe200078e02ff */
[----:B------:R-:W-:Y:S03]  /*8c80*/  @P4 MOV R4, R98 ;  /* 0x0000006200044202 */ /* 0x000fe60000000f00 */
[C---:B------:R-:W-:Y:S02]  /*8c90*/  @P4 IMAD R3, R15.reuse, c[0x0][0x25c], R3 ;  /* 0x000097000f034a24 */ /* 0x040fe400078e0203 */
[----:B------:R-:W-:Y:S05]  /*8ca0*/  @P4 IMAD.WIDE.U32 R4, R15, c[0x0][0x258], R4 ;  /* 0x000096000f044a25 */ /* 0x000fea00078e0004 */
[C---:B------:R-:W-:Y:S02]  /*8cb0*/  @P4 LEA R8, P5, R4.reuse, c[0x0][0x250], 0x1 ;  /* 0x0000940004084a11 */ /* 0x040fe400078a08ff */
[----:B------:R-:W-:Y:S04]  /*8cc0*/  @P4 IADD3 R3, R5, R3, RZ ;  /* 0x0000000305034210 */ /* 0x000fe80007ffe0ff */
[----:B------:R-:W-:Y:S02]  /*8cd0*/  @P4 LEA.HI.X R9, R4, c[0x0][0x254], R3, 0x1, P5 ;  /* 0x0000950004094a11 */ /* 0x000fe400028f0c03 */
[C---:B------:R-:W-:Y:S04]  /*8ce0*/  LEA R15, P5, R20.reuse, c[0x0][0x1f8], 0x1 ;  /* 0x00007e00140f7a11 */ /* 0x040fe800078a08ff */
[----:B------:R-:W-:Y:S01]  /*8cf0*/  LEA.HI.X R6, R20, c[0x0][0x1fc], R21, 0x1, P5 ;  /* 0x00007f0014067a11 */ /* 0x000fe200028f0c15 */
[----:B------:R1:W2:Y:S01]  /*8d00*/  SHFL.IDX PT, R3, R15, RZ, 0x181f ;  /* 0x00181fff0f037589 */ /* 0x0002a200000e0000 */
[----:B------:R-:W-:Y:S03]  /*8d10*/  LOP3.LUT P5, RZ, R241, 0x2, RZ, 0xc0, !PT ;  /* 0x00000002f1ff7812 */ /* 0x000fe600078ac0ff */
[----:B------:R1:W4:Y:S10]  /*8d20*/  SHFL.IDX PT, R5, R6, RZ, 0x181f ;  /* 0x00181fff06057589 */ /* 0x00033400000e0000 */
[----:B------:R1:W-:Y:S04]  /*8d30*/  @P0 LDGSTS.E.BYPASS.LTC128B.128 [R213+0x3900], [R18.64+0x80], !P5 ;  /* 0x0390008012d50fae */ /* 0x0003e8000e901d48 */
[----:B------:R1:W-:Y:S04]  /*8d40*/  @P1 LDGSTS.E.BYPASS.LTC128B.128 [R214+0x1100], [R16.64], !P2 ;  /* 0x0110000010d61fae */ /* 0x0003e8000d101d48 */
[----:B------:R1:W-:Y:S04]  /*8d50*/  @P1 LDGSTS.E.BYPASS.LTC128B.128 [R214+0x4900], [R16.64+0x80], !P5 ;  /* 0x0490008010d61fae */ /* 0x0003e8000e901d48 */
[----:B------:R1:W-:Y:S04]  /*8d60*/  @P3 LDGSTS.E.BYPASS.LTC128B.128 [R214+0x2100], [R10.64], !P2 ;  /* 0x021000000ad63fae */ /* 0x0003e8000d101d48 */
[----:B------:R1:W-:Y:S04]  /*8d70*/  @P3 LDGSTS.E.BYPASS.LTC128B.128 [R214+0x5900], [R10.64+0x80], !P5 ;  /* 0x059000800ad63fae */ /* 0x0003e8000e901d48 */
[----:B------:R1:W-:Y:S01]  /*8d80*/  @P4 LDGSTS.E.BYPASS.LTC128B.128 [R214+0x3100], [R8.64], !P2 ;  /* 0x0310000008d64fae */ /* 0x0003e2000d101d48 */
[----:B------:R-:W-:Y:S03]  /*8d90*/  ISETP.NE.AND P2, PT, R24, RZ, PT ;  /* 0x000000ff1800720c */ /* 0x000fe60003f45270 */
[----:B------:R1:W-:Y:S04]  /*8da0*/  @P4 LDGSTS.E.BYPASS.LTC128B.128 [R214+0x6900], [R8.64+0x80], !P5 ;  /* 0x0690008008d64fae */ /* 0x0003e8000e901d48 */
[----:B------:R-:W0:Y:S01]  /*8db0*/  LDGDEPBAR ;  /* 0x00000000000079af */ /* 0x000e220000000000 */
[----:B------:R-:W-:Y:S04]  /*8dc0*/  DEPBAR.LE SB0, 0x0 ;  /* 0x000080000000791a */ /* 0x000fe80000000000 */
[----:B------:R-:W-:Y:S06]  /*8dd0*/  BAR.SYNC.DEFER_BLOCKING 0x0 ;  /* 0x0000000000007b1d */ /* 0x000fec0000010000 */
[----:B------:R-:W-:-:S05]  /*8de0*/  @!P0 BRA `(.L_x_381) ;  /* 0x000000a000008947 */ /* 0x000fca0003800000 */
[----:B-12-4-:R-:W1:Y:S01]  /*8df0*/  @!P6 LDS.128 R16, [R213+0x100] ;  /* 0x00010000d510e984 */ /* 0x016e620000000c00 */
[C---:B------:R-:W-:Y:S04]  /*8e00*/  @!P6 LEA R8, P0, R76.reuse, R3, 0x1 ;  /* 0x000000034c08e211 */ /* 0x040fe800078008ff */
[----:B------:R-:W-:Y:S02]  /*8e10*/  @!P6 LEA.HI.X R9, R76, R5, R77, 0x1, P0 ;  /* 0x000000054c09e211 */ /* 0x000fe400000f0c4d */
[C---:B------:R-:W-:Y:S11]  /*8e20*/  ISETP.GE.AND P0, PT, R212.reuse, c[0x0][0x1d4], PT ;  /* 0x00007500d4007a0c */ /* 0x040ff60003f06270 */
[----:B------:R-:W-:Y:S02]  /*8e30*/  @!UPT UIADD3 URZ, URZ, URZ, URZ ;  /* 0x0000003f3f3ff290 */ /* 0x000fe4000fffe03f */
[C---:B------:R-:W-:Y:S04]  /*8e40*/  @!P0 LEA R4, P5, R212.reuse, R3, 0x1 ;  /* 0x00000003d4048211 */ /* 0x040fe800078a08ff */
[----:B------:R-:W-:Y:S01]  /*8e50*/  @!P0 LEA.HI.X R5, R212, R5, R231, 0x1, P5 ;  /* 0x00000005d4058211 */ /* 0x000fe200028f0ce7 */
[----:B-1----:R-:W-:Y:S04]  /*8e60*/  @!P6 ST.E.128 [R8.64], R16 ;  /* 0x000000100800e985 */ /* 0x002fe8000c101d08 */
[----:B------:R-:W1:Y:S04]  /*8e70*/  @!P0 LDS.128 R8, [R213+0x3900] ;  /* 0x00390000d5088984 */ /* 0x000e680000000c00 */
[----:B-1----:R1:W-:Y:S02]  /*8e80*/  @!P0 ST.E.128 [R4.64], R8 ;  /* 0x0000000804008985 */ /* 0x0023e4000c101d08 */
.L_x_381:
[----:B-12-4-:R-:W-:Y:S05]  /*8e90*/  BSYNC B0 ;  /* 0x0000000000007941 */ /* 0x016fea0003800000 */
.L_x_380:
[----:B------:R1:W2:Y:S01]  /*8ea0*/  SHFL.IDX PT, R5, R6, 0x1, 0x181f ;  /* 0x00381f0006057f89 */ /* 0x0002a200000e0000 */
[----:B------:R-:W-:Y:S03]  /*8eb0*/  BSSY B0, `(.L_x_382) ;  /* 0x000000d000007945 */ /* 0x000fe60003800000 */
[----:B------:R1:W4:Y:S01]  /*8ec0*/  SHFL.IDX PT, R3, R15, 0x1, 0x181f ;  /* 0x00381f000f037f89 */ /* 0x00032200000e0000 */
[----:B------:R-:W-:-:S05]  /*8ed0*/  @!P1 BRA `(.L_x_383) ;  /* 0x000000a000009947 */ /* 0x000fca0003800000 */
[----:B------:R-:W5:Y:S01]  /*8ee0*/  @!P6 LDS.128 R16, [R213+0x1100] ;  /* 0x00110000d510e984 */ /* 0x000f620000000c00 */
[C---:B----4-:R-:W-:Y:S04]  /*8ef0*/  @!P6 LEA R8, P0, R76.reuse, R3, 0x1 ;  /* 0x000000034c08e211 */ /* 0x050fe800078008ff */
[----:B--2---:R-:W-:Y:S02]  /*8f00*/  @!P6 LEA.HI.X R9, R76, R5, R77, 0x1, P0 ;  /* 0x000000054c09e211 */ /* 0x004fe400000f0c4d */
[C---:B------:R-:W-:Y:S11]  /*8f10*/  ISETP.GE.AND P0, PT, R212.reuse, c[0x0][0x1d4], PT ;  /* 0x00007500d4007a0c */ /* 0x040ff60003f06270 */
[----:B------:R-:W-:Y:S02]  /*8f20*/  @!UPT UIADD3 URZ, URZ, URZ, URZ ;  /* 0x0000003f3f3ff290 */ /* 0x000fe4000fffe03f */
[C---:B------:R-:W-:Y:S04]  /*8f30*/  @!P0 LEA R4, P1, R212.reuse, R3, 0x1 ;  /* 0x00000003d4048211 */ /* 0x040fe800078208ff */
[----:B------:R-:W-:Y:S01]  /*8f40*/  @!P0 LEA.HI.X R5, R212, R5, R231, 0x1, P1 ;  /* 0x00000005d4058211 */ /* 0x000fe200008f0ce7 */
[----:B-----5:R-:W-:Y:S04]  /*8f50*/  @!P6 ST.E.128 [R8.64], R16 ;  /* 0x000000100800e985 */ /* 0x020fe8000c101d08 */
[----:B------:R-:W2:Y:S04]  /*8f60*/  @!P0 LDS.128 R8, [R213+0x4900] ;  /* 0x00490000d5088984 */ /* 0x000ea80000000c00 */
[----:B--2---:R2:W-:Y:S02]  /*8f70*/  @!P0 ST.E.128 [R4.64], R8 ;  /* 0x0000000804008985 */ /* 0x0045e4000c101d08 */
.L_x_383:
[----:B------:R-:W-:Y:S05]  /*8f80*/  BSYNC B0 ;  /* 0x0000000000007941 */ /* 0x000fea0003800000 */
.L_x_382:
[----:B--2---:R2:W1:Y:S01]  /*8f90*/  SHFL.IDX PT, R5, R6, 0x2, 0x181f ;  /* 0x00581f0006057f89 */ /* 0x00446200000e0000 */
[----:B------:R-:W-:Y:S03]  /*8fa0*/  BSSY B0, `(.L_x_384) ;  /* 0x000000d000007945 */ /* 0x000fe60003800000 */
[----:B----4-:R2:W4:Y:S01]  /*8fb0*/  SHFL.IDX PT, R3, R15, 0x2, 0x181f ;  /* 0x00581f000f037f89 */ /* 0x01052200000e0000 */
[----:B------:R-:W-:-:S05]  /*8fc0*/  @!P3 BRA `(.L_x_385) ;  /* 0x000000a00000b947 */ /* 0x000fca0003800000 */
[----:B------:R-:W5:Y:S01]  /*8fd0*/  @!P6 LDS.128 R16, [R213+0x2100] ;  /* 0x00210000d510e984 */ /* 0x000f620000000c00 */
[C---:B----4-:R-:W-:Y:S04]  /*8fe0*/  @!P6 LEA R8, P0, R76.reuse, R3, 0x1 ;  /* 0x000000034c08e211 */ /* 0x050fe800078008ff */
[----:B-1----:R-:W-:Y:S02]  /*8ff0*/  @!P6 LEA.HI.X R9, R76, R5, R77, 0x1, P0 ;  /* 0x000000054c09e211 */ /* 0x002fe400000f0c4d */
[C---:B------:R-:W-:Y:S11]  /*9000*/  ISETP.GE.AND P0, PT, R212.reuse, c[0x0][0x1d4], PT ;  /* 0x00007500d4007a0c */ /* 0x040ff60003f06270 */
[----:B------:R-:W-:Y:S02]  /*9010*/  @!UPT UIADD3 URZ, URZ, URZ, URZ ;  /* 0x0000003f3f3ff290 */ /* 0x000fe4000fffe03f */
[C---:B------:R-:W-:Y:S04]  /*9020*/  @!P0 LEA R4, P1, R212.reuse, R3, 0x1 ;  /* 0x00000003d4048211 */ /* 0x040fe800078208ff */
[----:B------:R-:W-:Y:S01]  /*9030*/  @!P0 LEA.HI.X R5, R212, R5, R231, 0x1, P1 ;  /* 0x00000005d4058211 */ /* 0x000fe200008f0ce7 */
[----:B-----5:R-:W-:Y:S04]  /*9040*/  @!P6 ST.E.128 [R8.64], R16 ;  /* 0x000000100800e985 */ /* 0x020fe8000c101d08 */
[----:B------:R-:W1:Y:S04]  /*9050*/  @!P0 LDS.128 R8, [R213+0x5900] ;  /* 0x00590000d5088984 */ /* 0x000e680000000c00 */
[----:B-1----:R1:W-:Y:S02]  /*9060*/  @!P0 ST.E.128 [R4.64], R8 ;  /* 0x0000000804008985 */ /* 0x0023e4000c101d08 */
.L_x_385:
[----:B------:R-:W-:Y:S05]  /*9070*/  BSYNC B0 ;  /* 0x0000000000007941 */ /* 0x000fea0003800000 */
.L_x_384:
[----:B-1----:R1:W2:Y:S01]  /*9080*/  SHFL.IDX PT, R5, R6, 0x3, 0x181f ;  /* 0x00781f0006057f89 */ /* 0x0022a200000e0000 */
[----:B------:R-:W-:Y:S03]  /*9090*/  BSSY B0, `(.L_x_386) ;  /* 0x000000d000007945 */ /* 0x000fe60003800000 */
[----:B----4-:R1:W4:Y:S01]  /*90a0*/  SHFL.IDX PT, R3, R15, 0x3, 0x181f ;  /* 0x00781f000f037f89 */ /* 0x01032200000e0000 */
        /* <DEDUP_REMOVED lines=11> */
.L_x_387:
[----:B------:R-:W-:Y:S05]  /*9160*/  BSYNC B0 ;  /* 0x0000000000007941 */ /* 0x000fea0003800000 */
.L_x_386:
[----:B------:R-:W-:Y:S01]  /*9170*/  ISETP.GT.AND P0, PT, R41, R115, PT ;  /* 0x000000732900720c */ /* 0x000fe20003f04270 */
[----:B------:R-:W-:Y:S03]  /*9180*/  BSSY B0, `(.L_x_388) ;  /* 0x0000030000007945 */ /* 0x000fe60003800000 */
[----:B-12---:R-:W-:Y:S09]  /*9190*/  P2R R15, PR, RZ, 0x1 ;  /* 0x00000001ff0f7803 */ /* 0x006ff20000000000 */
[----:B------:R-:W-:-:S05]  /*91a0*/  @!P0 BRA `(.L_x_389) ;  /* 0x000002d000008947 */ /* 0x000fca0003800000 */
[----:B----4-:R-:W-:Y:S01]  /*91b0*/  IADD3 R3, R41, -0x1, RZ ;  /* 0xffffffff29037810 */ /* 0x010fe20007ffe0ff */
[----:B------:R-:W-:Y:S01]  /*91c0*/  IMAD.MOV.U32 R4, RZ, RZ, R120 ;  /* 0x000000ffff047224 */ /* 0x000fe200078e0078 */
[C---:B------:R-:W-:Y:S01]  /*91d0*/  ISETP.GE.AND P3, PT, R219.reuse, 0x21, PT ;  /* 0x00000021db00780c */ /* 0x040fe20003f66270 */
[----:B------:R-:W-:Y:S01]  /*91e0*/  IMAD.MOV.U32 R5, RZ, RZ, R119 ;  /* 0x000000ffff057224 */ /* 0x000fe200078e0077 */
[----:B------:R-:W-:Y:S01]  /*91f0*/  SHF.R.S32.HI R8, RZ, 0x1f, R3 ;  /* 0x0000001fff087819 */ /* 0x000fe20000011403 */
[----:B------:R-:W-:Y:S01]  /*9200*/  IMAD R6, R154, R3, RZ ;  /* 0x000000039a067224 */ /* 0x000fe200078e02ff */
[----:B------:R-:W-:Y:S01]  /*9210*/  ISETP.GE.AND P1, PT, R219, 0x41, PT ;  /* 0x00000041db00780c */ /* 0x000fe20003f26270 */
[-C--:B------:R-:W-:Y:S01]  /*9220*/  IMAD.WIDE.U32 R4, R3, R138.reuse, R4 ;  /* 0x0000008a03047225 */ /* 0x080fe200078e0004 */
[----:B------:R-:W-:Y:S02]  /*9230*/  ISETP.GE.AND P4, PT, R219, 0x1, PT ;  /* 0x00000001db00780c */ /* 0x000fe40003f86270 */
[----:B------:R-:W-:Y:S01]  /*9240*/  P2R R18, PR, RZ, 0x4 ;  /* 0x00000004ff127803 */ /* 0x000fe20000000000 */
[----:B------:R-:W-:Y:S01]  /*9250*/  IMAD R3, R8, R138, R6 ;  /* 0x0000008a08037224 */ /* 0x000fe200078e0206 */
[----:B------:R-:W-:Y:S03]  /*9260*/  LOP3.LUT P2, RZ, R241, 0x4, RZ, 0xc0, !PT ;  /* 0x00000004f1ff7812 */ /* 0x000fe6000784c0ff */
[----:B------:R-:W-:Y:S01]  /*9270*/  IMAD.IADD R3, R5, 0x1, R3 ;  /* 0x0000000105037824 */ /* 0x000fe200078e0203 */
[-C--:B------:R-:W-:Y:S05]  /*9280*/  @P3 IADD3 R5, P0, R163, R4.reuse, RZ ;  /* 0x00000004a3053210 */ /* 0x080fea0007f1e0ff */
[C---:B------:R-:W-:Y:S01]  /*9290*/  @P3 IMAD.X R8, R3.reuse, 0x1, R158, P0 ;  /* 0x0000000103083824 */ /* 0x040fe200000e069e */
[-C--:B------:R-:W-:Y:S04]  /*92a0*/  @P1 IADD3 R6, P0, R164, R4.reuse, RZ ;  /* 0x00000004a4061210 */ /* 0x080fe80007f1e0ff */
[----:B------:R-:W-:Y:S02]  /*92b0*/  @P1 IADD3.X R9, R3, UR15, RZ, P0, !PT ;  /* 0x0000000f03091c10 */ /* 0x000fe400087fe4ff */
[C---:B------:R-:W-:Y:S04]  /*92c0*/  @P4 LEA R16, P0, R4.reuse, c[0x0][0x220], 0x1 ;  /* 0x0000880004104a11 */ /* 0x040fe800078008ff */
[----:B------:R-:W-:Y:S02]  /*92d0*/  @P4 LEA.HI.X R17, R4, c[0x0][0x224], R3, 0x1, P0 ;  /* 0x0000890004114a11 */ /* 0x000fe400000f0c03 */
[C---:B------:R-:W-:Y:S03]  /*92e0*/  @P3 LEA R10, P0, R5.reuse, c[0x0][0x220], 0x1 ;  /* 0x00008800050a3a11 */ /* 0x040fe600078008ff */
[----:B------:R-:W-:Y:S01]  /*92f0*/  @!PT LDS RZ, [RZ] ;  /* 0x00000000fffff984 */ /* 0x000fe20000000800 */
[----:B------:R-:W-:Y:S01]  /*9300*/  @!PT LDS RZ, [RZ] ;  /* 0x00000000fffff984 */ /* 0x000fe20000000800 */
[----:B------:R-:W-:Y:S01]  /*9310*/  @!PT LDS RZ, [RZ] ;  /* 0x00000000fffff984 */ /* 0x000fe20000000800 */
[----:B------:R1:W-:Y:S01]  /*9320*/  @P4 LDGSTS.E.BYPASS.LTC128B.128 [R213+0x8100], [R16.64], !P2 ;  /* 0x0810000010d54fae */ /* 0x0003e2000d101d48 */
[----:B------:R-:W-:Y:S02]  /*9330*/  @P3 LEA.HI.X R11, R5, c[0x0][0x224], R8, 0x1, P0 ;  /* 0x00008900050b3a11 */ /* 0x000fe400000f0c08 */
[----:B------:R-:W-:Y:S02]  /*9340*/  @P1 LEA R8, P0, R6, c[0x0][0x220], 0x1 ;  /* 0x0000880006081a11 */ /* 0x000fe400078008ff */
[----:B------:R-:W-:Y:S02]  /*9350*/  ISETP.NE.AND P2, PT, R18, RZ, PT ;  /* 0x000000ff1200720c */ /* 0x000fe40003f45270 */
[----:B------:R-:W-:Y:S02]  /*9360*/  @P1 LEA.HI.X R9, R6, c[0x0][0x224], R9, 0x1, P0 ;  /* 0x0000890006091a11 */ /* 0x000fe400000f0c09 */
[----:B------:R-:W-:Y:S11]  /*9370*/  ISETP.GE.AND P0, PT, R219, 0x61, PT ;  /* 0x00000061db00780c */ /* 0x000ff60003f06270 */
[----:B------:R-:W-:Y:S02]  /*9380*/  @!UPT UIADD3 URZ, URZ, URZ, URZ ;  /* 0x0000003f3f3ff290 */ /* 0x000fe4000fffe03f */
[----:B------:R-:W-:Y:S05]  /*9390*/  @P0 IADD3 R5, P5, R148, R4, RZ ;  /* 0x0000000494050210 */ /* 0x000fea0007fbe0ff */
[----:B------:R-:W-:Y:S01]  /*93a0*/  @P0 IMAD.X R3, R3, 0x1, R157, P5 ;  /* 0x0000000103030824 */ /* 0x000fe200028e069d */
[C---:B------:R-:W-:Y:S04]  /*93b0*/  @P0 LEA R4, P5, R5.reuse, c[0x0][0x220], 0x1 ;  /* 0x0000880005040a11 */ /* 0x040fe800078a08ff */
[----:B------:R-:W-:Y:S02]  /*93c0*/  @P0 LEA.HI.X R5, R5, c[0x0][0x224], R3, 0x1, P5 ;  /* 0x0000890005050a11 */ /* 0x000fe400028f0c03 */
[C---:B------:R-:W-:Y:S11]  /*93d0*/  LOP3.LUT P5, RZ, R241.reuse, 0x2, RZ, 0xc0, !PT ;  /* 0x00000002f1ff7812 */ /* 0x040ff600078ac0ff */
[----:B------:R-:W-:Y:S02]  /*93e0*/  @!UPT UIADD3 URZ, URZ, URZ, URZ ;  /* 0x0000003f3f3ff290 */ /* 0x000fe4000fffe03f */
[----:B------:R1:W-:Y:S01]  /*93f0*/  @P4 LDGSTS.E.BYPASS.LTC128B.128 [R213+0xb900], [R16.64+0x80], !P5 ;  /* 0x0b90008010d54fae */ /* 0x0003e2000e901d48 */
[----:B------:R-:W-:Y:S11]  /*9400*/  LOP3.LUT P4, RZ, R241, 0x4, RZ, 0xc0, !PT ;  /* 0x00000004f1ff7812 */ /* 0x000ff6000788c0ff */
[----:B------:R-:W-:Y:S02]  /*9410*/  @!UPT UIADD3 URZ, URZ, URZ, URZ ;  /* 0x0000003f3f3ff290 */ /* 0x000fe4000fffe03f */
[----:B------:R1:W-:Y:S04]  /*9420*/  @P3 LDGSTS.E.BYPASS.LTC128B.128 [R214+0x9100], [R10.64], !P4 ;  /* 0x091000000ad63fae */ /* 0x0003e8000e101d48 */
[----:B------:R1:W-:Y:S04]  /*9430*/  @P3 LDGSTS.E.BYPASS.LTC128B.128 [R214+0xc900], [R10.64+0x80], !P5 ;  /* 0x0c9000800ad63fae */ /* 0x0003e8000e901d48 */
[----:B------:R1:W-:Y:S04]  /*9440*/  @P1 LDGSTS.E.BYPASS.LTC128B.128 [R214+0xa100], [R8.64], !P4 ;  /* 0x0a10000008d61fae */ /* 0x0003e8000e101d48 */
[----:B------:R1:W-:Y:S04]  /*9450*/  @P1 LDGSTS.E.BYPASS.LTC128B.128 [R214+0xd900], [R8.64+0x80], !P5 ;  /* 0x0d90008008d61fae */ /* 0x0003e8000e901d48 */
[----:B------:R1:W-:Y:S04]  /*9460*/  @P0 LDGSTS.E.BYPASS.LTC128B.128 [R214+0xb100], [R4.64], !P4 ;  /* 0x0b10000004d60fae */ /* 0x0003e8000e101d48 */
[----:B------:R1:W-:Y:S02]  /*9470*/  @P0 LDGSTS.E.BYPASS.LTC128B.128 [R214+0xe900], [R4.64+0x80], !P5 ;  /* 0x0e90008004d60fae */ /* 0x0003e4000e901d48 */
.L_x_389:
[----:B------:R-:W-:Y:S05]  /*9480*/  BSYNC B0 ;  /* 0x0000000000007941 */ /* 0x000fea0003800000 */
.L_x_388:
[----:B------:R-:W0:Y:S01]  /*9490*/  LDGDEPBAR ;  /* 0x00000000000079af */ /* 0x000e220000000000 */
[----:B------:R-:W-:Y:S02]  /*94a0*/  ISETP.NE.AND P0, PT, R15, RZ, PT ;  /* 0x000000ff0f00720c */ /* 0x000fe40003f05270 */
[----:B------:R-:W-:Y:S11]  /*94b0*/  IADD3 R41, R41, -0x1, RZ ;  /* 0xffffffff29297810 */ /* 0x000ff60007ffe0ff */
[----:B------:R-:W-:-:S05]  /*94c0*/  @P0 BRA `(.L_x_390) ;  /* 0xffff9d1000000947 */ /* 0x000fca000383ffff */
[----:B------:R-:W-:Y:S01]  /*94d0*/  WARPSYNC 0xffffffff ;  /* 0xffffffff00007948 */ /* 0x000fe20003800000 */
[----:B------:R-:W-:Y:S06]  /*94e0*/  BAR.SYNC.DEFER_BLOCKING 0x0 ;  /* 0x0000000000007b1d */ /* 0x000fec0000010000 */
.L_x_341:
[----:B------:R-:W-:Y:S01]  /*94f0*/  ISETP.GE.AND P0, PT, R144, 0x1, PT ;  /* 0x000000019000780c */ /* 0x000fe20003f06270 */
[----:B------:R-:W-:Y:S01]  /*9500*/  BSSY B0, `(.L_x_391) ;  /* 0x000001f000007945 */ /* 0x000fe20003800000 */
[----:B------:R-:W-:-:S11]  /*9510*/  MOV R2, RZ ;  /* 0x000000ff00027202 */ /* 0x000fd60000000f00 */
[----:B------:R-:W-:Y:S05]  /*9520*/  @!P0 BRA `(.L_x_392) ;  /* 0x000001c000008947 */ /* 0x000fea0003800000 */
[----:B----4-:R-:W-:Y:S02]  /*9530*/  IABS R3, R136 ;  /* 0x0000008800037213 */ /* 0x010fe40000000000 */
[----:B------:R-:W-:Y:S02]  /*9540*/  IADD3 R6, R145, -0x1, R136 ;  /* 0xffffffff91067810 */ /* 0x000fe40007ffe088 */
[----:B------:R-:W2:Y:S02]  /*9550*/  I2F.RP R2, R3 ;  /* 0x0000000300027306 */ /* 0x000ea40000209400 */
[----:B-1----:R-:W-:-:S06]  /*9560*/  IABS R10, R6 ;  /* 0x00000006000a7213 */ /* 0x002fcc0000000000 */
[----:B--2---:R-:W1:Y:S02]  /*9570*/  MUFU.RCP R2, R2 ;  /* 0x0000000200027308 */ /* 0x004e640000001000 */
[----:B-1----:R-:W-:-:S06]  /*9580*/  IADD3 R2, R2, 0xffffffe, RZ ;  /* 0x0ffffffe02027810 */ /* 0x002fcc0007ffe0ff */
[----:B------:R-:W1:Y:S02]  /*9590*/  F2I.FTZ.U32.TRUNC.NTZ R5, R2 ;  /* 0x0000000200057305 */ /* 0x000e64000021f000 */
[----:B-1----:R-:W-:-:S04]  /*95a0*/  IMAD.MOV R2, RZ, RZ, -R5 ;  /* 0x000000ffff027224 */ /* 0x002fc800078e0a05 */
[----:B------:R-:W-:Y:S01]  /*95b0*/  IMAD.MOV.U32 R4, RZ, RZ, R2 ;  /* 0x000000ffff047224 */ /* 0x000fe200078e0002 */
[----:B------:R-:W-:-:S03]  /*95c0*/  IABS R2, R136 ;  /* 0x0000008800027213 */ /* 0x000fc60000000000 */
[----:B------:R-:W-:Y:S02]  /*95d0*/  IMAD R8, R4, R3, RZ ;  /* 0x0000000304087224 */ /* 0x000fe400078e02ff */
[----:B------:R-:W-:Y:S02]  /*95e0*/  IMAD.MOV.U32 R4, RZ, RZ, RZ ;  /* 0x000000ffff047224 */ /* 0x000fe400078e00ff */
        /* <DEDUP_REMOVED lines=16> */
.L_x_392:
[----:B------:R-:W-:Y:S05]  /*96f0*/  BSYNC B0 ;  /* 0x0000000000007941 */ /* 0x000fea0003800000 */
.L_x_391:
[----:B----4-:R-:W2:Y:S01]  /*9700*/  LDL R3, [R1+0x4c] ;  /* 0x00004c0001037983 */ /* 0x010ea20000100800 */
[----:B------:R-:W-:Y:S01]  /*9710*/  CS2R R26, SRZ ;  /* 0x00000000001a7805 */ /* 0x000fe2000001ff00 */
[----:B------:R-:W-:Y:S01]  /*9720*/  CS2R R64, SRZ ;  /* 0x0000000000407805 */ /* 0x000fe2000001ff00 */
[----:B------:R-:W-:Y:S01]  /*9730*/  CS2R R28, SRZ ;  /* 0x00000000001c7805 */ /* 0x000fe2000001ff00 */
[----:B---3--:R-:W-:Y:S01]  /*9740*/  CS2R R70, SRZ ;  /* 0x0000000000467805 */ /* 0x008fe2000001ff00 */
        /* <DEDUP_REMOVED lines=29> */
[----:B--2---:R-:W-:-:S04]  /*9920*/  IMAD R252, R3, R2, RZ ;  /* 0x0000000203fc7224 */ /* 0x004fc800078e02ff */
[--C-:B------:R-:W-:Y:S01]  /*9930*/  IMAD.IADD R3, R252, 0x1, R2.reuse ;  /* 0x00000001fc037824 */ /* 0x100fe200078e0202 */
[----:B------:R-:W-:-:S04]  /*9940*/  PRMT R2, RZ, 0x7610, R2 ;  /* 0x00007610ff027816 */ /* 0x000fc80000000002 */
[----:B------:R-:W-:-:S04]  /*9950*/  IMNMX R230, R145, R3, PT ;  /* 0x0000000391e67217 */ /* 0x000fc80003800200 */
[----:B------:R-:W-:-:S13]  /*9960*/  ISETP.GT.AND P0, PT, R230, R252, PT ;  /* 0x000000fce600720c */ /* 0x000fda0003f04270 */
[----:B------:R-:W-:Y:S05]  /*9970*/  @!P0 BRA `(.L_x_393) ;  /* 0x0000b73000008947 */ /* 0x000fea0003800000 */
[----:B------:R-:W2:Y:S04]  /*9980*/  LDL R6, [R1+0x38] ;  /* 0x0000380001067983 */ /* 0x000ea80000100800 */
[----:B-1----:R-:W3:Y:S01]  /*9990*/  LDL R5, [R1+0x3c] ;  /* 0x00003c0001057983 */ /* 0x002ee20000100800 */
[----:B------:R-:W-:-:S03]  /*99a0*/  ISETP.NE.U32.AND P0, PT, RZ, c[0x0][0x340], PT ;  /* 0x0000d000ff007a0c */ /* 0x000fc60003f05070 */
[----:B------:R-:W4:Y:S01]  /*99b0*/  LDL R15, [R1+0x40] ;  /* 0x00004000010f7983 */ /* 0x000f220000100800 */
[----:B------:R-:W-:-:S03]  /*99c0*/  ISETP.NE.AND.EX P1, PT, RZ, c[0x0][0x344], PT, P0 ;  /* 0x0000d100ff007a0c */ /* 0x000fc60003f25300 */
[----:B------:R-:W4:Y:S04]  /*99d0*/  LDL R4, [R1+0x24] ;  /* 0x0000240001047983 */ /* 0x000f280000100800 */
[----:B------:R-:W4:Y:S04]  /*99e0*/  LDL R30, [R1+0x2c] ;  /* 0x00002c00011e7983 */ /* 0x000f280000100800 */
[----:B------:R-:W4:Y:S02]  /*99f0*/  LDL R9, [R1+0x44] ;  /* 0x0000440001097983 */ /* 0x000f240000100800 */
[----:B--2---:R-:W-:-:S02]  /*9a00*/  @P1 IADD3 R2, P0, R6, c[0x0][0x340], RZ ;  /* 0x0000d00006021a10 */ /* 0x004fc40007f1e0ff */
[----:B------:R-:W2:Y:S02]  /*9a10*/  LDL R6, [R1+0x30] ;  /* 0x0000300001067983 */ /* 0x000ea40000100800 */
[----:B---3--:R-:W-:-:S05]  /*9a20*/  @P1 IADD3.X R3, R5, c[0x0][0x344], RZ, P0, !PT ;  /* 0x0000d10005031a10 */ /* 0x008fca00007fe4ff */
[----:B------:R1:W3:Y:S01]  /*9a30*/  @P1 LDG.E R2, [R2.64] ;  /* 0x0000000802021981 */ /* 0x0002e2000c1e1900 */
[----:B------:R-:W-:-:S04]  /*9a40*/  IMAD.MOV.U32 R130, RZ, RZ, 0x70 ;  /* 0x00000070ff827424 */ /* 0x000fc800078e00ff */
[----:B------:R-:W-:Y:S01]  /*9a50*/  IMAD R130, R230, R130, -0x70 ;  /* 0xffffff90e6827424 */ /* 0x000fe200078e0282 */
[----:B------:R-:W-:Y:S01]  /*9a60*/  WARPSYNC 0xffffffff ;  /* 0xffffffff00007948 */ /* 0x000fe20003800000 */
[----:B-1----:R-:W-:-:S05]  /*9a70*/  IMAD.MOV.U32 R3, RZ, RZ, c[0x0][0x2b8] ;  /* 0x0000ae00ff037624 */ /* 0x002fca00078e00ff */
[----:B------:R-:W-:Y:S01]  /*9a80*/  ISETP.NE.AND P2, PT, R3, 0x1, PT ;  /* 0x000000010300780c */ /* 0x000fe20003f45270 */
[----:B------:R-:W-:-:S04]  /*9a90*/  IMAD.IADD R3, R0, 0x1, R130 ;  /* 0x0000000100037824 */ /* 0x000fc800078e0282 */
[C---:B----4-:R-:W-:Y:S01]  /*9aa0*/  IMAD.IADD R11, R3.reuse, 0x1, R4 ;  /* 0x00000001030b7824 */ /* 0x050fe200078e0204 */
[----:B------:R-:W-:-:S04]  /*9ab0*/  ISETP.GE.AND P0, PT, R3, R144, PT ;  /* 0x000000900300720c */ /* 0x000fc80003f06270 */
[----:B------:R-:W-:-:S03]  /*9ac0*/  ISETP.GT.OR P0, PT, R0, 0x6f, P0 ;  /* 0x0000006f0000780c */ /* 0x000fc60000704670 */
[----:B------:R-:W-:-:S04]  /*9ad0*/  @P2 IMAD.HI.U32 R4, R11, c[0x0][0x2bc], RZ ;  /* 0x0000af000b042a27 */ /* 0x000fc800078e00ff */
[----:B------:R-:W-:Y:S01]  /*9ae0*/  IMAD.MOV.U32 R8, RZ, RZ, R11 ;  /* 0x000000ffff087224 */ /* 0x000fe200078e000b */
[----:B------:R-:W-:Y:S01]  /*9af0*/  @P2 SHF.R.U32.HI R8, RZ, c[0x0][0x2c0], R4 ;  /* 0x0000b000ff082a19 */ /* 0x000fe20000011604 */
[----:B------:R-:W-:Y:S01]  /*9b00*/  IMAD.MOV.U32 R220, RZ, RZ, RZ ;  /* 0x000000ffffdc7224 */ /* 0x000fe200078e00ff */
[----:B------:R-:W-:Y:S01]  /*9b10*/  BAR.SYNC.DEFER_BLOCKING 0x0 ;  /* 0x0000000000007b1d */ /* 0x000fe20000010000 */
[----:B------:R-:W-:Y:S02]  /*9b20*/  IMAD.MOV.U32 R5, RZ, RZ, c[0x0][0x2c4] ;  /* 0x0000b100ff057624 */ /* 0x000fe400078e00ff */
[----:B------:R-:W-:-:S05]  /*9b30*/  @!P1 IMAD.MOV.U32 R2, RZ, RZ, R15 ;  /* 0x000000ffff029224 */ /* 0x000fca00078e000f */
[----:B---3--:R-:W-:Y:S01]  /*9b40*/  SHF.R.S32.HI R3, RZ, 0x1f, R2 ;  /* 0x0000001fff037819 */ /* 0x008fe20000011402 */
[----:B------:R-:W-:-:S04]  /*9b50*/  IMAD.WIDE.U32 R16, R2, c[0x0][0x2b0], RZ ;  /* 0x0000ac0002107a25 */ /* 0x000fc800078e00ff */
[----:B------:R-:W-:-:S04]  /*9b60*/  IMAD R3, R3, c[0x0][0x2b0], RZ ;  /* 0x0000ac0003037a24 */ /* 0x000fc800078e02ff */
[----:B------:R-:W-:Y:S01]  /*9b70*/  IMAD R2, R2, c[0x0][0x2b4], R3 ;  /* 0x0000ad0002027a24 */ /* 0x000fe200078e0203 */
[----:B------:R-:W-:-:S03]  /*9b80*/  @!P0 IADD3 R3, P2, R8, R16, RZ ;  /* 0x0000001008038210 */ /* 0x000fc60007f5e0ff */
[----:B------:R-:W-:Y:S01]  /*9b90*/  IMAD.IADD R4, R17, 0x1, R2 ;  /* 0x0000000111047824 */ /* 0x000fe200078e0202 */
[----:B------:R-:W-:Y:S01]  /*9ba0*/  STL.64 [R1+0x18], R16 ;  /* 0x0000181001007387 */ /* 0x000fe20000100a00 */
[----:B------:R-:W-:-:S03]  /*9bb0*/  @!P0 LEA R2, P1, R3, c[0x0][0x2a0], 0x2 ;  /* 0x0000a80003028a11 */ /* 0x000fc600078210ff */
[----:B------:R1:W-:Y:S02]  /*9bc0*/  STL [R1+0x20], R4 ;  /* 0x0000200401007387 */ /* 0x0003e40000100800 */
[----:B-1----:R-:W-:-:S04]  /*9bd0*/  @!P0 LEA.HI.X.SX32 R4, R8, R4, 0x1, P2 ;  /* 0x0000000408048211 */ /* 0x002fc800010f0eff */
[----:B------:R-:W-:-:S05]  /*9be0*/  @!P0 LEA.HI.X R3, R3, c[0x0][0x2a4], R4, 0x2, P1 ;  /* 0x0000a90003038a11 */ /* 0x000fca00008f1404 */
[----:B------:R1:W3:Y:S01]  /*9bf0*/  @!P0 LDG.E R220, [R2.64] ;  /* 0x0000000802dc8981 */ /* 0x0002e2000c1e1900 */
[----:B------:R-:W-:Y:S02]  /*9c00*/  ISETP.NE.AND P1, PT, R5, 0x1, PT ;  /* 0x000000010500780c */ /* 0x000fe40003f25270 */
[----:B------:R-:W-:Y:S02]  /*9c10*/  ISETP.NE.U32.AND P0, PT, RZ, c[0x0][0x348], PT ;  /* 0x0000d200ff007a0c */ /* 0x000fe40003f05070 */
[----:B--2---:R-:W-:Y:S01]  /*9c20*/  LOP3.LUT R52, R6, 0xffff, RZ, 0xc0, !PT ;  /* 0x0000ffff06347812 */ /* 0x004fe200078ec0ff */
[----:B------:R-:W-:Y:S01]  /*9c30*/  IMAD R6, R30, 0x80, R0 ;  /* 0x000000801e067824 */ /* 0x000fe200078e0200 */
[----:B------:R-:W-:Y:S02]  /*9c40*/  ISETP.NE.AND.EX P0, PT, RZ, c[0x0][0x34c], PT, P0 ;  /* 0x0000d300ff007a0c */ /* 0x000fe40003f05300 */
[----:B-1----:R-:W-:-:S05]  /*9c50*/  SHF.R.S32.HI R2, RZ, 0x1f, R146 ;  /* 0x0000001fff027819 */ /* 0x002fca0000011492 */
[----:B------:R-:W-:-:S04]  /*9c60*/  IMAD R2, R2, c[0x0][0x178], RZ ;  /* 0x00005e0002027a24 */ /* 0x000fc800078e02ff */
[C---:B------:R-:W-:Y:S02]  /*9c70*/  IMAD R4, R146.reuse, c[0x0][0x17c], R2 ;  /* 0x00005f0092047a24 */ /* 0x040fe400078e0202 */
[----:B------:R-:W-:Y:S01]  /*9c80*/  IMAD.WIDE.U32 R2, R146, c[0x0][0x178], RZ ;  /* 0x00005e0092027a25 */ /* 0x000fe200078e00ff */
[----:B------:R-:W-:-:S03]  /*9c90*/  SEL R9, R9, RZ, !P0 ;  /* 0x000000ff09097207 */ /* 0x000fc60004000000 */
[----:B------:R-:W-:Y:S02]  /*9ca0*/  IMAD.IADD R3, R3, 0x1, R4 ;  /* 0x0000000103037824 */ /* 0x000fe400078e0204 */
[----:B------:R-:W-:-:S04]  /*9cb0*/  @P1 IMAD.HI.U32 R10, R6, c[0x0][0x2c8], RZ ;  /* 0x0000b200060a1a27 */ /* 0x000fc800078e00ff */
[----:B------:R-:W-:Y:S01]  /*9cc0*/  IMAD.WIDE.U32 R4, R52, c[0x0][0x1b8], R2 ;  /* 0x00006e0034047a25 */ /* 0x000fe200078e0002 */
[----:B------:R-:W-:-:S03]  /*9cd0*/  SEL R3, R15, RZ, !P0 ;  /* 0x000000ff0f037207 */ /* 0x000fc60004000000 */
[----:B------:R-:W-:Y:S01]  /*9ce0*/  IMAD.MOV.U32 R2, RZ, RZ, R6 ;  /* 0x000000ffff027224 */ /* 0x000fe200078e0006 */
[----:B------:R-:W-:Y:S01]  /*9cf0*/  @P1 SHF.R.U32.HI R2, RZ, c[0x0][0x2cc], R10 ;  /* 0x0000b300ff021a19 */ /* 0x000fe2000001160a */
[----:B------:R-:W-:Y:S02]  /*9d00*/  IMAD R5, R52, c[0x0][0x1bc], R5 ;  /* 0x00006f0034057a24 */ /* 0x000fe400078e0205 */
[----:B------:R-:W-:Y:S01]  /*9d10*/  IMAD R9, R9, c[0x0][0x1c0], RZ ;  /* 0x0000700009097a24 */ /* 0x000fe200078e02ff */
[----:B------:R-:W-:Y:S01]  /*9d20*/  SHF.R.S32.HI R10, RZ, 0x1f, R2 ;  /* 0x0000001fff0a7819 */ /* 0x000fe20000011402 */
[----:B------:R-:W-:-:S04]  /*9d30*/  IMAD.WIDE.U32 R4, R3, c[0x0][0x1c0], R4 ;  /* 0x0000700003047a25 */ /* 0x000fc800078e0004 */
[----:B------:R-:W-:Y:S02]  /*9d40*/  IMAD R9, R3, c[0x0][0x1c4], R9 ;  /* 0x0000710003097a24 */ /* 0x000fe400078e0209 */
[----:B------:R-:W-:Y:S02]  /*9d50*/  IMAD.MOV R3, RZ, RZ, -R2 ;  /* 0x000000ffff037224 */ /* 0x000fe400078e0a02 */
[----:B------:R-:W-:Y:S02]  /*9d60*/  IMAD.IADD R5, R5, 0x1, R9 ;  /* 0x0000000105057824 */ /* 0x000fe400078e0209 */
[----:B------:R-:W-:Y:S02]  /*9d70*/  IMAD R6, R3, c[0x0][0x2c4], R6 ;  /* 0x0000b10003067a24 */ /* 0x000fe400078e0206 */
[----:B------:R-:W-:-:S03]  /*9d80*/  IMAD R3, R10, c[0x0][0x1b0], RZ ;  /* 0x00006c000a037a24 */ /* 0x000fc600078e02ff */
[----:B------:R-:W-:Y:S01]  /*9d90*/  SHF.R.S32.HI R9, RZ, 0x1f, R6 ;  /* 0x0000001fff097819 */ /* 0x000fe20000011406 */
[C---:B------:R-:W-:Y:S02]  /*9da0*/  IMAD R10, R2.reuse, c[0x0][0x1b4], R3 ;  /* 0x00006d00020a7a24 */ /* 0x040fe400078e0203 */
[----:B------:R-:W-:-:S04]  /*9db0*/  IMAD.WIDE.U32 R2, R2, c[0x0][0x1b0], R4 ;  /* 0x00006c0002027a25 */ /* 0x000fc800078e0004 */
[----:B------:R-:W-:Y:S02]  /*9dc0*/  IMAD R4, R9, c[0x0][0x1a8], RZ ;  /* 0x00006a0009047a24 */ /* 0x000fe400078e02ff */
[----:B------:R-:W-:Y:S02]  /*9dd0*/  IMAD.IADD R3, R3, 0x1, R10 ;  /* 0x0000000103037824 */ /* 0x000fe400078e020a */
[C---:B------:R-:W-:Y:S02]  /*9de0*/  IMAD R4, R6.reuse, c[0x0][0x1ac], R4 ;  /* 0x00006b0006047a24 */ /* 0x040fe400078e0204 */
[----:B------:R-:W-:-:S04]  /*9df0*/  IMAD.WIDE.U32 R2, R6, c[0x0][0x1a8], R2 ;  /* 0x00006a0006027a25 */ /* 0x000fc800078e0002 */
[----:B------:R-:W-:Y:S01]  /*9e00*/  IMAD.IADD R4, R3, 0x1, R4 ;  /* 0x0000000103047824 */ /* 0x000fe200078e0204 */
[----:B------:R-:W-:-:S04]  /*9e10*/  LEA R3, P0, R2, c[0x0][0x160], 0x1 ;  /* 0x0000580002037a11 */ /* 0x000fc800078008ff */
[----:B------:R-:W-:Y:S01]  /*9e20*/  LEA.HI.X R2, R2, c[0x0][0x164], R4, 0x1, P0 ;  /* 0x0000590002027a11 */ /* 0x000fe200000f0c04 */
[----:B------:R-:W1:Y:S01]  /*9e30*/  SHFL.IDX PT, R10, R3, RZ, 0x181f ;  /* 0x00181fff030a7589 */ /* 0x000e6200000e0000 */
[----:B------:R-:W-:-:S03]  /*9e40*/  IMAD R24, R153, c[0x0][0x2c4], RZ ;  /* 0x0000b10099187a24 */ /* 0x000fc600078e02ff */
[----:B------:R-:W2:Y:S01]  /*9e50*/  SHFL.IDX PT, R9, R2, RZ, 0x181f ;  /* 0x00181fff02097589 */ /* 0x000ea200000e0000 */
[----:B------:R-:W-:Y:S02]  /*9e60*/  IMAD R6, R30, 0x80, R81 ;  /* 0x000000801e067824 */ /* 0x000fe400078e0251 */
[----:B------:R-:W-:Y:S01]  /*9e70*/  IMAD.MOV R4, RZ, RZ, -R8 ;  /* 0x000000ffff047224 */ /* 0x000fe200078e0a08 */
[----:B------:R-:W4:Y:S02]  /*9e80*/  SHFL.IDX PT, R15, R3, 0x1, 0x181f ;  /* 0x00381f00030f7f89 */ /* 0x000f2400000e0000 */
[----:B------:R-:W-:Y:S01]  /*9e90*/  ISETP.GE.AND P4, PT, R6, R24, PT ;  /* 0x000000180600720c */ /* 0x000fe20003f86270 */
[----:B------:R-:W-:Y:S01]  /*9ea0*/  IMAD R223, R4, c[0x0][0x2b8], R11 ;  /* 0x0000ae0004df7a24 */ /* 0x000fe200078e020b */
[----:B------:R-:W4:Y:S01]  /*9eb0*/  SHFL.IDX PT, R18, R2, 0x1, 0x181f ;  /* 0x00381f0002127f89 */ /* 0x000f2200000e0000 */
[----:B------:R-:W-:Y:S02]  /*9ec0*/  IADD3 R4, R6, 0x20, RZ ;  /* 0x0000002006047810 */ /* 0x000fe40007ffe0ff */
[----:B------:R-:W-:-:S02]  /*9ed0*/  ISETP.GE.AND P6, PT, R76, c[0x0][0x198], PT ;  /* 0x000066004c007a0c */ /* 0x000fc40003fc6270 */
[----:B------:R-:W-:Y:S02]  /*9ee0*/  SHF.R.S32.HI R54, RZ, 0x1f, R223 ;  /* 0x0000001fff367819 */ /* 0x000fe400000114df */
[----:B------:R-:W-:Y:S02]  /*9ef0*/  ISETP.GE.AND P0, PT, R4, R24, PT ;  /* 0x000000180400720c */ /* 0x000fe40003f06270 */
[----:B------:R-:W-:Y:S01]  /*9f00*/  IADD3 R19, R6, 0x40, RZ ;  /* 0x0000004006137810 */ /* 0x000fe20007ffe0ff */
[----:B------:R-:W-:Y:S01]  /*9f10*/  IMAD R8, R54, c[0x0][0x1e0], RZ ;  /* 0x0000780036087a24 */ /* 0x000fe200078e02ff */
[----:B-1----:R-:W-:Y:S01]  /*9f20*/  @!P4 LEA R16, P1, R76, R10, 0x1 ;  /* 0x0000000a4c10c211 */ /* 0x002fe200078208ff */
[C---:B------:R-:W-:Y:S01]  /*9f30*/  IMAD.WIDE.U32 R4, R223.reuse, c[0x0][0x1e0], RZ ;  /* 0x00007800df047a25 */ /* 0x040fe200078e00ff */
[----:B------:R-:W-:Y:S02]  /*9f40*/  ISETP.GE.AND P5, PT, R212, c[0x0][0x198], PT ;  /* 0x00006600d4007a0c */ /* 0x000fe40003fa6270 */
[----:B--2---:R-:W-:Y:S01]  /*9f50*/  @!P4 LEA.HI.X R17, R76, R9, R77, 0x1, P1 ;  /* 0x000000094c11c211 */ /* 0x004fe200008f0c4d */
[----:B------:R-:W-:Y:S01]  /*9f60*/  IMAD R8, R223, c[0x0][0x1e4], R8 ;  /* 0x00007900df087a24 */ /* 0x000fe200078e0208 */
[----:B------:R-:W-:-:S02]  /*9f70*/  ISETP.GE.AND P1, PT, R19, R24, PT ;  /* 0x000000181300720c */ /* 0x000fc40003f26270 */
[----:B------:R-:W1:Y:S01]  /*9f80*/  SHFL.IDX PT, R19, R3, 0x2, 0x181f ;  /* 0x00581f0003137f89 */ /* 0x000e6200000e0000 */
[----:B------:R-:W-:Y:S01]  /*9f90*/  @!P4 LEA R10, P3, R212, R10, 0x1 ;  /* 0x0000000ad40ac211 */ /* 0x000fe200078608ff */
[----:B------:R-:W-:Y:S02]  /*9fa0*/  IMAD.IADD R5, R5, 0x1, R8 ;  /* 0x0000000105057824 */ /* 0x000fe400078e0208 */
[----:B------:R2:W-:Y:S01]  /*9fb0*/  @!P4 LDGSTS.E.BYPASS.LTC128B.128 [R213+0x100], [R16.64], !P6 ;  /* 0x0010000010d5cfae */ /* 0x0005e2000f101d48 */
[----:B----4-:R-:W-:Y:S02]  /*9fc0*/  @!P0 LEA R8, P2, R76, R15, 0x1 ;  /* 0x0000000f4c088211 */ /* 0x010fe400078408ff */
[----:B------:R-:W-:Y:S02]  /*9fd0*/  @!P4 LEA.HI.X R11, R212, R9, R231, 0x1, P3 ;  /* 0x00000009d40bc211 */ /* 0x000fe400018f0ce7 */
[----:B------:R-:W-:-:S03]  /*9fe0*/  @!P0 LEA.HI.X R9, R76, R18, R77, 0x1, P2 ;  /* 0x000000124c098211 */ /* 0x000fc600010f0c4d */
[----:B------:R4:W-:Y:S04]  /*9ff0*/  @!P4 LDGSTS.E.BYPASS.LTC128B.128 [R213+0x4100], [R10.64], !P5 ;  /* 0x041000000ad5cfae */ /* 0x0009e8000e901d48 */
[----:B------:R1:W-:Y:S01]  /*a000*/  @!P0 LDGSTS.E.BYPASS.LTC128B.128 [R214+0x1100], [R8.64], !P6 ;  /* 0x0110000008d68fae */ /* 0x0003e2000f101d48 */
[----:B------:R-:W-:-:S03]  /*a010*/  IMAD.WIDE.U32 R22, R52, c[0x0][0x1e8], RZ ;  /* 0x00007a0034167a25 */ /* 0x000fc600078e00ff */
[----:B--2---:R-:W2:Y:S04]  /*a020*/  SHFL.IDX PT, R16, R2, 0x2, 0x181f ;  /* 0x00581f0002107f89 */ /* 0x004ea800000e0000 */
[----:B------:R2:W2:Y:S01]  /*a030*/  SHFL.IDX PT, R17, R3, 0x3, 0x181f ;  /* 0x00781f0003117f89 */ /* 0x0004a200000e0000 */
[----:B------:R-:W-:Y:S01]  /*a040*/  IMAD R20, R52, c[0x0][0x1ec], R23 ;  /* 0x00007b0034147a24 */ /* 0x000fe200078e0217 */
[----:B-1----:R-:W-:-:S04]  /*a050*/  @!P0 LEA R8, P2, R212, R15, 0x1 ;  /* 0x0000000fd4088211 */ /* 0x002fc800078408ff */
[----:B------:R-:W-:Y:S02]  /*a060*/  @!P0 LEA.HI.X R9, R212, R18, R231, 0x1, P2 ;  /* 0x00000012d4098211 */ /* 0x000fe400010f0ce7 */
[----:B------:R1:W1:Y:S01]  /*a070*/  SHFL.IDX PT, R18, R2, 0x3, 0x181f ;  /* 0x00781f0002127f89 */ /* 0x00026200000e0000 */
[----:B----4-:R-:W-:Y:S02]  /*a080*/  IADD3 R10, R6, 0x60, RZ ;  /* 0x00000060060a7810 */ /* 0x010fe40007ffe0ff */
[----:B------:R-:W-:Y:S01]  /*a090*/  IADD3 R129, R230, -0x1, RZ ;  /* 0xffffffffe6817810 */ /* 0x000fe20007ffe0ff */
[----:B------:R4:W-:Y:S01]  /*a0a0*/  @!P0 LDGSTS.E.BYPASS.LTC128B.128 [R214+0x5100], [R8.64], !P5 ;  /* 0x0510000008d68fae */ /* 0x0009e2000e901d48 */
[----:B------:R-:W-:-:S03]  /*a0b0*/  ISETP.GE.AND P0, PT, R10, R24, PT ;  /* 0x000000180a00720c */ /* 0x000fc60003f06270 */
[----:B------:R-:W-:Y:S01]  /*a0c0*/  IMAD R128, R129, -0x70, R144 ;  /* 0xffffff9081807824 */ /* 0x000fe200078e0290 */
[----:B------:R-:W-:Y:S04]  /*a0d0*/  STL.64 [R1+0x10], R22 ;  /* 0x0000101601007387 */ /* 0x000fe80000100a00 */
[----:B------:R1:W-:Y:S01]  /*a0e0*/  STL [R1+0xc], R20 ;  /* 0x00000c1401007387 */ /* 0x0003e20000100800 */
[----:B------:R-:W-:Y:S01]  /*a0f0*/  BSSY B0, `(.L_x_394) ;  /* 0x000003f000007945 */ /* 0x000fe20003800000 */
[----:B---3--:R-:W-:Y:S01]  /*a100*/  SHF.R.S32.HI R53, RZ, 0x1f, R220 ;  /* 0x0000001fff357819 */ /* 0x008fe200000114dc */
[----:B------:R-:W-:-:S04]  /*a110*/  IMAD.WIDE.U32 R4, R220, c[0x0][0x1f0], R4 ;  /* 0x00007c00dc047a25 */ /* 0x000fc800078e0004 */
[----:B--2---:R-:W-:Y:S01]  /*a120*/  IMAD R3, R53, c[0x0][0x1f0], RZ ;  /* 0x00007c0035037a24 */ /* 0x004fe200078e02ff */
[----:B------:R-:W-:-:S03]  /*a130*/  IADD3 R6, P3, R4, R22, RZ ;  /* 0x0000001604067210 */ /* 0x000fc60007f7e0ff */
[----:B-1----:R-:W-:Y:S01]  /*a140*/  IMAD R2, R220, c[0x0][0x1f4], R3 ;  /* 0x00007d00dc027a24 */ /* 0x002fe200078e0203 */
[----:B------:R-:W-:-:S04]  /*a150*/  @!P1 LEA R4, P2, R76, R19, 0x1 ;  /* 0x000000134c049211 */ /* 0x000fc800078408ff */
[----:B------:R-:W-:Y:S02]  /*a160*/  IADD3.X R2, R20, R5, R2, P3, !PT ;  /* 0x0000000514027210 */ /* 0x000fe40001ffe402 */
[-C--:B------:R-:W-:Y:S02]  /*a170*/  @!P1 LEA.HI.X R5, R76, R16.reuse, R77, 0x1, P2 ;  /* 0x000000104c059211 */ /* 0x080fe400010f0c4d */
[----:B------:R-:W-:Y:S02]  /*a180*/  LEA R3, P2, R6, c[0x0][0x1c8], 0x1 ;  /* 0x0000720006037a11 */ /* 0x000fe400078408ff */
[----:B------:R-:W-:Y:S01]  /*a190*/  @!P1 LEA R10, P3, R212, R19, 0x1 ;  /* 0x00000013d40a9211 */ /* 0x000fe200078608ff */
[----:B------:R1:W-:Y:S01]  /*a1a0*/  @!P1 LDGSTS.E.BYPASS.LTC128B.128 [R214+0x2100], [R4.64], !P6 ;  /* 0x0210000004d69fae */ /* 0x0003e2000f101d48 */
[----:B------:R-:W-:Y:S02]  /*a1b0*/  LEA.HI.X R20, R6, c[0x0][0x1cc], R2, 0x1, P2 ;  /* 0x0000730006147a11 */ /* 0x000fe400010f0c02 */
[----:B------:R-:W-:Y:S01]  /*a1c0*/  IMNMX R2, R128, 0x70, PT ;  /* 0x0000007080027817 */ /* 0x000fe20003800200 */
[----:B------:R-:W2:Y:S01]  /*a1d0*/  SHFL.IDX PT, R15, R3, RZ, 0x181f ;  /* 0x00181fff030f7589 */ /* 0x000ea200000e0000 */
[----:B------:R-:W-:-:S03]  /*a1e0*/  @!P1 LEA.HI.X R11, R212, R16, R231, 0x1, P3 ;  /* 0x00000010d40b9211 */ /* 0x000fc600018f0ce7 */
[----:B------:R-:W3:Y:S01]  /*a1f0*/  SHFL.IDX PT, R16, R20, RZ, 0x181f ;  /* 0x00181fff14107589 */ /* 0x000ee200000e0000 */
[----:B------:R-:W-:Y:S01]  /*a200*/  IMAD.IADD R2, R2, 0x1, -R81 ;  /* 0x0000000102027824 */ /* 0x000fe200078e0a51 */
[CC--:B----4-:R-:W-:Y:S02]  /*a210*/  @!P0 LEA R8, P2, R76.reuse, R17.reuse, 0x1 ;  /* 0x000000114c088211 */ /* 0x0d0fe400078408ff */
[----:B------:R4:W-:Y:S02]  /*a220*/  @!P1 LDGSTS.E.BYPASS.LTC128B.128 [R214+0x6100], [R10.64], !P5 ;  /* 0x061000000ad69fae */ /* 0x0009e4000e901d48 */
[----:B------:R-:W-:Y:S02]  /*a230*/  @!P0 LEA.HI.X R9, R76, R18, R77, 0x1, P2 ;  /* 0x000000124c098211 */ /* 0x000fe400010f0c4d */
[----:B------:R-:W-:Y:S01]  /*a240*/  ISETP.GE.AND P2, PT, R2, 0x1, PT ;  /* 0x000000010200780c */ /* 0x000fe20003f46270 */
[----:B------:R-:W2:Y:S04]  /*a250*/  SHFL.IDX PT, R6, R3, 0x1, 0x181f ;  /* 0x00381f0003067f89 */ /* 0x000ea800000e0000 */
[----:B------:R2:W-:Y:S01]  /*a260*/  @!P0 LDGSTS.E.BYPASS.LTC128B.128 [R214+0x3100], [R8.64], !P6 ;  /* 0x0310000008d68fae */ /* 0x0005e2000f101d48 */
[----:B-1----:R-:W-:-:S04]  /*a270*/  @!P0 LEA R4, P1, R212, R17, 0x1 ;  /* 0x00000011d4048211 */ /* 0x002fc800078208ff */
[----:B------:R-:W-:Y:S02]  /*a280*/  @!P0 LEA.HI.X R5, R212, R18, R231, 0x1, P1 ;  /* 0x00000012d4058211 */ /* 0x000fe400008f0ce7 */
[----:B------:R-:W-:Y:S04]  /*a290*/  SHFL.IDX PT, R18, R3, 0x2, 0x181f ;  /* 0x00581f0003127f89 */ /* 0x000fe800000e0000 */
[----:B----4-:R-:W1:Y:S01]  /*a2a0*/  SHFL.IDX PT, R11, R20, 0x1, 0x181f ;  /* 0x00381f00140b7f89 */ /* 0x010e6200000e0000 */
[----:B------:R-:W-:-:S03]  /*a2b0*/  ISETP.GE.AND P6, PT, R76, c[0x0][0x1d4], PT ;  /* 0x000075004c007a0c */ /* 0x000fc60003fc6270 */
[----:B------:R-:W4:Y:S01]  /*a2c0*/  SHFL.IDX PT, R19, R20, 0x2, 0x181f ;  /* 0x00581f0014137f89 */ /* 0x000f2200000e0000 */
[----:B------:R-:W-:-:S03]  /*a2d0*/  ISETP.GE.AND P1, PT, R2, 0x21, PT ;  /* 0x000000210200780c */ /* 0x000fc60003f26270 */
[----:B------:R1:W-:Y:S01]  /*a2e0*/  @!P0 LDGSTS.E.BYPASS.LTC128B.128 [R214+0x7100], [R4.64], !P5 ;  /* 0x0710000004d68fae */ /* 0x0003e2000e901d48 */
[----:B--2---:R-:W-:Y:S02]  /*a2f0*/  @P2 LEA R8, P0, R76, R15, 0x1 ;  /* 0x0000000f4c082211 */ /* 0x004fe400078008ff */
[----:B------:R-:W-:Y:S01]  /*a300*/  ISETP.GE.AND P5, PT, R212, c[0x0][0x1d4], PT ;  /* 0x00007500d4007a0c */ /* 0x000fe20003fa6270 */
[----:B------:R-:W0:Y:S01]  /*a310*/  LDGDEPBAR ;  /* 0x00000000000079af */ /* 0x000e220000000000 */
[----:B---3--:R-:W-:Y:S02]  /*a320*/  @P2 LEA.HI.X R9, R76, R16, R77, 0x1, P0 ;  /* 0x000000104c092211 */ /* 0x008fe400000f0c4d */
[----:B------:R-:W-:-:S03]  /*a330*/  ISETP.GE.AND P0, PT, R2, 0x41, PT ;  /* 0x000000410200780c */ /* 0x000fc60003f06270 */
[----:B------:R2:W-:Y:S01]  /*a340*/  @P2 LDGSTS.E.BYPASS.LTC128B.128 [R213+0x8100], [R8.64], !P6 ;  /* 0x0810000008d52fae */ /* 0x0005e2000f101d48 */
[----:B-1----:R-:W-:-:S04]  /*a350*/  @P2 LEA R4, P3, R212, R15, 0x1 ;  /* 0x0000000fd4042211 */ /* 0x002fc800078608ff */
[----:B------:R-:W-:Y:S02]  /*a360*/  @P2 LEA.HI.X R5, R212, R16, R231, 0x1, P3 ;  /* 0x00000010d4052211 */ /* 0x000fe400018f0ce7 */
[----:B------:R-:W-:-:S03]  /*a370*/  @P1 LEA R16, P3, R76, R6, 0x1 ;  /* 0x000000064c101211 */ /* 0x000fc600078608ff */
[----:B------:R1:W-:Y:S01]  /*a380*/  @P2 LDGSTS.E.BYPASS.LTC128B.128 [R213+0xb900], [R4.64], !P5 ;  /* 0x0b90000004d52fae */ /* 0x0003e2000e901d48 */
[----:B------:R-:W-:Y:S02]  /*a390*/  @P1 LEA R10, P2, R212, R6, 0x1 ;  /* 0x00000006d40a1211 */ /* 0x000fe400078408ff */
[CC--:B------:R-:W-:Y:S02]  /*a3a0*/  @P1 LEA.HI.X R17, R76.reuse, R11.reuse, R77, 0x1, P3 ;  /* 0x0000000b4c111211 */ /* 0x0c0fe400018f0c4d */
[----:B--2---:R-:W-:Y:S02]  /*a3b0*/  @P0 LEA R8, P3, R76, R18, 0x1 ;  /* 0x000000124c080211 */ /* 0x004fe400078608ff */
[----:B------:R-:W-:Y:S01]  /*a3c0*/  @P1 LEA.HI.X R11, R212, R11, R231, 0x1, P2 ;  /* 0x0000000bd40b1211 */ /* 0x000fe200010f0ce7 */
[----:B------:R2:W-:Y:S01]  /*a3d0*/  @P1 LDGSTS.E.BYPASS.LTC128B.128 [R214+0x9100], [R16.64], !P6 ;  /* 0x0910000010d61fae */ /* 0x0005e2000f101d48 */
[----:B----4-:R-:W-:-:S03]  /*a3e0*/  @P0 LEA.HI.X R9, R76, R19, R77, 0x1, P3 ;  /* 0x000000134c090211 */ /* 0x010fc600018f0c4d */
[----:B------:R2:W-:Y:S04]  /*a3f0*/  @P1 LDGSTS.E.BYPASS.LTC128B.128 [R214+0xc900], [R10.64], !P5 ;  /* 0x0c9000000ad61fae */ /* 0x0005e8000e901d48 */
[----:B------:R2:W-:Y:S01]  /*a400*/  @P0 LDGSTS.E.BYPASS.LTC128B.128 [R214+0xa100], [R8.64], !P6 ;  /* 0x0a10000008d60fae */ /* 0x0005e2000f101d48 */
[----:B-1----:R-:W-:-:S04]  /*a410*/  @P0 LEA R4, P2, R212, R18, 0x1 ;  /* 0x00000012d4040211 */ /* 0x002fc800078408ff */
[----:B------:R-:W-:-:S05]  /*a420*/  @P0 LEA.HI.X R5, R212, R19, R231, 0x1, P2 ;  /* 0x00000013d4050211 */ /* 0x000fca00010f0ce7 */
[----:B------:R2:W-:Y:S01]  /*a430*/  @P0 LDGSTS.E.BYPASS.LTC128B.128 [R214+0xd900], [R4.64], !P5 ;  /* 0x0d90000004d60fae */ /* 0x0005e2000e901d48 */
[----:B------:R-:W-:-:S03]  /*a440*/  ISETP.GE.AND P0, PT, R2, 0x61, PT ;  /* 0x000000610200780c */ /* 0x000fc60003f06270 */
[----:B------:R-:W1:Y:S04]  /*a450*/  SHFL.IDX PT, R3, R3, 0x3, 0x181f ;  /* 0x00781f0003037f89 */ /* 0x000e6800000e0000 */
[----:B------:R2:W3:Y:S06]  /*a460*/  SHFL.IDX PT, R6, R20, 0x3, 0x181f ;  /* 0x00781f0014067f89 */ /* 0x0004ec00000e0000 */
[----:B------:R-:W-:Y:S05]  /*a470*/  @!P0 BRA `(.L_x_395) ;  /* 0x0000006000008947 */ /* 0x000fea0003800000 */
[-C--:B-12---:R-:W-:Y:S02]  /*a480*/  LEA R4, P1, R76, R3.reuse, 0x1 ;  /* 0x000000034c047211 */ /* 0x086fe400078208ff */
[----:B------:R-:W-:-:S02]  /*a490*/  LEA R2, P0, R212, R3, 0x1 ;  /* 0x00000003d4027211 */ /* 0x000fc400078008ff */
[-C--:B---3--:R-:W-:Y:S02]  /*a4a0*/  LEA.HI.X R5, R76, R6.reuse, R77, 0x1, P1 ;  /* 0x000000064c057211 */ /* 0x088fe400008f0c4d */
[----:B------:R-:W-:-:S03]  /*a4b0*/  LEA.HI.X R3, R212, R6, R231, 0x1, P0 ;  /* 0x00000006d4037211 */ /* 0x000fc600000f0ce7 */
[----:B------:R1:W-:Y:S04]  /*a4c0*/  LDGSTS.E.BYPASS.LTC128B.128 [R214+0xb100], [R4.64], !P6 ;  /* 0x0b10000004d67fae */ /* 0x0003e8000f101d48 */
[----:B------:R1:W-:Y:S02]  /*a4d0*/  LDGSTS.E.BYPASS.LTC128B.128 [R214+0xe900], [R2.64], !P5 ;  /* 0x0e90000002d67fae */ /* 0x0003e4000e901d48 */
.L_x_395:
[----:B------:R-:W-:Y:S05]  /*a4e0*/  BSYNC B0 ;  /* 0x0000000000007941 */ /* 0x000fea0003800000 */
.L_x_394:
[----:B------:R-:W-:Y:S01]  /*a4f0*/  ISETP.LT.AND P0, PT, RZ, c[0x0][0x27c], PT ;  /* 0x00009f00ff007a0c */ /* 0x000fe20003f01270 */
[----:B------:R-:W0:-:S12]  /*a500*/  LDGDEPBAR ;  /* 0x00000000000079af */ /* 0x000e180000000000 */
[----:B------:R-:W-:Y:S05]  /*a510*/  @P0 BRA `(.L_x_396) ;  /* 0x0000002000000947 */ /* 0x000fea0003800000 */
[----:B------:R-:W-:-:S04]  /*a520*/  DEPBAR.LE SB0, 0x1 ;  /* 0x000080400000791a */ /* 0x000fc80000000000 */
[----:B------:R-:W-:Y:S05]  /*a530*/  BRA `(.L_x_397) ;  /* 0x0000360000007947 */ /* 0x000fea0003800000 */
.L_x_396:
[----:B-1---5:R-:W-:Y:S01]  /*a540*/  SHF.R.S32.HI R2, RZ, 0x1f, R137 ;  /* 0x0000001fff027819 */ /* 0x022fe20000011489 */
[----:B------:R-:W-:Y:S01]  /*a550*/  ULDC.U8 UR5, c[0x0][0x298] ;  /* 0x0000a60000057ab9 */ /* 0x000fe20000000000 */
[C---:B--2---:R-:W-:Y:S01]  /*a560*/  IMAD.WIDE.U32 R4, R137.reuse, c[0x0][0x290], RZ ;  /* 0x0000a40089047a25 */ /* 0x044fe200078e00ff */
[----:B------:R-:W-:Y:S01]  /*a570*/  ISETP.NE.AND P2, PT, RZ, UR5, PT ;  /* 0x00000005ff007c0c */ /* 0x000fe2000bf45270 */
[----:B------:R-:W-:Y:S02]  /*a580*/  BSSY B2, `(.L_x_397) ;  /* 0x000035b000027945 */ /* 0x000fe40003800000 */
[C---:B------:R-:W-:Y:S02]  /*a590*/  IMAD R8, R2.reuse, c[0x0][0x280], RZ ;  /* 0x0000a00002087a24 */ /* 0x040fe400078e02ff */
[----:B---3--:R-:W-:Y:S02]  /*a5a0*/  IMAD R6, R2, c[0x0][0x290], RZ ;  /* 0x0000a40002067a24 */ /* 0x008fe400078e02ff */
[----:B------:R-:W-:-:S04]  /*a5b0*/  IMAD.WIDE.U32 R2, R137, c[0x0][0x280], RZ ;  /* 0x0000a00089027a25 */ /* 0x000fc800078e00ff */
[C---:B------:R-:W-:Y:S01]  /*a5c0*/  IMAD R10, R137.reuse, c[0x0][0x284], R8 ;  /* 0x0000a100890a7a24 */ /* 0x040fe200078e0208 */
[----:B------:R-:W-:Y:S01]  /*a5d0*/  LEA R8, P0, R4, c[0x0][0x288], 0x1 ;  /* 0x0000a20004087a11 */ /* 0x000fe200078008ff */
[----:B------:R-:W-:Y:S01]  /*a5e0*/  IMAD R9, R137, c[0x0][0x294], R6 ;  /* 0x0000a50089097a24 */ /* 0x000fe200078e0206 */
[----:B------:R-:W-:Y:S02]  /*a5f0*/  LEA R6, P1, R2, c[0x0][0x270], 0x1 ;  /* 0x00009c0002067a11 */ /* 0x000fe400078208ff */
[----:B------:R-:W-:Y:S02]  /*a600*/  IADD3 R3, R10, R3, RZ ;  /* 0x000000030a037210 */ /* 0x000fe40007ffe0ff */
[----:B------:R-:W-:Y:S02]  /*a610*/  IADD3 R5, R9, R5, RZ ;  /* 0x0000000509057210 */ /* 0x000fe40007ffe0ff */
[----:B------:R-:W-:Y:S02]  /*a620*/  LEA.HI.X R2, R2, c[0x0][0x274], R3, 0x1, P1 ;  /* 0x00009d0002027a11 */ /* 0x000fe400008f0c03 */
[----:B------:R-:W-:Y:S01]  /*a630*/  LEA.HI.X R3, R4, c[0x0][0x28c], R5, 0x1, P0 ;  /* 0x0000a30004037a11 */ /* 0x000fe200000f0c05 */
[----:B------:R-:W-:Y:S05]  /*a640*/  @!P2 BRA `(.L_x_398) ;  /* 0x000019100000a947 */ /* 0x000fea0003800000 */
[----:B------:R-:W1:Y:S01]  /*a650*/  SHFL.IDX PT, R17, R2, RZ, 0x181f ;  /* 0x00181fff02117589 */ /* 0x000e6200000e0000 */
[----:B------:R-:W-:Y:S01]  /*a660*/  BSSY B0, `(.L_x_399) ;  /* 0x0000019000007945 */ /* 0x000fe20003800000 */
[----:B------:R-:W-:Y:S01]  /*a670*/  CS2R R4, SRZ ;  /* 0x0000000000047805 */ /* 0x000fe2000001ff00 */
[----:B------:R-:W-:Y:S01]  /*a680*/  CS2R R10, SRZ ;  /* 0x00000000000a7805 */ /* 0x000fe2000001ff00 */
[----:B------:R-:W2:Y:S04]  /*a690*/  SHFL.IDX PT, R16, R6, RZ, 0x181f ;  /* 0x00181fff06107589 */ /* 0x000ea800000e0000 */
[----:B------:R3:W4:Y:S04]  /*a6a0*/  SHFL.IDX PT, R19, R3, RZ, 0x181f ;  /* 0x00181fff03137589 */ /* 0x00072800000e0000 */
[----:B------:R5:W1:Y:S01]  /*a6b0*/  SHFL.IDX PT, R18, R8, RZ, 0x181f ;  /* 0x00181fff08127589 */ /* 0x000a6200000e0000 */
[----:B---3--:R-:W-:Y:S01]  /*a6c0*/  CS2R R2, SRZ ;  /* 0x0000000000027805 */ /* 0x008fe2000001ff00 */
[----:B-----5:R-:W-:Y:S01]  /*a6d0*/  CS2R R8, SRZ ;  /* 0x0000000000087805 */ /* 0x020fe2000001ff00 */
[----:B------:R-:W-:Y:S05]  /*a6e0*/  @P4 BRA `(.L_x_400) ;  /* 0x0000010000004947 */ /* 0x000fea0003800000 */
[----:B-12-4-:R-:W2:Y:S04]  /*a6f0*/  LDL R22, [R1+0xfc] ;  /* 0x0000fc0001167983 */ /* 0x016ea80000100800 */
[----:B------:R-:W3:Y:S01]  /*a700*/  LDL R15, [R1+0xf8] ;  /* 0x0000f800010f7983 */ /* 0x000ee20000100800 */
[----:B------:R-:W-:-:S02]  /*a710*/  ISETP.GE.AND P1, PT, R78, c[0x0][0x27c], PT ;  /* 0x00009f004e007a0c */ /* 0x000fc40003f26270 */
[----:B------:R-:W-:Y:S01]  /*a720*/  ISETP.GE.AND P0, PT, R80, c[0x0][0x27c], PT ;  /* 0x00009f0050007a0c */ /* 0x000fe20003f06270 */
[----:B------:R-:W-:-:S10]  /*a730*/  CS2R R4, SRZ ;  /* 0x0000000000047805 */ /* 0x000fd4000001ff00 */
[----:B------:R-:W-:-:S05]  /*a740*/  @!P1 IMAD.WIDE R2, R78, 0x2, R16 ;  /* 0x000000024e029825 */ /* 0x000fca00078e0210 */
[----:B------:R1:W5:Y:S02]  /*a750*/  @!P1 LD.E.64 R10, [R2.64] ;  /* 0x00000008020a9980 */ /* 0x000364000c101b00 */
[----:B-1----:R-:W-:Y:S01]  /*a760*/  CS2R R2, SRZ ;  /* 0x0000000000027805 */ /* 0x002fe2000001ff00 */
[-C--:B--2---:R-:W-:Y:S02]  /*a770*/  @!P0 IADD3 R20, P3, R16, R22.reuse, RZ ;  /* 0x0000001610148210 */ /* 0x084fe40007f7e0ff */
[----:B------:R-:W-:Y:S01]  /*a780*/  @!P0 IADD3 R16, P2, R18, R22, RZ ;  /* 0x0000001612108210 */ /* 0x000fe20007f5e0ff */
[----:B------:R-:W-:-:S04]  /*a790*/  @!P1 IMAD.WIDE R22, R78, 0x2, R18 ;  /* 0x000000024e169825 */ /* 0x000fc800078e0212 */
[--C-:B---3--:R-:W-:Y:S01]  /*a7a0*/  @!P0 IMAD.X R21, R17, 0x1, R15.reuse, P3 ;  /* 0x0000000111158824 */ /* 0x108fe200018e060f */
[----:B------:R1:W5:Y:S01]  /*a7b0*/  @!P1 LD.E.64 R8, [R22.64] ;  /* 0x0000000816089980 */ /* 0x000362000c101b00 */
[----:B------:R-:W-:-:S03]  /*a7c0*/  @!P0 IMAD.X R17, R19, 0x1, R15, P2 ;  /* 0x0000000113118824 */ /* 0x000fc600010e060f */
[----:B------:R1:W5:Y:S04]  /*a7d0*/  @!P0 LD.E.64 R4, [R20.64] ;  /* 0x0000000814048980 */ /* 0x000368000c101b00 */
[----:B------:R1:W5:Y:S02]  /*a7e0*/  @!P0 LD.E.64 R2, [R16.64] ;  /* 0x0000000810028980 */ /* 0x000364000c101b00 */
.L_x_400:
[----:B-12-4-:R-:W-:Y:S05]  /*a7f0*/  BSYNC B0 ;  /* 0x0000000000007941 */ /* 0x016fea0003800000 */
.L_x_399:
[----:B-----5:R-:W-:Y:S01]  /*a800*/  IMAD.MOV.U32 R23, RZ, RZ, R10 ;  /* 0x000000ffff177224 */ /* 0x020fe200078e000a */
[----:B------:R-:W-:Y:S01]  /*a810*/  SHF.R.U64 R21, R10, 0x10, R11 ;  /* 0x000000100a157819 */ /* 0x000fe2000000120b */
[----:B------:R-:W-:Y:S01]  /*a820*/  IMAD.MOV.U32 R20, RZ, RZ, R4 ;  /* 0x000000ffff147224 */ /* 0x000fe200078e0004 */
[----:B------:R-:W-:Y:S01]  /*a830*/  SHF.R.U64 R17, R4, 0x10, R5 ;  /* 0x0000001004117819 */ /* 0x000fe20000001205 */
[----:B------:R-:W-:Y:S01]  /*a840*/  IMAD.MOV.U32 R16, RZ, RZ, R8 ;  /* 0x000000ffff107224 */ /* 0x000fe200078e0008 */
[----:B------:R-:W-:Y:S01]  /*a850*/  SHF.R.U64 R10, R8, 0x10, R9 ;  /* 0x00000010080a7819 */ /* 0x000fe20000001209 */
[----:B------:R-:W-:Y:S01]  /*a860*/  IMAD.MOV.U32 R8, RZ, RZ, R2 ;  /* 0x000000ffff087224 */ /* 0x000fe200078e0002 */
[----:B------:R-:W-:Y:S01]  /*a870*/  SHF.R.U64 R4, R2, 0x10, R3 ;  /* 0x0000001002047819 */ /* 0x000fe20000001203 */
[----:B------:R-:W-:Y:S01]  /*a880*/  IMAD.MOV.U32 R22, RZ, RZ, R11 ;  /* 0x000000ffff167224 */ /* 0x000fe200078e000b */
[--C-:B------:R-:W-:Y:S01]  /*a890*/  SHF.R.U32.HI R2, RZ, 0x10, R3.reuse ;  /* 0x00000010ff027819 */ /* 0x100fe20000011603 */
[----:B------:R-:W-:Y:S01]  /*a8a0*/  IMAD.MOV.U32 R6, RZ, RZ, R3 ;  /* 0x000000ffff067224 */ /* 0x000fe200078e0003 */
[----:B------:R-:W-:Y:S01]  /*a8b0*/  SHF.R.U32.HI R18, RZ, 0x10, R11 ;  /* 0x00000010ff127819 */ /* 0x000fe2000001160b */
[----:B------:R-:W-:Y:S01]  /*a8c0*/  IMAD R3, R30, -0x80, R24 ;  /* 0xffffff801e037824 */ /* 0x000fe200078e0218 */
[----:B------:R-:W-:Y:S01]  /*a8d0*/  PRMT R26, R22, 0x5410, R4 ;  /* 0x00005410161a7816 */ /* 0x000fe20000000004 */
[--C-:B------:R-:W-:Y:S01]  /*a8e0*/  IMAD.MOV.U32 R19, RZ, RZ, R5.reuse ;  /* 0x000000ffff137224 */ /* 0x100fe200078e0005 */
[----:B------:R-:W-:Y:S01]  /*a8f0*/  SHF.R.U32.HI R11, RZ, 0x10, R5 ;  /* 0x00000010ff0b7819 */ /* 0x000fe20000011605 */
[----:B------:R-:W-:Y:S01]  /*a900*/  IMAD.MOV.U32 R15, RZ, RZ, R9 ;  /* 0x000000ffff0f7224 */ /* 0x000fe200078e0009 */
[----:B------:R-:W-:Y:S01]  /*a910*/  IMNMX R22, R3, 0x80, PT ;  /* 0x0000008003167817 */ /* 0x000fe20003800200 */
[----:B------:R-:W-:-:S04]  /*a920*/  DEPBAR.LE SB0, 0x1 ;  /* 0x000080400000791a */ /* 0x000fc80000000000 */
[----:B------:R-:W-:Y:S01]  /*a930*/  ISETP.GE.AND P0, PT, R81, R22, PT ;  /* 0x000000165100720c */ /* 0x000fe20003f06270 */
[----:B------:R-:W-:Y:S01]  /*a940*/  BSSY B1, `(.L_x_401) ;  /* 0x000005d000017945 */ /* 0x000fe20003800000 */
[----:B------:R-:W-:Y:S02]  /*a950*/  SHF.R.U32.HI R5, RZ, 0x10, R9 ;  /* 0x00000010ff057819 */ /* 0x000fe40000011609 */
[----:B------:R-:W-:Y:S02]  /*a960*/  PRMT R25, R21, 0x5410, R23 ;  /* 0x0000541015197816 */ /* 0x000fe40000000017 */
[----:B------:R-:W-:Y:S02]  /*a970*/  PRMT R24, R18, 0x5410, R8 ;  /* 0x0000541012187816 */ /* 0x000fe40000000008 */
[----:B------:R-:W-:Y:S02]  /*a980*/  PRMT R28, R17, 0x5410, R20 ;  /* 0x00005410111c7816 */ /* 0x000fe40000000014 */
[----:B------:R-:W-:-:S02]  /*a990*/  PRMT R29, R11, 0x5410, R19 ;  /* 0x000054100b1d7816 */ /* 0x000fc40000000013 */
[----:B------:R-:W-:Y:S02]  /*a9a0*/  PRMT R21, R16, 0x5410, R10 ;  /* 0x0000541010157816 */ /* 0x000fe4000000000a */
[----:B------:R-:W-:Y:S02]  /*a9b0*/  PRMT R23, R5, 0x5410, R15 ;  /* 0x0000541005177816 */ /* 0x000fe4000000000f */
[----:B------:R-:W-:Y:S01]  /*a9c0*/  PRMT R27, R2, 0x5410, R6 ;  /* 0x00005410021b7816 */ /* 0x000fe20000000006 */
[----:B------:R-:W-:Y:S06]  /*a9d0*/  BAR.SYNC.DEFER_BLOCKING 0x0 ;  /* 0x0000000000007b1d */ /* 0x000fec0000010000 */
[----:B------:R-:W-:Y:S05]  /*a9e0*/  @P0 BRA `(.L_x_402) ;  /* 0x0000052000000947 */ /* 0x000fea0003800000 */
[----:B------:R-:W-:Y:S01]  /*a9f0*/  ISETP.GE.AND P0, PT, R78, c[0x0][0x27c], PT ;  /* 0x00009f004e007a0c */ /* 0x000fe20003f06270 */
[----:B------:R-:W-:-:S12]  /*aa00*/  BSSY B0, `(.L_x_403) ;  /* 0x0000028000007945 */ /* 0x000fd80003800000 */
[----:B------:R-:W-:Y:S05]  /*aa10*/  @P0 BRA `(.L_x_404) ;  /* 0x0000026000000947 */ /* 0x000fea0003800000 */
[----:B------:R-:W1:Y:S01]  /*aa20*/  LDS.128 R8, [R213+0x100] ;  /* 0x00010000d5087984 */ /* 0x000e620000000c00 */
[--C-:B------:R-:W-:Y:S02]  /*aa30*/  HADD2.F32 R15, -RZ, R21.reuse.H0_H0 ;  /* 0x20000015ff0f7230 */ /* 0x100fe40000004100 */
[----:B------:R-:W-:Y:S02]  /*aa40*/  HADD2.F32 R2, -RZ, R21.H1_H1 ;  /* 0x30000015ff027230 */ /* 0x000fe40000004100 */
[--C-:B------:R-:W-:Y:S02]  /*aa50*/  HADD2.F32 R4, -RZ, R25.reuse.H1_H1 ;  /* 0x30000019ff047230 */ /* 0x100fe40000004100 */
[----:B------:R-:W-:Y:S02]  /*aa60*/  HADD2.F32 R3, -RZ, R25.H0_H0 ;  /* 0x20000019ff037230 */ /* 0x000fe40000004100 */
[--C-:B-1----:R-:W-:Y:S02]  /*aa70*/  HADD2.F32 R16, -RZ, R8.reuse.H0_H0 ;  /* 0x20000008ff107230 */ /* 0x102fe40000004100 */
[----:B------:R-:W-:-:S02]  /*aa80*/  HADD2.F32 R8, -RZ, R8.H1_H1 ;  /* 0x30000008ff087230 */ /* 0x000fc40000004100 */
[--C-:B------:R-:W-:Y:S01]  /*aa90*/  HADD2.F32 R6, -RZ, R9.reuse.H1_H1 ;  /* 0x30000009ff067230 */ /* 0x100fe20000004100 */
[-C--:B------:R-:W-:Y:S01]  /*aaa0*/  FMUL.FTZ R18, R16, R15.reuse ;  /* 0x0000000f10127220 */ /* 0x080fe20000410000 */
[----:B------:R-:W-:Y:S01]  /*aab0*/  HADD2.F32 R5, -RZ, R9.H0_H0 ;  /* 0x20000009ff057230 */ /* 0x000fe20000004100 */
[----:B------:R-:W-:Y:S01]  /*aac0*/  FMUL.FTZ R19, R8, R15 ;  /* 0x0000000f08137220 */ /* 0x000fe20000410000 */
[--C-:B------:R-:W-:Y:S01]  /*aad0*/  HADD2.F32 R17, -RZ, R10.reuse.H0_H0 ;  /* 0x2000000aff117230 */ /* 0x100fe20000004100 */
[-C--:B------:R-:W-:Y:S01]  /*aae0*/  FMUL.FTZ R15, R6, R2.reuse ;  /* 0x00000002060f7220 */ /* 0x080fe20000410000 */
[--C-:B------:R-:W-:Y:S01]  /*aaf0*/  HADD2.F32 R9, -RZ, R11.reuse.H0_H0 ;  /* 0x2000000bff097230 */ /* 0x100fe20000004100 */
[C---:B------:R-:W-:Y:S01]  /*ab00*/  FMUL.FTZ R2, R5.reuse, R2 ;  /* 0x0000000205027220 */ /* 0x040fe20000410000 */
[----:B------:R-:W-:Y:S01]  /*ab10*/  HADD2.F32 R10, -RZ, R10.H1_H1 ;  /* 0x3000000aff0a7230 */ /* 0x000fe20000004100 */
[-C--:B------:R-:W-:Y:S01]  /*ab20*/  FFMA.FTZ R20, R16, R4.reuse, -R19 ;  /* 0x0000000410147223 */ /* 0x080fe20000010813 */
[----:B------:R-:W-:Y:S01]  /*ab30*/  HADD2.F32 R11, -RZ, R11.H1_H1 ;  /* 0x3000000bff0b7230 */ /* 0x000fe20000004100 */
[----:B------:R-:W-:Y:S01]  /*ab40*/  FFMA.FTZ R19, R8, R4, R18 ;  /* 0x0000000408137223 */ /* 0x000fe20000010012 */
[----:B------:R-:W-:Y:S01]  /*ab50*/  HADD2.F32 R4, -RZ, R26.H0_H0 ;  /* 0x2000001aff047230 */ /* 0x000fe20000004100 */
[-C--:B------:R-:W-:Y:S01]  /*ab60*/  FFMA.FTZ R18, R5, R3.reuse, -R15 ;  /* 0x0000000305127223 */ /* 0x080fe2000001080f */
[--C-:B------:R-:W-:Y:S01]  /*ab70*/  HADD2.F32 R5, -RZ, R23.reuse.H1_H1 ;  /* 0x30000017ff057230 */ /* 0x100fe20000004100 */
[----:B------:R-:W-:Y:S01]  /*ab80*/  FFMA.FTZ R16, R6, R3, R2 ;  /* 0x0000000306107223 */ /* 0x000fe20000010002 */
[----:B------:R-:W-:-:S02]  /*ab90*/  HADD2.F32 R2, -RZ, R23.H0_H0 ;  /* 0x20000017ff027230 */ /* 0x000fc40000004100 */
[----:B------:R-:W-:Y:S01]  /*aba0*/  HADD2.F32 R3, -RZ, R24.H0_H0 ;  /* 0x20000018ff037230 */ /* 0x000fe20000004100 */
[CC--:B------:R-:W-:Y:S02]  /*abb0*/  FMUL.FTZ R15, R10.reuse, R5.reuse ;  /* 0x000000050a0f7220 */ /* 0x0c0fe40000410000 */
[-C--:B------:R-:W-:Y:S02]  /*abc0*/  FMUL.FTZ R8, R11, R2.reuse ;  /* 0x000000020b087220 */ /* 0x080fe40000410000 */
[----:B------:R-:W-:Y:S02]  /*abd0*/  FMUL.FTZ R5, R17, R5 ;  /* 0x0000000511057220 */ /* 0x000fe40000410000 */
[----:B------:R-:W-:Y:S02]  /*abe0*/  FMUL.FTZ R6, R9, R2 ;  /* 0x0000000209067220 */ /* 0x000fe40000410000 */
[----:B------:R-:W-:Y:S02]  /*abf0*/  FFMA.FTZ R15, R17, R4, -R15 ;  /* 0x00000004110f7223 */ /* 0x000fe4000001080f */
[-C--:B------:R-:W-:Y:S01]  /*ac00*/  FFMA.FTZ R2, R9, R3.reuse, -R8 ;  /* 0x0000000309027223 */ /* 0x080fe20000010808 */
[----:B------:R-:W-:Y:S01]  /*ac10*/  F2FP.PACK_AB R8, R19, R20 ;  /* 0x000000141308723e */ /* 0x000fe200000000ff */
[----:B------:R-:W-:Y:S01]  /*ac20*/  FFMA.FTZ R4, R10, R4, R5 ;  /* 0x000000040a047223 */ /* 0x000fe20000010005 */
[----:B------:R-:W-:Y:S01]  /*ac30*/  F2FP.PACK_AB R9, R16, R18 ;  /* 0x000000121009723e */ /* 0x000fe200000000ff */
[----:B------:R-:W-:-:S03]  /*ac40*/  FFMA.FTZ R3, R11, R3, R6 ;  /* 0x000000030b037223 */ /* 0x000fc60000010006 */
[----:B------:R-:W-:Y:S02]  /*ac50*/  F2FP.PACK_AB R10, R4, R15 ;  /* 0x0000000f040a723e */ /* 0x000fe400000000ff */
[----:B------:R-:W-:-:S05]  /*ac60*/  F2FP.PACK_AB R11, R3, R2 ;  /* 0x00000002030b723e */ /* 0x000fca00000000ff */
[----:B------:R1:W-:Y:S02]  /*ac70*/  STS.128 [R213+0x100], R8 ;  /* 0x00010008d5007388 */ /* 0x0003e40000000c00 */
.L_x_404:
[----:B------:R-:W-:Y:S05]  /*ac80*/  BSYNC B0 ;  /* 0x0000000000007941 */ /* 0x000fea0003800000 */
.L_x_403:
[----:B------:R-:W-:-:S13]  /*ac90*/  ISETP.GE.AND P0, PT, R80, c[0x0][0x27c], PT ;  /* 0x00009f0050007a0c */ /* 0x000fda0003f06270 */
[----:B------:R-:W-:Y:S05]  /*aca0*/  @P0 BRA `(.L_x_402) ;  /* 0x0000026000000947 */ /* 0x000fea0003800000 */
[----:B-1----:R-:W1:Y:S01]  /*acb0*/  LDS.128 R8, [R213+0x4100] ;  /* 0x00410000d5087984 */ /* 0x002e620000000c00 */
[----:B------:R-:W-:Y:S02]  /*acc0*/  HADD2.F32 R15, -RZ, R24.H1_H1 ;  /* 0x30000018ff0f7230 */ /* 0x000fe40000004100 */
        /* <DEDUP_REMOVED lines=17> */
[----:B------:R-:W-:Y:S01]  /*ade0*/  HADD2.F32 R4, -RZ, R29.H1_H1 ;  /* 0x3000001dff047230 */ /* 0x000fe20000004100 */
        /* <DEDUP_REMOVED lines=18> */
.L_x_402:
[----:B------:R-:W-:Y:S05]  /*af10*/  BSYNC B1 ;  /* 0x0000000000017941 */ /* 0x000fea0003800000 */
.L_x_401:
[----:B------:R-:W-:Y:S01]  /*af20*/  IADD3 R2, R81, 0x20, RZ ;  /* 0x0000002051027810 */ /* 0x000fe20007ffe0ff */
[----:B------:R-:W-:Y:S03]  /*af30*/  BSSY B1, `(.L_x_405) ;  /* 0x0000055000017945 */ /* 0x000fe60003800000 */
[----:B------:R-:W-:-:S13]  /*af40*/  ISETP.GE.AND P0, PT, R2, R22, PT ;  /* 0x000000160200720c */ /* 0x000fda0003f06270 */
[----:B------:R-:W-:Y:S05]  /*af50*/  @P0 BRA `(.L_x_406) ;  /* 0x0000052000000947 */ /* 0x000fea0003800000 */
[----:B------:R-:W-:Y:S01]  /*af60*/  ISETP.GE.AND P0, PT, R78, c[0x0][0x27c], PT ;  /* 0x00009f004e007a0c */ /* 0x000fe20003f06270 */
[----:B------:R-:W-:-:S12]  /*af70*/  BSSY B0, `(.L_x_407) ;  /* 0x0000028000007945 */ /* 0x000fd80003800000 */
[----:B------:R-:W-:Y:S05]  /*af80*/  @P0 BRA `(.L_x_408) ;  /* 0x0000026000000947 */ /* 0x000fea0003800000 */
[----:B-1----:R-:W1:Y:S01]  /*af90*/  LDS.128 R8, [R213+0x1100] ;  /* 0x00110000d5087984 */ /* 0x002e620000000c00 */
[--C-:B------:R-:W-:Y:S02]  /*afa0*/  HADD2.F32 R15, -RZ, R21.reuse.H0_H0 ;  /* 0x20000015ff0f7230 */ /* 0x100fe40000004100 */
[----:B------:R-:W-:Y:S02]  /*afb0*/  HADD2.F32 R2, -RZ, R21.H1_H1 ;  /* 0x30000015ff027230 */ /* 0x000fe40000004100 */
[--C-:B------:R-:W-:Y:S02]  /*afc0*/  HADD2.F32 R4, -RZ, R25.reuse.H1_H1 ;  /* 0x30000019ff047230 */ /* 0x100fe40000004100 */
[----:B------:R-:W-:Y:S02]  /*afd0*/  HADD2.F32 R3, -RZ, R25.H0_H0 ;  /* 0x20000019ff037230 */ /* 0x000fe40000004100 */
[--C-:B-1----:R-:W-:Y:S02]  /*afe0*/  HADD2.F32 R16, -RZ, R8.reuse.H0_H0 ;  /* 0x20000008ff107230 */ /* 0x102fe40000004100 */
[----:B------:R-:W-:-:S02]  /*aff0*/  HADD2.F32 R8, -RZ, R8.H1_H1 ;  /* 0x30000008ff087230 */ /* 0x000fc40000004100 */
[--C-:B------:R-:W-:Y:S01]  /*b000*/  HADD2.F32 R6, -RZ, R9.reuse.H1_H1 ;  /* 0x30000009ff067230 */ /* 0x100fe20000004100 */
[C---:B------:R-:W-:Y:S01]  /*b010*/  FMUL.FTZ R18, R15.reuse, R16 ;  /* 0x000000100f127220 */ /* 0x040fe20000410000 */
[----:B------:R-:W-:Y:S01]  /*b020*/  HADD2.F32 R5, -RZ, R9.H0_H0 ;  /* 0x20000009ff057230 */ /* 0x000fe20000004100 */
[----:B------:R-:W-:Y:S01]  /*b030*/  FMUL.FTZ R19, R15, R8 ;  /* 0x000000080f137220 */ /* 0x000fe20000410000 */
[--C-:B------:R-:W-:Y:S01]  /*b040*/  HADD2.F32 R17, -RZ, R10.reuse.H0_H0 ;  /* 0x2000000aff117230 */ /* 0x100fe20000004100 */
[C---:B------:R-:W-:Y:S01]  /*b050*/  FMUL.FTZ R15, R2.reuse, R6 ;  /* 0x00000006020f7220 */ /* 0x040fe20000410000 */
[--C-:B------:R-:W-:Y:S01]  /*b060*/  HADD2.F32 R9, -RZ, R11.reuse.H0_H0 ;  /* 0x2000000bff097230 */ /* 0x100fe20000004100 */
[-C--:B------:R-:W-:Y:S01]  /*b070*/  FMUL.FTZ R2, R2, R5.reuse ;  /* 0x0000000502027220 */ /* 0x080fe20000410000 */
[----:B------:R-:W-:Y:S01]  /*b080*/  HADD2.F32 R10, -RZ, R10.H1_H1 ;  /* 0x3000000aff0a7230 */ /* 0x000fe20000004100 */
[C---:B------:R-:W-:Y:S01]  /*b090*/  FFMA.FTZ R20, R4.reuse, R16, -R19 ;  /* 0x0000001004147223 */ /* 0x040fe20000010813 */
[----:B------:R-:W-:Y:S01]  /*b0a0*/  HADD2.F32 R11, -RZ, R11.H1_H1 ;  /* 0x3000000bff0b7230 */ /* 0x000fe20000004100 */
[----:B------:R-:W-:Y:S01]  /*b0b0*/  FFMA.FTZ R19, R4, R8, R18 ;  /* 0x0000000804137223 */ /* 0x000fe20000010012 */
[----:B------:R-:W-:Y:S01]  /*b0c0*/  HADD2.F32 R4, -RZ, R26.H0_H0 ;  /* 0x2000001aff047230 */ /* 0x000fe20000004100 */
[C---:B------:R-:W-:Y:S01]  /*b0d0*/  FFMA.FTZ R18, R3.reuse, R5, -R15 ;  /* 0x0000000503127223 */ /* 0x040fe2000001080f */
[--C-:B------:R-:W-:Y:S01]  /*b0e0*/  HADD2.F32 R5, -RZ, R23.reuse.H1_H1 ;  /* 0x30000017ff057230 */ /* 0x100fe20000004100 */
[----:B------:R-:W-:Y:S01]  /*b0f0*/  FFMA.FTZ R16, R3, R6, R2 ;  /* 0x0000000603107223 */ /* 0x000fe20000010002 */
[----:B------:R-:W-:-:S02]  /*b100*/  HADD2.F32 R2, -RZ, R23.H0_H0 ;  /* 0x20000017ff027230 */ /* 0x000fc40000004100 */
[----:B------:R-:W-:Y:S01]  /*b110*/  HADD2.F32 R3, -RZ, R24.H0_H0 ;  /* 0x20000018ff037230 */ /* 0x000fe20000004100 */
[C---:B------:R-:W-:Y:S02]  /*b120*/  FMUL.FTZ R15, R5.reuse, R10 ;  /* 0x0000000a050f7220 */ /* 0x040fe40000410000 */
[C---:B------:R-:W-:Y:S02]  /*b130*/  FMUL.FTZ R8, R2.reuse, R11 ;  /* 0x0000000b02087220 */ /* 0x040fe40000410000 */
[----:B------:R-:W-:Y:S02]  /*b140*/  FMUL.FTZ R5, R5, R17 ;  /* 0x0000001105057220 */ /* 0x000fe40000410000 */
[----:B------:R-:W-:Y:S02]  /*b150*/  FMUL.FTZ R6, R2, R9 ;  /* 0x0000000902067220 */ /* 0x000fe40000410000 */
[C---:B------:R-:W-:Y:S02]  /*b160*/  FFMA.FTZ R15, R4.reuse, R17, -R15 ;  /* 0x00000011040f7223 */ /* 0x040fe4000001080f */
[----:B------:R-:W-:Y:S01]  /*b170*/  FFMA.FTZ R2, R3, R9, -R8 ;  /* 0x0000000903027223 */ /* 0x000fe20000010808 */
[----:B------:R-:W-:Y:S01]  /*b180*/  F2FP.PACK_AB R8, R19, R20 ;  /* 0x000000141308723e */ /* 0x000fe200000000ff */
[----:B------:R-:W-:Y:S01]  /*b190*/  FFMA.FTZ R4, R4, R10, R5 ;  /* 0x0000000a04047223 */ /* 0x000fe20000010005 */
[----:B------:R-:W-:Y:S01]  /*b1a0*/  F2FP.PACK_AB R9, R16, R18 ;  /* 0x000000121009723e */ /* 0x000fe200000000ff */
[----:B------:R-:W-:-:S03]  /*b1b0*/  FFMA.FTZ R3, R3, R11, R6 ;  /* 0x0000000b03037223 */ /* 0x000fc60000010006 */
[----:B------:R-:W-:Y:S02]  /*b1c0*/  F2FP.PACK_AB R10, R4, R15 ;  /* 0x0000000f040a723e */ /* 0x000fe400000000ff */
[----:B------:R-:W-:-:S05]  /*b1d0*/  F2FP.PACK_AB R11, R3, R2 ;  /* 0x00000002030b723e */ /* 0x000fca00000000ff */
[----:B------:R1:W-:Y:S02]  /*b1e0*/  STS.128 [R213+0x1100], R8 ;  /* 0x00110008d5007388 */ /* 0x0003e40000000c00 */
.L_x_408:
[----:B------:R-:W-:Y:S05]  /*b1f0*/  BSYNC B0 ;  /* 0x0000000000007941 */ /* 0x000fea0003800000 */
.L_x_407:
        /* <DEDUP_REMOVED lines=21> */
[----:B------:R-:W-:Y:S01]  /*b350*/  HADD2.F32 R4, -RZ, R29.H1_H1 ;  /* 0x3000001dff047230 */ /* 0x000fe20000004100 */
        /* <DEDUP_REMOVED lines=18> */
.L_x_406:
[----:B------:R-:W-:Y:S05]  /*b480*/  BSYNC B1 ;  /* 0x0000000000017941 */ /* 0x000fea0003800000 */
.L_x_405:
        /* <DEDUP_REMOVED lines=45> */
.L_x_412:
[----:B------:R-:W-:Y:S05]  /*b760*/  BSYNC B0 ;  /* 0x0000000000007941 */ /* 0x000fea0003800000 */
.L_x_411:
        /* <DEDUP_REMOVED lines=40> */
.L_x_410:
[----:B------:R-:W-:Y:S05]  /*b9f0*/  BSYNC B1 ;  /* 0x0000000000017941 */ /* 0x000fea0003800000 */
.L_x_409:
[----:B------:R-:W-:-:S04]  /*ba00*/  IADD3 R2, R81, 0x60, RZ ;  /* 0x0000006051027810 */ /* 0x000fc80007ffe0ff */
        /* <DEDUP_REMOVED lines=43> */
.L_x_415:
[----:B------:R-:W-:Y:S05]  /*bcc0*/  BSYNC B0 ;  /* 0x0000000000007941 */ /* 0x000fea0003800000 */
.L_x_414:
        /* <DEDUP_REMOVED lines=39> */
[----:B------:R1:W-:Y:S01]  /*bf40*/  STS.128 [R213+0x7100], R8 ;  /* 0x00710008d5007388 */ /* 0x0003e20000000c00 */
[----:B------:R-:W-:Y:S05]  /*bf50*/  BRA `(.L_x_413) ;  /* 0x00001bd000007947 */ /* 0x000fea0003800000 */
.L_x_398:
[----:B------:R-:W1:Y:S01]  /*bf60*/  SHFL.IDX PT, R4, R6, RZ, 0x181f ;  /* 0x00181fff06047589 */ /* 0x000e6200000e0000 */
[----:B------:R-:W-:Y:S01]  /*bf70*/  BSSY B0, `(.L_x_416) ;  /* 0x0000014000007945 */ /* 0x000fe20003800000 */
[----:B------:R-:W-:Y:S01]  /*bf80*/  CS2R R10, SRZ ;  /* 0x00000000000a7805 */ /* 0x000fe2000001ff00 */
[----:B------:R-:W-:Y:S01]  /*bf90*/  CS2R R18, SRZ ;  /* 0x0000000000127805 */ /* 0x000fe2000001ff00 */
[----:B------:R-:W2:Y:S01]  /*bfa0*/  SHFL.IDX PT, R15, R2, RZ, 0x181f ;  /* 0x00181fff020f7589 */ /* 0x000ea200000e0000 */
[----:B------:R-:W-:-:S03]  /*bfb0*/  CS2R R16, SRZ ;  /* 0x0000000000107805 */ /* 0x000fc6000001ff00 */
[----:B------:R-:W3:Y:S04]  /*bfc0*/  SHFL.IDX PT, R6, R3, RZ, 0x181f ;  /* 0x00181fff03067589 */ /* 0x000ee800000e0000 */
[----:B------:R4:W1:Y:S02]  /*bfd0*/  SHFL.IDX PT, R5, R8, RZ, 0x181f ;  /* 0x00181fff08057589 */ /* 0x00086400000e0000 */
[----:B----4-:R-:W-:Y:S01]  /*bfe0*/  CS2R R8, SRZ ;  /* 0x0000000000087805 */ /* 0x010fe2000001ff00 */
[----:B------:R-:W-:Y:S05]  /*bff0*/  @P4 BRA `(.L_x_417) ;  /* 0x000000b000004947 */ /* 0x000fea0003800000 */
[C---:B-123--:R-:W-:Y:S01]  /*c000*/  ISETP.GE.AND P0, PT, R76.reuse, c[0x0][0x27c], PT ;  /* 0x00009f004c007a0c */ /* 0x04efe20003f06270 */
[C---:B------:R-:W-:Y:S01]  /*c010*/  IMAD.SHL.U32 R2, R76.reuse, 0x2, RZ ;  /* 0x000000024c027824 */ /* 0x040fe200078e00ff */
[----:B------:R-:W-:Y:S01]  /*c020*/  SHF.L.U64.HI R3, R76, 0x1, R77 ;  /* 0x000000014c037819 */ /* 0x000fe2000001024d */
[----:B------:R-:W-:-:S03]  /*c030*/  CS2R R10, SRZ ;  /* 0x00000000000a7805 */ /* 0x000fc6000001ff00 */
[-C--:B------:R-:W-:Y:S02]  /*c040*/  IADD3 R4, P2, R4, R2.reuse, RZ ;  /* 0x0000000204047210 */ /* 0x080fe40007f5e0ff */
[----:B------:R-:W-:-:S03]  /*c050*/  IADD3 R2, P1, R5, R2, RZ ;  /* 0x0000000205027210 */ /* 0x000fc60007f3e0ff */
[--C-:B------:R-:W-:Y:S02]  /*c060*/  IMAD.X R5, R15, 0x1, R3.reuse, P2 ;  /* 0x000000010f057824 */ /* 0x100fe400010e0603 */
[----:B------:R-:W-:Y:S01]  /*c070*/  IMAD.X R3, R6, 0x1, R3, P1 ;  /* 0x0000000106037824 */ /* 0x000fe200008e0603 */
[----:B------:R-:W-:Y:S05]  /*c080*/  @P0 BRA `(.L_x_417) ;  /* 0x0000002000000947 */ /* 0x000fea0003800000 */
[----:B------:R1:W5:Y:S04]  /*c090*/  LD.E.128 R16, [R4.64] ;  /* 0x0000000804107980 */ /* 0x000368000c101d00 */
[----:B------:R1:W5:Y:S02]  /*c0a0*/  LD.E.128 R8, [R2.64] ;  /* 0x0000000802087980 */ /* 0x000364000c101d00 */
.L_x_417:
[----:B-123--:R-:W-:Y:S05]  /*c0b0*/  BSYNC B0 ;  /* 0x0000000000007941 */ /* 0x00efea0003800000 */
.L_x_416:
[----:B-----5:R-:W-:Y:S01]  /*c0c0*/  SHF.R.U32.HI R3, RZ, 0x10, R17 ;  /* 0x00000010ff037819 */ /* 0x020fe20000011611 */
[----:B------:R-:W-:Y:S01]  /*c0d0*/  IMAD.MOV.U32 R22, RZ, RZ, R18 ;  /* 0x000000ffff167224 */ /* 0x000fe200078e0012 */
[----:B------:R-:W-:Y:S01]  /*c0e0*/  SHF.R.U64 R20, R18, 0x10, R19 ;  /* 0x0000001012147819 */ /* 0x000fe20000001213 */
[--C-:B------:R-:W-:Y:S01]  /*c0f0*/  IMAD.MOV.U32 R25, RZ, RZ, R17.reuse ;  /* 0x000000ffff197224 */ /* 0x100fe200078e0011 */
[----:B------:R-:W-:Y:S01]  /*c100*/  ISETP.GE.AND P0, PT, R76, c[0x0][0x27c], PT ;  /* 0x00009f004c007a0c */ /* 0x000fe20003f06270 */
[----:B------:R-:W-:Y:S01]  /*c110*/  IMAD.MOV.U32 R18, RZ, RZ, R8 ;  /* 0x000000ffff127224 */ /* 0x000fe200078e0008 */
[----:B------:R-:W-:Y:S01]  /*c120*/  PRMT R50, R3, 0x5410, R20 ;  /* 0x0000541003327816 */ /* 0x000fe20000000014 */
[----:B------:R-:W-:Y:S01]  /*c130*/  IMAD R3, R30, -0x80, R24 ;  /* 0xffffff801e037824 */ /* 0x000fe200078e0218 */
[----:B------:R-:W-:Y:S01]  /*c140*/  SHF.R.U64 R23, R16, 0x10, R17 ;  /* 0x0000001010177819 */ /* 0x000fe20000001211 */
[----:B------:R-:W-:Y:S01]  /*c150*/  IMAD.MOV.U32 R26, RZ, RZ, R16 ;  /* 0x000000ffff1a7224 */ /* 0x000fe200078e0010 */
[----:B------:R-:W-:Y:S01]  /*c160*/  SHF.R.U64 R15, R8, 0x10, R9 ;  /* 0x00000010080f7819 */ /* 0x000fe20000001209 */
[----:B------:R-:W-:Y:S01]  /*c170*/  IMAD.MOV.U32 R21, RZ, RZ, R19 ;  /* 0x000000ffff157224 */ /* 0x000fe200078e0013 */
[----:B------:R-:W-:Y:S01]  /*c180*/  IMNMX R43, R3, 0x80, PT ;  /* 0x00000080032b7817 */ /* 0x000fe20003800200 */
[----:B------:R-:W-:Y:S01]  /*c190*/  IMAD.MOV.U32 R17, RZ, RZ, R9 ;  /* 0x000000ffff117224 */ /* 0x000fe200078e0009 */
[----:B------:R-:W-:Y:S01]  /*c1a0*/  SHF.R.U32.HI R16, RZ, 0x10, R19 ;  /* 0x00000010ff107819 */ /* 0x000fe20000011613 */
[----:B------:R-:W-:Y:S01]  /*c1b0*/  IMAD.MOV.U32 R8, RZ, RZ, R10 ;  /* 0x000000ffff087224 */ /* 0x000fe200078e000a */
[----:B------:R-:W-:Y:S01]  /*c1c0*/  ISETP.GE.OR P1, PT, R81, R43, P0 ;  /* 0x0000002b5100720c */ /* 0x000fe20000726670 */
[----:B------:R-:W-:Y:S01]  /*c1d0*/  IMAD.MOV.U32 R6, RZ, RZ, R11 ;  /* 0x000000ffff067224 */ /* 0x000fe200078e000b */
[----:B------:R-:W-:Y:S01]  /*c1e0*/  SHF.R.U32.HI R5, RZ, 0x10, R9 ;  /* 0x00000010ff057819 */ /* 0x000fe20000011609 */
[----:B------:R-:W-:-:S04]  /*c1f0*/  DEPBAR.LE SB0, 0x1 ;  /* 0x000080400000791a */ /* 0x000fc80000000000 */
[--C-:B------:R-:W-:Y:S01]  /*c200*/  SHF.R.U64 R4, R10, 0x10, R11.reuse ;  /* 0x000000100a047819 */ /* 0x100fe2000000120b */
        /* <DEDUP_REMOVED lines=11> */
[----:B------:R-:W-:Y:S01]  /*c2c0*/  MOV R2, c[0x0][0x27c] ;  /* 0x00009f0000027a02 */ /* 0x000fe20000000f00 */
[----:B------:R-:W1:Y:S01]  /*c2d0*/  LDS.128 R8, [R213+0x100] ;  /* 0x00010000d5087984 */ /* 0x000e620000000c00 */
[C---:B------:R-:W-:Y:S01]  /*c2e0*/  SHF.L.U32 R27, R81.reuse, 0x6, RZ ;  /* 0x00000006511b7819 */ /* 0x040fe200000006ff */
[----:B------:R-:W-:Y:S01]  /*c2f0*/  HADD2.F32 R6, -RZ, R45.H0_H0 ;  /* 0x2000002dff067230 */ /* 0x000fe20000004100 */
[----:B------:R-:W-:Y:S01]  /*c300*/  LEA.HI R2, R2, R82, RZ, 0x1d ;  /* 0x0000005202027211 */ /* 0x000fe200078fe8ff */
[----:B------:R-:W-:Y:S01]  /*c310*/  HADD2.F32 R15, -RZ, R48.H0_H0 ;  /* 0x20000030ff0f7230 */ /* 0x000fe20000004100 */
[----:B------:R-:W-:-:S02]  /*c320*/  SHF.L.U32 R28, R81, 0x6, RZ ;  /* 0x00000006511c7819 */ /* 0x000fc400000006ff */
[----:B------:R-:W-:Y:S02]  /*c330*/  SHF.R.S32.HI R4, RZ, 0x1f, R2 ;  /* 0x0000001fff047819 */ /* 0x000fe40000011402 */
[----:B------:R-:W-:Y:S02]  /*c340*/  SHF.L.U32 R3, R2, 0x3, RZ ;  /* 0x0000000302037819 */ /* 0x000fe400000006ff */
[----:B------:R-:W-:Y:S02]  /*c350*/  LOP3.LUT R28, R28, 0x1c0, RZ, 0xc0, !PT ;  /* 0x000001c01c1c7812 */ /* 0x000fe400078ec0ff */
[----:B------:R-:W-:Y:S02]  /*c360*/  LOP3.LUT R27, R27, 0x1c0, RZ, 0xc0, !PT ;  /* 0x000001c01b1b7812 */ /* 0x000fe400078ec0ff */
[----:B------:R-:W-:Y:S02]  /*c370*/  LEA.HI R2, R4, R2, RZ, 0x3 ;  /* 0x0000000204027211 */ /* 0x000fe400078f18ff */
[----:B------:R-:W-:-:S02]  /*c380*/  SHF.R.U32.HI R27, RZ, 0x3, R27 ;  /* 0x00000003ff1b7819 */ /* 0x000fc4000001161b */
[----:B------:R-:W-:Y:S02]  /*c390*/  LOP3.LUT R3, R28, 0x38, R3, 0xf8, !PT ;  /* 0x000000381c037812 */ /* 0x000fe400078ef803 */
[----:B------:R-:W-:Y:S02]  /*c3a0*/  SHF.L.U32 R2, R2, 0xa, RZ ;  /* 0x0000000a02027819 */ /* 0x000fe400000006ff */
[----:B------:R-:W-:Y:S02]  /*c3b0*/  LOP3.LUT R3, R3, R27, RZ, 0x3c, !PT ;  /* 0x0000001b03037212 */ /* 0x000fe400078e3cff */
[----:B------:R-:W-:-:S04]  /*c3c0*/  LOP3.LUT R2, R2, 0x7fffe000, RZ, 0xc0, !PT ;  /* 0x7fffe00002027812 */ /* 0x000fc800078ec0ff */
[----:B------:R-:W-:Y:S01]  /*c3d0*/  IADD3 R2, R3, R2, R7 ;  /* 0x0000000203027210 */ /* 0x000fe20007ffe007 */
[----:B------:R-:W-:-:S03]  /*c3e0*/  HADD2.F32 R3, -RZ, R44.H0_H0 ;  /* 0x2000002cff037230 */ /* 0x000fc60000004100 */
[----:B------:R-:W-:Y:S01]  /*c3f0*/  SHF.L.U32 R31, R2, 0x1, RZ ;  /* 0x00000001021f7819 */ /* 0x000fe200000006ff */
[----:B------:R-:W-:-:S04]  /*c400*/  HADD2.F32 R2, -RZ, R44.H1_H1 ;  /* 0x3000002cff027230 */ /* 0x000fc80000004100 */
[----:B------:R-:W2:Y:S01]  /*c410*/  LDS.128 R16, [R31+0x100] ;  /* 0x000100001f107984 */ /* 0x000ea20000000c00 */
[--C-:B-1----:R-:W-:Y:S02]  /*c420*/  HADD2.F32 R24, -RZ, R8.reuse.H0_H0 ;  /* 0x20000008ff187230 */ /* 0x102fe40000004100 */
[----:B------:R-:W-:Y:S02]  /*c430*/  HADD2.F32 R21, -RZ, R8.H1_H1 ;  /* 0x30000008ff157230 */ /* 0x000fe40000004100 */
[--C-:B------:R-:W-:Y:S02]  /*c440*/  HADD2.F32 R28, -RZ, R11.reuse.H0_H0 ;  /* 0x2000000bff1c7230 */ /* 0x100fe40000004100 */
[----:B------:R-:W-:Y:S02]  /*c450*/  HADD2.F32 R27, -RZ, R11.H1_H1 ;  /* 0x3000000bff1b7230 */ /* 0x000fe40000004100 */
[--C-:B------:R-:W-:Y:S02]  /*c460*/  HADD2.F32 R23, -RZ, R9.reuse.H0_H0 ;  /* 0x20000009ff177230 */ /* 0x100fe40000004100 */
[----:B------:R-:W-:Y:S01]  /*c470*/  HADD2.F32 R22, -RZ, R9.H1_H1 ;  /* 0x30000009ff167230 */ /* 0x000fe20000004100 */
[----:B------:R-:W-:Y:S01]  /*c480*/  FMUL.FTZ R9, R24, R3 ;  /* 0x0000000318097220 */ /* 0x000fe20000410000 */
[----:B------:R-:W-:-:S02]  /*c490*/  HADD2.F32 R26, -RZ, R10.H0_H0 ;  /* 0x2000000aff1a7230 */ /* 0x000fc40000004100 */
[----:B------:R-:W-:Y:S02]  /*c4a0*/  HADD2.F32 R25, -RZ, R10.H1_H1 ;  /* 0x3000000aff197230 */ /* 0x000fe40000004100 */
[--C-:B--2---:R-:W-:Y:S02]  /*c4b0*/  HADD2.F32 R5, -RZ, R16.reuse.H0_H0 ;  /* 0x20000010ff057230 */ /* 0x104fe40000004100 */
[----:B------:R-:W-:Y:S02]  /*c4c0*/  HADD2.F32 R4, -RZ, R16.H1_H1 ;  /* 0x30000010ff047230 */ /* 0x000fe40000004100 */
[--C-:B------:R-:W-:Y:S01]  /*c4d0*/  HADD2.F32 R8, -RZ, R17.reuse.H0_H0 ;  /* 0x20000011ff087230 */ /* 0x100fe20000004100 */
[----:B------:R-:W-:Y:S01]  /*c4e0*/  FMUL.FTZ R39, R5, R3 ;  /* 0x0000000305277220 */ /* 0x000fe20000410000 */
[----:B------:R-:W-:Y:S01]  /*c4f0*/  HADD2.F32 R11, -RZ, R17.H1_H1 ;  /* 0x30000011ff0b7230 */ /* 0x000fe20000004100 */
[-C--:B------:R-:W-:Y:S01]  /*c500*/  FMUL.FTZ R3, R21, R2.reuse ;  /* 0x0000000215037220 */ /* 0x080fe20000410000 */
[--C-:B------:R-:W-:Y:S01]  /*c510*/  HADD2.F32 R17, -RZ, R46.reuse.H0_H0 ;  /* 0x2000002eff117230 */ /* 0x100fe20000004100 */
[----:B------:R-:W-:Y:S01]  /*c520*/  FMUL.FTZ R38, R4, R2 ;  /* 0x0000000204267220 */ /* 0x000fe20000410000 */
[----:B------:R-:W-:Y:S01]  /*c530*/  HADD2.F32 R16, -RZ, R47.H1_H1 ;  /* 0x3000002fff107230 */ /* 0x000fe20000004100 */
[----:B------:R-:W-:Y:S01]  /*c540*/  FMUL.FTZ R36, R8, R6 ;  /* 0x0000000608247220 */ /* 0x000fe20000410000 */
[----:B------:R-:W-:Y:S01]  /*c550*/  HADD2.F32 R2, -RZ, R46.H1_H1 ;  /* 0x3000002eff027230 */ /* 0x000fe20000004100 */
[----:B------:R-:W-:Y:S01]  /*c560*/  FFMA.FTZ R42, R5, R17, R9 ;  /* 0x00000011052a7223 */ /* 0x000fe20000010009 */
[----:B------:R-:W-:Y:S01]  /*c570*/  HADD2.F32 R9, -RZ, R50.H0_H0 ;  /* 0x20000032ff097230 */ /* 0x000fe20000004100 */
[----:B------:R-:W-:Y:S01]  /*c580*/  FFMA.FTZ R41, R4, R16, R3 ;  /* 0x0000001004297223 */ /* 0x000fe20000010003 */
[----:B------:R-:W-:Y:S01]  /*c590*/  HADD2.F32 R3, -RZ, R45.H1_H1 ;  /* 0x3000002dff037230 */ /* 0x000fe20000004100 */
[----:B------:R-:W-:Y:S01]  /*c5a0*/  FMUL.FTZ R5, R23, R6 ;  /* 0x0000000617057220 */ /* 0x000fe20000410000 */
[--C-:B------:R-:W-:Y:S01]  /*c5b0*/  HADD2.F32 R10, -RZ, R18.reuse.H0_H0 ;  /* 0x20000012ff0a7230 */ /* 0x100fe20000004100 */
[----:B------:R-:W-:Y:S01]  /*c5c0*/  FFMA.FTZ R16, R21, R16, -R38 ;  /* 0x0000001015107223 */ /* 0x000fe20000010826 */
[----:B------:R-:W-:Y:S01]  /*c5d0*/  HADD2.F32 R4, -RZ, R47.H0_H0 ;  /* 0x2000002fff047230 */ /* 0x000fe20000004100 */
[----:B------:R-:W-:Y:S01]  /*c5e0*/  FFMA.FTZ R40, R8, R15, R5 ;  /* 0x0000000f08287223 */ /* 0x000fe20000010005 */
[----:B------:R-:W-:Y:S01]  /*c5f0*/  HADD2.F32 R8, -RZ, R49.H0_H0 ;  /* 0x20000031ff087230 */ /* 0x000fe20000004100 */
[----:B------:R-:W-:Y:S01]  /*c600*/  FMUL.FTZ R6, R22, R3 ;  /* 0x0000000316067220 */ /* 0x000fe20000410000 */
[----:B------:R-:W-:Y:S01]  /*c610*/  HADD2.F32 R18, -RZ, R18.H1_H1 ;  /* 0x30000012ff127230 */ /* 0x000fe20000004100 */
[----:B------:R-:W-:Y:S01]  /*c620*/  FMUL.FTZ R5, R26, R2 ;  /* 0x000000021a057220 */ /* 0x000fe20000410000 */
[--C-:B------:R-:W-:Y:S01]  /*c630*/  HADD2.F32 R20, -RZ, R19.reuse.H0_H0 ;  /* 0x20000013ff147230 */ /* 0x100fe20000004100 */
[C---:B------:R-:W-:Y:S01]  /*c640*/  FFMA.FTZ R37, R11.reuse, R9, R6 ;  /* 0x000000090b257223 */ /* 0x040fe20000010006 */
[----:B------:R-:W-:Y:S01]  /*c650*/  HADD2.F32 R6, -RZ, R50.H1_H1 ;  /* 0x30000032ff067230 */ /* 0x000fe20000004100 */
[C---:B------:R-:W-:Y:S01]  /*c660*/  FFMA.FTZ R35, R10.reuse, R8, R5 ;  /* 0x000000080a237223 */ /* 0x040fe20000010005 */
[----:B------:R-:W-:Y:S01]  /*c670*/  HADD2.F32 R19, -RZ, R19.H1_H1 ;  /* 0x30000013ff137230 */ /* 0x000fe20000004100 */
[----:B------:R-:W-:Y:S01]  /*c680*/  FMUL.FTZ R33, R11, R3 ;  /* 0x000000030b217220 */ /* 0x000fe20000410000 */
[----:B------:R-:W-:Y:S01]  /*c690*/  HADD2.F32 R3, -RZ, R49.H1_H1 ;  /* 0x30000031ff037230 */ /* 0x000fe20000004100 */
[----:B------:R-:W-:Y:S01]  /*c6a0*/  FMUL.FTZ R30, R10, R2 ;  /* 0x000000020a1e7220 */ /* 0x000fe20000410000 */
[----:B------:R-:W-:Y:S01]  /*c6b0*/  HADD2.F32 R2, -RZ, R48.H1_H1 ;  /* 0x30000030ff027230 */ /* 0x000fe20000004100 */
[----:B------:R-:W-:-:S02]  /*c6c0*/  FMUL.FTZ R5, R25, R4 ;  /* 0x0000000419057220 */ /* 0x000fc40000410000 */
[C---:B------:R-:W-:Y:S01]  /*c6d0*/  FMUL.FTZ R29, R18.reuse, R4 ;  /* 0x00000004121d7220 */ /* 0x040fe20000410000 */
[--C-:B------:R-:W-:Y:S01]  /*c6e0*/  HADD2.F32 R4, -RZ, R51.reuse.H0_H0 ;  /* 0x20000033ff047230 */ /* 0x100fe20000004100 */
[----:B------:R-:W-:Y:S01]  /*c6f0*/  FFMA.FTZ R32, R18, R6, R5 ;  /* 0x0000000612207223 */ /* 0x000fe20000010005 */
[----:B------:R-:W-:Y:S01]  /*c700*/  HADD2.F32 R5, -RZ, R51.H1_H1 ;  /* 0x30000033ff057230 */ /* 0x000fe20000004100 */
[-C--:B------:R-:W-:Y:S02]  /*c710*/  FMUL.FTZ R11, R28, R3.reuse ;  /* 0x000000031c0b7220 */ /* 0x080fe40000410000 */
[-C--:B------:R-:W-:Y:S02]  /*c720*/  FMUL.FTZ R10, R27, R2.reuse ;  /* 0x000000021b0a7220 */ /* 0x080fe40000410000 */
[----:B------:R-:W-:Y:S02]  /*c730*/  FMUL.FTZ R3, R20, R3 ;  /* 0x0000000314037220 */ /* 0x000fe40000410000 */
[----:B------:R-:W-:-:S02]  /*c740*/  FMUL.FTZ R2, R19, R2 ;  /* 0x0000000213027220 */ /* 0x000fc40000410000 */
[----:B------:R-:W-:Y:S02]  /*c750*/  FFMA.FTZ R18, R24, R17, -R39 ;  /* 0x0000001118127223 */ /* 0x000fe40000010827 */
[----:B------:R-:W-:Y:S02]  /*c760*/  FFMA.FTZ R34, R20, R5, R11 ;  /* 0x0000000514227223 */ /* 0x000fe4000001000b */
[----:B------:R-:W-:Y:S01]  /*c770*/  FFMA.FTZ R17, R23, R15, -R36 ;  /* 0x0000000f17117223 */ /* 0x000fe20000010824 */
[----:B------:R-:W-:Y:S01]  /*c780*/  F2FP.PACK_AB R16, R16, R18 ;  /* 0x000000121010723e */ /* 0x000fe200000000ff */
[----:B------:R-:W-:Y:S01]  /*c790*/  FFMA.FTZ R15, R22, R9, -R33 ;  /* 0x00000009160f7223 */ /* 0x000fe20000010821 */
[----:B------:R-:W-:Y:S01]  /*c7a0*/  F2FP.PACK_AB R9, R37, R40 ;  /* 0x000000282509723e */ /* 0x000fe200000000ff */
[----:B------:R-:W-:Y:S01]  /*c7b0*/  FFMA.FTZ R11, R26, R8, -R30 ;  /* 0x000000081a0b7223 */ /* 0x000fe2000001081e */
[----:B------:R-:W-:Y:S01]  /*c7c0*/  F2FP.PACK_AB R8, R41, R42 ;  /* 0x0000002a2908723e */ /* 0x000fe200000000ff */
[----:B------:R-:W-:Y:S01]  /*c7d0*/  FFMA.FTZ R6, R25, R6, -R29 ;  /* 0x0000000619067223 */ /* 0x000fe2000001081d */
[----:B------:R-:W-:Y:S01]  /*c7e0*/  F2FP.PACK_AB R17, R15, R17 ;  /* 0x000000110f11723e */ /* 0x000fe200000000ff */
[----:B------:R-:W-:-:S02]  /*c7f0*/  FFMA.FTZ R3, R28, R5, -R3 ;  /* 0x000000051c037223 */ /* 0x000fc40000010803 */
[-C--:B------:R-:W-:Y:S01]  /*c800*/  FFMA.FTZ R2, R27, R4.reuse, -R2 ;  /* 0x000000041b027223 */ /* 0x080fe20000010802 */
[----:B------:R-:W-:Y:S01]  /*c810*/  F2FP.PACK_AB R18, R6, R11 ;  /* 0x0000000b0612723e */ /* 0x000fe200000000ff */
[----:B------:R-:W-:Y:S01]  /*c820*/  FFMA.FTZ R20, R19, R4, R10 ;  /* 0x0000000413147223 */ /* 0x000fe2000001000a */
[----:B------:R-:W-:Y:S02]  /*c830*/  F2FP.PACK_AB R10, R32, R35 ;  /* 0x00000023200a723e */ /* 0x000fe400000000ff */
[----:B------:R-:W-:Y:S02]  /*c840*/  F2FP.PACK_AB R19, R2, R3 ;  /* 0x000000030213723e */ /* 0x000fe400000000ff */
[----:B------:R-:W-:-:S03]  /*c850*/  F2FP.PACK_AB R11, R20, R34 ;  /* 0x00000022140b723e */ /* 0x000fc600000000ff */
[----:B------:R1:W-:Y:S04]  /*c860*/  STS.128 [R213+0x100], R16 ;  /* 0x00010010d5007388 */ /* 0x0003e80000000c00 */
[----:B------:R1:W-:Y:S02]  /*c870*/  STS.128 [R31+0x100], R8 ;  /* 0x000100081f007388 */ /* 0x0003e40000000c00 */
.L_x_419:
[----:B------:R-:W-:Y:S05]  /*c880*/  BSYNC B0 ;  /* 0x0000000000007941 */ /* 0x000fea0003800000 */
.L_x_418:
[----:B------:R-:W-:Y:S01]  /*c890*/  IADD3 R2, R81, 0x20, RZ ;  /* 0x0000002051027810 */ /* 0x000fe20007ffe0ff */
[----:B------:R-:W-:Y:S03]  /*c8a0*/  BSSY B0, `(.L_x_420) ;  /* 0x0000062000007945 */ /* 0x000fe60003800000 */
[----:B------:R-:W-:-:S13]  /*c8b0*/  ISETP.GE.OR P1, PT, R2, R43, P0 ;  /* 0x0000002b0200720c */ /* 0x000fda0000726670 */
[----:B------:R-:W-:Y:S05]  /*c8c0*/  @P1 BRA `(.L_x_421) ;  /* 0x000005f000001947 */ /* 0x000fea0003800000 */
[----:B------:R-:W2:Y:S01]  /*c8d0*/  LDL R55, [R1+0xf4] ;  /* 0x0000f40001377983 */ /* 0x000ea20000100800 */
[----:B------:R-:W-:Y:S01]  /*c8e0*/  MOV R2, c[0x0][0x27c] ;  /* 0x00009f0000027a02 */ /* 0x000fe20000000f00 */
[----:B------:R-:W-:Y:S01]  /*c8f0*/  HADD2.F32 R15, -RZ, R48.H0_H0 ;  /* 0x20000030ff0f7230 */ /* 0x000fe20000004100 */
[C---:B------:R-:W-:Y:S02]  /*c900*/  IADD3 R5, R81.reuse, 0x20, RZ ;  /* 0x0000002051057810 */ /* 0x040fe40007ffe0ff */
[----:B------:R-:W-:Y:S02]  /*c910*/  LEA.HI R2, R2, R82, RZ, 0x1d ;  /* 0x0000005202027211 */ /* 0x000fe400078fe8ff */
[----:B------:R-:W-:Y:S02]  /*c920*/  IADD3 R6, R81, 0x20, RZ ;  /* 0x0000002051067810 */ /* 0x000fe40007ffe0ff */
[----:B------:R-:W-:Y:S02]  /*c930*/  SHF.R.S32.HI R4, RZ, 0x1f, R2 ;  /* 0x0000001fff047819 */ /* 0x000fe40000011402 */
[----:B------:R-:W-:-:S02]  /*c940*/  SHF.L.U32 R5, R5, 0x6, RZ ;  /* 0x0000000605057819 */ /* 0x000fc400000006ff */
[----:B------:R-:W-:Y:S02]  /*c950*/  SHF.L.U32 R6, R6, 0x6, RZ ;  /* 0x0000000606067819 */ /* 0x000fe400000006ff */
[----:B------:R-:W-:Y:S02]  /*c960*/  SHF.L.U32 R3, R2, 0x3, RZ ;  /* 0x0000000302037819 */ /* 0x000fe400000006ff */
[----:B------:R-:W-:Y:S02]  /*c970*/  LOP3.LUT R6, R6, 0x1c0, RZ, 0xc0, !PT ;  /* 0x000001c006067812 */ /* 0x000fe400078ec0ff */
[----:B------:R-:W-:Y:S02]  /*c980*/  LOP3.LUT R5, R5, 0x1c0, RZ, 0xc0, !PT ;  /* 0x000001c005057812 */ /* 0x000fe400078ec0ff */
[----:B------:R-:W-:Y:S02]  /*c990*/  LEA.HI R2, R4, R2, RZ, 0x3 ;  /* 0x0000000204027211 */ /* 0x000fe400078f18ff */
[----:B------:R-:W-:-:S02]  /*c9a0*/  SHF.R.U32.HI R5, RZ, 0x3, R5 ;  /* 0x00000003ff057819 */ /* 0x000fc40000011605 */
[----:B------:R-:W-:Y:S01]  /*c9b0*/  LOP3.LUT R3, R6, 0x38, R3, 0xf8, !PT ;  /* 0x0000003806037812 */ /* 0x000fe200078ef803 */
[----:B------:R-:W-:Y:S01]  /*c9c0*/  HADD2.F32 R6, -RZ, R45.H0_H0 ;  /* 0x2000002dff067230 */ /* 0x000fe20000004100 */
[----:B------:R-:W-:Y:S02]  /*c9d0*/  SHF.L.U32 R2, R2, 0xa, RZ ;  /* 0x0000000a02027819 */ /* 0x000fe400000006ff */
[----:B------:R-:W-:Y:S02]  /*c9e0*/  LOP3.LUT R3, R3, R5, RZ, 0x3c, !PT ;  /* 0x0000000503037212 */ /* 0x000fe400078e3cff */
[----:B------:R-:W-:-:S04]  /*c9f0*/  LOP3.LUT R2, R2, 0x7fffe000, RZ, 0xc0, !PT ;  /* 0x7fffe00002027812 */ /* 0x000fc800078ec0ff */
[----:B------:R-:W-:Y:S01]  /*ca00*/  IADD3 R2, R3, R2, R12 ;  /* 0x0000000203027210 */ /* 0x000fe20007ffe00c */
[----:B------:R-:W-:-:S03]  /*ca10*/  HADD2.F32 R3, -RZ, R44.H0_H0 ;  /* 0x2000002cff037230 */ /* 0x000fc60000004100 */
[----:B-1----:R-:W-:Y:S01]  /*ca20*/  SHF.L.U32 R31, R2, 0x1, RZ ;  /* 0x00000001021f7819 */ /* 0x002fe200000006ff */
[----:B------:R-:W-:-:S04]  /*ca30*/  HADD2.F32 R2, -RZ, R44.H1_H1 ;  /* 0x3000002cff027230 */ /* 0x000fc80000004100 */
[----:B------:R-:W1:Y:S02]  /*ca40*/  LDS.128 R16, [R31+0x100] ;  /* 0x000100001f107984 */ /* 0x000e640000000c00 */
[--C-:B-1----:R-:W-:Y:S02]  /*ca50*/  HADD2.F32 R5, -RZ, R16.reuse.H0_H0 ;  /* 0x20000010ff057230 */ /* 0x102fe40000004100 */
[----:B------:R-:W-:Y:S02]  /*ca60*/  HADD2.F32 R4, -RZ, R16.H1_H1 ;  /* 0x30000010ff047230 */ /* 0x000fe40000004100 */
[----:B------:R-:W-:Y:S01]  /*ca70*/  HADD2.F32 R16, -RZ, R47.H1_H1 ;  /* 0x3000002fff107230 */ /* 0x000fe20000004100 */
[----:B------:R-:W-:Y:S01]  /*ca80*/  FMUL.FTZ R39, R3, R5 ;  /* 0x0000000503277220 */ /* 0x000fe20000410000 */
[--C-:B------:R-:W-:Y:S01]  /*ca90*/  HADD2.F32 R20, -RZ, R19.reuse.H0_H0 ;  /* 0x20000013ff147230 */ /* 0x100fe20000004100 */
[----:B------:R-:W-:Y:S01]  /*caa0*/  FMUL.FTZ R38, R2, R4 ;  /* 0x0000000402267220 */ /* 0x000fe20000410000 */
[----:B------:R-:W-:Y:S01]  /*cab0*/  HADD2.F32 R19, -RZ, R19.H1_H1 ;  /* 0x30000013ff137230 */ /* 0x000fe20000004100 */
[----:B--2---:R-:W1:Y:S02]  /*cac0*/  LDS.128 R8, [R55] ;  /* 0x0000000037087984 */ /* 0x004e640000000c00 */
[----:B-1----:R-:W-:-:S02]  /*cad0*/  HADD2.F32 R24, -RZ, R8.H0_H0 ;  /* 0x20000008ff187230 */ /* 0x002fc40000004100 */
[----:B------:R-:W-:Y:S02]  /*cae0*/  HADD2.F32 R21, -RZ, R8.H1_H1 ;  /* 0x30000008ff157230 */ /* 0x000fe40000004100 */
[--C-:B------:R-:W-:Y:S02]  /*caf0*/  HADD2.F32 R28, -RZ, R11.reuse.H0_H0 ;  /* 0x2000000bff1c7230 */ /* 0x100fe40000004100 */
[----:B------:R-:W-:Y:S02]  /*cb00*/  HADD2.F32 R27, -RZ, R11.H1_H1 ;  /* 0x3000000bff1b7230 */ /* 0x000fe40000004100 */
[--C-:B------:R-:W-:Y:S02]  /*cb10*/  HADD2.F32 R23, -RZ, R9.reuse.H0_H0 ;  /* 0x20000009ff177230 */ /* 0x100fe40000004100 */
[----:B------:R-:W-:Y:S01]  /*cb20*/  HADD2.F32 R22, -RZ, R9.H1_H1 ;  /* 0x30000009ff167230 */ /* 0x000fe20000004100 */
[----:B------:R-:W-:Y:S01]  /*cb30*/  FMUL.FTZ R9, R3, R24 ;  /* 0x0000001803097220 */ /* 0x000fe20000410000 */
[--C-:B------:R-:W-:Y:S01]  /*cb40*/  HADD2.F32 R8, -RZ, R17.reuse.H0_H0 ;  /* 0x20000011ff087230 */ /* 0x100fe20000004100 */
[----:B------:R-:W-:Y:S01]  /*cb50*/  FMUL.FTZ R3, R2, R21 ;  /* 0x0000001502037220 */ /* 0x000fe20000410000 */
[----:B------:R-:W-:-:S02]  /*cb60*/  HADD2.F32 R11, -RZ, R17.H1_H1 ;  /* 0x30000011ff0b7230 */ /* 0x000fc40000004100 */
[----:B------:R-:W-:Y:S01]  /*cb70*/  HADD2.F32 R17, -RZ, R46.H0_H0 ;  /* 0x2000002eff117230 */ /* 0x000fe20000004100 */
[----:B------:R-:W-:Y:S01]  /*cb80*/  FFMA.FTZ R41, R16, R4, R3 ;  /* 0x0000000410297223 */ /* 0x000fe20000010003 */
[----:B------:R-:W-:Y:S01]  /*cb90*/  HADD2.F32 R3, -RZ, R45.H1_H1 ;  /* 0x3000002dff037230 */ /* 0x000fe20000004100 */
[C---:B------:R-:W-:Y:S01]  /*cba0*/  FMUL.FTZ R36, R6.reuse, R8 ;  /* 0x0000000806247220 */ /* 0x040fe20000410000 */
[----:B------:R-:W-:Y:S01]  /*cbb0*/  HADD2.F32 R26, -RZ, R10.H0_H0 ;  /* 0x2000000aff1a7230 */ /* 0x000fe20000004100 */
[----:B------:R-:W-:Y:S01]  /*cbc0*/  FFMA.FTZ R42, R17, R5, R9 ;  /* 0x00000005112a7223 */ /* 0x000fe20000010009 */
[----:B------:R-:W-:Y:S01]  /*cbd0*/  HADD2.F32 R2, -RZ, R46.H1_H1 ;  /* 0x3000002eff027230 */ /* 0x000fe20000004100 */
[----:B------:R-:W-:Y:S01]  /*cbe0*/  FMUL.FTZ R5, R6, R23 ;  /* 0x0000001706057220 */ /* 0x000fe20000410000 */
[----:B------:R-:W-:Y:S01]  /*cbf0*/  HADD2.F32 R25, -RZ, R10.H1_H1 ;  /* 0x3000000aff197230 */ /* 0x000fe20000004100 */
[----:B------:R-:W-:Y:S01]  /*cc00*/  FMUL.FTZ R6, R3, R22 ;  /* 0x0000001603067220 */ /* 0x000fe20000410000 */
[----:B------:R-:W-:Y:S01]  /*cc10*/  HADD2.F32 R9, -RZ, R50.H0_H0 ;  /* 0x20000032ff097230 */ /* 0x000fe20000004100 */
[----:B------:R-:W-:Y:S01]  /*cc20*/  FFMA.FTZ R40, R15, R8, R5 ;  /* 0x000000080f287223 */ /* 0x000fe20000010005 */
[--C-:B------:R-:W-:Y:S01]  /*cc30*/  HADD2.F32 R10, -RZ, R18.reuse.H0_H0 ;  /* 0x20000012ff0a7230 */ /* 0x100fe20000004100 */
[----:B------:R-:W-:Y:S01]  /*cc40*/  FMUL.FTZ R5, R2, R26 ;  /* 0x0000001a02057220 */ /* 0x000fe20000410000 */
[----:B------:R-:W-:Y:S01]  /*cc50*/  HADD2.F32 R8, -RZ, R49.H0_H0 ;  /* 0x20000031ff087230 */ /* 0x000fe20000004100 */
[-C--:B------:R-:W-:Y:S01]  /*cc60*/  FFMA.FTZ R37, R9, R11.reuse, R6 ;  /* 0x0000000b09257223 */ /* 0x080fe20000010006 */
[----:B------:R-:W-:Y:S01]  /*cc70*/  HADD2.F32 R4, -RZ, R47.H0_H0 ;  /* 0x2000002fff047230 */ /* 0x000fe20000004100 */
[----:B------:R-:W-:Y:S01]  /*cc80*/  FMUL.FTZ R33, R3, R11 ;  /* 0x0000000b03217220 */ /* 0x000fe20000410000 */
[----:B------:R-:W-:Y:S01]  /*cc90*/  HADD2.F32 R18, -RZ, R18.H1_H1 ;  /* 0x30000012ff127230 */ /* 0x000fe20000004100 */
[-C--:B------:R-:W-:Y:S01]  /*cca0*/  FFMA.FTZ R35, R8, R10.reuse, R5 ;  /* 0x0000000a08237223 */ /* 0x080fe20000010005 */
[----:B------:R-:W-:Y:S01]  /*ccb0*/  HADD2.F32 R6, -RZ, R50.H1_H1 ;  /* 0x30000032ff067230 */ /* 0x000fe20000004100 */
[----:B------:R-:W-:Y:S01]  /*ccc0*/  FMUL.FTZ R30, R2, R10 ;  /* 0x0000000a021e7220 */ /* 0x000fe20000410000 */
[----:B------:R-:W-:Y:S01]  /*ccd0*/  HADD2.F32 R3, -RZ, R49.H1_H1 ;  /* 0x30000031ff037230 */ /* 0x000fe20000004100 */
[C---:B------:R-:W-:Y:S01]  /*cce0*/  FMUL.FTZ R5, R4.reuse, R25 ;  /* 0x0000001904057220 */ /* 0x040fe20000410000 */
[----:B------:R-:W-:Y:S01]  /*ccf0*/  HADD2.F32 R2, -RZ, R48.H1_H1 ;  /* 0x30000030ff027230 */ /* 0x000fe20000004100 */
[-C--:B------:R-:W-:Y:S01]  /*cd00*/  FMUL.FTZ R29, R4, R18.reuse ;  /* 0x00000012041d7220 */ /* 0x080fe20000410000 */
[--C-:B------:R-:W-:Y:S01]  /*cd10*/  HADD2.F32 R4, -RZ, R51.reuse.H0_H0 ;  /* 0x20000033ff047230 */ /* 0x100fe20000004100 */
[----:B------:R-:W-:Y:S01]  /*cd20*/  FFMA.FTZ R32, R6, R18, R5 ;  /* 0x0000001206207223 */ /* 0x000fe20000010005 */
[----:B------:R-:W-:Y:S01]  /*cd30*/  HADD2.F32 R5, -RZ, R51.H1_H1 ;  /* 0x30000033ff057230 */ /* 0x000fe20000004100 */
[----:B------:R-:W-:-:S02]  /*cd40*/  FMUL.FTZ R11, R3, R28 ;  /* 0x0000001c030b7220 */ /* 0x000fc40000410000 */
[C---:B------:R-:W-:Y:S02]  /*cd50*/  FMUL.FTZ R10, R2.reuse, R27 ;  /* 0x0000001b020a7220 */ /* 0x040fe40000410000 */
[----:B------:R-:W-:Y:S02]  /*cd60*/  FMUL.FTZ R3, R3, R20 ;  /* 0x0000001403037220 */ /* 0x000fe40000410000 */
[----:B------:R-:W-:Y:S02]  /*cd70*/  FMUL.FTZ R2, R2, R19 ;  /* 0x0000001302027220 */ /* 0x000fe40000410000 */
[----:B------:R-:W-:Y:S02]  /*cd80*/  FFMA.FTZ R18, R17, R24, -R39 ;  /* 0x0000001811127223 */ /* 0x000fe40000010827 */
[----:B------:R-:W-:Y:S02]  /*cd90*/  FFMA.FTZ R34, R5, R20, R11 ;  /* 0x0000001405227223 */ /* 0x000fe4000001000b */
[----:B------:R-:W-:-:S02]  /*cda0*/  FFMA.FTZ R16, R16, R21, -R38 ;  /* 0x0000001510107223 */ /* 0x000fc40000010826 */
[----:B------:R-:W-:Y:S02]  /*cdb0*/  FFMA.FTZ R17, R15, R23, -R36 ;  /* 0x000000170f117223 */ /* 0x000fe40000010824 */
        /* <DEDUP_REMOVED lines=10> */
[----:B------:R-:W-:Y:S01]  /*ce60*/  FFMA.FTZ R20, R4, R19, R10 ;  /* 0x0000001304147223 */ /* 0x000fe2000001000a */
[----:B------:R-:W-:-:S02]  /*ce70*/  F2FP.PACK_AB R10, R32, R35 ;  /* 0x00000023200a723e */ /* 0x000fc400000000ff */
[----:B------:R-:W-:Y:S02]  /*ce80*/  F2FP.PACK_AB R19, R2, R3 ;  /* 0x000000030213723e */ /* 0x000fe400000000ff */
[----:B------:R-:W-:-:S03]  /*ce90*/  F2FP.PACK_AB R11, R20, R34 ;  /* 0x00000022140b723e */ /* 0x000fc600000000ff */
[----:B------:R1:W-:Y:S04]  /*cea0*/  STS.128 [R55], R16 ;  /* 0x0000001037007388 */ /* 0x0003e80000000c00 */
[----:B------:R1:W-:Y:S02]  /*ceb0*/  STS.128 [R31+0x100], R8 ;  /* 0x000100081f007388 */ /* 0x0003e40000000c00 */
.L_x_421:
[----:B------:R-:W-:Y:S05]  /*cec0*/  BSYNC B0 ;  /* 0x0000000000007941 */ /* 0x000fea0003800000 */
.L_x_420:
[----:B------:R-:W-:Y:S01]  /*ced0*/  IADD3 R2, R81, 0x40, RZ ;  /* 0x0000004051027810 */ /* 0x000fe20007ffe0ff */
[----:B------:R-:W-:Y:S03]  /*cee0*/  BSSY B0, `(.L_x_422) ;  /* 0x0000062000007945 */ /* 0x000fe60003800000 */
[----:B------:R-:W-:-:S13]  /*cef0*/  ISETP.GE.OR P1, PT, R2, R43, P0 ;  /* 0x0000002b0200720c */ /* 0x000fda0000726670 */
[----:B------:R-:W-:Y:S05]  /*cf00*/  @P1 BRA `(.L_x_423) ;  /* 0x000005f000001947 */ /* 0x000fea0003800000 */
[----:B-1----:R-:W2:Y:S01]  /*cf10*/  LDL R55, [R1+0xf0] ;  /* 0x0000f00001377983 */ /* 0x002ea20000100800 */
        /* <DEDUP_REMOVED lines=20> */
[----:B------:R-:W-:Y:S01]  /*d060*/  SHF.L.U32 R31, R2, 0x1, RZ ;  /* 0x00000001021f7819 */ /* 0x000fe200000006ff */
        /* <DEDUP_REMOVED lines=73> */
.L_x_423:
[----:B------:R-:W-:Y:S05]  /*d500*/  BSYNC B0 ;  /* 0x0000000000007941 */ /* 0x000fea0003800000 */
.L_x_422:
[----:B------:R-:W-:-:S04]  /*d510*/  IADD3 R2, R81, 0x60, RZ ;  /* 0x0000006051027810 */ /* 0x000fc80007ffe0ff */
        /* <DEDUP_REMOVED lines=97> */
.L_x_413:
[----:B------:R-:W-:Y:S05]  /*db30*/  BSYNC B2 ;  /* 0x0000000000027941 */ /* 0x000fea0003800000 */
.L_x_397:
[----:B------:R-:W-:Y:S01]  /*db40*/  BAR.SYNC.DEFER_BLOCKING 0x0 ;  /* 0x0000000000007b1d */ /* 0x000fe20000010000 */
[----:B-12---:R-:W-:Y:S01]  /*db50*/  IMAD R4, R54, c[0x0][0x208], RZ ;  /* 0x0000820036047a24 */ /* 0x006fe200078e02ff */
[----:B------:R-:W-:Y:S01]  /*db60*/  LOP3.LUT P1, RZ, R82, 0x2, RZ, 0xc0, !PT ;  /* 0x0000000252ff7812 */ /* 0x000fe2000782c0ff */
[C---:B------:R-:W-:Y:S01]  /*db70*/  IMAD.WIDE.U32 R2, R223.reuse, c[0x0][0x208], RZ ;  /* 0x00008200df027a25 */ /* 0x040fe200078e00ff */
[----:B------:R-:W-:Y:S02]  /*db80*/  ISETP.GE.AND P3, PT, R76, c[0x0][0x1d4], PT ;  /* 0x000075004c007a0c */ /* 0x000fe40003f66270 */
[----:B------:R-:W-:Y:S01]  /*db90*/  ISETP.GE.AND P2, PT, R212, c[0x0][0x1d4], PT ;  /* 0x00007500d4007a0c */ /* 0x000fe20003f46270 */
[----:B------:R-:W-:Y:S01]  /*dba0*/  IMAD R4, R223, c[0x0][0x20c], R4 ;  /* 0x00008300df047a24 */ /* 0x000fe200078e0204 */
[----:B------:R-:W-:Y:S01]  /*dbb0*/  SHF.L.U64.HI R216, R76, 0x1, R77 ;  /* 0x000000014cd87819 */ /* 0x000fe2000001024d */
[----:B------:R-:W-:Y:S01]  /*dbc0*/  IMAD.WIDE.U32 R8, R52, c[0x0][0x210], RZ ;  /* 0x0000840034087a25 */ /* 0x000fe200078e00ff */
[----:B------:R-:W-:Y:S01]  /*dbd0*/  SHF.L.U64.HI R217, R212, 0x1, R231 ;  /* 0x00000001d4d97819 */ /* 0x000fe200000102e7 */
[----:B------:R-:W1:Y:S01]  /*dbe0*/  S2R R18, SR_TID.X ;  /* 0x0000000000127919 */ /* 0x000e620000002100 */
[----:B------:R-:W-:Y:S01]  /*dbf0*/  BSSY B0, `(.L_x_424) ;  /* 0x000005b000007945 */ /* 0x000fe20003800000 */
[----:B------:R-:W-:-:S02]  /*dc00*/  IMAD.IADD R3, R3, 0x1, R4 ;  /* 0x0000000103037824 */ /* 0x000fc400078e0204 */
[----:B------:R-:W-:Y:S01]  /*dc10*/  IMAD R4, R53, c[0x0][0x218], RZ ;  /* 0x0000860035047a24 */ /* 0x000fe200078e02ff */
[----:B------:R-:W-:Y:S01]  /*dc20*/  STL.64 [R1], R8 ;  /* 0x0000000801007387 */ /* 0x000fe20000100a00 */
[----:B------:R-:W-:-:S04]  /*dc30*/  IMAD.WIDE.U32 R2, R220, c[0x0][0x218], R2 ;  /* 0x00008600dc027a25 */ /* 0x000fc800078e0002 */
[----:B------:R-:W-:Y:S01]  /*dc40*/  IMAD R4, R220, c[0x0][0x21c], R4 ;  /* 0x00008700dc047a24 */ /* 0x000fe200078e0204 */
[----:B------:R-:W-:Y:S01]  /*dc50*/  IADD3 R2, P0, R2, R8, RZ ;  /* 0x0000000802027210 */ /* 0x000fe20007f1e0ff */
[----:B------:R-:W-:Y:S01]  /*dc60*/  IMAD R5, R52, c[0x0][0x214], R9 ;  /* 0x0000850034057a24 */ /* 0x000fe200078e0209 */
[----:B------:R-:W-:Y:S01]  /*dc70*/  LDSM.16.M88.4 R140, [R206] ;  /* 0x00000000ce8c783b */ /* 0x000fe20000000200 */
[----:B------:R-:W-:Y:S02]  /*dc80*/  IMAD.SHL.U32 R215, R76, 0x2, RZ ;  /* 0x000000024cd77824 */ /* 0x000fe400078e00ff */
[----:B------:R-:W-:Y:S01]  /*dc90*/  IMAD.SHL.U32 R218, R212, 0x2, RZ ;  /* 0x00000002d4da7824 */ /* 0x000fe200078e00ff */
[----:B------:R-:W-:Y:S01]  /*dca0*/  LDSM.16.M88.4 R144, [R207] ;  /* 0x00000000cf90783b */ /* 0x000fe20000000200 */
[----:B------:R-:W-:Y:S01]  /*dcb0*/  IADD3.X R3, R5, R3, R4, P0, !PT ;  /* 0x0000000305037210 */ /* 0x000fe200007fe404 */
[----:B------:R-:W-:Y:S02]  /*dcc0*/  IMAD.IADD R4, R128, 0x1, -R81 ;  /* 0x0000000180047824 */ /* 0x000fe400078e0a51 */
[----:B------:R-:W-:Y:S03]  /*dcd0*/  LDSM.16.M88.4 R176, [R209] ;  /* 0x00000000d1b0783b */ /* 0x000fe60000000200 */
[----:B------:R-:W-:Y:S01]  /*dce0*/  ISETP.LT.OR P4, PT, R4, 0x1, P2 ;  /* 0x000000010400780c */ /* 0x000fe20001781670 */
[----:B------:R-:W-:Y:S04]  /*dcf0*/  LDSM.16.M88.4 R180, [R208] ;  /* 0x00000000d0b4783b */ /* 0x000fe80000000200 */
[----:B------:R-:W-:Y:S04]  /*dd00*/  LDSM.16.M88.4 R184, [R206+0x4000] ;  /* 0x00400000ceb8783b */ /* 0x000fe80000000200 */
[----:B------:R-:W-:Y:S04]  /*dd10*/  LDSM.16.M88.4 R188, [R207+0x4000] ;  /* 0x00400000cfbc783b */ /* 0x000fe80000000200 */
[----:B------:R-:W-:Y:S04]  /*dd20*/  LDSM.16.M88.4 R192, [R209+0x4000] ;  /* 0x00400000d1c0783b */ /* 0x000fe80000000200 */
[----:B------:R-:W-:Y:S04]  /*dd30*/  LDSM.16.M88.4 R196, [R208+0x4000] ;  /* 0x00400000d0c4783b */ /* 0x000fe80000000200 */
[----:B------:R-:W-:Y:S06]  /*dd40*/  BAR.SYNC.DEFER_BLOCKING 0x0 ;  /* 0x0000000000007b1d */ /* 0x000fec0000010000 */
[----:B------:R2:W-:Y:S01]  /*dd50*/  STL [R1+0x8], R5 ;  /* 0x0000080501007387 */ /* 0x0005e20000100800 */
[----:B------:R-:W-:-:S04]  /*dd60*/  DEPBAR.LE SB0, 0x0 ;  /* 0x000080000000791a */ /* 0x000fc80000000000 */
[----:B------:R-:W-:Y:S01]  /*dd70*/  BAR.SYNC.DEFER_BLOCKING 0x0 ;  /* 0x0000000000007b1d */ /* 0x000fe20000010000 */
[----:B--2---:R-:W-:-:S04]  /*dd80*/  LEA R5, P0, R2, c[0x0][0x1f8], 0x1 ;  /* 0x00007e0002057a11 */ /* 0x004fc800078008ff */
[----:B------:R-:W-:Y:S01]  /*dd90*/  LEA.HI.X R3, R2, c[0x0][0x1fc], R3, 0x1, P0 ;  /* 0x00007f0002037a11 */ /* 0x000fe200000f0c03 */
[----:B---3--:R-:W2:Y:S01]  /*dda0*/  SHFL.IDX PT, R6, R5, RZ, 0x181f ;  /* 0x00181fff05067589 */ /* 0x008ea200000e0000 */
[C---:B------:R-:W-:Y:S02]  /*ddb0*/  IADD3 R2, R200.reuse, 0x20, RZ ;  /* 0x00000020c8027810 */ /* 0x040fe40007ffe0ff */
[----:B------:R-:W-:Y:S01]  /*ddc0*/  @P1 IADD3 R2, R200, -0x20, RZ ;  /* 0xffffffe0c8021810 */ /* 0x000fe20007ffe0ff */
[----:B------:R-:W3:Y:S01]  /*ddd0*/  SHFL.IDX PT, R11, R3, RZ, 0x181f ;  /* 0x00181fff030b7589 */ /* 0x000ee200000e0000 */
[----:B------:R-:W-:-:S03]  /*dde0*/  ISETP.LT.OR P1, PT, R4, 0x1, P3 ;  /* 0x000000010400780c */ /* 0x000fc60001f21670 */
[----:B------:R-:W4:Y:S04]  /*ddf0*/  SHFL.IDX PT, R15, R5, 0x1, 0x181f ;  /* 0x00381f00050f7f89 */ /* 0x000f2800000e0000 */
[----:B------:R-:W1:Y:S04]  /*de00*/  SHFL.IDX PT, R17, R3, 0x1, 0x181f ;  /* 0x00381f0003117f89 */ /* 0x000e6800000e0000 */
[----:B------:R-:W-:Y:S04]  /*de10*/  LDSM.16.M88.4 R40, [R2] ;  /* 0x000000000228783b */ /* 0x000fe80000000200 */
[----:B------:R-:W-:Y:S01]  /*de20*/  LDSM.16.M88.4 R60, [R2+0x800] ;  /* 0x00080000023c783b */ /* 0x000fe20000000200 */
[----:B--2---:R-:W-:-:S03]  /*de30*/  IADD3 R8, P0, R6, R215, RZ ;  /* 0x000000d706087210 */ /* 0x004fc60007f1e0ff */
[----:B------:R-:W-:Y:S04]  /*de40*/  LDSM.16.M88.4 R44, [R2+0x1000] ;  /* 0x00100000022c783b */ /* 0x000fe80000000200 */
[----:B------:R-:W-:Y:S01]  /*de50*/  LDSM.16.M88.4 R92, [R2+0x1800] ;  /* 0x00180000025c783b */ /* 0x000fe20000000200 */
[C---:B---3--:R-:W-:Y:S01]  /*de60*/  IMAD.X R9, R11.reuse, 0x1, R216, P0 ;  /* 0x000000010b097824 */ /* 0x048fe200000e06d8 */
[----:B------:R-:W-:Y:S02]  /*de70*/  IADD3 R10, P0, R6, R218, RZ ;  /* 0x000000da060a7210 */ /* 0x000fe40007f1e0ff */
[----:B------:R-:W-:Y:S03]  /*de80*/  LDSM.16.M88.4 R100, [R2+0x2000] ;  /* 0x002000000264783b */ /* 0x000fe60000000200 */
[----:B------:R-:W-:Y:S01]  /*de90*/  IMAD.X R11, R11, 0x1, R217, P0 ;  /* 0x000000010b0b7824 */ /* 0x000fe200000e06d9 */
[----:B------:R-:W-:Y:S04]  /*dea0*/  LDSM.16.M88.4 R108, [R2+0x2800] ;  /* 0x00280000026c783b */ /* 0x000fe80000000200 */
[----:B------:R-:W-:Y:S04]  /*deb0*/  LDSM.16.M88.4 R124, [R2+0x3000] ;  /* 0x00300000027c783b */ /* 0x000fe80000000200 */
[----:B------:R-:W2:Y:S04]  /*dec0*/  SHFL.IDX PT, R2, R5, 0x2, 0x181f ;  /* 0x00581f0005027f89 */ /* 0x000ea800000e0000 */
[----:B------:R-:W3:Y:S04]  /*ded0*/  SHFL.IDX PT, R6, R3, 0x2, 0x181f ;  /* 0x00581f0003067f89 */ /* 0x000ee800000e0000 */
[----:B------:R1:W1:Y:S04]  /*dee0*/  LDSM.16.M88.4 R28, [R200] ;  /* 0x00000000c81c783b */ /* 0x0002680000000200 */
[----:B------:R1:W1:Y:S04]  /*def0*/  LDSM.16.M88.4 R20, [R200+0x800] ;  /* 0x00080000c814783b */ /* 0x0002680000000200 */
[----:B------:R1:W1:Y:S04]  /*df00*/  LDSM.16.M88.4 R36, [R200+0x1000] ;  /* 0x00100000c824783b */ /* 0x0002680000000200 */
[----:B------:R1:W1:Y:S04]  /*df10*/  LDSM.16.M88.4 R48, [R200+0x1800] ;  /* 0x00180000c830783b */ /* 0x0002680000000200 */
[----:B------:R1:W1:Y:S04]  /*df20*/  LDSM.16.M88.4 R72, [R200+0x2000] ;  /* 0x00200000c848783b */ /* 0x0002680000000200 */
[----:B------:R1:W1:Y:S04]  /*df30*/  LDSM.16.M88.4 R88, [R200+0x2800] ;  /* 0x00280000c858783b */ /* 0x0002680000000200 */
[----:B------:R1:W2:Y:S04]  /*df40*/  LDSM.16.M88.4 R120, [R200+0x3000] ;  /* 0x00300000c878783b */ /* 0x0002a80000000200 */
        /* <DEDUP_REMOVED lines=8> */
[----:B-1----:R-:W-:Y:S01]  /*dfd0*/  IMAD.X R9, R17, 0x1, R216, P0 ;  /* 0x0000000111097824 */ /* 0x002fe200000e06d8 */
[----:B------:R-:W-:-:S04]  /*dfe0*/  IADD3 R16, P0, R15, R218, RZ ;  /* 0x000000da0f107210 */ /* 0x000fc80007f1e0ff */
[----:B------:R1:W-:Y:S01]  /*dff0*/  LDGSTS.E.BYPASS.LTC128B.128 [R213+0x1100], [R8.64], !P1 ;  /* 0x0110000008d57fae */ /* 0x0003e2000c901d48 */
[----:B------:R-:W-:Y:S01]  /*e000*/  IMAD.X R17, R17, 0x1, R217, P0 ;  /* 0x0000000111117824 */ /* 0x000fe200000e06d9 */
[----:B--2---:R-:W-:Y:S02]  /*e010*/  IADD3 R10, P0, R2, R215, RZ ;  /* 0x000000d7020a7210 */ /* 0x004fe40007f1e0ff */
[C---:B------:R-:W-:Y:S02]  /*e020*/  ISETP.LT.OR P1, PT, R4.reuse, 0x41, P2 ;  /* 0x000000410400780c */ /* 0x040fe40001721670 */
[----:B------:R2:W-:Y:S01]  /*e030*/  LDGSTS.E.BYPASS.LTC128B.128 [R213+0x4900], [R16.64], !P4 ;  /* 0x0490000010d57fae */ /* 0x0005e2000e101d48 */
[----:B------:R-:W-:Y:S01]  /*e040*/  ISETP.LT.OR P4, PT, R4, 0x41, P3 ;  /* 0x000000410400780c */ /* 0x000fe20001f81670 */
[----:B---3--:R-:W-:-:S12]  /*e050*/  IMAD.X R11, R6, 0x1, R216, P0 ;  /* 0x00000001060b7824 */ /* 0x008fd800000e06d8 */
[----:B------:R2:W-:Y:S01]  /*e060*/  LDGSTS.E.BYPASS.LTC128B.128 [R213+0x2100], [R10.64], !P4 ;  /* 0x021000000ad57fae */ /* 0x0005e2000e101d48 */
[----:B-1----:R-:W-:-:S05]  /*e070*/  IADD3 R8, P0, R2, R218, RZ ;  /* 0x000000da02087210 */ /* 0x002fca0007f1e0ff */
[----:B------:R-:W-:Y:S01]  /*e080*/  IMAD.X R9, R6, 0x1, R217, P0 ;  /* 0x0000000106097824 */ /* 0x000fe200000e06d9 */
[----:B------:R-:W-:-:S04]  /*e090*/  ISETP.GT.AND P0, PT, R18, 0x7f, PT ;  /* 0x0000007f1200780c */ /* 0x000fc80003f04270 */
[----:B------:R2:W-:Y:S09]  /*e0a0*/  LDGSTS.E.BYPASS.LTC128B.128 [R213+0x5900], [R8.64], !P1 ;  /* 0x0590000008d57fae */ /* 0x0005f2000c901d48 */
[----:B------:R-:W-:Y:S05]  /*e0b0*/  @P0 BRA `(.L_x_425) ;  /* 0x000000e000000947 */ /* 0x000fea0003800000 */
[----:B------:R-:W-:Y:S05]  /*e0c0*/  BRA.DIV ~URZ, `(.L_x_426) ;  /* 0x0000ad527f007947 */ /* 0x000fea000b800000 */
[----:B------:R1:W3:Y:S04]  /*e0d0*/  SHFL.IDX PT, R6, R3, 0x3, 0x181f ;  /* 0x00781f0003067f89 */ /* 0x0002e800000e0000 */
[----:B------:R1:W4:Y:S02]  /*e0e0*/  SHFL.IDX PT, R2, R5, 0x3, 0x181f ;  /* 0x00781f0005027f89 */ /* 0x00032400000e0000 */
.L_x_522:
[C---:B------:R-:W-:Y:S02]  /*e0f0*/  ISETP.LT.OR P3, PT, R4.reuse, 0x61, P3 ;  /* 0x000000610400780c */ /* 0x040fe40001f61670 */
[----:B------:R-:W-:-:S02]  /*e100*/  ISETP.LT.OR P2, PT, R4, 0x61, P2 ;  /* 0x000000610400780c */ /* 0x000fc40001741670 */
[C---:B----4-:R-:W-:Y:S02]  /*e110*/  IADD3 R4, P1, R2.reuse, R215, RZ ;  /* 0x000000d702047210 */ /* 0x050fe40007f3e0ff */
[----:B------:R-:W-:-:S03]  /*e120*/  IADD3 R2, P0, R2, R218, RZ ;  /* 0x000000da02027210 */ /* 0x000fc60007f1e0ff */
[C---:B-1-3--:R-:W-:Y:S02]  /*e130*/  IMAD.X R5, R6.reuse, 0x1, R216, P1 ;  /* 0x0000000106057824 */ /* 0x04afe400008e06d8 */
[----:B------:R-:W-:-:S03]  /*e140*/  IMAD.X R3, R6, 0x1, R217, P0 ;  /* 0x0000000106037824 */ /* 0x000fc600000e06d9 */
[----:B------:R-:W-:Y:S01]  /*e150*/  @!PT LDS RZ, [RZ] ;  /* 0x00000000fffff984 */ /* 0x000fe20000000800 */
[----:B------:R-:W-:Y:S01]  /*e160*/  @!PT LDS RZ, [RZ] ;  /* 0x00000000fffff984 */ /* 0x000fe20000000800 */
[----:B------:R-:W-:Y:S01]  /*e170*/  @!PT LDS RZ, [RZ] ;  /* 0x00000000fffff984 */ /* 0x000fe20000000800 */
[----:B------:R1:W-:Y:S04]  /*e180*/  LDGSTS.E.BYPASS.LTC128B.128 [R214+0x3100], [R4.64], !P3 ;  /* 0x0310000004d67fae */ /* 0x0003e8000d901d48 */
[----:B------:R1:W-:Y:S02]  /*e190*/  LDGSTS.E.BYPASS.LTC128B.128 [R214+0x6900], [R2.64], !P2 ;  /* 0x0690000002d67fae */ /* 0x0003e4000d101d48 */
.L_x_425:
[----:B------:R-:W-:Y:S05]  /*e1a0*/  BSYNC B0 ;  /* 0x0000000000007941 */ /* 0x000fea0003800000 */
.L_x_424:
[C---:B--2---:R-:W-:Y:S01]  /*e1b0*/  HMMA.16816.F32 R16, R140.reuse, R36, RZ ;  /* 0x000000248c10723c */ /* 0x044fe200000018ff */
[----:B------:R-:W-:Y:S01]  /*e1c0*/  R2P PR, R82, 0x6 ;  /* 0x0000000652007804 */ /* 0x000fe20000000000 */
[----:B-1----:R-:W-:Y:S01]  /*e1d0*/  IMAD.MOV.U32 R2, RZ, RZ, 0x40 ;  /* 0x00000040ff027424 */ /* 0x002fe200078e00ff */
[----:B------:R-:W-:Y:S01]  /*e1e0*/  IADD3 R205, R200, 0x20, RZ ;  /* 0x00000020c8cd7810 */ /* 0x000fe20007ffe0ff */
[----:B------:R-:W0:Y:S01]  /*e1f0*/  LDGDEPBAR ;  /* 0x00000000000079af */ /* 0x000e220000000000 */
[----:B------:R-:W-:Y:S01]  /*e200*/  ISETP.GT.AND P0, PT, R129, R252, PT ;  /* 0x000000fc8100720c */ /* 0x000fe20003f04270 */
[----:B------:R-:W-:Y:S01]  /*e210*/  BSSY B1, `(.L_x_427) ;  /* 0x0000104000017945 */ /* 0x000fe20003800000 */
[----:B------:R-:W-:Y:S01]  /*e220*/  SEL R2, R2, 0xffffffc0, !P2 ;  /* 0xffffffc002027807 */ /* 0x000fe20005000000 */
[----:B------:R-:W-:Y:S04]  /*e230*/  HMMA.16816.F32 R32, R140, R28, RZ ;  /* 0x0000001c8c20723c */ /* 0x000fe800000018ff */
[----:B------:R-:W-:-:S02]  /*e240*/  IMAD.IADD R3, R200, 0x1, R2 ;  /* 0x00000001c8037824 */ /* 0x000fc400078e0202 */
[----:B------:R-:W-:Y:S02]  /*e250*/  @P1 IADD3 R205, R200, -0x20, RZ ;  /* 0xffffffe0c8cd1810 */ /* 0x000fe40007ffe0ff */
[----:B------:R-:W-:Y:S02]  /*e260*/  HMMA.16816.F32 R8, R140, R38, RZ ;  /* 0x000000268c08723c */ /* 0x000fe400000018ff */
[----:B------:R-:W-:-:S06]  /*e270*/  IADD3 R83, R2, 0x3800, R205 ;  /* 0x0000380002537810 */ /* 0x000fcc0007ffe0cd */
[C---:B------:R-:W-:Y:S08]  /*e280*/  HMMA.16816.F32 R28, R140.reuse, R30, RZ ;  /* 0x0000001e8c1c723c */ /* 0x040ff000000018ff */
[C---:B------:R-:W-:Y:S08]  /*e290*/  HMMA.16816.F32 R24, R140.reuse, R20, RZ ;  /* 0x000000148c18723c */ /* 0x040ff000000018ff */
[----:B------:R-:W-:Y:S08]  /*e2a0*/  HMMA.16816.F32 R20, R140, R22, RZ ;  /* 0x000000168c14723c */ /* 0x000ff000000018ff */
[C---:B------:R-:W-:Y:S01]  /*e2b0*/  HMMA.16816.F32 R56, R144.reuse, R44, R16 ;  /* 0x0000002c9038723c */ /* 0x040fe20000001810 */
[----:B------:R-:W1:Y:S07]  /*e2c0*/  LDSM.16.M88.4 R16, [R3+0x1000] ;  /* 0x001000000310783b */ /* 0x000e6e0000000200 */
[C---:B------:R-:W-:Y:S08]  /*e2d0*/  HMMA.16816.F32 R8, R144.reuse, R46, R8 ;  /* 0x0000002e9008723c */ /* 0x040ff00000001808 */
[C---:B------:R-:W-:Y:S08]  /*e2e0*/  HMMA.16816.F32 R84, R144.reuse, R40, R32 ;  /* 0x000000289054723c */ /* 0x040ff00000001820 */
[----:B------:R-:W-:Y:S08]  /*e2f0*/  HMMA.16816.F32 R68, R144, R42, R28 ;  /* 0x0000002a9044723c */ /* 0x000ff0000000181c */
[C---:B------:R-:W-:Y:S08]  /*e300*/  HMMA.16816.F32 R44, R140.reuse, R72, RZ ;  /* 0x000000488c2c723c */ /* 0x040ff000000018ff */
[----:B------:R-:W-:Y:S01]  /*e310*/  HMMA.16816.F32 R40, R140, R74, RZ ;  /* 0x0000004a8c28723c */ /* 0x000fe200000018ff */
[----:B------:R-:W-:Y:S07]  /*e320*/  LDSM.16.M88.4 R72, [R3+0x1800] ;  /* 0x001800000348783b */ /* 0x000fee0000000200 */
[C---:B------:R-:W-:Y:S01]  /*e330*/  HMMA.16816.F32 R64, R144.reuse, R60, R24 ;  /* 0x0000003c9040723c */ /* 0x040fe20000001818 */
[----:B------:R-:W2:Y:S07]  /*e340*/  LDSM.16.M88.4 R24, [R3] ;  /* 0x000000000318783b */ /* 0x000eae0000000200 */
[----:B------:R-:W-:Y:S01]  /*e350*/  HMMA.16816.F32 R60, R144, R62, R20 ;  /* 0x0000003e903c723c */ /* 0x000fe20000001814 */
[----:B------:R-:W3:Y:S07]  /*e360*/  LDSM.16.M88.4 R20, [R3+0x800] ;  /* 0x000800000314783b */ /* 0x000eee0000000200 */
[C---:B------:R-:W-:Y:S08]  /*e370*/  HMMA.16816.F32 R52, R140.reuse, R48, RZ ;  /* 0x000000308c34723c */ /* 0x040ff000000018ff */
[C---:B------:R-:W-:Y:S08]  /*e380*/  HMMA.16816.F32 R36, R140.reuse, R88, RZ ;  /* 0x000000588c24723c */ /* 0x040ff000000018ff */
[C---:B------:R-:W-:Y:S08]  /*e390*/  HMMA.16816.F32 R48, R140.reuse, R50, RZ ;  /* 0x000000328c30723c */ /* 0x040ff000000018ff */
[----:B------:R-:W-:Y:S08]  /*e3a0*/  HMMA.16816.F32 R32, R140, R90, RZ ;  /* 0x0000005a8c20723c */ /* 0x000ff000000018ff */
[C---:B------:R-:W-:Y:S01]  /*e3b0*/  HMMA.16816.F32 R116, R144.reuse, R100, R44 ;  /* 0x000000649074723c */ /* 0x040fe2000000182c */
[----:B------:R-:W4:Y:S07]  /*e3c0*/  LDSM.16.M88.4 R44, [R3+0x2000] ;  /* 0x00200000032c783b */ /* 0x000f2e0000000200 */
[----:B------:R-:W-:Y:S08]  /*e3d0*/  HMMA.16816.F32 R100, R144, R102, R40 ;  /* 0x000000669064723c */ /* 0x000ff00000001828 */
[----:B-1----:R-:W-:Y:S08]  /*e3e0*/  HMMA.16816.F32 R40, R176, R18, R8 ;  /* 0x00000012b028723c */ /* 0x002ff00000001808 */
[C---:B------:R-:W-:Y:S08]  /*e3f0*/  HMMA.16816.F32 R8, R140.reuse, R122, RZ ;  /* 0x0000007a8c08723c */ /* 0x040ff000000018ff */
[----:B------:R-:W-:Y:S08]  /*e400*/  HMMA.16816.F32 R28, R140, R120, RZ ;  /* 0x000000788c1c723c */ /* 0x000ff000000018ff */
[C---:B------:R-:W-:Y:S08]  /*e410*/  HMMA.16816.F32 R52, R144.reuse, R92, R52 ;  /* 0x0000005c9034723c */ /* 0x040ff00000001834 */
[C---:B------:R-:W-:Y:S01]  /*e420*/  HMMA.16816.F32 R112, R144.reuse, R108, R36 ;  /* 0x0000006c9070723c */ /* 0x040fe20000001824 */
[----:B------:R-:W1:Y:S07]  /*e430*/  LDSM.16.M88.4 R36, [R3+0x2800] ;  /* 0x002800000324783b */ /* 0x000e6e0000000200 */
[C---:B------:R-:W-:Y:S08]  /*e440*/  HMMA.16816.F32 R48, R144.reuse, R94, R48 ;  /* 0x0000005e9030723c */ /* 0x040ff00000001830 */
[----:B------:R-:W-:Y:S01]  /*e450*/  HMMA.16816.F32 R108, R144, R110, R32 ;  /* 0x0000006e906c723c */ /* 0x000fe20000001820 */
[----:B------:R-:W1:Y:S07]  /*e460*/  LDSM.16.M88.4 R32, [R3+0x3000] ;  /* 0x003000000320783b */ /* 0x000e6e0000000200 */
[C---:B--2---:R-:W-:Y:S08]  /*e470*/  HMMA.16816.F32 R92, R176.reuse, R26, R68 ;  /* 0x0000001ab05c723c */ /* 0x044ff00000001844 */
[C---:B---3--:R-:W-:Y:S08]  /*e480*/  HMMA.16816.F32 R88, R176.reuse, R20, R64 ;  /* 0x00000014b058723c */ /* 0x048ff00000001840 */
[C---:B------:R-:W-:Y:S08]  /*e490*/  HMMA.16816.F32 R68, R176.reuse, R22, R60 ;  /* 0x00000016b044723c */ /* 0x040ff0000000183c */
[----:B------:R-:W-:Y:S01]  /*e4a0*/  HMMA.16816.F32 R56, R176, R16, R56 ;  /* 0x00000010b038723c */ /* 0x000fe20000001838 */
[----:B------:R-:W2:Y:S07]  /*e4b0*/  LDSM.16.M88.4 R16, [R83+-0x2800] ;  /* 0xffd800005310783b */ /* 0x000eae0000000200 */
[C---:B------:R-:W-:Y:S01]  /*e4c0*/  HMMA.16816.F32 R20, R144.reuse, R126, R8 ;  /* 0x0000007e9014723c */ /* 0x040fe20000001808 */
[----:B------:R-:W3:Y:S07]  /*e4d0*/  LDSM.16.M88.4 R8, [R83+-0x2000] ;  /* 0xffe000005308783b */ /* 0x000eee0000000200 */
[----:B------:R-:W-:Y:S01]  /*e4e0*/  HMMA.16816.F32 R104, R144, R124, R28 ;  /* 0x0000007c9068723c */ /* 0x000fe2000000181c */
[----:B------:R-:W2:Y:S07]  /*e4f0*/  LDSM.16.M88.4 R28, [R83+-0x3800] ;  /* 0xffc80000531c783b */ /* 0x000eae0000000200 */
[C---:B------:R-:W-:Y:S01]  /*e500*/  HMMA.16816.F32 R96, R176.reuse, R24, R84 ;  /* 0x00000018b060723c */ /* 0x040fe20000001854 */
[----:B------:R-:W2:Y:S04]  /*e510*/  LDSM.16.M88.4 R24, [R83+-0x3000] ;  /* 0xffd000005318783b */ /* 0x000ea80000000200 */
[----:B------:R-:W2:Y:S03]  /*e520*/  LDSM.16.M88.4 R84, [R83+-0x1800] ;  /* 0xffe800005354783b */ /* 0x000ea60000000200 */
[C---:B------:R-:W-:Y:S08]  /*e530*/  HMMA.16816.F32 R52, R176.reuse, R72, R52 ;  /* 0x00000048b034723c */ /* 0x040ff00000001834 */
[C---:B------:R-:W-:Y:S08]  /*e540*/  HMMA.16816.F32 R64, R176.reuse, R74, R48 ;  /* 0x0000004ab040723c */ /* 0x040ff00000001830 */
[C---:B----4-:R-:W-:Y:S08]  /*e550*/  HMMA.16816.F32 R60, R176.reuse, R44, R116 ;  /* 0x0000002cb03c723c */ /* 0x050ff00000001874 */
[C---:B-1----:R-:W-:Y:S08]  /*e560*/  HMMA.16816.F32 R116, R176.reuse, R36, R112 ;  /* 0x00000024b074723c */ /* 0x042ff00000001870 */
[C---:B------:R-:W-:Y:S01]  /*e570*/  HMMA.16816.F32 R112, R176.reuse, R38, R108 ;  /* 0x00000026b070723c */ /* 0x040fe2000000186c */
[----:B------:R-:W-:Y:S07]  /*e580*/  LDSM.16.M88.4 R36, [R83+-0x1000] ;  /* 0xfff000005324783b */ /* 0x000fee0000000200 */
[C---:B------:R-:W-:Y:S08]  /*e590*/  HMMA.16816.F32 R108, R176.reuse, R32, R104 ;  /* 0x00000020b06c723c */ /* 0x040ff00000001868 */
[----:B------:R-:W-:Y:S01]  /*e5a0*/  HMMA.16816.F32 R104, R176, R34, R20 ;  /* 0x00000022b068723c */ /* 0x000fe20000001814 */
[----:B------:R-:W1:Y:S04]  /*e5b0*/  LDSM.16.M88.4 R20, [R200+0x4800] ;  /* 0x00480000c814783b */ /* 0x000e680000000200 */
[----:B------:R-:W-:Y:S03]  /*e5c0*/  LDSM.16.M88.4 R32, [R83+-0x800] ;  /* 0xfff800005320783b */ /* 0x000fe60000000200 */
[C---:B--2---:R-:W-:Y:S08]  /*e5d0*/  HMMA.16816.F32 R56, R180.reuse, R16, R56 ;  /* 0x00000010b438723c */ /* 0x044ff00000001838 */
[C---:B------:R-:W-:Y:S01]  /*e5e0*/  HMMA.16816.F32 R48, R180.reuse, R18, R40 ;  /* 0x00000012b430723c */ /* 0x040fe20000001828 */
[----:B------:R-:W2:Y:S07]  /*e5f0*/  LDSM.16.M88.4 R16, [R200+0x5000] ;  /* 0x00500000c810783b */ /* 0x000eae0000000200 */
[C---:B---3--:R-:W-:Y:S01]  /*e600*/  HMMA.16816.F32 R40, R180.reuse, R8, R52 ;  /* 0x00000008b428723c */ /* 0x048fe20000001834 */
[----:B------:R-:W3:Y:S07]  /*e610*/  LDSM.16.M88.4 R52, [R200+0x5800] ;  /* 0x00580000c834783b */ /* 0x000eee0000000200 */
[C---:B------:R-:W-:Y:S08]  /*e620*/  HMMA.16816.F32 R96, R180.reuse, R28, R96 ;  /* 0x0000001cb460723c */ /* 0x040ff00000001860 */
[C---:B------:R-:W-:Y:S01]  /*e630*/  HMMA.16816.F32 R92, R180.reuse, R30, R92 ;  /* 0x0000001eb45c723c */ /* 0x040fe2000000185c */
[----:B------:R-:W4:Y:S07]  /*e640*/  LDSM.16.M88.4 R28, [R200+0x3800] ;  /* 0x00380000c81c783b */ /* 0x000f2e0000000200 */
[C---:B------:R-:W-:Y:S08]  /*e650*/  HMMA.16816.F32 R72, R180.reuse, R24, R88 ;  /* 0x00000018b448723c */ /* 0x040ff00000001858 */
[----:B------:R-:W-:Y:S01]  /*e660*/  HMMA.16816.F32 R68, R180, R26, R68 ;  /* 0x0000001ab444723c */ /* 0x000fe20000001844 */
[----:B------:R-:W2:Y:S07]  /*e670*/  LDSM.16.M88.4 R24, [R200+0x4000] ;  /* 0x00400000c818783b */ /* 0x000eae0000000200 */
[----:B------:R-:W-:Y:S08]  /*e680*/  HMMA.16816.F32 R100, R176, R46, R100 ;  /* 0x0000002eb064723c */ /* 0x000ff00000001864 */
[C---:B------:R-:W-:Y:S08]  /*e690*/  HMMA.16816.F32 R8, R180.reuse, R10, R64 ;  /* 0x0000000ab408723c */ /* 0x040ff00000001840 */
[----:B------:R-:W-:Y:S08]  /*e6a0*/  HMMA.16816.F32 R44, R180, R84, R60 ;  /* 0x00000054b42c723c */ /* 0x000ff0000000183c */
[C---:B-1----:R-:W-:Y:S08]  /*e6b0*/  HMMA.16816.F32 R64, R184.reuse, R20, R56 ;  /* 0x00000014b840723c */ /* 0x042ff00000001838 */
[C---:B------:R-:W-:Y:S01]  /*e6c0*/  HMMA.16816.F32 R60, R184.reuse, R22, R48 ;  /* 0x00000016b83c723c */ /* 0x040fe20000001830 */
[----:B------:R-:W1:Y:S07]  /*e6d0*/  LDSM.16.M88.4 R48, [R200+0x6000] ;  /* 0x00600000c830783b */ /* 0x000e6e0000000200 */
[C---:B--2---:R-:W-:Y:S01]  /*e6e0*/  HMMA.16816.F32 R56, R184.reuse, R16, R40 ;  /* 0x00000010b838723c */ /* 0x044fe20000001828 */
[----:B------:R-:W-:Y:S07]  /*e6f0*/  LDSM.16.M88.4 R40, [R205+0x3800] ;  /* 0x00380000cd28783b */ /* 0x000fee0000000200 */
[----:B------:R-:W-:Y:S08]  /*e700*/  HMMA.16816.F32 R20, R184, R18, R8 ;  /* 0x00000012b814723c */ /* 0x000ff00000001808 */
[----:B------:R-:W-:Y:S08]  /*e710*/  HMMA.16816.F32 R84, R180, R86, R100 ;  /* 0x00000056b454723c */ /* 0x000ff00000001864 */
[----:B---3--:R-:W-:Y:S01]  /*e720*/  HMMA.16816.F32 R16, R184, R52, R44 ;  /* 0x00000034b810723c */ /* 0x008fe2000000182c */
[----:B------:R-:W2:Y:S07]  /*e730*/  LDSM.16.M88.4 R44, [R200+0x6800] ;  /* 0x00680000c82c783b */ /* 0x000eae0000000200 */
[C---:B------:R-:W-:Y:S08]  /*e740*/  HMMA.16816.F32 R116, R180.reuse, R36, R116 ;  /* 0x00000024b474723c */ /* 0x040ff00000001874 */
[C---:B------:R-:W-:Y:S01]  /*e750*/  HMMA.16816.F32 R112, R180.reuse, R38, R112 ;  /* 0x00000026b470723c */ /* 0x040fe20000001870 */
[----:B------:R-:W3:Y:S07]  /*e760*/  LDSM.16.M88.4 R36, [R205+0x4000] ;  /* 0x00400000cd24783b */ /* 0x000eee0000000200 */
[C---:B------:R-:W-:Y:S08]  /*e770*/  HMMA.16816.F32 R108, R180.reuse, R32, R108 ;  /* 0x00000020b46c723c */ /* 0x040ff0000000186c */
[----:B------:R-:W-:Y:S01]  /*e780*/  HMMA.16816.F32 R104, R180, R34, R104 ;  /* 0x00000022b468723c */ /* 0x000fe20000001868 */
[----:B------:R-:W1:Y:S07]  /*e790*/  LDSM.16.M88.4 R32, [R205+0x4800] ;  /* 0x00480000cd20783b */ /* 0x000e6e0000000200 */
[C---:B----4-:R-:W-:Y:S08]  /*e7a0*/  HMMA.16816.F32 R96, R184.reuse, R28, R96 ;  /* 0x0000001cb860723c */ /* 0x050ff00000001860 */
[C---:B------:R-:W-:Y:S01]  /*e7b0*/  HMMA.16816.F32 R88, R184.reuse, R30, R92 ;  /* 0x0000001eb858723c */ /* 0x040fe2000000185c */
[----:B------:R-:W4:Y:S07]  /*e7c0*/  LDSM.16.M88.4 R28, [R205+0x5000] ;  /* 0x00500000cd1c783b */ /* 0x000f2e0000000200 */
[C---:B------:R-:W-:Y:S08]  /*e7d0*/  HMMA.16816.F32 R72, R184.reuse, R24, R72 ;  /* 0x00000018b848723c */ /* 0x040ff00000001848 */
[C---:B------:R-:W-:Y:S01]  /*e7e0*/  HMMA.16816.F32 R68, R184.reuse, R26, R68 ;  /* 0x0000001ab844723c */ /* 0x040fe20000001844 */
[----:B------:R-:W3:Y:S07]  /*e7f0*/  LDSM.16.M88.4 R24, [R205+0x5800] ;  /* 0x00580000cd18783b */ /* 0x000eee0000000200 */
[C---:B------:R-:W-:Y:S01]  /*e800*/  HMMA.16816.F32 R8, R184.reuse, R54, R84 ;  /* 0x00000036b808723c */ /* 0x040fe20000001854 */
[----:B------:R-:W3:Y:S07]  /*e810*/  LDSM.16.M88.4 R84, [R205+0x6000] ;  /* 0x00600000cd54783b */ /* 0x000eee0000000200 */
[C---:B-1----:R-:W-:Y:S08]  /*e820*/  HMMA.16816.F32 R52, R184.reuse, R48, R116 ;  /* 0x00000030b834723c */ /* 0x042ff00000001874 */
[C---:B------:R-:W-:Y:S08]  /*e830*/  HMMA.16816.F32 R92, R184.reuse, R50, R112 ;  /* 0x00000032b85c723c */ /* 0x040ff00000001870 */
[----:B--2---:R-:W-:Y:S08]  /*e840*/  HMMA.16816.F32 R116, R184, R44, R108 ;  /* 0x0000002cb874723c */ /* 0x004ff0000000186c */
[C---:B------:R-:W-:Y:S01]  /*e850*/  HMMA.16816.F32 R112, R188.reuse, R40, R96 ;  /* 0x00000028bc70723c */ /* 0x040fe20000001860 */
[----:B------:R-:W-:Y:S07]  /*e860*/  LDSM.16.M88.4 R96, [R3+0x6800] ;  /* 0x006800000360783b */ /* 0x000fee0000000200 */
[C---:B------:R-:W-:Y:S01]  /*e870*/  HMMA.16816.F32 R108, R188.reuse, R42, R88 ;  /* 0x0000002abc6c723c */ /* 0x040fe20000001858 */
        /* <DEDUP_REMOVED lines=9> */
[----:B------:R-:W4:Y:S04]  /*e910*/  LDSM.16.M88.4 R28, [R3+0x4800] ;  /* 0x00480000031c783b */ /* 0x000f280000000200 */
[----:B------:R-:W-:Y:S03]  /*e920*/  LDSM.16.M88.4 R20, [R3+0x5800] ;  /* 0x005800000314783b */ /* 0x000fe60000000200 */
[C---:B------:R-:W-:Y:S08]  /*e930*/  HMMA.16816.F32 R48, R188.reuse, R24, R16 ;  /* 0x00000018bc30723c */ /* 0x040ff00000001810 */
[----:B------:R-:W-:Y:S01]  /*e940*/  HMMA.16816.F32 R16, R188, R26, R8 ;  /* 0x0000001abc10723c */ /* 0x000fe20000001808 */
[----:B------:R-:W3:Y:S07]  /*e950*/  LDSM.16.M88.4 R24, [R3+0x5000] ;  /* 0x005000000318783b */ /* 0x000eee0000000200 */
[----:B------:R-:W-:Y:S01]  /*e960*/  HMMA.16816.F32 R104, R184, R46, R104 ;  /* 0x0000002eb868723c */ /* 0x000fe20000001868 */
[----:B------:R-:W3:Y:S07]  /*e970*/  LDSM.16.M88.4 R44, [R3+0x6000] ;  /* 0x00600000032c783b */ /* 0x000eee0000000200 */
[C---:B------:R-:W-:Y:S08]  /*e980*/  HMMA.16816.F32 R8, R188.reuse, R84, R52 ;  /* 0x00000054bc08723c */ /* 0x040ff00000001834 */
[C---:B------:R-:W-:Y:S08]  /*e990*/  HMMA.16816.F32 R52, R188.reuse, R86, R92 ;  /* 0x00000056bc34723c */ /* 0x040ff0000000185c */
[----:B-1----:R-:W-:Y:S08]  /*e9a0*/  HMMA.16816.F32 R64, R188, R40, R116 ;  /* 0x00000028bc40723c */ /* 0x002ff00000001874 */
[C---:B--2---:R-:W-:Y:S08]  /*e9b0*/  HMMA.16816.F32 R116, R192.reuse, R36, R112 ;  /* 0x00000024c074723c */ /* 0x044ff00000001870 */
[----:B------:R-:W-:Y:S01]  /*e9c0*/  HMMA.16816.F32 R112, R192, R38, R108 ;  /* 0x00000026c070723c */ /* 0x000fe2000000186c */
[----:B------:R-:W-:Y:S07]  /*e9d0*/  LDSM.16.M88.4 R36, [R83+0x2000] ;  /* 0x002000005324783b */ /* 0x000fee0000000200 */
[----:B------:R-:W-:Y:S01]  /*e9e0*/  HMMA.16816.F32 R104, R188, R42, R104 ;  /* 0x0000002abc68723c */ /* 0x000fe20000001868 */
[----:B------:R-:W1:Y:S07]  /*e9f0*/  LDSM.16.M88.4 R40, [R83+0x1800] ;  /* 0x001800005328783b */ /* 0x000e6e0000000200 */
[C---:B---3--:R-:W-:Y:S08]  /*ea00*/  HMMA.16816.F32 R108, R192.reuse, R32, R100 ;  /* 0x00000020c06c723c */ /* 0x048ff00000001864 */
[C---:B------:R-:W-:Y:S01]  /*ea10*/  HMMA.16816.F32 R100, R192.reuse, R34, R88 ;  /* 0x00000022c064723c */ /* 0x040fe20000001858 */
[----:B------:R-:W-:Y:S07]  /*ea20*/  LDSM.16.M88.4 R32, [R83+0x2800] ;  /* 0x002800005320783b */ /* 0x000fee0000000200 */
[C---:B----4-:R-:W-:Y:S08]  /*ea30*/  HMMA.16816.F32 R88, R192.reuse, R30, R68 ;  /* 0x0000001ec058723c */ /* 0x050ff00000001844 */
[C---:B------:R-:W-:Y:S08]  /*ea40*/  HMMA.16816.F32 R68, R192.reuse, R26, R56 ;  /* 0x0000001ac044723c */ /* 0x040ff00000001838 */
[C---:B------:R-:W-:Y:S08]  /*ea50*/  HMMA.16816.F32 R56, R192.reuse, R20, R48 ;  /* 0x00000014c038723c */ /* 0x040ff00000001830 */
[C---:B------:R-:W-:Y:S01]  /*ea60*/  HMMA.16816.F32 R84, R192.reuse, R24, R60 ;  /* 0x00000018c054723c */ /* 0x040fe2000000183c */
[----:B------:R-:W-:Y:S07]  /*ea70*/  LDSM.16.M88.4 R60, [R83+0x800] ;  /* 0x00080000533c783b */ /* 0x000fee0000000200 */
[C---:B------:R-:W-:Y:S08]  /*ea80*/  HMMA.16816.F32 R48, R192.reuse, R22, R16 ;  /* 0x00000016c030723c */ /* 0x040ff00000001810 */
[C---:B------:R-:W-:Y:S01]  /*ea90*/  HMMA.16816.F32 R92, R192.reuse, R28, R72 ;  /* 0x0000001cc05c723c */ /* 0x040fe20000001848 */
[----:B------:R-:W-:Y:S04]  /*eaa0*/  LDSM.16.M88.4 R28, [R83+0x3000] ;  /* 0x00300000531c783b */ /* 0x000fe80000000200 */
[----:B------:R-:W-:Y:S03]  /*eab0*/  LDSM.16.M88.4 R72, [R83] ;  /* 0x000000005348783b */ /* 0x000fe60000000200 */
[C---:B------:R-:W-:Y:S08]  /*eac0*/  HMMA.16816.F32 R24, R192.reuse, R44, R8 ;  /* 0x0000002cc018723c */ /* 0x040ff00000001808 */
[----:B------:R-:W-:Y:S01]  /*ead0*/  HMMA.16816.F32 R20, R192, R46, R52 ;  /* 0x0000002ec014723c */ /* 0x000fe20000001834 */
[----:B------:R-:W2:Y:S01]  /*eae0*/  LDSM.16.M88.4 R44, [R83+0x1000] ;  /* 0x00100000532c783b */ /* 0x000ea20000000200 */
[----:B------:R-:W-:-:S06]  /*eaf0*/  DEPBAR.LE SB0, 0x0 ;  /* 0x000080000000791a */ /* 0x000fcc0000000000 */
[C---:B------:R-:W-:Y:S08]  /*eb00*/  HMMA.16816.F32 R16, R192.reuse, R96, R64 ;  /* 0x00000060c010723c */ /* 0x040ff00000001840 */
[----:B------:R-:W-:Y:S08]  /*eb10*/  HMMA.16816.F32 R8, R192, R98, R104 ;  /* 0x00000062c008723c */ /* 0x000ff00000001868 */
[C---:B-1----:R-:W-:Y:S08]  /*eb20*/  HMMA.16816.F32 R84, R196.reuse, R40, R84 ;  /* 0x00000028c454723c */ /* 0x042ff00000001854 */
[C---:B------:R-:W-:Y:S08]  /*eb30*/  HMMA.16816.F32 R56, R196.reuse, R36, R56 ;  /* 0x00000024c438723c */ /* 0x040ff00000001838 */
[C---:B------:R-:W-:Y:S08]  /*eb40*/  HMMA.16816.F32 R48, R196.reuse, R38, R48 ;  /* 0x00000026c430723c */ /* 0x040ff00000001830 */
        /* <DEDUP_REMOVED lines=14> */
[----:B------:R-:W2:Y:S04]  /*ec30*/  LDL R4, [R1+0x24] ;  /* 0x0000240001047983 */ /* 0x000ea80000100800 */
[----:B------:R-:W3:Y:S04]  /*ec40*/  LDL.64 R134, [R1+0x18] ;  /* 0x0000180001867983 */ /* 0x000ee80000100a00 */
[----:B------:R-:W4:Y:S01]  /*ec50*/  LDL R6, [R1+0x20] ;  /* 0x0000200001067983 */ /* 0x000f220000100800 */
[----:B------:R-:W-:-:S03]  /*ec60*/  IMAD.MOV.U32 R2, RZ, RZ, c[0x0][0x2b8] ;  /* 0x0000ae00ff027624 */ /* 0x000fc600078e00ff */
[----:B------:R-:W3:Y:S02]  /*ec70*/  LDL.64 R132, [R1+0x10] ;  /* 0x0000100001847983 */ /* 0x000ee40000100a00 */
[----:B------:R-:W-:Y:S02]  /*ec80*/  ISETP.NE.AND P1, PT, R2, 0x1, PT ;  /* 0x000000010200780c */ /* 0x000fe40003f25270 */
[C---:B------:R-:W-:Y:S01]  /*ec90*/  ISETP.GT.AND P0, PT, R0.reuse, 0x6f, PT ;  /* 0x0000006f0000780c */ /* 0x040fe20003f04270 */
[----:B------:R-:W-:Y:S01]  /*eca0*/  IMAD.MOV.U32 R220, RZ, RZ, RZ ;  /* 0x000000ffffdc7224 */ /* 0x000fe200078e00ff */
[----:B------:R-:W3:Y:S01]  /*ecb0*/  LDL R15, [R1+0xc] ;  /* 0x00000c00010f7983 */ /* 0x000ee20000100800 */
[----:B--2---:R-:W-:-:S04]  /*ecc0*/  IADD3 R3, R0, R130, R4 ;  /* 0x0000008200037210 */ /* 0x004fc80007ffe004 */
[----:B------:R-:W-:-:S05]  /*ecd0*/  IADD3 R3, R3, -0x70, RZ ;  /* 0xffffff9003037810 */ /* 0x000fca0007ffe0ff */
[----:B------:R-:W-:-:S04]  /*ece0*/  @P1 IMAD.HI.U32 R4, R3, c[0x0][0x2bc], RZ ;  /* 0x0000af0003041a27 */ /* 0x000fc800078e00ff */
[----:B------:R-:W-:Y:S01]  /*ecf0*/  IMAD.MOV.U32 R2, RZ, RZ, R3 ;  /* 0x000000ffff027224 */ /* 0x000fe200078e0003 */
[----:B------:R-:W-:-:S04]  /*ed00*/  @P1 SHF.R.U32.HI R2, RZ, c[0x0][0x2c0], R4 ;  /* 0x0000b000ff021a19 */ /* 0x000fc80000011604 */
[----:B---3--:R-:W-:-:S04]  /*ed10*/  @!P0 IADD3 R5, P1, R2, R134, RZ ;  /* 0x0000008602058210 */ /* 0x008fc80007f3e0ff */
[----:B----4-:R-:W-:Y:S02]  /*ed20*/  @!P0 LEA.HI.X.SX32 R6, R2, R6, 0x1, P1 ;  /* 0x0000000602068211 */ /* 0x010fe400008f0eff */
[----:B------:R-:W-:-:S04]  /*ed30*/  @!P0 LEA R4, P1, R5, c[0x0][0x2a0], 0x2 ;  /* 0x0000a80005048a11 */ /* 0x000fc800078210ff */
[----:B------:R-:W-:-:S05]  /*ed40*/  @!P0 LEA.HI.X R5, R5, c[0x0][0x2a4], R6, 0x2, P1 ;  /* 0x0000a90005058a11 */ /* 0x000fca00008f1406 */
[----:B------:R1:W2:Y:S01]  /*ed50*/  @!P0 LDG.E R220, [R4.64] ;  /* 0x0000000804dc8981 */ /* 0x0002a2000c1e1900 */
[----:B------:R-:W-:-:S04]  /*ed60*/  IMAD.MOV R2, RZ, RZ, -R2 ;  /* 0x000000ffff027224 */ /* 0x000fc800078e0a02 */
[----:B------:R-:W-:-:S05]  /*ed70*/  IMAD R223, R2, c[0x0][0x2b8], R3 ;  /* 0x0000ae0002df7a24 */ /* 0x000fca00078e0203 */
[----:B------:R-:W-:-:S05]  /*ed80*/  SHF.R.S32.HI R2, RZ, 0x1f, R223 ;  /* 0x0000001fff027819 */ /* 0x000fca00000114df */
[----:B-1----:R-:W-:Y:S02]  /*ed90*/  IMAD R4, R2, c[0x0][0x1e0], RZ ;  /* 0x0000780002047a24 */ /* 0x002fe400078e02ff */
[----:B------:R-:W-:-:S04]  /*eda0*/  IMAD.WIDE.U32 R2, R223, c[0x0][0x1e0], RZ ;  /* 0x00007800df027a25 */ /* 0x000fc800078e00ff */
        /* <DEDUP_REMOVED lines=12> */
.L_x_523:
[----:B------:R-:W-:Y:S05]  /*ee70*/  BRA.DIV ~URZ, `(.L_x_430) ;  /* 0x0000a0e27f007947 */ /* 0x000fea000b800000 */
[----:B------:R3:W4:Y:S02]  /*ee80*/  SHFL.IDX PT, R2, R5, RZ, 0x181f ;  /* 0x00181fff05027589 */ /* 0x00072400000e0000 */
.L_x_524:
[----:B------:R-:W-:Y:S01]  /*ee90*/  ISETP.GE.AND P0, PT, R219, 0x1, PT ;  /* 0x00000001db00780c */ /* 0x000fe20003f06270 */
[----:B------:R-:W-:-:S12]  /*eea0*/  BSSY B0, `(.L_x_431) ;  /* 0x000000b000007945 */ /* 0x000fd80003800000 */
[----:B------:R-:W-:Y:S05]  /*eeb0*/  @!P0 BRA `(.L_x_432) ;  /* 0x0000009000008947 */ /* 0x000fea0003800000 */
[C---:B----4-:R-:W-:Y:S02]  /*eec0*/  IADD3 R8, P1, R2.reuse, R215, RZ ;  /* 0x000000d702087210 */ /* 0x050fe40007f3e0ff */
        /* <DEDUP_REMOVED lines=8> */
.L_x_432:
[----:B------:R-:W-:Y:S05]  /*ef50*/  BSYNC B0 ;  /* 0x0000000000007941 */ /* 0x000fea0003800000 */
.L_x_431:
[----:B------:R-:W-:Y:S05]  /*ef60*/  BRA.DIV ~URZ, `(.L_x_433) ;  /* 0x0000a0627f007947 */ /* 0x000fea000b800000 */
[----:B--2---:R2:W1:Y:S04]  /*ef70*/  SHFL.IDX PT, R6, R4, 0x1, 0x181f ;  /* 0x00381f0004067f89 */ /* 0x00446800000e0000 */
[----:B----4-:R2:W4:Y:S02]  /*ef80*/  SHFL.IDX PT, R2, R5, 0x1, 0x181f ;  /* 0x00381f0005027f89 */ /* 0x01052400000e0000 */
.L_x_525:
[----:B------:R-:W-:Y:S01]  /*ef90*/  ISETP.GE.AND P0, PT, R219, 0x21, PT ;  /* 0x00000021db00780c */ /* 0x000fe20003f06270 */
[----:B------:R-:W-:-:S12]  /*efa0*/  BSSY B0, `(.L_x_434) ;  /* 0x000000b000007945 */ /* 0x000fd80003800000 */
[----:B------:R-:W-:Y:S05]  /*efb0*/  @!P0 BRA `(.L_x_435) ;  /* 0x0000009000008947 */ /* 0x000fea0003800000 */
[C---:B----4-:R-:W-:Y:S02]  /*efc0*/  IADD3 R8, P1, R2.reuse, R215, RZ ;  /* 0x000000d702087210 */ /* 0x050fe40007f3e0ff */
[----:B------:R-:W-:-:S03]  /*efd0*/  IADD3 R2, P0, R2, R218, RZ ;  /* 0x000000da02027210 */ /* 0x000fc60007f1e0ff */
[C---:B-1----:R-:W-:Y:S02]  /*efe0*/  IMAD.X R9, R6.reuse, 0x1, R216, P1 ;  /* 0x0000000106097824 */ /* 0x042fe400008e06d8 */
[----:B------:R-:W-:-:S03]  /*eff0*/  IMAD.X R3, R6, 0x1, R217, P0 ;  /* 0x0000000106037824 */ /* 0x000fc600000e06d9 */
[----:B------:R-:W-:Y:S01]  /*f000*/  @!PT LDS RZ, [RZ] ;  /* 0x00000000fffff984 */ /* 0x000fe20000000800 */
[----:B------:R-:W-:Y:S01]  /*f010*/  @!PT LDS RZ, [RZ] ;  /* 0x00000000fffff984 */ /* 0x000fe20000000800 */
[----:B------:R-:W-:Y:S01]  /*f020*/  @!PT LDS RZ, [RZ] ;  /* 0x00000000fffff984 */ /* 0x000fe20000000800 */
[----:B------:R1:W-:Y:S04]  /*f030*/  LDGSTS.E.BYPASS.LTC128B.128 [R214+0x9100], [R8.64], !P6 ;  /* 0x0910000008d67fae */ /* 0x0003e8000f101d48 */
[----:B------:R1:W-:Y:S02]  /*f040*/  LDGSTS.E.BYPASS.LTC128B.128 [R214+0xc900], [R2.64], !P5 ;  /* 0x0c90000002d67fae */ /* 0x0003e4000e901d48 */
.L_x_435:
[----:B------:R-:W-:Y:S05]  /*f050*/  BSYNC B0 ;  /* 0x0000000000007941 */ /* 0x000fea0003800000 */
.L_x_434:
[----:B------:R-:W-:Y:S05]  /*f060*/  BRA.DIV ~URZ, `(.L_x_436) ;  /* 0x0000a0327f007947 */ /* 0x000fea000b800000 */
[----:B-1----:R1:W2:Y:S02]  /*f070*/  SHFL.IDX PT, R6, R4, 0x2, 0x181f ;  /* 0x00581f0004067f89 */ /* 0x0022a400000e0000 */
.L_x_526:
[----:B------:R-:W-:Y:S05]  /*f080*/  BRA.DIV ~URZ, `(.L_x_437) ;  /* 0x0000a0827f007947 */ /* 0x000fea000b800000 */
[----:B----4-:R4:W1:Y:S02]  /*f090*/  SHFL.IDX PT, R2, R5, 0x2, 0x181f ;  /* 0x00581f0005027f89 */ /* 0x01086400000e0000 */
.L_x_527:
[----:B------:R-:W-:Y:S01]  /*f0a0*/  ISETP.GE.AND P0, PT, R219, 0x41, PT ;  /* 0x00000041db00780c */ /* 0x000fe20003f06270 */
[----:B------:R-:W-:-:S12]  /*f0b0*/  BSSY B0, `(.L_x_438) ;  /* 0x000000b000007945 */ /* 0x000fd80003800000 */
[----:B------:R-:W-:Y:S05]  /*f0c0*/  @!P0 BRA `(.L_x_439) ;  /* 0x0000009000008947 */ /* 0x000fea0003800000 */
[C---:B-1----:R-:W-:Y:S02]  /*f0d0*/  IADD3 R8, P1, R2.reuse, R215, RZ ;  /* 0x000000d702087210 */ /* 0x042fe40007f3e0ff */
        /* <DEDUP_REMOVED lines=8> */
.L_x_439:
[----:B------:R-:W-:Y:S05]  /*f160*/  BSYNC B0 ;  /* 0x0000000000007941 */ /* 0x000fea0003800000 */
.L_x_438:
[----:B------:R-:W-:Y:S05]  /*f170*/  BRA.DIV ~URZ, `(.L_x_440) ;  /* 0x0000a0027f007947 */ /* 0x000fea000b800000 */
[----:B--2---:R2:W3:Y:S04]  /*f180*/  SHFL.IDX PT, R6, R4, 0x3, 0x181f ;  /* 0x00781f0004067f89 */ /* 0x0044e800000e0000 */
[----:B-1----:R2:W1:Y:S02]  /*f190*/  SHFL.IDX PT, R2, R5, 0x3, 0x181f ;  /* 0x00781f0005027f89 */ /* 0x00246400000e0000 */
.L_x_528:
[----:B------:R-:W-:-:S13]  /*f1a0*/  ISETP.GE.AND P0, PT, R219, 0x61, PT ;  /* 0x00000061db00780c */ /* 0x000fda0003f06270 */
[----:B------:R-:W-:Y:S05]  /*f1b0*/  @!P0 BRA `(.L_x_428) ;  /* 0x0000009000008947 */ /* 0x000fea0003800000 */
[C---:B-12---:R-:W-:Y:S02]  /*f1c0*/  IADD3 R4, P1, R2.reuse, R215, RZ ;  /* 0x000000d702047210 */ /* 0x046fe40007f3e0ff */
[----:B------:R-:W-:-:S03]  /*f1d0*/  IADD3 R2, P0, R2, R218, RZ ;  /* 0x000000da02027210 */ /* 0x000fc60007f1e0ff */
[C---:B---34-:R-:W-:Y:S02]  /*f1e0*/  IMAD.X R5, R6.reuse, 0x1, R216, P1 ;  /* 0x0000000106057824 */ /* 0x058fe400008e06d8 */
[----:B------:R-:W-:-:S03]  /*f1f0*/  IMAD.X R3, R6, 0x1, R217, P0 ;  /* 0x0000000106037824 */ /* 0x000fc600000e06d9 */
[----:B------:R-:W-:Y:S01]  /*f200*/  @!PT LDS RZ, [RZ] ;  /* 0x00000000fffff984 */ /* 0x000fe20000000800 */
[----:B------:R-:W-:Y:S01]  /*f210*/  @!PT LDS RZ, [RZ] ;  /* 0x00000000fffff984 */ /* 0x000fe20000000800 */
[----:B------:R-:W-:Y:S01]  /*f220*/  @!PT LDS RZ, [RZ] ;  /* 0x00000000fffff984 */ /* 0x000fe20000000800 */
[----:B------:R1:W-:Y:S04]  /*f230*/  LDGSTS.E.BYPASS.LTC128B.128 [R214+0xb100], [R4.64], !P6 ;  /* 0x0b10000004d67fae */ /* 0x0003e8000f101d48 */
[----:B------:R1:W-:Y:S02]  /*f240*/  LDGSTS.E.BYPASS.LTC128B.128 [R214+0xe900], [R2.64], !P5 ;  /* 0x0e90000002d67fae */ /* 0x0003e4000e901d48 */
.L_x_428:
[----:B------:R-:W-:Y:S05]  /*f250*/  BSYNC B1 ;  /* 0x0000000000017941 */ /* 0x000fea0003800000 */
.L_x_427:
[----:B-12---:R-:W2:Y:S04]  /*f260*/  LDL R2, [R1+0x8c] ;  /* 0x00008c0001027983 */ /* 0x006ea80000100800 */
[----:B------:R-:W0:Y:S01]  /*f270*/  LDGDEPBAR ;  /* 0x00000000000079af */ /* 0x000e220000000000 */
[----:B--2---:R-:W-:-:S05]  /*f280*/  IMAD.IADD R2, R128, 0x1, -R2 ;  /* 0x0000000180027824 */ /* 0x004fca00078e0a02 */
[C---:B------:R-:W-:Y:S02]  /*f290*/  ISETP.GT.AND P3, PT, R2.reuse, RZ, PT ;  /* 0x000000ff0200720c */ /* 0x040fe40003f64270 */
[C---:B------:R-:W-:Y:S02]  /*f2a0*/  ISETP.GT.AND P2, PT, R2.reuse, 0x1, PT ;  /* 0x000000010200780c */ /* 0x040fe40003f44270 */
[----:B------:R-:W-:Y:S02]  /*f2b0*/  ISETP.GT.AND P1, PT, R2, 0x8, PT ;  /* 0x000000080200780c */ /* 0x000fe40003f24270 */
[----:B------:R-:W-:Y:S02]  /*f2c0*/  FSEL R8, R116, -INF , P3 ;  /* 0xff80000074087808 */ /* 0x000fe40001800000 */
        /* <DEDUP_REMOVED lines=69> */
[C---:B------:R-:W-:Y:S02]  /*f720*/  ISETP.GT.AND P1, PT, R2.reuse, 0x40, PT ;  /* 0x000000400200780c */ /* 0x040fe40003f24270 */
        /* <DEDUP_REMOVED lines=9> */
[----:B------:R-:W-:-:S02]  /*f7c0*/  FSEL R59, R57, -INF , P0 ;  /* 0xff800000393b7808 */ /* 0x000fc40000000000 */
[----:B------:R-:W-:Y:S02]  /*f7d0*/  ISETP.GT.AND P1, PT, R2, 0x48, PT ;  /* 0x000000480200780c */ /* 0x000fe40003f24270 */
[----:B------:R-:W-:Y:S02]  /*f7e0*/  FMNMX.FTZ R3, R60, R3, !PT ;  /* 0x000000033c037209 */ /* 0x000fe40007810000 */
        /* <DEDUP_REMOVED lines=17> */
[----:B------:R-:W-:Y:S02]  /*f900*/  FSEL R54, R37, -INF , P0 ;  /* 0xff80000025367808 */ /* 0x000fe40000000000 */
[C---:B------:R-:W-:Y:S02]  /*f910*/  ISETP.GT.AND P5, PT, R2.reuse, 0x58, PT ;  /* 0x000000580200780c */ /* 0x040fe40003fa4270 */
[C---:B------:R-:W-:Y:S02]  /*f920*/  ISETP.GT.AND P4, PT, R2.reuse, 0x59, PT ;  /* 0x000000590200780c */ /* 0x040fe40003f84270 */
[C---:B------:R-:W-:Y:S02]  /*f930*/  ISETP.GT.AND P3, PT, R2.reuse, 0x60, PT ;  /* 0x000000600200780c */ /* 0x040fe40003f64270 */
[----:B------:R-:W-:-:S02]  /*f940*/  ISETP.GT.AND P2, PT, R2, 0x61, PT ;  /* 0x000000610200780c */ /* 0x000fc40003f44270 */
[C---:B------:R-:W-:Y:S02]  /*f950*/  ISETP.GT.AND P1, PT, R2.reuse, 0x68, PT ;  /* 0x000000680200780c */ /* 0x040fe40003f24270 */
[----:B------:R-:W-:Y:S02]  /*f960*/  ISETP.GT.AND P0, PT, R2, 0x69, PT ;  /* 0x000000690200780c */ /* 0x000fe40003f04270 */
        /* <DEDUP_REMOVED lines=26> */
[----:B---3--:R-:W-:Y:S02]  /*fb10*/  FMNMX.FTZ R6, R48, R2, !PT ;  /* 0x0000000230067209 */ /* 0x008fe40007810000 */
[----:B----4-:R-:W-:Y:S01]  /*fb20*/  FMNMX.FTZ R5, R58, R3, !PT ;  /* 0x000000033a057209 */ /* 0x010fe20007810000 */
[----:B------:R-:W-:Y:S05]  /*fb30*/  BRA.DIV ~URZ, `(.L_x_441) ;  /* 0x000097127f007947 */ /* 0x000fea000b800000 */
[----:B------:R1:W2:Y:S02]  /*fb40*/  SHFL.BFLY PT, R2, R6, 0x2, 0x1f ;  /* 0x0c401f0006027f89 */ /* 0x0002a400000e0000 */
.L_x_529:
[----:B-12---:R-:W-:Y:S01]  /*fb50*/  FMNMX.FTZ R6, R6, R2, !PT ;  /* 0x0000000206067209 */ /* 0x006fe20007810000 */
[----:B------:R-:W-:Y:S05]  /*fb60*/  BRA.DIV ~URZ, `(.L_x_442) ;  /* 0x000097427f007947 */ /* 0x000fea000b800000 */
[----:B------:R-:W1:Y:S04]  /*fb70*/  SHFL.BFLY PT, R2, R5, 0x2, 0x1f ;  /* 0x0c401f0005027f89 */ /* 0x000e6800000e0000 */
[----:B------:R-:W2:Y:S01]  /*fb80*/  SHFL.BFLY PT, R3, R6, 0x1, 0x1f ;  /* 0x0c201f0006037f89 */ /* 0x000ea200000e0000 */
[----:B-1----:R-:W-:-:S02]  /*fb90*/  FMNMX.FTZ R5, R5, R2, !PT ;  /* 0x0000000205057209 */ /* 0x002fc40007810000 */
[----:B--2---:R-:W-:-:S03]  /*fba0*/  FMNMX.FTZ R6, R6, R3, !PT ;  /* 0x0000000306067209 */ /* 0x004fc60007810000 */
[----:B------:R1:W2:Y:S04]  /*fbb0*/  SHFL.BFLY PT, R4, R5, 0x1, 0x1f ;  /* 0x0c201f0005047f89 */ /* 0x0002a800000e0000 */
.L_x_530:
[C---:B------:R-:W-:Y:S01]  /*fbc0*/  FMUL.FTZ R3, R6.reuse, c[0x0][0x2d0] ;  /* 0x0000b40006037a20 */ /* 0x040fe20000410000 */
[----:B------:R-:W-:Y:S01]  /*fbd0*/  FSETP.NEU.FTZ.AND P0, PT, R6, -INF , PT ;  /* 0xff8000000600780b */ /* 0x000fe20003f1d000 */
[----:B------:R-:W-:Y:S01]  /*fbe0*/  WARPSYNC 0xffffffff ;  /* 0xffffffff00007948 */ /* 0x000fe20003800000 */
[----:B-12---:R-:W-:Y:S01]  /*fbf0*/  FMNMX.FTZ R5, R4, R5, !PT ;  /* 0x0000000504057209 */ /* 0x006fe20007810000 */
[----:B------:R-:W-:Y:S01]  /*fc00*/  LDSM.16.MT88.4 R40, [R202+0x800] ;  /* 0x00080000ca28783b */ /* 0x000fe20000004200 */
[----:B------:R-:W-:Y:S02]  /*fc10*/  FSEL R3, R3, RZ, P0 ;  /* 0x000000ff03037208 */ /* 0x000fe40000000000 */
[----:B------:R-:W-:Y:S01]  /*fc20*/  FSETP.NEU.FTZ.AND P0, PT, R5, -INF , PT ;  /* 0xff8000000500780b */ /* 0x000fe20003f1d000 */
[----:B------:R-:W-:Y:S01]  /*fc30*/  LDSM.16.MT88.4 R44, [R201+0x800] ;  /* 0x00080000c92c783b */ /* 0x000fe20000004200 */
[----:B------:R-:W-:Y:S01]  /*fc40*/  IADD3 R230, R230, -0x2, RZ ;  /* 0xfffffffee6e67810 */ /* 0x000fe20007ffe0ff */
[----:B------:R-:W-:-:S02]  /*fc50*/  FFMA.FTZ R2, R8, c[0x0][0x2d0], -R3 ;  /* 0x0000b40008027a23 */ /* 0x000fc40000010803 */
[--C-:B------:R-:W-:Y:S02]  /*fc60*/  FFMA.FTZ R4, R17, c[0x0][0x2d0], -R3.reuse ;  /* 0x0000b40011047a23 */ /* 0x100fe40000010803 */
[----:B------:R1:W-:Y:S01]  /*fc70*/  MUFU.EX2 R101, R2 ;  /* 0x0000000200657308 */ /* 0x0003e20000000800 */
[--C-:B------:R-:W-:Y:S02]  /*fc80*/  FFMA.FTZ R57, R57, c[0x0][0x2d0], -R3.reuse ;  /* 0x0000b40039397a23 */ /* 0x100fe40000010803 */
[--C-:B------:R-:W-:Y:S02]  /*fc90*/  FFMA.FTZ R56, R56, c[0x0][0x2d0], -R3.reuse ;  /* 0x0000b40038387a23 */ /* 0x100fe40000010803 */
[--C-:B------:R-:W-:Y:S02]  /*fca0*/  FFMA.FTZ R55, R55, c[0x0][0x2d0], -R3.reuse ;  /* 0x0000b40037377a23 */ /* 0x100fe40000010803 */
[--C-:B------:R-:W-:Y:S01]  /*fcb0*/  FFMA.FTZ R54, R54, c[0x0][0x2d0], -R3.reuse ;  /* 0x0000b40036367a23 */ /* 0x100fe20000010803 */
[----:B------:R2:W-:Y:S01]  /*fcc0*/  MUFU.EX2 R105, R4 ;  /* 0x0000000400697308 */ /* 0x0005e20000000800 */
[----:B------:R-:W-:-:S02]  /*fcd0*/  FFMA.FTZ R53, R53, c[0x0][0x2d0], -R3 ;  /* 0x0000b40035357a23 */ /* 0x000fc40000010803 */
[--C-:B------:R-:W-:Y:S02]  /*fce0*/  FFMA.FTZ R52, R52, c[0x0][0x2d0], -R3.reuse ;  /* 0x0000b40034347a23 */ /* 0x100fe40000010803 */
[----:B-1----:R-:W-:-:S04]  /*fcf0*/  FFMA.FTZ R2, R9, c[0x0][0x2d0], -R3 ;  /* 0x0000b40009027a23 */ /* 0x002fc80000010803 */
[----:B------:R1:W3:Y:S01]  /*fd00*/  MUFU.EX2 R100, R2 ;  /* 0x0000000200647308 */ /* 0x0002e20000000800 */
[----:B--2---:R-:W-:-:S07]  /*fd10*/  FFMA.FTZ R4, R19, c[0x0][0x2d0], -R3 ;  /* 0x0000b40013047a23 */ /* 0x004fce0000010803 */
[----:B------:R-:W2:Y:S01]  /*fd20*/  MUFU.EX2 R108, R4 ;  /* 0x00000004006c7308 */ /* 0x000ea20000000800 */
[----:B-1----:R-:W-:Y:S01]  /*fd30*/  FFMA.FTZ R2, R10, c[0x0][0x2d0], -R3 ;  /* 0x0000b4000a027a23 */ /* 0x002fe20000010803 */
[----:B---3--:R-:W-:-:S06]  /*fd40*/  F2FP.PACK_AB R28, R100, R101 ;  /* 0x00000065641c723e */ /* 0x008fcc00000000ff */
[----:B------:R1:W-:Y:S01]  /*fd50*/  MUFU.EX2 R99, R2 ;  /* 0x0000000200637308 */ /* 0x0003e20000000800 */
[----:B--2---:R-:W-:Y:S01]  /*fd60*/  F2FP.PACK_AB R34, R108, R105 ;  /* 0x000000696c22723e */ /* 0x004fe200000000ff */
[--C-:B-1----:R-:W-:Y:S02]  /*fd70*/  FFMA.FTZ R2, R11, c[0x0][0x2d0], -R3.reuse ;  /* 0x0000b4000b027a23 */ /* 0x102fe40000010803 */
[----:B------:R-:W1:Y:S04]  /*fd80*/  LDSM.16.MT88.4 R8, [R201] ;  /* 0x00000000c908783b */ /* 0x000e680000004200 */
[----:B------:R2:W3:Y:S02]  /*fd90*/  MUFU.EX2 R103, R2 ;  /* 0x0000000200677308 */ /* 0x0004e40000000800 */
[----:B--2---:R-:W-:Y:S01]  /*fda0*/  FFMA.FTZ R2, R15, c[0x0][0x2d0], -R3 ;  /* 0x0000b4000f027a23 */ /* 0x004fe20000010803 */
[----:B---3--:R-:W-:-:S05]  /*fdb0*/  F2FP.PACK_AB R30, R103, R99 ;  /* 0x00000063671e723e */ /* 0x008fca00000000ff */
[----:B------:R2:W-:Y:S02]  /*fdc0*/  MUFU.EX2 R104, R2 ;  /* 0x0000000200687308 */ /* 0x0005e40000000800 */
[----:B--2---:R-:W-:-:S06]  /*fdd0*/  FFMA.FTZ R2, R16, c[0x0][0x2d0], -R3 ;  /* 0x0000b40010027a23 */ /* 0x004fcc0000010803 */
[----:B------:R2:W-:Y:S02]  /*fde0*/  MUFU.EX2 R106, R2 ;  /* 0x00000002006a7308 */ /* 0x0005e40000000800 */
[----:B--2---:R-:W-:-:S05]  /*fdf0*/  FMUL.FTZ R2, R5, c[0x0][0x2d0] ;  /* 0x0000b40005027a20 */ /* 0x004fca0000410000 */
[----:B------:R-:W-:Y:S02]  /*fe00*/  FSEL R2, R2, RZ, P0 ;  /* 0x000000ff02027208 */ /* 0x000fe40000000000 */
[----:B------:R-:W-:-:S03]  /*fe10*/  ISETP.GE.AND P0, PT, R230, R252, PT ;  /* 0x000000fce600720c */ /* 0x000fc60003f06270 */
[--C-:B------:R-:W-:Y:S02]  /*fe20*/  FFMA.FTZ R4, R18, c[0x0][0x2d0], -R2.reuse ;  /* 0x0000b40012047a23 */ /* 0x100fe40000010802 */
[--C-:B------:R-:W-:Y:S02]  /*fe30*/  FFMA.FTZ R62, R62, c[0x0][0x2d0], -R2.reuse ;  /* 0x0000b4003e3e7a23 */ /* 0x100fe40000010802 */
[----:B------:R2:W-:Y:S01]  /*fe40*/  MUFU.EX2 R96, R4 ;  /* 0x0000000400607308 */ /* 0x0005e20000000800 */
[--C-:B------:R-:W-:Y:S02]  /*fe50*/  FFMA.FTZ R61, R61, c[0x0][0x2d0], -R2.reuse ;  /* 0x0000b4003d3d7a23 */ /* 0x100fe40000010802 */
[--C-:B------:R-:W-:Y:S02]  /*fe60*/  FFMA.FTZ R58, R58, c[0x0][0x2d0], -R2.reuse ;  /* 0x0000b4003a3a7a23 */ /* 0x100fe40000010802 */
[--C-:B--2---:R-:W-:Y:S02]  /*fe70*/  FFMA.FTZ R4, R20, c[0x0][0x2d0], -R2.reuse ;  /* 0x0000b40014047a23 */ /* 0x104fe40000010802 */
[----:B------:R-:W2:Y:S02]  /*fe80*/  LDSM.16.MT88.4 R20, [R202] ;  /* 0x00000000ca14783b */ /* 0x000ea40000004200 */
[----:B------:R3:W4:Y:S02]  /*fe90*/  MUFU.EX2 R15, R4 ;  /* 0x00000004000f7308 */ /* 0x0007240000000800 */
[----:B---3--:R-:W-:Y:S01]  /*fea0*/  FFMA.FTZ R4, R24, c[0x0][0x2d0], -R2 ;  /* 0x0000b40018047a23 */ /* 0x008fe20000010802 */
[----:B----4-:R-:W-:Y:S01]  /*feb0*/  F2FP.PACK_AB R29, R15, R96 ;  /* 0x000000600f1d723e */ /* 0x010fe200000000ff */
[----:B------:R-:W-:-:S04]  /*fec0*/  FADD.FTZ R15, R96, R15 ;  /* 0x0000000f600f7221 */ /* 0x000fc80000010000 */
[----:B------:R3:W4:Y:S02]  /*fed0*/  MUFU.EX2 R97, R4 ;  /* 0x0000000400617308 */ /* 0x0007240000000800 */
[----:B---3--:R-:W-:Y:S02]  /*fee0*/  FFMA.FTZ R4, R25, c[0x0][0x2d0], -R2 ;  /* 0x0000b40019047a23 */ /* 0x008fe40000010802 */
[----:B----4-:R-:W-:-:S04]  /*fef0*/  FADD.FTZ R15, R97, R15 ;  /* 0x0000000f610f7221 */ /* 0x010fc80000010000 */
[----:B------:R3:W4:Y:S02]  /*ff00*/  MUFU.EX2 R98, R4 ;  /* 0x0000000400627308 */ /* 0x0007240000000800 */
[----:B---3--:R-:W-:Y:S01]  /*ff10*/  FFMA.FTZ R4, R26, c[0x0][0x2d0], -R2 ;  /* 0x0000b4001a047a23 */ /* 0x008fe20000010802 */
[C---:B----4-:R-:W-:Y:S01]  /*ff20*/  F2FP.PACK_AB R31, R98.reuse, R97 ;  /* 0x00000061621f723e */ /* 0x050fe200000000ff */
[----:B------:R-:W-:-:S04]  /*ff30*/  FADD.FTZ R15, R98, R15 ;  /* 0x0000000f620f7221 */ /* 0x000fc80000010000 */
[----:B------:R3:W-:Y:S02]  /*ff40*/  MUFU.EX2 R102, R4 ;  /* 0x0000000400667308 */ /* 0x0007e40000000800 */
[C---:B-1----:R-:W-:Y:S08]  /*ff50*/  HMMA.16816.F32 R36, R28.reuse, R8, RZ ;  /* 0x000000081c24723c */ /* 0x042ff000000018ff */
[----:B--2---:R-:W-:Y:S01]  /*ff60*/  HMMA.16816.F32 R16, R28, R20, RZ ;  /* 0x000000141c10723c */ /* 0x004fe200000018ff */
[----:B---3--:R-:W-:-:S04]  /*ff70*/  FFMA.FTZ R4, R27, c[0x0][0x2d0], -R2 ;  /* 0x0000b4001b047a23 */ /* 0x008fc80000010802 */
[----:B------:R1:W2:Y:S03]  /*ff80*/  MUFU.EX2 R107, R4 ;  /* 0x00000004006b7308 */ /* 0x0002a60000000800 */
[C---:B------:R-:W-:Y:S08]  /*ff90*/  HMMA.16816.F32 R24, R28.reuse, R10, RZ ;  /* 0x0000000a1c18723c */ /* 0x040ff000000018ff */
[----:B------:R-:W-:Y:S01]  /*ffa0*/  HMMA.16816.F32 R8, R28, R22, RZ ;  /* 0x000000161c08723c */ /* 0x000fe200000018ff */
[----:B------:R-:W3:Y:S01]  /*ffb0*/  LDSM.16.MT88.4 R20, [R204] ;  /* 0x00000000cc14783b */ /* 0x000ee20000004200 */
[----:B-1----:R-:W-:Y:S01]  /*ffc0*/  FFMA.FTZ R4, R32, c[0x0][0x2d0], -R2 ;  /* 0x0000b40020047a23 */ /* 0x002fe20000010802 */
[----:B------:R-:W-:-:S03]  /*ffd0*/  F2FP.PACK_AB R32, R106, R104 ;  /* 0x000000686a20723e */ /* 0x000fc600000000ff */
[----:B------:R1:W-:Y:S02]  /*ffe0*/  MUFU.EX2 R110, R4 ;  /* 0x00000004006e7308 */ /* 0x0003e40000000800 */
[----:B-1----:R-:W-:Y:S01]  /*fff0*/  FFMA.FTZ R4, R33, c[0x0][0x2d0], -R2 ;  /* 0x0000b40021047a23 */ /* 0x002fe20000010802 */
[----:B--2---:R-:W-:-:S05]  /*10000*/  F2FP.PACK_AB R33, R107, R102 ;  /* 0x000000666b21723e */ /* 0x004fca00000000ff */
[----:B------:R-:W1:Y:S02]  /*10010*/  MUFU.EX2 R109, R4 ;  /* 0x00000004006d7308 */ /* 0x000e640000000800 */
[----:B-1----:R-:W-:Y:S01]  /*10020*/  F2FP.PACK_AB R35, R109, R110 ;  /* 0x0000006e6d23723e */ /* 0x002fe200000000ff */
[----:B------:R-:W-:-:S04]  /*10030*/  FADD.FTZ R4, R101, R100 ;  /* 0x0000006465047221 */ /* 0x000fc80000010000 */
[----:B------:R-:W-:Y:S02]  /*10040*/  FADD.FTZ R4, R99, R4 ;  /* 0x0000000463047221 */ /* 0x000fe40000010000 */
[----:B------:R-:W-:Y:S01]  /*10050*/  HMMA.16816.F32 R128, R32, R40, R16 ;  /* 0x000000282080723c */ /* 0x000fe20000001810 */
[----:B------:R-:W1:Y:S01]  /*10060*/  LDSM.16.MT88.4 R16, [R204+0x800] ;  /* 0x00080000cc10783b */ /* 0x000e620000004200 */
[----:B------:R-:W-:-:S04]  /*10070*/  FADD.FTZ R4, R103, R4 ;  /* 0x0000000467047221 */ /* 0x000fc80000010000 */
[----:B------:R-:W-:Y:S02]  /*10080*/  FADD.FTZ R4, R104, R4 ;  /* 0x0000000468047221 */ /* 0x000fe40000010000 */
[----:B------:R-:W-:Y:S01]  /*10090*/  HMMA.16816.F32 R152, R32, R42, R8 ;  /* 0x0000002a2098723c */ /* 0x000fe20000001808 */
[----:B------:R-:W-:Y:S02]  /*100a0*/  FFMA.FTZ R40, R59, c[0x0][0x2d0], -R3 ;  /* 0x0000b4003b287a23 */ /* 0x000fe40000010803 */
[----:B------:R-:W-:Y:S02]  /*100b0*/  FADD.FTZ R4, R106, R4 ;  /* 0x000000046a047221 */ /* 0x000fe40000010000 */
[----:B------:R-:W-:Y:S02]  /*100c0*/  FFMA.FTZ R59, R85, c[0x0][0x2d0], -R2 ;  /* 0x0000b400553b7a23 */ /* 0x000fe40000010802 */
[----:B------:R-:W-:Y:S01]  /*100d0*/  FADD.FTZ R4, R105, R4 ;  /* 0x0000000469047221 */ /* 0x000fe20000010000 */
[----:B---3--:R-:W-:Y:S03]  /*100e0*/  HMMA.16816.F32 R8, R28, R20, RZ ;  /* 0x000000141c08723c */ /* 0x008fe600000018ff */
[----:B------:R-:W-:-:S05]  /*100f0*/  FADD.FTZ R4, R108, R4 ;  /* 0x000000046c047221 */ /* 0x000fca0000010000 */
[C---:B-----5:R-:W-:Y:S07]  /*10100*/  HMMA.16816.F32 R136, R32.reuse, R44, R36 ;  /* 0x0000002c2088723c */ /* 0x060fee0000001824 */
[--C-:B------:R-:W-:Y:S01]  /*10110*/  FFMA.FTZ R37, R67, c[0x0][0x2d0], -R3.reuse ;  /* 0x0000b40043257a23 */ /* 0x100fe20000010803 */
[----:B------:R-:W-:Y:S01]  /*10120*/  HMMA.16816.F32 R156, R32, R46, R24 ;  /* 0x0000002e209c723c */ /* 0x000fe20000001818 */
[--C-:B------:R-:W-:Y:S02]  /*10130*/  FFMA.FTZ R36, R69, c[0x0][0x2d0], -R3.reuse ;  /* 0x0000b40045247a23 */ /* 0x100fe40000010803 */
[----:B------:R-:W-:-:S02]  /*10140*/  FFMA.FTZ R38, R63, c[0x0][0x2d0], -R3 ;  /* 0x0000b4003f267a23 */ /* 0x000fc40000010803 */
[--C-:B------:R-:W-:Y:S02]  /*10150*/  FFMA.FTZ R39, R60, c[0x0][0x2d0], -R3.reuse ;  /* 0x0000b4003c277a23 */ /* 0x100fe40000010803 */
[--C-:B------:R-:W-:Y:S01]  /*10160*/  FFMA.FTZ R27, R70, c[0x0][0x2d0], -R3.reuse ;  /* 0x0000b400461b7a23 */ /* 0x100fe20000010803 */
[----:B-1----:R-:W-:Y:S01]  /*10170*/  HMMA.16816.F32 R124, R32, R16, R8 ;  /* 0x00000010207c723c */ /* 0x002fe20000001808 */
[--C-:B------:R-:W-:Y:S02]  /*10180*/  FFMA.FTZ R26, R71, c[0x0][0x2d0], -R3.reuse ;  /* 0x0000b400471a7a23 */ /* 0x100fe40000010803 */
[--C-:B------:R-:W-:Y:S02]  /*10190*/  FFMA.FTZ R25, R66, c[0x0][0x2d0], -R3.reuse ;  /* 0x0000b40042197a23 */ /* 0x100fe40000010803 */
[--C-:B------:R-:W-:Y:S02]  /*101a0*/  FFMA.FTZ R24, R64, c[0x0][0x2d0], -R3.reuse ;  /* 0x0000b40040187a23 */ /* 0x100fe40000010803 */
[--C-:B------:R-:W-:Y:S01]  /*101b0*/  FFMA.FTZ R47, R51, c[0x0][0x2d0], -R3.reuse ;  /* 0x0000b400332f7a23 */ /* 0x100fe20000010803 */
[----:B------:R-:W-:Y:S01]  /*101c0*/  HMMA.16816.F32 R8, R28, R22, RZ ;  /* 0x000000161c08723c */ /* 0x000fe200000018ff */
[----:B------:R-:W1:Y:S01]  /*101d0*/  LDSM.16.MT88.4 R20, [R203] ;  /* 0x00000000cb14783b */ /* 0x000e620000004200 */
[--C-:B------:R-:W-:Y:S01]  /*101e0*/  FFMA.FTZ R46, R50, c[0x0][0x2d0], -R3.reuse ;  /* 0x0000b400322e7a23 */ /* 0x100fe20000010803 */
[----:B------:R-:W-:Y:S01]  /*101f0*/  MUFU.EX2 R26, R26 ;  /* 0x0000001a001a7308 */ /* 0x000fe20000000800 */
[----:B------:R-:W-:-:S02]  /*10200*/  FFMA.FTZ R45, R49, c[0x0][0x2d0], -R3 ;  /* 0x0000b400312d7a23 */ /* 0x000fc40000010803 */
[----:B------:R-:W-:Y:S02]  /*10210*/  FFMA.FTZ R44, R48, c[0x0][0x2d0], -R3 ;  /* 0x0000b400302c7a23 */ /* 0x000fe40000010803 */
[--C-:B------:R-:W-:Y:S02]  /*10220*/  FFMA.FTZ R48, R89, c[0x0][0x2d0], -R2.reuse ;  /* 0x0000b40059307a23 */ /* 0x100fe40000010802 */
[--C-:B------:R-:W-:Y:S02]  /*10230*/  FFMA.FTZ R49, R88, c[0x0][0x2d0], -R2.reuse ;  /* 0x0000b40058317a23 */ /* 0x100fe40000010802 */
[--C-:B------:R-:W-:Y:S02]  /*10240*/  FFMA.FTZ R50, R87, c[0x0][0x2d0], -R2.reuse ;  /* 0x0000b40057327a23 */ /* 0x100fe40000010802 */
[--C-:B------:R-:W-:Y:S02]  /*10250*/  FFMA.FTZ R51, R86, c[0x0][0x2d0], -R2.reuse ;  /* 0x0000b40056337a23 */ /* 0x100fe40000010802 */
[----:B------:R-:W-:-:S02]  /*10260*/  FFMA.FTZ R60, R84, c[0x0][0x2d0], -R2 ;  /* 0x0000b400543c7a23 */ /* 0x000fc40000010802 */
[--C-:B------:R-:W-:Y:S02]  /*10270*/  FFMA.FTZ R63, R75, c[0x0][0x2d0], -R2.reuse ;  /* 0x0000b4004b3f7a23 */ /* 0x100fe40000010802 */
[--C-:B------:R-:W-:Y:S02]  /*10280*/  FFMA.FTZ R64, R74, c[0x0][0x2d0], -R2.reuse ;  /* 0x0000b4004a407a23 */ /* 0x100fe40000010802 */
[--C-:B------:R-:W-:Y:S02]  /*10290*/  FFMA.FTZ R67, R73, c[0x0][0x2d0], -R2.reuse ;  /* 0x0000b40049437a23 */ /* 0x100fe40000010802 */
[----:B------:R-:W-:Y:S01]  /*102a0*/  HMMA.16816.F32 R116, R32, R18, R8 ;  /* 0x000000122074723c */ /* 0x000fe20000001808 */
[----:B------:R-:W2:Y:S01]  /*102b0*/  LDSM.16.MT88.4 R16, [R203+0x800] ;  /* 0x00080000cb10783b */ /* 0x000ea20000004200 */
[----:B------:R-:W-:-:S06]  /*102c0*/  FFMA.FTZ R66, R72, c[0x0][0x2d0], -R2 ;  /* 0x0000b40048427a23 */ /* 0x000fcc0000010802 */
[----:B-1----:R-:W-:Y:S11]  /*102d0*/  HMMA.16816.F32 R8, R28, R20, RZ ;  /* 0x000000141c08723c */ /* 0x002ff600000018ff */
[----:B------:R-:W-:Y:S11]  /*102e0*/  @!UPT UIADD3 URZ, URZ, URZ, URZ ;  /* 0x0000003f3f3ff290 */ /* 0x000ff6000fffe03f */
[----:B------:R-:W-:Y:S02]  /*102f0*/  @!UPT UIADD3 URZ, URZ, URZ, URZ ;  /* 0x0000003f3f3ff290 */ /* 0x000fe4000fffe03f */
[----:B--2---:R-:W-:Y:S08]  /*10300*/  HMMA.16816.F32 R112, R32, R16, R8 ;  /* 0x000000102070723c */ /* 0x004ff00000001808 */
[----:B------:R-:W-:Y:S01]  /*10310*/  HMMA.16816.F32 R8, R28, R22, RZ ;  /* 0x000000161c08723c */ /* 0x000fe200000018ff */
[----:B------:R-:W-:Y:S11]  /*10320*/  LDSM.16.MT88.4 R20, [R201+0x4000] ;  /* 0x00400000c914783b */ /* 0x000ff60000004200 */
[----:B------:R-:W-:Y:S11]  /*10330*/  @!UPT UIADD3 URZ, URZ, URZ, URZ ;  /* 0x0000003f3f3ff290 */ /* 0x000ff6000fffe03f */
[----:B------:R-:W-:Y:S01]  /*10340*/  @!UPT UIADD3 URZ, URZ, URZ, URZ ;  /* 0x0000003f3f3ff290 */ /* 0x000fe2000fffe03f */
[----:B------:R-:W-:Y:S01]  /*10350*/  HMMA.16816.F32 R96, R32, R18, R8 ;  /* 0x000000122060723c */ /* 0x000fe20000001808 */
[----:B------:R-:W1:Y:S06]  /*10360*/  LDSM.16.MT88.4 R16, [R201+0x3800] ;  /* 0x00380000c910783b */ /* 0x000e6c0000004200 */
[----:B------:R-:W-:Y:S02]  /*10370*/  FADD.FTZ R8, R102, R15 ;  /* 0x0000000f66087221 */ /* 0x000fe40000010000 */
[----:B------:R-:W-:Y:S02]  /*10380*/  FFMA.FTZ R15, R65, c[0x0][0x2d0], -R3 ;  /* 0x0000b400410f7a23 */ /* 0x000fe40000010803 */
[----:B------:R-:W-:-:S02]  /*10390*/  FADD.FTZ R3, R107, R8 ;  /* 0x000000086b037221 */ /* 0x000fc40000010000 */
[----:B------:R-:W-:Y:S02]  /*103a0*/  FFMA.FTZ R65, R68, c[0x0][0x2d0], -R2 ;  /* 0x0000b40044417a23 */ /* 0x000fe40000010802 */
[----:B------:R-:W-:-:S04]  /*103b0*/  FADD.FTZ R3, R110, R3 ;  /* 0x000000036e037221 */ /* 0x000fc80000010000 */
[----:B------:R-:W-:Y:S01]  /*103c0*/  FADD.FTZ R3, R109, R3 ;  /* 0x000000036d037221 */ /* 0x000fe20000010000 */
[----:B-1----:R-:W-:Y:S01]  /*103d0*/  HMMA.16816.F32 R8, R28, R16, RZ ;  /* 0x000000101c08723c */ /* 0x002fe200000018ff */
[----:B------:R-:W-:Y:S06]  /*103e0*/  MUFU.EX2 R16, R36 ;  /* 0x0000002400107308 */ /* 0x000fec0000000800 */
[--C-:B------:R-:W-:Y:S02]  /*103f0*/  FFMA.FTZ R17, R95, c[0x0][0x2d0], -R2.reuse ;  /* 0x0000b4005f117a23 */ /* 0x100fe40000010802 */
[----:B------:R-:W-:Y:S08]  /*10400*/  MUFU.EX2 R36, R27 ;  /* 0x0000001b00247308 */ /* 0x000ff00000000800 */
[----:B------:R1:W-:Y:S07]  /*10410*/  MUFU.EX2 R27, R25 ;  /* 0x00000019001b7308 */ /* 0x0003ee0000000800 */
[----:B------:R-:W-:Y:S01]  /*10420*/  HMMA.16816.F32 R100, R32, R20, R8 ;  /* 0x000000142064723c */ /* 0x000fe20000001808 */
[----:B------:R-:W-:Y:S06]  /*10430*/  MUFU.EX2 R20, R24 ;  /* 0x0000001800147308 */ /* 0x000fec0000000800 */
[--C-:B------:R-:W-:Y:S01]  /*10440*/  FFMA.FTZ R21, R92, c[0x0][0x2d0], -R2.reuse ;  /* 0x0000b4005c157a23 */ /* 0x100fe20000010802 */
[----:B------:R-:W-:Y:S01]  /*10450*/  HMMA.16816.F32 R8, R28, R18, RZ ;  /* 0x000000121c08723c */ /* 0x000fe200000018ff */
[----:B------:R-:W2:Y:S01]  /*10460*/  MUFU.EX2 R18, R37 ;  /* 0x0000002500127308 */ /* 0x000ea20000000800 */
[----:B-1----:R-:W-:-:S05]  /*10470*/  FFMA.FTZ R25, R90, c[0x0][0x2d0], -R2 ;  /* 0x0000b4005a197a23 */ /* 0x002fca0000010802 */
[--C-:B------:R-:W-:Y:S02]  /*10480*/  FFMA.FTZ R19, R93, c[0x0][0x2d0], -R2.reuse ;  /* 0x0000b4005d137a23 */ /* 0x100fe40000010802 */
[----:B------:R-:W-:Y:S01]  /*10490*/  MUFU.EX2 R17, R17 ;  /* 0x0000001100117308 */ /* 0x000fe20000000800 */
[----:B--2---:R-:W-:Y:S11]  /*104a0*/  F2FP.PACK_AB R24, R16, R18 ;  /* 0x000000121018723e */ /* 0x004ff600000000ff */
[----:B------:R-:W-:Y:S03]  /*104b0*/  @!UPT UIADD3 URZ, URZ, URZ, URZ ;  /* 0x0000003f3f3ff290 */ /* 0x000fe6000fffe03f */
[----:B------:R-:W-:Y:S01]  /*104c0*/  HMMA.16816.F32 R104, R32, R22, R8 ;  /* 0x000000162068723c */ /* 0x000fe20000001808 */
[----:B------:R1:W-:Y:S06]  /*104d0*/  MUFU.EX2 R10, R15 ;  /* 0x0000000f000a7308 */ /* 0x0003ec0000000800 */
[--C-:B------:R-:W-:Y:S02]  /*104e0*/  FFMA.FTZ R23, R91, c[0x0][0x2d0], -R2.reuse ;  /* 0x0000b4005b177a23 */ /* 0x100fe40000010802 */
[----:B------:R-:W2:Y:S01]  /*104f0*/  MUFU.EX2 R9, R38 ;  /* 0x0000002600097308 */ /* 0x000ea20000000800 */
[----:B-1----:R-:W-:-:S07]  /*10500*/  FFMA.FTZ R15, R94, c[0x0][0x2d0], -R2 ;  /* 0x0000b4005e0f7a23 */ /* 0x002fce0000010802 */
[----:B------:R1:W-:Y:S01]  /*10510*/  MUFU.EX2 R8, R39 ;  /* 0x0000002700087308 */ /* 0x0003e20000000800 */
[----:B------:R-:W-:-:S04]  /*10520*/  FADD.FTZ R2, R18, R4 ;  /* 0x0000000412027221 */ /* 0x000fc80000010000 */
[----:B------:R-:W-:Y:S01]  /*10530*/  FADD.FTZ R2, R16, R2 ;  /* 0x0000000210027221 */ /* 0x000fe20000010000 */
[----:B--2---:R-:W-:Y:S02]  /*10540*/  F2FP.PACK_AB R22, R9, R10 ;  /* 0x0000000a0916723e */ /* 0x004fe400000000ff */
[----:B------:R2:W3:Y:S01]  /*10550*/  MUFU.EX2 R4, R40 ;  /* 0x0000002800047308 */ /* 0x0004e20000000800 */
[----:B------:R-:W-:-:S04]  /*10560*/  FADD.FTZ R2, R36, R2 ;  /* 0x0000000224027221 */ /* 0x000fc80000010000 */
[C---:B------:R-:W-:Y:S01]  /*10570*/  FADD.FTZ R2, R26.reuse, R2 ;  /* 0x000000021a027221 */ /* 0x040fe20000010000 */
[----:B------:R-:W-:Y:S02]  /*10580*/  F2FP.PACK_AB R26, R26, R36 ;  /* 0x000000241a1a723e */ /* 0x000fe400000000ff */
[----:B-1----:R-:W-:Y:S01]  /*10590*/  LDSM.16.MT88.4 R36, [R202+0x4000] ;  /* 0x00400000ca24783b */ /* 0x002fe20000004200 */
[----:B------:R-:W-:Y:S01]  /*105a0*/  FADD.FTZ R2, R27, R2 ;  /* 0x000000021b027221 */ /* 0x000fe20000010000 */
[----:B------:R-:W1:Y:S03]  /*105b0*/  MUFU.EX2 R18, R57 ;  /* 0x0000003900127308 */ /* 0x000e660000000800 */
[C---:B------:R-:W-:Y:S01]  /*105c0*/  FADD.FTZ R2, R20.reuse, R2 ;  /* 0x0000000214027221 */ /* 0x040fe20000010000 */
[----:B------:R-:W-:Y:S01]  /*105d0*/  F2FP.PACK_AB R20, R20, R27 ;  /* 0x0000001b1414723e */ /* 0x000fe200000000ff */
[----:B--2---:R-:W2:Y:S02]  /*105e0*/  LDSM.16.MT88.4 R40, [R202+0x3800] ;  /* 0x00380000ca28783b */ /* 0x004ea40000004200 */
[----:B------:R-:W-:Y:S01]  /*105f0*/  FADD.FTZ R2, R10, R2 ;  /* 0x000000020a027221 */ /* 0x000fe20000010000 */
[----:B---3--:R-:W-:Y:S01]  /*10600*/  F2FP.PACK_AB R16, R4, R8 ;  /* 0x000000080410723e */ /* 0x008fe200000000ff */
[----:B------:R-:W-:Y:S02]  /*10610*/  MUFU.EX2 R27, R54 ;  /* 0x00000036001b7308 */ /* 0x000fe40000000800 */
[----:B------:R-:W-:-:S04]  /*10620*/  FADD.FTZ R2, R9, R2 ;  /* 0x0000000209027221 */ /* 0x000fc80000010000 */
[----:B------:R-:W-:-:S04]  /*10630*/  FADD.FTZ R2, R8, R2 ;  /* 0x0000000208027221 */ /* 0x000fc80000010000 */
[----:B------:R-:W-:Y:S02]  /*10640*/  FADD.FTZ R2, R4, R2 ;  /* 0x0000000204027221 */ /* 0x000fe40000010000 */
[----:B------:R-:W3:Y:S02]  /*10650*/  MUFU.EX2 R4, R56 ;  /* 0x0000003800047308 */ /* 0x000ee40000000800 */
[----:B-1----:R-:W-:-:S04]  /*10660*/  FADD.FTZ R2, R18, R2 ;  /* 0x0000000212027221 */ /* 0x002fc80000010000 */
[C---:B---3--:R-:W-:Y:S01]  /*10670*/  FADD.FTZ R2, R4.reuse, R2 ;  /* 0x0000000204027221 */ /* 0x048fe20000010000 */
[----:B------:R-:W-:Y:S02]  /*10680*/  F2FP.PACK_AB R18, R4, R18 ;  /* 0x000000120412723e */ /* 0x000fe400000000ff */
[----:B------:R-:W-:Y:S01]  /*10690*/  MUFU.EX2 R4, R25 ;  /* 0x0000001900047308 */ /* 0x000fe20000000800 */
[----:B--2---:R-:W-:Y:S07]  /*106a0*/  HMMA.16816.F32 R8, R28, R40, RZ ;  /* 0x000000281c08723c */ /* 0x004fee00000018ff */
[----:B------:R-:W-:Y:S08]  /*106b0*/  MUFU.EX2 R40, R53 ;  /* 0x0000003500287308 */ /* 0x000ff00000000800 */
[----:B------:R-:W-:Y:S08]  /*106c0*/  MUFU.EX2 R41, R46 ;  /* 0x0000002e00297308 */ /* 0x000ff00000000800 */
[----:B------:R-:W-:Y:S01]  /*106d0*/  MUFU.EX2 R53, R45 ;  /* 0x0000002d00357308 */ /* 0x000fe20000000800 */
[----:B------:R-:W-:Y:S07]  /*106e0*/  HMMA.16816.F32 R108, R32, R36, R8 ;  /* 0x00000024206c723c */ /* 0x000fee0000001808 */
[----:B------:R-:W1:Y:S01]  /*106f0*/  MUFU.EX2 R36, R55 ;  /* 0x0000003700247308 */ /* 0x000e620000000800 */
[----:B------:R-:W-:Y:S07]  /*10700*/  HMMA.16816.F32 R8, R28, R42, RZ ;  /* 0x0000002a1c08723c */ /* 0x000fee00000018ff */
[----:B------:R-:W2:Y:S08]  /*10710*/  MUFU.EX2 R37, R52 ;  /* 0x0000003400257308 */ /* 0x000eb00000000800 */
[----:B------:R-:W3:Y:S01]  /*10720*/  MUFU.EX2 R42, R47 ;  /* 0x0000002f002a7308 */ /* 0x000ee20000000800 */
[----:B-1----:R-:W-:-:S04]  /*10730*/  FADD.FTZ R2, R36, R2 ;  /* 0x0000000224027221 */ /* 0x002fc80000010000 */
[----:B------:R-:W-:-:S03]  /*10740*/  FADD.FTZ R2, R27, R2 ;  /* 0x000000021b027221 */ /* 0x000fc60000010000 */
[----:B------:R1:W4:Y:S01]  /*10750*/  MUFU.EX2 R43, R44 ;  /* 0x0000002c002b7308 */ /* 0x0003220000000800 */
[----:B------:R-:W-:-:S04]  /*10760*/  FADD.FTZ R2, R40, R2 ;  /* 0x0000000228027221 */ /* 0x000fc80000010000 */
[----:B--2---:R-:W-:Y:S01]  /*10770*/  FADD.FTZ R2, R37, R2 ;  /* 0x0000000225027221 */ /* 0x004fe20000010000 */
[----:B------:R-:W-:Y:S01]  /*10780*/  HMMA.16816.F32 R120, R32, R38, R8 ;  /* 0x000000262078723c */ /* 0x000fe20000001808 */
[C---:B---3--:R-:W-:Y:S02]  /*10790*/  F2FP.PACK_AB R72, R41.reuse, R42 ;  /* 0x0000002a2948723e */ /* 0x048fe400000000ff */
[----:B------:R-:W-:Y:S01]  /*107a0*/  FADD.FTZ R2, R42, R2 ;  /* 0x000000022a027221 */ /* 0x000fe20000010000 */
[----:B------:R-:W2:Y:S03]  /*107b0*/  MUFU.EX2 R52, R15 ;  /* 0x0000000f00347308 */ /* 0x000ea60000000800 */
[----:B------:R-:W-:Y:S01]  /*107c0*/  FADD.FTZ R2, R41, R2 ;  /* 0x0000000229027221 */ /* 0x000fe20000010000 */
[----:B------:R-:W-:Y:S01]  /*107d0*/  F2FP.PACK_AB R10, R37, R40 ;  /* 0x00000028250a723e */ /* 0x000fe200000000ff */
[----:B-1----:R-:W1:Y:S02]  /*107e0*/  LDSM.16.MT88.4 R44, [R204+0x3800] ;  /* 0x00380000cc2c783b */ /* 0x002e640000004200 */
[----:B------:R-:W-:Y:S01]  /*107f0*/  FADD.FTZ R2, R53, R2 ;  /* 0x0000000235027221 */ /* 0x000fe20000010000 */
[----:B----4-:R-:W-:Y:S01]  /*10800*/  F2FP.PACK_AB R74, R43, R53 ;  /* 0x000000352b4a723e */ /* 0x010fe200000000ff */
[----:B------:R-:W3:Y:S01]  /*10810*/  MUFU.EX2 R15, R19 ;  /* 0x00000013000f7308 */ /* 0x000ee20000000800 */
[----:B------:R-:W-:Y:S01]  /*10820*/  F2FP.PACK_AB R8, R27, R36 ;  /* 0x000000241b08723e */ /* 0x000fe200000000ff */
[----:B------:R-:W-:-:S02]  /*10830*/  FADD.FTZ R224, R43, R2 ;  /* 0x000000022be07221 */ /* 0x000fc40000010000 */
[----:B------:R-:W4:Y:S01]  /*10840*/  LDSM.16.MT88.4 R40, [R204+0x4000] ;  /* 0x00400000cc28783b */ /* 0x000f220000004200 */
[----:B--2---:R-:W-:-:S03]  /*10850*/  FADD.FTZ R3, R52, R3 ;  /* 0x0000000334037221 */ /* 0x004fc60000010000 */
[----:B------:R-:W2:Y:S01]  /*10860*/  MUFU.EX2 R11, R21 ;  /* 0x00000015000b7308 */ /* 0x000ea20000000800 */
[C---:B------:R-:W-:Y:S01]  /*10870*/  F2FP.PACK_AB R25, R17.reuse, R52 ;  /* 0x000000341119723e */ /* 0x040fe200000000ff */
[----:B------:R-:W-:-:S06]  /*10880*/  FADD.FTZ R3, R17, R3 ;  /* 0x0000000311037221 */ /* 0x000fcc0000010000 */
[----:B------:R-:W1:Y:S01]  /*10890*/  MUFU.EX2 R9, R23 ;  /* 0x0000001700097308 */ /* 0x000e620000000800 */
[----:B---3--:R-:W-:-:S04]  /*108a0*/  FADD.FTZ R3, R15, R3 ;  /* 0x000000030f037221 */ /* 0x008fc80000010000 */
[C---:B--2---:R-:W-:Y:S01]  /*108b0*/  FADD.FTZ R2, R11.reuse, R3 ;  /* 0x000000030b027221 */ /* 0x044fe20000010000 */
[----:B------:R-:W-:Y:S02]  /*108c0*/  F2FP.PACK_AB R27, R11, R15 ;  /* 0x0000000f0b1b723e */ /* 0x000fe400000000ff */
[----:B------:R-:W-:Y:S01]  /*108d0*/  MUFU.EX2 R17, R50 ;  /* 0x0000003200117308 */ /* 0x000fe20000000800 */
[----:B-1----:R-:W-:Y:S01]  /*108e0*/  FADD.FTZ R2, R9, R2 ;  /* 0x0000000209027221 */ /* 0x002fe20000010000 */
[----:B------:R-:W-:-:S06]  /*108f0*/  F2FP.PACK_AB R21, R4, R9 ;  /* 0x000000090415723e */ /* 0x000fcc00000000ff */
[----:B------:R-:W1:Y:S01]  /*10900*/  MUFU.EX2 R11, R48 ;  /* 0x00000030000b7308 */ /* 0x000e620000000800 */
[----:B------:R-:W-:Y:S01]  /*10910*/  FADD.FTZ R2, R4, R2 ;  /* 0x0000000204027221 */ /* 0x000fe20000010000 */
[----:B------:R-:W-:Y:S06]  /*10920*/  HMMA.16816.F32 R36, R28, R44, RZ ;  /* 0x0000002c1c24723c */ /* 0x000fec00000018ff */
[----:B------:R-:W2:Y:S08]  /*10930*/  MUFU.EX2 R9, R49 ;  /* 0x0000003100097308 */ /* 0x000eb00000000800 */
[----:B------:R-:W3:Y:S01]  /*10940*/  MUFU.EX2 R15, R51 ;  /* 0x00000033000f7308 */ /* 0x000ee20000000800 */
[----:B-1----:R-:W-:-:S07]  /*10950*/  FADD.FTZ R2, R11, R2 ;  /* 0x000000020b027221 */ /* 0x002fce0000010000 */
[----:B------:R-:W-:Y:S01]  /*10960*/  MUFU.EX2 R19, R60 ;  /* 0x0000003c00137308 */ /* 0x000fe20000000800 */
[C---:B--2---:R-:W-:Y:S01]  /*10970*/  FADD.FTZ R2, R9.reuse, R2 ;  /* 0x0000000209027221 */ /* 0x044fe20000010000 */
[----:B------:R-:W-:Y:S01]  /*10980*/  F2FP.PACK_AB R23, R9, R11 ;  /* 0x0000000b0917723e */ /* 0x000fe200000000ff */
[----:B----4-:R-:W-:Y:S02]  /*10990*/  HMMA.16816.F32 R148, R32, R40, R36 ;  /* 0x000000282094723c */ /* 0x010fe40000001824 */
[----:B------:R-:W-:-:S03]  /*109a0*/  FADD.FTZ R2, R17, R2 ;  /* 0x0000000211027221 */ /* 0x000fc60000010000 */
[----:B------:R-:W1:Y:S01]  /*109b0*/  MUFU.EX2 R40, R59 ;  /* 0x0000003b00287308 */ /* 0x000e620000000800 */
[C---:B---3--:R-:W-:Y:S01]  /*109c0*/  FADD.FTZ R2, R15.reuse, R2 ;  /* 0x000000020f027221 */ /* 0x048fe20000010000 */
[----:B------:R-:W-:Y:S01]  /*109d0*/  F2FP.PACK_AB R17, R15, R17 ;  /* 0x000000110f11723e */ /* 0x000fe200000000ff */
[----:B------:R-:W-:Y:S05]  /*109e0*/  HMMA.16816.F32 R36, R28, R46, RZ ;  /* 0x0000002e1c24723c */ /* 0x000fea00000018ff */
[----:B------:R-:W2:Y:S01]  /*109f0*/  MUFU.EX2 R4, R63 ;  /* 0x0000003f00047308 */ /* 0x000ea20000000800 */
[----:B-1----:R-:W-:-:S07]  /*10a00*/  FADD.FTZ R2, R40, R2 ;  /* 0x0000000228027221 */ /* 0x002fce0000010000 */
[----:B------:R-:W1:Y:S01]  /*10a10*/  MUFU.EX2 R3, R64 ;  /* 0x0000004000037308 */ /* 0x000e620000000800 */
[C---:B------:R-:W-:Y:S01]  /*10a20*/  FADD.FTZ R2, R19.reuse, R2 ;  /* 0x0000000213027221 */ /* 0x040fe20000010000 */
[----:B------:R-:W-:-:S03]  /*10a30*/  F2FP.PACK_AB R19, R19, R40 ;  /* 0x000000281313723e */ /* 0x000fc600000000ff */
[----:B--2---:R-:W-:-:S03]  /*10a40*/  FADD.FTZ R2, R4, R2 ;  /* 0x0000000204027221 */ /* 0x004fc60000010000 */
[----:B------:R-:W2:Y:S03]  /*10a50*/  MUFU.EX2 R15, R67 ;  /* 0x00000043000f7308 */ /* 0x000ea60000000800 */
[----:B------:R-:W-:Y:S01]  /*10a60*/  HMMA.16816.F32 R132, R32, R42, R36 ;  /* 0x0000002a2084723c */ /* 0x000fe20000001824 */
[----:B------:R-:W3:Y:S01]  /*10a70*/  LDSM.16.MT88.4 R36, [R203+0x3800] ;  /* 0x00380000cb24783b */ /* 0x000ee20000004200 */
[C---:B-1----:R-:W-:Y:S01]  /*10a80*/  FADD.FTZ R2, R3.reuse, R2 ;  /* 0x0000000203027221 */ /* 0x042fe20000010000 */
[----:B------:R-:W-:Y:S02]  /*10a90*/  F2FP.PACK_AB R9, R3, R4 ;  /* 0x000000040309723e */ /* 0x000fe400000000ff */
[----:B------:R-:W1:Y:S01]  /*10aa0*/  MUFU.EX2 R11, R66 ;  /* 0x00000042000b7308 */ /* 0x000e620000000800 */
[----:B--2---:R-:W-:-:S07]  /*10ab0*/  FADD.FTZ R2, R15, R2 ;  /* 0x000000020f027221 */ /* 0x004fce0000010000 */
[----:B------:R-:W2:Y:S08]  /*10ac0*/  MUFU.EX2 R45, R65 ;  /* 0x00000041002d7308 */ /* 0x000eb00000000800 */
[----:B------:R-:W-:Y:S01]  /*10ad0*/  MUFU.EX2 R3, R58 ;  /* 0x0000003a00037308 */ /* 0x000fe20000000800 */
[C---:B-1----:R-:W-:Y:S01]  /*10ae0*/  FADD.FTZ R2, R11.reuse, R2 ;  /* 0x000000020b027221 */ /* 0x042fe20000010000 */
[----:B------:R-:W-:-:S06]  /*10af0*/  F2FP.PACK_AB R11, R11, R15 ;  /* 0x0000000f0b0b723e */ /* 0x000fcc00000000ff */
[----:B------:R-:W1:Y:S01]  /*10b00*/  MUFU.EX2 R44, R62 ;  /* 0x0000003e002c7308 */ /* 0x000e620000000800 */
[----:B--2---:R-:W-:-:S07]  /*10b10*/  FADD.FTZ R2, R45, R2 ;  /* 0x000000022d027221 */ /* 0x004fce0000010000 */
[----:B------:R-:W2:Y:S01]  /*10b20*/  MUFU.EX2 R4, R61 ;  /* 0x0000003d00047308 */ /* 0x000ea20000000800 */
[----:B---3--:R-:W-:Y:S01]  /*10b30*/  HMMA.16816.F32 R40, R28, R36, RZ ;  /* 0x000000241c28723c */ /* 0x008fe200000018ff */
[----:B-1----:R-:W-:-:S07]  /*10b40*/  FADD.FTZ R2, R44, R2 ;  /* 0x000000022c027221 */ /* 0x002fce0000010000 */
[----:B------:R-:W-:Y:S01]  /*10b50*/  HMMA.16816.F32 R36, R28, R38, RZ ;  /* 0x000000261c24723c */ /* 0x000fe200000018ff */
[----:B------:R-:W1:Y:S01]  /*10b60*/  LDSM.16.MT88.4 R28, [R203+0x4000] ;  /* 0x00400000cb1c783b */ /* 0x000e620000004200 */
[----:B------:R-:W-:Y:S02]  /*10b70*/  F2FP.PACK_AB R73, R44, R45 ;  /* 0x0000002d2c49723e */ /* 0x000fe400000000ff */
[----:B--2---:R-:W-:Y:S01]  /*10b80*/  F2FP.PACK_AB R75, R3, R4 ;  /* 0x00000004034b723e */ /* 0x004fe200000000ff */
[----:B------:R-:W-:-:S04]  /*10b90*/  FADD.FTZ R2, R4, R2 ;  /* 0x0000000204027221 */ /* 0x000fc80000010000 */
[----:B------:R-:W-:-:S07]  /*10ba0*/  FADD.FTZ R248, R3, R2 ;  /* 0x0000000203f87221 */ /* 0x000fce0000010000 */
[C---:B-1----:R-:W-:Y:S08]  /*10bb0*/  HMMA.16816.F32 R84, R32.reuse, R28, R40 ;  /* 0x0000001c2054723c */ /* 0x042ff00000001828 */
[----:B------:R-:W-:Y:S01]  /*10bc0*/  HMMA.16816.F32 R40, R32, R30, R36 ;  /* 0x0000001e2028723c */ /* 0x000fe20000001824 */
[----:B------:R-:W1:Y:S04]  /*10bd0*/  LDSM.16.MT88.4 R28, [R201+0x1000] ;  /* 0x00100000c91c783b */ /* 0x000e680000004200 */
[----:B------:R-:W2:Y:S04]  /*10be0*/  LDSM.16.MT88.4 R32, [R202+0x1000] ;  /* 0x00100000ca20783b */ /* 0x000ea80000004200 */
[----:B------:R-:W3:Y:S01]  /*10bf0*/  LDSM.16.MT88.4 R36, [R202+0x4800] ;  /* 0x00480000ca24783b */ /* 0x000ee20000004200 */
[C---:B-1----:R-:W-:Y:S08]  /*10c00*/  HMMA.16816.F32 R64, R24.reuse, R28, R136 ;  /* 0x0000001c1840723c */ /* 0x042ff00000001888 */
[C---:B------:R-:W-:Y:S01]  /*10c10*/  HMMA.16816.F32 R56, R24.reuse, R30, R156 ;  /* 0x0000001e1838723c */ /* 0x040fe2000000189c */
[----:B------:R-:W1:Y:S07]  /*10c20*/  LDSM.16.MT88.4 R28, [R204+0x1000] ;  /* 0x00100000cc1c783b */ /* 0x000e6e0000004200 */
[C---:B--2---:R-:W-:Y:S08]  /*10c30*/  HMMA.16816.F32 R48, R24.reuse, R32, R128 ;  /* 0x000000201830723c */ /* 0x044ff00000001880 */
[C---:B------:R-:W-:Y:S01]  /*10c40*/  HMMA.16816.F32 R68, R24.reuse, R34, R152 ;  /* 0x000000221844723c */ /* 0x040fe20000001898 */
[----:B------:R-:W2:Y:S07]  /*10c50*/  LDSM.16.MT88.4 R32, [R203+0x1000] ;  /* 0x00100000cb20783b */ /* 0x000eae0000004200 */
[C---:B---3--:R-:W-:Y:S08]  /*10c60*/  HMMA.16816.F32 R108, R24.reuse, R36, R108 ;  /* 0x00000024186c723c */ /* 0x048ff0000000186c */
[C---:B------:R-:W-:Y:S01]  /*10c70*/  HMMA.16816.F32 R120, R24.reuse, R38, R120 ;  /* 0x000000261878723c */ /* 0x040fe20000001878 */
[----:B------:R-:W-:Y:S07]  /*10c80*/  LDSM.16.MT88.4 R36, [R203+0x1800] ;  /* 0x00180000cb24783b */ /* 0x000fee0000004200 */
        /* <DEDUP_REMOVED lines=11> */
[----:B------:R-:W-:Y:S07]  /*10d40*/  LDSM.16.MT88.4 R32, [R202+0x5000] ;  /* 0x00500000ca20783b */ /* 0x000fee0000004200 */
[C---:B-1----:R-:W-:Y:S08]  /*10d50*/  HMMA.16816.F32 R124, R24.reuse, R28, R84 ;  /* 0x0000001c187c723c */ /* 0x042ff00000001854 */
[----:B------:R-:W-:Y:S01]  /*10d60*/  HMMA.16816.F32 R128, R24, R30, R40 ;  /* 0x0000001e1880723c */ /* 0x000fe20000001828 */
[----:B------:R-:W1:Y:S04]  /*10d70*/  LDSM.16.MT88.4 R24, [R201+0x1800] ;  /* 0x00180000c918783b */ /* 0x000e680000004200 */
[----:B------:R-:W2:Y:S03]  /*10d80*/  LDSM.16.MT88.4 R28, [R202+0x1800] ;  /* 0x00180000ca1c783b */ /* 0x000ea60000004200 */
[C---:B-1----:R-:W-:Y:S08]  /*10d90*/  HMMA.16816.F32 R116, R20.reuse, R24, R64 ;  /* 0x000000181474723c */ /* 0x042ff00000001840 */
        /* <DEDUP_REMOVED lines=8> */
[C---:B------:R-:W-:Y:S08]  /*10e20*/  HMMA.16816.F32 R64, R20.reuse, R32, R108 ;  /* 0x000000201440723c */ /* 0x040ff0000000186c */
[C---:B-1----:R-:W-:Y:S08]  /*10e30*/  HMMA.16816.F32 R136, R20.reuse, R24, R60 ;  /* 0x000000181488723c */ /* 0x042ff0000000183c */
[C---:B------:R-:W-:Y:S01]  /*10e40*/  HMMA.16816.F32 R88, R20.reuse, R26, R52 ;  /* 0x0000001a1458723c */ /* 0x040fe20000001834 */
[----:B------:R-:W1:Y:S07]  /*10e50*/  LDSM.16.MT88.4 R24, [R201+0x5000] ;  /* 0x00500000c918783b */ /* 0x000e6e0000004200 */
[C---:B------:R-:W-:Y:S01]  /*10e60*/  HMMA.16816.F32 R60, R20.reuse, R34, R120 ;  /* 0x00000022143c723c */ /* 0x040fe20000001878 */
[----:B------:R-:W4:Y:S07]  /*10e70*/  LDSM.16.MT88.4 R32, [R201+0x5800] ;  /* 0x00580000c920783b */ /* 0x000f2e0000004200 */
[----:B--2---:R-:W-:Y:S01]  /*10e80*/  HMMA.16816.F32 R48, R20, R28, R124 ;  /* 0x0000001c1430723c */ /* 0x004fe2000000187c */
[----:B------:R-:W-:Y:S07]  /*10e90*/  LDSM.16.MT88.4 R124, [R202+0x3000] ;  /* 0x00300000ca7c783b */ /* 0x000fee0000004200 */
[C---:B---3--:R-:W-:Y:S08]  /*10ea0*/  HMMA.16816.F32 R96, R16.reuse, R36, R96 ;  /* 0x000000241060723c */ /* 0x048ff00000001860 */
[----:B------:R-:W-:Y:S08]  /*10eb0*/  HMMA.16816.F32 R92, R16, R38, R152 ;  /* 0x00000026105c723c */ /* 0x000ff00000001898 */
[C---:B-1----:R-:W-:Y:S08]  /*10ec0*/  HMMA.16816.F32 R40, R20.reuse, R24, R100 ;  /* 0x000000181428723c */ /* 0x042ff00000001864 */
[C---:B------:R-:W-:Y:S01]  /*10ed0*/  HMMA.16816.F32 R84, R20.reuse, R26, R104 ;  /* 0x0000001a1454723c */ /* 0x040fe20000001868 */
[----:B------:R-:W1:Y:S07]  /*10ee0*/  LDSM.16.MT88.4 R24, [R204+0x5000] ;  /* 0x00500000cc18783b */ /* 0x000e6e0000004200 */
[----:B------:R-:W-:Y:S01]  /*10ef0*/  HMMA.16816.F32 R100, R20, R30, R128 ;  /* 0x0000001e1464723c */ /* 0x000fe20000001880 */
[----:B------:R-:W-:Y:S11]  /*10f00*/  LDSM.16.MT88.4 R28, [R203+0x5800] ;  /* 0x00580000cb1c783b */ /* 0x000ff60000004200 */
[----:B------:R-:W-:Y:S04]  /*10f10*/  @!UPT UIADD3 URZ, URZ, URZ, URZ ;  /* 0x0000003f3f3ff290 */ /* 0x000fe8000fffe03f */
[----:B----4-:R-:W-:Y:S08]  /*10f20*/  HMMA.16816.F32 R84, R16, R34, R84 ;  /* 0x000000221054723c */ /* 0x010ff00000001854 */
[C---:B-1----:R-:W-:Y:S08]  /*10f30*/  HMMA.16816.F32 R52, R20.reuse, R24, R148 ;  /* 0x000000181434723c */ /* 0x042ff00000001894 */
[----:B------:R-:W-:Y:S01]  /*10f40*/  HMMA.16816.F32 R68, R20, R26, R132 ;  /* 0x0000001a1444723c */ /* 0x000fe20000001884 */
[----:B------:R-:W1:Y:S04]  /*10f50*/  LDSM.16.MT88.4 R24, [R201+0x2000] ;  /* 0x00200000c918783b */ /* 0x000e680000004200 */
[----:B------:R-:W2:Y:S04]  /*10f60*/  LDSM.16.MT88.4 R20, [R203+0x2000] ;  /* 0x00200000cb14783b */ /* 0x000ea80000004200 */
[----:B------:R-:W-:Y:S01]  /*10f70*/  LDSM.16.MT88.4 R132, [R201+0x3000] ;  /* 0x00300000c984783b */ /* 0x000fe20000004200 */
        /* <DEDUP_REMOVED lines=9> */
[C---:B------:R-:W-:Y:S01]  /*11010*/  HMMA.16816.F32 R120, R16.reuse, R24, R136 ;  /* 0x000000181078723c */ /* 0x040fe20000001888 */
[----:B------:R-:W3:Y:S07]  /*11020*/  LDSM.16.MT88.4 R24, [R202+0x5800] ;  /* 0x00580000ca18783b */ /* 0x000eee0000004200 */
[----:B------:R-:W-:Y:S01]  /*11030*/  HMMA.16816.F32 R44, R16, R30, R100 ;  /* 0x0000001e102c723c */ /* 0x000fe20000001864 */
[----:B------:R-:W-:Y:S11]  /*11040*/  LDSM.16.MT88.4 R100, [R201+0x6800] ;  /* 0x00680000c964783b */ /* 0x000ff60000004200 */
[----:B------:R-:W-:Y:S04]  /*11050*/  @!UPT UIADD3 URZ, URZ, URZ, URZ ;  /* 0x0000003f3f3ff290 */ /* 0x000fe8000fffe03f */
[C---:B--2---:R-:W-:Y:S08]  /*11060*/  HMMA.16816.F32 R120, R8.reuse, R32, R120 ;  /* 0x000000200878723c */ /* 0x044ff00000001878 */
[----:B------:R-:W-:Y:S01]  /*11070*/  HMMA.16816.F32 R32, R8, R34, R108 ;  /* 0x000000220820723c */ /* 0x000fe2000000186c */
[----:B------:R-:W-:Y:S07]  /*11080*/  LDSM.16.MT88.4 R108, [R203+0x3000] ;  /* 0x00300000cb6c783b */ /* 0x000fee0000004200 */
[C---:B-1----:R-:W-:Y:S08]  /*11090*/  HMMA.16816.F32 R36, R16.reuse, R20, R52 ;  /* 0x000000141024723c */ /* 0x042ff00000001834 */
[C---:B------:R-:W-:Y:S01]  /*110a0*/  HMMA.16816.F32 R68, R16.reuse, R22, R68 ;  /* 0x000000161044723c */ /* 0x040fe20000001844 */
[----:B------:R-:W1:Y:S07]  /*110b0*/  LDSM.16.MT88.4 R20, [R202+0x2800] ;  /* 0x00280000ca14783b */ /* 0x000e6e0000004200 */
[C---:B---3--:R-:W-:Y:S08]  /*110c0*/  HMMA.16816.F32 R64, R16.reuse, R24, R64 ;  /* 0x000000181040723c */ /* 0x048ff00000001840 */
[C---:B------:R-:W-:Y:S01]  /*110d0*/  HMMA.16816.F32 R60, R16.reuse, R26, R60 ;  /* 0x0000001a103c723c */ /* 0x040fe2000000183c */
[----:B------:R-:W2:Y:S07]  /*110e0*/  LDSM.16.MT88.4 R24, [R201+0x2800] ;  /* 0x00280000c918783b */ /* 0x000eae0000004200 */
[----:B------:R-:W-:Y:S01]  /*110f0*/  HMMA.16816.F32 R52, R16, R28, R48 ;  /* 0x0000001c1034723c */ /* 0x000fe20000001830 */
[----:B------:R-:W3:Y:S04]  /*11100*/  LDSM.16.MT88.4 R16, [R202+0x6000] ;  /* 0x00600000ca10783b */ /* 0x000ee80000004200 */
[----:B------:R-:W4:Y:S03]  /*11110*/  LDSM.16.MT88.4 R28, [R204+0x6000] ;  /* 0x00600000cc1c783b */ /* 0x000f260000004200 */
[C---:B-1----:R-:W-:Y:S08]  /*11120*/  HMMA.16816.F32 R128, R8.reuse, R20, R96 ;  /* 0x000000140880723c */ /* 0x042ff00000001860 */
[C---:B------:R-:W-:Y:S01]  /*11130*/  HMMA.16816.F32 R48, R8.reuse, R22, R92 ;  /* 0x000000160830723c */ /* 0x040fe2000000185c */
[----:B------:R-:W1:Y:S04]  /*11140*/  LDSM.16.MT88.4 R20, [R201+0x6000] ;  /* 0x00600000c914783b */ /* 0x000e680000004200 */
[----:B------:R-:W-:Y:S03]  /*11150*/  LDSM.16.MT88.4 R92, [R202+0x6800] ;  /* 0x00680000ca5c783b */ /* 0x000fe60000004200 */
[C---:B--2---:R-:W-:Y:S01]  /*11160*/  HMMA.16816.F32 R136, R8.reuse, R24, R116 ;  /* 0x000000180888723c */ /* 0x044fe20000001874 */
[----:B------:R-:W-:Y:S07]  /*11170*/  LDSM.16.MT88.4 R116, [R204+0x3000] ;  /* 0x00300000cc74783b */ /* 0x000fee0000004200 */
[C---:B------:R-:W-:Y:S01]  /*11180*/  HMMA.16816.F32 R40, R8.reuse, R26, R112 ;  /* 0x0000001a0828723c */ /* 0x040fe20000001870 */
[----:B------:R-:W2:Y:S07]  /*11190*/  LDSM.16.MT88.4 R24, [R203+0x2800] ;  /* 0x00280000cb18783b */ /* 0x000eae0000004200 */
[C---:B---3--:R-:W-:Y:S08]  /*111a0*/  HMMA.16816.F32 R64, R8.reuse, R16, R64 ;  /* 0x000000100840723c */ /* 0x048ff00000001840 */
[C---:B------:R-:W-:Y:S01]  /*111b0*/  HMMA.16816.F32 R60, R8.reuse, R18, R60 ;  /* 0x00000012083c723c */ /* 0x040fe2000000183c */
[----:B------:R-:W3:Y:S07]  /*111c0*/  LDSM.16.MT88.4 R16, [R203+0x6000] ;  /* 0x00600000cb10783b */ /* 0x000eee0000004200 */
[C---:B----4-:R-:W-:Y:S08]  /*111d0*/  HMMA.16816.F32 R36, R8.reuse, R28, R36 ;  /* 0x0000001c0824723c */ /* 0x050ff00000001824 */
[C---:B-1----:R-:W-:Y:S08]  /*111e0*/  HMMA.16816.F32 R56, R8.reuse, R20, R56 ;  /* 0x000000140838723c */ /* 0x042ff00000001838 */
[C---:B------:R-:W-:Y:S01]  /*111f0*/  HMMA.16816.F32 R20, R8.reuse, R22, R84 ;  /* 0x000000160814723c */ /* 0x040fe20000001854 */
[----:B------:R-:W1:Y:S07]  /*11200*/  LDSM.16.MT88.4 R84, [R204+0x6800] ;  /* 0x00680000cc54783b */ /* 0x000e6e0000004200 */
[C---:B--2---:R-:W-:Y:S08]  /*11210*/  HMMA.16816.F32 R104, R8.reuse, R24, R104 ;  /* 0x000000180868723c */ /* 0x044ff00000001868 */
[C---:B------:R-:W-:Y:S08]  /*11220*/  HMMA.16816.F32 R88, R8.reuse, R26, R88 ;  /* 0x0000001a0858723c */ /* 0x040ff00000001858 */
[C---:B------:R-:W-:Y:S08]  /*11230*/  HMMA.16816.F32 R68, R8.reuse, R30, R68 ;  /* 0x0000001e0844723c */ /* 0x040ff00000001844 */
[C---:B---3--:R-:W-:Y:S08]  /*11240*/  HMMA.16816.F32 R52, R8.reuse, R16, R52 ;  /* 0x000000100834723c */ /* 0x048ff00000001834 */
[----:B------:R-:W-:Y:S01]  /*11250*/  HMMA.16816.F32 R44, R8, R18, R44 ;  /* 0x00000012082c723c */ /* 0x000fe2000000182c */
[----:B------:R-:W2:Y:S07]  /*11260*/  LDSM.16.MT88.4 R8, [R203+0x6800] ;  /* 0x00680000cb08783b */ /* 0x000eae0000004200 */
        /* <DEDUP_REMOVED lines=17> */
[----:B------:R-:W-:Y:S11]  /*11380*/  @!P0 BRA `(.L_x_443) ;  /* 0x0000376000008947 */ /* 0x000ff60003800000 */
.L_x_458:
[----:B------:R-:W2:Y:S01]  /*11390*/  LDL.64 R16, [R1] ;  /* 0x0000000001107983 */ /* 0x000ea20000100a00 */
[----:B------:R-:W-:Y:S04]  /*113a0*/  DEPBAR.LE SB0, 0x0 ;  /* 0x000080000000791a */ /* 0x000fe80000000000 */
[----:B------:R-:W3:Y:S01]  /*113b0*/  LDL R10, [R1+0x8] ;  /* 0x00000800010a7983 */ /* 0x000ee20000100800 */
[----:B------:R-:W-:Y:S03]  /*113c0*/  WARPSYNC 0xffffffff ;  /* 0xffffffff00007948 */ /* 0x000fe60003800000 */
[----:B------:R-:W-:Y:S01]  /*113d0*/  BAR.SYNC.DEFER_BLOCKING 0x0 ;  /* 0x0000000000007b1d */ /* 0x000fe20000010000 */
[----:B------:R-:W-:Y:S01]  /*113e0*/  SHF.R.S32.HI R2, RZ, 0x1f, R223 ;  /* 0x0000001fff027819 */ /* 0x000fe200000114df */
[----:B------:R-:W-:Y:S01]  /*113f0*/  IMAD.MOV.U32 R15, RZ, RZ, R6 ;  /* 0x000000ffff0f7224 */ /* 0x000fe200078e0006 */
[----:B------:R-:W-:Y:S02]  /*11400*/  LOP3.LUT P0, RZ, R82, 0x2, RZ, 0xc0, !PT ;  /* 0x0000000252ff7812 */ /* 0x000fe4000780c0ff */
[----:B------:R-:W-:Y:S01]  /*11410*/  SHF.R.S32.HI R8, RZ, 0x1f, R220 ;  /* 0x0000001fff087819 */ /* 0x000fe200000114dc */
[----:B------:R-:W-:Y:S01]  /*11420*/  IMAD R4, R2, c[0x0][0x208], RZ ;  /* 0x0000820002047a24 */ /* 0x000fe200078e02ff */
[----:B------:R-:W-:Y:S01]  /*11430*/  ISETP.GE.AND P3, PT, R212, c[0x0][0x1d4], PT ;  /* 0x00007500d4007a0c */ /* 0x000fe20003f66270 */
[C---:B------:R-:W-:Y:S04]  /*11440*/  IMAD.WIDE.U32 R2, R223.reuse, c[0x0][0x208], RZ ;  /* 0x00008200df027a25 */ /* 0x040fe800078e00ff */
[----:B------:R-:W-:Y:S04]  /*11450*/  IMAD R4, R223, c[0x0][0x20c], R4 ;  /* 0x00008300df047a24 */ /* 0x000fe800078e0204 */
[----:B------:R-:W-:Y:S02]  /*11460*/  IMAD.IADD R3, R3, 0x1, R4 ;  /* 0x0000000103037824 */ /* 0x000fe400078e0204 */
[----:B------:R-:W-:Y:S02]  /*11470*/  IMAD R4, R8, c[0x0][0x218], RZ ;  /* 0x0000860008047a24 */ /* 0x000fe400078e02ff */
[----:B------:R-:W-:Y:S01]  /*11480*/  IMAD.WIDE.U32 R8, R220, c[0x0][0x218], R2 ;  /* 0x00008600dc087a25 */ /* 0x000fe200078e0002 */
[C---:B------:R-:W-:Y:S02]  /*11490*/  IADD3 R2, R200.reuse, 0x20, RZ ;  /* 0x00000020c8027810 */ /* 0x040fe40007ffe0ff */
[----:B------:R-:W-:Y:S01]  /*114a0*/  @P0 IADD3 R2, R200, -0x20, RZ ;  /* 0xffffffe0c8020810 */ /* 0x000fe20007ffe0ff */
[----:B------:R1:W4:Y:S01]  /*114b0*/  LDSM.16.M88.4 R24, [R200+0x800] ;  /* 0x00080000c818783b */ /* 0x0003220000000200 */
[----:B------:R-:W-:Y:S03]  /*114c0*/  IMAD R4, R220, c[0x0][0x21c], R4 ;  /* 0x00008700dc047a24 */ /* 0x000fe600078e0204 */
[----:B------:R1:W1:Y:S04]  /*114d0*/  LDSM.16.M88.4 R148, [R2] ;  /* 0x000000000294783b */ /* 0x0002680000000200 */
[----:B------:R1:W1:Y:S04]  /*114e0*/  LDSM.16.M88.4 R152, [R2+0x800] ;  /* 0x000800000298783b */ /* 0x0002680000000200 */
        /* <DEDUP_REMOVED lines=9> */
[----:B------:R1:W1:Y:S01]  /*11580*/  LDSM.16.M88.4 R64, [R200+0x3000] ;  /* 0x00300000c840783b */ /* 0x0002620000000200 */
[----:B--2---:R-:W-:Y:S03]  /*11590*/  IADD3 R3, P1, R16, R8, RZ ;  /* 0x0000000810037210 */ /* 0x004fe60007f3e0ff */
[----:B------:R2:W1:Y:S01]  /*115a0*/  LDSM.16.M88.4 R16, [R200] ;  /* 0x00000000c810783b */ /* 0x0004620000000200 */
[C---:B------:R-:W-:Y:S02]  /*115b0*/  LEA R8, P0, R3.reuse, c[0x0][0x1f8], 0x1 ;  /* 0x00007e0003087a11 */ /* 0x040fe400078008ff */
[----:B---3--:R-:W-:Y:S04]  /*115c0*/  IADD3.X R4, R10, R9, R4, P1, !PT ;  /* 0x000000090a047210 */ /* 0x008fe80000ffe404 */
[----:B------:R-:W-:Y:S01]  /*115d0*/  LEA.HI.X R4, R3, c[0x0][0x1fc], R4, 0x1, P0 ;  /* 0x00007f0003047a11 */ /* 0x000fe200000f0c04 */
[----:B------:R-:W-:-:S05]  /*115e0*/  BRA.DIV ~URZ, `(.L_x_444) ;  /* 0x00007dc27f007947 */ /* 0x000fca000b800000 */
[----:B----4-:R3:W4:Y:S02]  /*115f0*/  SHFL.IDX PT, R3, R4, RZ, 0x181f ;  /* 0x00181fff04037589 */ /* 0x01072400000e0000 */
.L_x_531:
[----:B-1----:R-:W1:Y:S01]  /*11600*/  SHFL.IDX PT, R2, R8, RZ, 0x181f ;  /* 0x00181fff08027589 */ /* 0x002e6200000e0000 */
[----:B------:R-:W-:Y:S01]  /*11610*/  SEL R210, RZ, 0x10, P6 ;  /* 0x00000010ffd27807 */ /* 0x000fe20003000000 */
[----:B------:R-:W-:Y:S01]  /*11620*/  BSSY B0, `(.L_x_445) ;  /* 0x0000034000007945 */ /* 0x000fe20003800000 */
[----:B------:R-:W-:Y:S01]  /*11630*/  SEL R211, RZ, 0x10, P3 ;  /* 0x00000010ffd37807 */ /* 0x000fe20001800000 */
[----:B------:R-:W5:Y:S01]  /*11640*/  SHFL.IDX PT, R9, R8, 0x1, 0x181f ;  /* 0x00381f0008097f89 */ /* 0x000f6200000e0000 */
[----:B------:R-:W-:Y:S03]  /*11650*/  ISETP.NE.U32.AND P2, PT, R210, RZ, PT ;  /* 0x000000ffd200720c */ /* 0x000fe60003f45070 */
[----:B------:R-:W2:Y:S01]  /*11660*/  S2R R20, SR_TID.X ;  /* 0x0000000000147919 */ /* 0x000ea20000002100 */
[CC--:B-1----:R-:W-:Y:S05]  /*11670*/  IADD3 R10, P0, R2.reuse, R215.reuse, RZ ;  /* 0x000000d7020a7210 */ /* 0x0c2fea0007f1e0ff */
[C-C-:B----4-:R-:W-:Y:S01]  /*11680*/  IMAD.X R11, R3.reuse, 0x1, R216.reuse, P0 ;  /* 0x00000001030b7824 */ /* 0x150fe200000e06d8 */
[-C--:B------:R-:W-:Y:S04]  /*11690*/  IADD3 R2, P0, R2, R218.reuse, RZ ;  /* 0x000000da02027210 */ /* 0x080fe80007f1e0ff */
[----:B------:R-:W-:Y:S01]  /*116a0*/  @!PT LDS RZ, [RZ] ;  /* 0x00000000fffff984 */ /* 0x000fe20000000800 */
[----:B------:R1:W-:Y:S01]  /*116b0*/  LDGSTS.E.BYPASS.LTC128B.128 [R213+0x100], [R10.64], !P6 ;  /* 0x001000000ad57fae */ /* 0x0003e2000f101d48 */
[--C-:B------:R-:W-:Y:S05]  /*116c0*/  IMAD.X R3, R3, 0x1, R217.reuse, P0 ;  /* 0x0000000103037824 */ /* 0x100fea00000e06d9 */
[----:B------:R5:W-:Y:S04]  /*116d0*/  LDGSTS.E.BYPASS.LTC128B.128 [R213+0x3900], [R2.64], !P3 ;  /* 0x0390000002d57fae */ /* 0x000be8000d901d48 */
[----:B-1----:R-:W1:Y:S01]  /*116e0*/  SHFL.IDX PT, R10, R4, 0x1, 0x181f ;  /* 0x00381f00040a7f89 */ /* 0x002e6200000e0000 */
[C---:B-----5:R-:W-:Y:S05]  /*116f0*/  IADD3 R2, P0, R9.reuse, R215, RZ ;  /* 0x000000d709027210 */ /* 0x060fea0007f1e0ff */
[C-C-:B-1----:R-:W-:Y:S05]  /*11700*/  IMAD.X R3, R10.reuse, 0x1, R216.reuse, P0 ;  /* 0x000000010a037824 */ /* 0x142fea00000e06d8 */
[----:B------:R1:W-:Y:S02]  /*11710*/  LDGSTS.E.BYPASS.LTC128B.128 [R213+0x1100], [R2.64], !P6 ;  /* 0x0110000002d57fae */ /* 0x0003e4000f101d48 */
[----:B-1----:R-:W-:Y:S02]  /*11720*/  IADD3 R2, P0, R9, R218, RZ ;  /* 0x000000da09027210 */ /* 0x002fe40007f1e0ff */
[----:B------:R-:W1:Y:S03]  /*11730*/  SHFL.IDX PT, R9, R8, 0x2, 0x181f ;  /* 0x00581f0008097f89 */ /* 0x000e6600000e0000 */
[----:B------:R-:W-:Y:S02]  /*11740*/  IMAD.X R3, R10, 0x1, R217, P0 ;  /* 0x000000010a037824 */ /* 0x000fe400000e06d9 */
[----:B------:R-:W4:Y:S04]  /*11750*/  SHFL.IDX PT, R10, R4, 0x2, 0x181f ;  /* 0x00581f00040a7f89 */ /* 0x000f2800000e0000 */
[----:B------:R5:W-:Y:S02]  /*11760*/  LDGSTS.E.BYPASS.LTC128B.128 [R213+0x4900], [R2.64], !P3 ;  /* 0x0490000002d57fae */ /* 0x000be4000d901d48 */
[----:B-----5:R-:W-:Y:S04]  /*11770*/  IADD3 R2, -R210, 0x10, RZ ;  /* 0x00000010d2027810 */ /* 0x020fe80007ffe1ff */
[----:B------:R-:W-:Y:S04]  /*11780*/  LOP3.LUT R2, R2, 0xf, RZ, 0xc0, !PT ;  /* 0x0000000f02027812 */ /* 0x000fe800078ec0ff */
[-C--:B-1----:R-:W-:Y:S04]  /*11790*/  IADD3 R2, P1, P0, R2, R9.reuse, R215 ;  /* 0x0000000902027210 */ /* 0x082fe8000783e0d7 */
[-C--:B----4-:R-:W-:Y:S05]  /*117a0*/  IADD3.X R3, RZ, R10.reuse, R216, P1, P0 ;  /* 0x0000000aff037210 */ /* 0x090fea0000fe04d8 */
[----:B------:R1:W-:Y:S01]  /*117b0*/  LDGSTS.E.BYPASS.LTC128B.128.ZFILL [R213+0x2100], [R2.64], P2 ;  /* 0x0210000002d57fae */ /* 0x0003e20009141d48 */
[C---:B------:R-:W-:Y:S02]  /*117c0*/  ISETP.NE.U32.AND P2, PT, R211.reuse, RZ, PT ;  /* 0x000000ffd300720c */ /* 0x040fe40003f45070 */
[----:B-1----:R-:W-:Y:S04]  /*117d0*/  IADD3 R2, -R211, 0x10, RZ ;  /* 0x00000010d3027810 */ /* 0x002fe80007ffe1ff */
[----:B------:R-:W-:Y:S04]  /*117e0*/  LOP3.LUT R2, R2, 0xf, RZ, 0xc0, !PT ;  /* 0x0000000f02027812 */ /* 0x000fe800078ec0ff */
[----:B------:R-:W-:Y:S04]  /*117f0*/  IADD3 R2, P1, P0, R2, R9, R218 ;  /* 0x0000000902027210 */ /* 0x000fe8000783e0da */
[----:B------:R-:W-:Y:S02]  /*11800*/  IADD3.X R3, RZ, R10, R217, P1, P0 ;  /* 0x0000000aff037210 */ /* 0x000fe40000fe04d9 */
[----:B--2---:R-:W-:Y:S03]  /*11810*/  ISETP.GT.AND P0, PT, R20, 0x7f, PT ;  /* 0x0000007f1400780c */ /* 0x004fe60003f04270 */
[----:B------:R1:W-:Y:S10]  /*11820*/  LDGSTS.E.BYPASS.LTC128B.128.ZFILL [R213+0x5900], [R2.64], P2 ;  /* 0x0590000002d57fae */ /* 0x0003f40009141d48 */
[----:B------:R-:W-:-:S05]  /*11830*/  @P0 BRA `(.L_x_446) ;  /* 0x0000012000000947 */ /* 0x000fca0003800000 */
[----:B------:R-:W-:-:S05]  /*11840*/  BRA.DIV ~URZ, `(.L_x_447) ;  /* 0x00007bd27f007947 */ /* 0x000fca000b800000 */
[----:B------:R2:W4:Y:S04]  /*11850*/  SHFL.IDX PT, R9, R4, 0x3, 0x181f ;  /* 0x00781f0004097f89 */ /* 0x00052800000e0000 */
[----:B---3--:R2:W3:Y:S02]  /*11860*/  SHFL.IDX PT, R4, R8, 0x3, 0x181f ;  /* 0x00781f0008047f89 */ /* 0x0084e400000e0000 */
.L_x_532:
[C---:B-1----:R-:W-:Y:S02]  /*11870*/  IADD3 R2, -R210.reuse, 0x10, RZ ;  /* 0x00000010d2027810 */ /* 0x042fe40007ffe1ff */
[----:B------:R-:W-:Y:S02]  /*11880*/  ISETP.NE.U32.AND P0, PT, R210, RZ, PT ;  /* 0x000000ffd200720c */ /* 0x000fe40003f05070 */
[----:B------:R-:W-:Y:S04]  /*11890*/  LOP3.LUT R2, R2, 0xf, RZ, 0xc0, !PT ;  /* 0x0000000f02027812 */ /* 0x000fe800078ec0ff */
[-C--:B---3--:R-:W-:Y:S04]  /*118a0*/  IADD3 R2, P2, P1, R2, R4.reuse, R215 ;  /* 0x0000000402027210 */ /* 0x088fe8000795e0d7 */
[-C--:B----4-:R-:W-:Y:S05]  /*118b0*/  IADD3.X R3, RZ, R9.reuse, R216, P2, P1 ;  /* 0x00000009ff037210 */ /* 0x090fea00017e24d8 */
        /* <DEDUP_REMOVED lines=10> */
.L_x_446:
[----:B------:R-:W-:Y:S05]  /*11960*/  BSYNC B0 ;  /* 0x0000000000007941 */ /* 0x000fea0003800000 */
.L_x_445:
[----:B------:R-:W0:Y:S01]  /*11970*/  LDGDEPBAR ;  /* 0x00000000000079af */ /* 0x000e220000000000 */
[----:B------:R-:W-:Y:S01]  /*11980*/  WARPSYNC 0xffffffff ;  /* 0xffffffff00007948 */ /* 0x000fe20003800000 */
[C---:B--2---:R-:W-:Y:S01]  /*11990*/  HMMA.16816.F32 R8, R140.reuse, R16, RZ ;  /* 0x000000108c08723c */ /* 0x044fe200000018ff */
[----:B------:R-:W-:Y:S02]  /*119a0*/  BSSY B0, `(.L_x_448) ;  /* 0x0000116000007945 */ /* 0x000fe40003800000 */
[----:B------:R-:W-:Y:S02]  /*119b0*/  LOP3.LUT P0, RZ, R82, 0x4, RZ, 0xc0, !PT ;  /* 0x0000000452ff7812 */ /* 0x000fe4000780c0ff */
[C---:B-1----:R-:W-:Y:S03]  /*119c0*/  IADD3 R2, R200.reuse, 0x40, RZ ;  /* 0x00000040c8027810 */ /* 0x042fe60007ffe0ff */
        /* <DEDUP_REMOVED lines=40> */
[----:B------:R-:W2:Y:S07]  /*11c50*/  LDSM.16.M88.4 R152, [R83+-0x3800] ;  /* 0xffc800005398783b */ /* 0x000eae0000000200 */
[C---:B----4-:R-:W-:Y:S08]  /*11c60*/  HMMA.16816.F32 R28, R176.reuse, R156, R28 ;  /* 0x0000009cb01c723c */ /* 0x050ff0000000181c */
[C---:B------:R-:W-:Y:S01]  /*11c70*/  HMMA.16816.F32 R32, R176.reuse, R158, R32 ;  /* 0x0000009eb020723c */ /* 0x040fe20000001820 */
[----:B------:R-:W4:Y:S07]  /*11c80*/  LDSM.16.M88.4 R156, [R83+-0x3000] ;  /* 0xffd00000539c783b */ /* 0x000f2e0000000200 */
[C---:B-----5:R-:W-:Y:S08]  /*11c90*/  HMMA.16816.F32 R36, R176.reuse, R160, R36 ;  /* 0x000000a0b024723c */ /* 0x060ff00000001824 */
[C---:B------:R-:W-:Y:S01]  /*11ca0*/  HMMA.16816.F32 R40, R176.reuse, R162, R40 ;  /* 0x000000a2b028723c */ /* 0x040fe20000001828 */
[----:B------:R-:W5:Y:S07]  /*11cb0*/  LDSM.16.M88.4 R160, [R83+-0x2800] ;  /* 0xffd8000053a0783b */ /* 0x000f6e0000000200 */
[C---:B---3--:R-:W-:Y:S08]  /*11cc0*/  HMMA.16816.F32 R44, R176.reuse, R164, R44 ;  /* 0x000000a4b02c723c */ /* 0x048ff0000000182c */
[C---:B------:R-:W-:Y:S01]  /*11cd0*/  HMMA.16816.F32 R48, R176.reuse, R166, R48 ;  /* 0x000000a6b030723c */ /* 0x040fe20000001830 */
[----:B------:R-:W3:Y:S07]  /*11ce0*/  LDSM.16.M88.4 R164, [R83+-0x2000] ;  /* 0xffe0000053a4783b */ /* 0x000eee0000000200 */
[C---:B------:R-:W-:Y:S08]  /*11cf0*/  HMMA.16816.F32 R52, R176.reuse, R168, R52 ;  /* 0x000000a8b034723c */ /* 0x040ff00000001834 */
[C---:B------:R-:W-:Y:S01]  /*11d00*/  HMMA.16816.F32 R56, R176.reuse, R170, R56 ;  /* 0x000000aab038723c */ /* 0x040fe20000001838 */
[----:B------:R-:W3:Y:S07]  /*11d10*/  LDSM.16.M88.4 R168, [R83+-0x1800] ;  /* 0xffe8000053a8783b */ /* 0x000eee0000000200 */
[C---:B-1----:R-:W-:Y:S08]  /*11d20*/  HMMA.16816.F32 R60, R176.reuse, R148, R60 ;  /* 0x00000094b03c723c */ /* 0x042ff0000000183c */
[----:B------:R-:W-:Y:S01]  /*11d30*/  HMMA.16816.F32 R64, R176, R150, R64 ;  /* 0x00000096b040723c */ /* 0x000fe20000001840 */
[----:B------:R-:W1:Y:S07]  /*11d40*/  LDSM.16.M88.4 R148, [R83+-0x1000] ;  /* 0xfff000005394783b */ /* 0x000e6e0000000200 */
[C---:B--2---:R-:W-:Y:S08]  /*11d50*/  HMMA.16816.F32 R8, R180.reuse, R152, R8 ;  /* 0x00000098b408723c */ /* 0x044ff00000001808 */
[C---:B------:R-:W-:Y:S01]  /*11d60*/  HMMA.16816.F32 R16, R180.reuse, R154, R16 ;  /* 0x0000009ab410723c */ /* 0x040fe20000001810 */
[----:B------:R-:W2:Y:S07]  /*11d70*/  LDSM.16.M88.4 R152, [R83+-0x800] ;  /* 0xfff800005398783b */ /* 0x000eae0000000200 */
[C---:B----4-:R-:W-:Y:S08]  /*11d80*/  HMMA.16816.F32 R20, R180.reuse, R156, R20 ;  /* 0x0000009cb414723c */ /* 0x050ff00000001814 */
[C---:B------:R-:W-:Y:S01]  /*11d90*/  HMMA.16816.F32 R24, R180.reuse, R158, R24 ;  /* 0x0000009eb418723c */ /* 0x040fe20000001818 */
[----:B------:R-:W4:Y:S07]  /*11da0*/  LDSM.16.M88.4 R156, [R200+0x3800] ;  /* 0x00380000c89c783b */ /* 0x000f2e0000000200 */
[C---:B-----5:R-:W-:Y:S08]  /*11db0*/  HMMA.16816.F32 R28, R180.reuse, R160, R28 ;  /* 0x000000a0b41c723c */ /* 0x060ff0000000181c */
[C---:B------:R-:W-:Y:S01]  /*11dc0*/  HMMA.16816.F32 R32, R180.reuse, R162, R32 ;  /* 0x000000a2b420723c */ /* 0x040fe20000001820 */
[----:B------:R-:W5:Y:S07]  /*11dd0*/  LDSM.16.M88.4 R160, [R200+0x4000] ;  /* 0x00400000c8a0783b */ /* 0x000f6e0000000200 */
[C---:B---3--:R-:W-:Y:S08]  /*11de0*/  HMMA.16816.F32 R36, R180.reuse, R164, R36 ;  /* 0x000000a4b424723c */ /* 0x048ff00000001824 */
[C---:B------:R-:W-:Y:S01]  /*11df0*/  HMMA.16816.F32 R40, R180.reuse, R166, R40 ;  /* 0x000000a6b428723c */ /* 0x040fe20000001828 */
[----:B------:R-:W3:Y:S07]  /*11e00*/  LDSM.16.M88.4 R164, [R200+0x4800] ;  /* 0x00480000c8a4783b */ /* 0x000eee0000000200 */
[C---:B------:R-:W-:Y:S08]  /*11e10*/  HMMA.16816.F32 R44, R180.reuse, R168, R44 ;  /* 0x000000a8b42c723c */ /* 0x040ff0000000182c */
[C---:B------:R-:W-:Y:S01]  /*11e20*/  HMMA.16816.F32 R48, R180.reuse, R170, R48 ;  /* 0x000000aab430723c */ /* 0x040fe20000001830 */
[----:B------:R-:W3:Y:S07]  /*11e30*/  LDSM.16.M88.4 R168, [R200+0x5000] ;  /* 0x00500000c8a8783b */ /* 0x000eee0000000200 */
[C---:B-1----:R-:W-:Y:S08]  /*11e40*/  HMMA.16816.F32 R52, R180.reuse, R148, R52 ;  /* 0x00000094b434723c */ /* 0x042ff00000001834 */
[C---:B------:R-:W-:Y:S01]  /*11e50*/  HMMA.16816.F32 R56, R180.reuse, R150, R56 ;  /* 0x00000096b438723c */ /* 0x040fe20000001838 */
[----:B------:R-:W1:Y:S07]  /*11e60*/  LDSM.16.M88.4 R148, [R200+0x5800] ;  /* 0x00580000c894783b */ /* 0x000e6e0000000200 */
[C---:B--2---:R-:W-:Y:S08]  /*11e70*/  HMMA.16816.F32 R60, R180.reuse, R152, R60 ;  /* 0x00000098b43c723c */ /* 0x044ff0000000183c */
[----:B------:R-:W-:Y:S01]  /*11e80*/  HMMA.16816.F32 R64, R180, R154, R64 ;  /* 0x0000009ab440723c */ /* 0x000fe20000001840 */
[----:B------:R-:W2:Y:S07]  /*11e90*/  LDSM.16.M88.4 R152, [R200+0x6000] ;  /* 0x00600000c898783b */ /* 0x000eae0000000200 */
        /* <DEDUP_REMOVED lines=16> */
[C---:B------:R-:W-:Y:S01]  /*11fa0*/  HMMA.16816.F32 R56, R184.reuse, R154, R56 ;  /* 0x0000009ab838723c */ /* 0x040fe20000001838 */
[----:B------:R-:W2:Y:S07]  /*11fb0*/  LDSM.16.M88.4 R152, [R205+0x5800] ;  /* 0x00580000cd98783b */ /* 0x000eae0000000200 */
[C---:B----4-:R-:W-:Y:S08]  /*11fc0*/  HMMA.16816.F32 R60, R184.reuse, R156, R60 ;  /* 0x0000009cb83c723c */ /* 0x050ff0000000183c */
[----:B------:R-:W-:Y:S01]  /*11fd0*/  HMMA.16816.F32 R64, R184, R158, R64 ;  /* 0x0000009eb840723c */ /* 0x000fe20000001840 */
        /* <DEDUP_REMOVED lines=17> */
[C---:B------:R-:W-:Y:S01]  /*120f0*/  HMMA.16816.F32 R56, R188.reuse, R158, R56 ;  /* 0x0000009ebc38723c */ /* 0x040fe20000001838 */
[----:B------:R-:W4:Y:S07]  /*12100*/  LDSM.16.M88.4 R156, [R2+0x5800] ;  /* 0x00580000029c783b */ /* 0x000f2e0000000200 */
[C---:B-----5:R-:W-:Y:S08]  /*12110*/  HMMA.16816.F32 R60, R188.reuse, R160, R60 ;  /* 0x000000a0bc3c723c */ /* 0x060ff0000000183c */
[----:B------:R-:W-:Y:S01]  /*12120*/  HMMA.16816.F32 R64, R188, R162, R64 ;  /* 0x000000a2bc40723c */ /* 0x000fe20000001840 */
[----:B------:R-:W5:Y:S07]  /*12130*/  LDSM.16.M88.4 R160, [R2+0x6000] ;  /* 0x0060000002a0783b */ /* 0x000f6e0000000200 */
[C---:B---3--:R-:W-:Y:S08]  /*12140*/  HMMA.16816.F32 R8, R192.reuse, R164, R8 ;  /* 0x000000a4c008723c */ /* 0x048ff00000001808 */
[C---:B------:R-:W-:Y:S01]  /*12150*/  HMMA.16816.F32 R16, R192.reuse, R166, R16 ;  /* 0x000000a6c010723c */ /* 0x040fe20000001810 */
[----:B------:R-:W3:Y:S07]  /*12160*/  LDSM.16.M88.4 R164, [R2+0x6800] ;  /* 0x0068000002a4783b */ /* 0x000eee0000000200 */
[C---:B------:R-:W-:Y:S08]  /*12170*/  HMMA.16816.F32 R20, R192.reuse, R168, R20 ;  /* 0x000000a8c014723c */ /* 0x040ff00000001814 */
[C---:B------:R-:W-:Y:S01]  /*12180*/  HMMA.16816.F32 R24, R192.reuse, R170, R24 ;  /* 0x000000aac018723c */ /* 0x040fe20000001818 */
[----:B------:R-:W3:Y:S07]  /*12190*/  LDSM.16.M88.4 R168, [R83] ;  /* 0x0000000053a8783b */ /* 0x000eee0000000200 */
        /* <DEDUP_REMOVED lines=13> */
[----:B------:R-:W-:Y:S01]  /*12270*/  HMMA.16816.F32 R64, R192, R166, R64 ;  /* 0x000000a6c040723c */ /* 0x000fe20000001840 */
[----:B------:R-:W3:Y:S07]  /*12280*/  LDSM.16.M88.4 R164, [R83+0x2800] ;  /* 0x0028000053a4783b */ /* 0x000eee0000000200 */
[C---:B------:R-:W-:Y:S08]  /*12290*/  HMMA.16816.F32 R8, R196.reuse, R168, R8 ;  /* 0x000000a8c408723c */ /* 0x040ff00000001808 */
[C---:B------:R-:W-:Y:S01]  /*122a0*/  HMMA.16816.F32 R16, R196.reuse, R170, R16 ;  /* 0x000000aac410723c */ /* 0x040fe20000001810 */
[----:B------:R-:W3:Y:S01]  /*122b0*/  LDSM.16.M88.4 R168, [R83+0x3000] ;  /* 0x0030000053a8783b */ /* 0x000ee20000000200 */
[----:B------:R-:W-:Y:S06]  /*122c0*/  DEPBAR.LE SB0, 0x0 ;  /* 0x000080000000791a */ /* 0x000fec0000000000 */
[C---:B-1----:R-:W-:Y:S01]  /*122d0*/  HMMA.16816.F32 R20, R196.reuse, R148, R20 ;  /* 0x00000094c414723c */ /* 0x042fe20000001814 */
[----:B------:R-:W-:Y:S07]  /*122e0*/  BAR.SYNC.DEFER_BLOCKING 0x0 ;  /* 0x0000000000007b1d */ /* 0x000fee0000010000 */
[C---:B------:R-:W-:Y:S08]  /*122f0*/  HMMA.16816.F32 R24, R196.reuse, R150, R24 ;  /* 0x00000096c418723c */ /* 0x040ff00000001818 */
[C---:B--2---:R-:W-:Y:S08]  /*12300*/  HMMA.16816.F32 R28, R196.reuse, R152, R28 ;  /* 0x00000098c41c723c */ /* 0x044ff0000000181c */
[C---:B------:R-:W-:Y:S08]  /*12310*/  HMMA.16816.F32 R32, R196.reuse, R154, R32 ;  /* 0x0000009ac420723c */ /* 0x040ff00000001820 */
[C---:B----4-:R-:W-:Y:S08]  /*12320*/  HMMA.16816.F32 R36, R196.reuse, R156, R36 ;  /* 0x0000009cc424723c */ /* 0x050ff00000001824 */
[C---:B------:R-:W-:Y:S08]  /*12330*/  HMMA.16816.F32 R40, R196.reuse, R158, R40 ;  /* 0x0000009ec428723c */ /* 0x040ff00000001828 */
[C---:B-----5:R-:W-:Y:S08]  /*12340*/  HMMA.16816.F32 R44, R196.reuse, R160, R44 ;  /* 0x000000a0c42c723c */ /* 0x060ff0000000182c */
[C---:B------:R-:W-:Y:S08]  /*12350*/  HMMA.16816.F32 R48, R196.reuse, R162, R48 ;  /* 0x000000a2c430723c */ /* 0x040ff00000001830 */
[C---:B---3--:R-:W-:Y:S08]  /*12360*/  HMMA.16816.F32 R52, R196.reuse, R164, R52 ;  /* 0x000000a4c434723c */ /* 0x048ff00000001834 */
[C---:B------:R-:W-:Y:S08]  /*12370*/  HMMA.16816.F32 R56, R196.reuse, R166, R56 ;  /* 0x000000a6c438723c */ /* 0x040ff00000001838 */
[C---:B------:R-:W-:Y:S08]  /*12380*/  HMMA.16816.F32 R60, R196.reuse, R168, R60 ;  /* 0x000000a8c43c723c */ /* 0x040ff0000000183c */
[----:B------:R-:W-:Y:S01]  /*12390*/  HMMA.16816.F32 R64, R196, R170, R64 ;  /* 0x000000aac440723c */ /* 0x000fe20000001840 */
[----:B------:R-:W-:Y:S07]  /*123a0*/  @!UPT UIADD3 URZ, URZ, URZ, URZ ;  /* 0x0000003f3f3ff290 */ /* 0x000fee000fffe03f */
[----:B------:R-:W-:-:S11]  /*123b0*/  @!P0 BRA `(.L_x_449) ;  /* 0x0000074000008947 */ /* 0x000fd60003800000 */
[----:B------:R-:W-:Y:S01]  /*123c0*/  IMAD.MOV.U32 R2, RZ, RZ, c[0x0][0x2b8] ;  /* 0x0000ae00ff027624 */ /* 0x000fe200078e00ff */
[----:B------:R-:W2:Y:S01]  /*123d0*/  LDL R3, [R1+0x24] ;  /* 0x0000240001037983 */ /* 0x000ea20000100800 */
[----:B------:R-:W-:Y:S01]  /*123e0*/  IMAD.MOV.U32 R220, RZ, RZ, RZ ;  /* 0x000000ffffdc7224 */ /* 0x000fe200078e00ff */
[----:B------:R-:W-:Y:S02]  /*123f0*/  ISETP.GT.AND P0, PT, R0, 0x6f, PT ;  /* 0x0000006f0000780c */ /* 0x000fe40003f04270 */
[----:B------:R-:W3:Y:S01]  /*12400*/  LDL.64 R228, [R1+0x18] ;  /* 0x0000180001e47983 */ /* 0x000ee20000100a00 */
[----:B------:R-:W-:Y:S03]  /*12410*/  ISETP.NE.AND P1, PT, R2, 0x1, PT ;  /* 0x000000010200780c */ /* 0x000fe60003f25270 */
[----:B------:R-:W4:Y:S04]  /*12420*/  LDL R222, [R1+0x20] ;  /* 0x0000200001de7983 */ /* 0x000f280000100800 */
[----:B------:R-:W5:Y:S04]  /*12430*/  LDL.64 R226, [R1+0x10] ;  /* 0x0000100001e27983 */ /* 0x000f680000100a00 */
[----:B------:R-:W3:Y:S01]  /*12440*/  LDL R221, [R1+0xc] ;  /* 0x00000c0001dd7983 */ /* 0x000ee20000100800 */
[----:B--2---:R-:W-:Y:S05]  /*12450*/  IMAD R3, R230, 0x70, R3 ;  /* 0x00000070e6037824 */ /* 0x004fea00078e0203 */
[----:B------:R-:W-:Y:S05]  /*12460*/  IADD3 R3, R3, -0x70, R0 ;  /* 0xffffff9003037810 */ /* 0x000fea0007ffe000 */
[----:B------:R-:W-:Y:S04]  /*12470*/  @P1 IMAD.HI.U32 R4, R3, c[0x0][0x2bc], RZ ;  /* 0x0000af0003041a27 */ /* 0x000fe800078e00ff */
[--C-:B------:R-:W-:Y:S01]  /*12480*/  IMAD.MOV.U32 R2, RZ, RZ, R3.reuse ;  /* 0x000000ffff027224 */ /* 0x100fe200078e0003 */
[----:B------:R-:W-:Y:S04]  /*12490*/  @P1 SHF.R.U32.HI R2, RZ, c[0x0][0x2c0], R4 ;  /* 0x0000b000ff021a19 */ /* 0x000fe80000011604 */
[----:B---3--:R-:W-:Y:S01]  /*124a0*/  @!P0 IADD3 R4, P1, R2, R228, RZ ;  /* 0x000000e402048210 */ /* 0x008fe20007f3e0ff */
[----:B------:R-:W-:Y:S04]  /*124b0*/  IMAD.MOV R148, RZ, RZ, -R2 ;  /* 0x000000ffff947224 */ /* 0x000fe800078e0a02 */
[----:B------:R-:W-:Y:S01]  /*124c0*/  IMAD R223, R148, c[0x0][0x2b8], R3 ;  /* 0x0000ae0094df7a24 */ /* 0x000fe200078e0203 */
[----:B----4-:R-:W-:Y:S02]  /*124d0*/  @!P0 LEA.HI.X.SX32 R3, R2, R222, 0x1, P1 ;  /* 0x000000de02038211 */ /* 0x010fe400008f0eff */
[C---:B------:R-:W-:Y:S04]  /*124e0*/  @!P0 LEA R2, P1, R4.reuse, c[0x0][0x2a0], 0x2 ;  /* 0x0000a80004028a11 */ /* 0x040fe800078210ff */
[----:B------:R-:W-:Y:S05]  /*124f0*/  @!P0 LEA.HI.X R3, R4, c[0x0][0x2a4], R3, 0x2, P1 ;  /* 0x0000a90004038a11 */ /* 0x000fea00008f1403 */
[----:B------:R1:W2:Y:S02]  /*12500*/  @!P0 LDG.E R220, [R2.64] ;  /* 0x0000000802dc8981 */ /* 0x0002a4000c1e1900 */
[----:B-1----:R-:W-:Y:S05]  /*12510*/  SHF.R.S32.HI R2, RZ, 0x1f, R223 ;  /* 0x0000001fff027819 */ /* 0x002fea00000114df */
[----:B------:R-:W-:Y:S02]  /*12520*/  IMAD R4, R2, c[0x0][0x1e0], RZ ;  /* 0x0000780002047a24 */ /* 0x000fe400078e02ff */
[C---:B------:R-:W-:Y:S04]  /*12530*/  IMAD.WIDE.U32 R2, R223.reuse, c[0x0][0x1e0], RZ ;  /* 0x00007800df027a25 */ /* 0x040fe800078e00ff */
[----:B------:R-:W-:Y:S04]  /*12540*/  IMAD R4, R223, c[0x0][0x1e4], R4 ;  /* 0x00007900df047a24 */ /* 0x000fe800078e0204 */
[----:B------:R-:W-:Y:S01]  /*12550*/  IMAD.IADD R3, R3, 0x1, R4 ;  /* 0x0000000103037824 */ /* 0x000fe200078e0204 */
[----:B--2---:R-:W-:Y:S03]  /*12560*/  SHF.R.S32.HI R4, RZ, 0x1f, R220 ;  /* 0x0000001fff047819 */ /* 0x004fe600000114dc */
[----:B------:R-:W-:Y:S04]  /*12570*/  IMAD.WIDE.U32 R2, R220, c[0x0][0x1f0], R2 ;  /* 0x00007c00dc027a25 */ /* 0x000fe800078e0002 */
[----:B------:R-:W-:Y:S01]  /*12580*/  IMAD R4, R4, c[0x0][0x1f0], RZ ;  /* 0x00007c0004047a24 */ /* 0x000fe200078e02ff */
[----:B-----5:R-:W-:Y:S03]  /*12590*/  IADD3 R2, P0, R226, R2, RZ ;  /* 0x00000002e2027210 */ /* 0x020fe60007f1e0ff */
[----:B------:R-:W-:Y:S05]  /*125a0*/  IMAD R4, R220, c[0x0][0x1f4], R4 ;  /* 0x00007d00dc047a24 */ /* 0x000fea00078e0204 */
[----:B------:R-:W-:Y:S02]  /*125b0*/  IADD3.X R3, R221, R3, R4, P0, !PT ;  /* 0x00000003dd037210 */ /* 0x000fe400007fe404 */
[C---:B------:R-:W-:Y:S04]  /*125c0*/  LEA R148, P0, R2.reuse, c[0x0][0x1c8], 0x1 ;  /* 0x0000720002947a11 */ /* 0x040fe800078008ff */
[----:B------:R-:W-:Y:S01]  /*125d0*/  LEA.HI.X R4, R2, c[0x0][0x1cc], R3, 0x1, P0 ;  /* 0x0000730002047a11 */ /* 0x000fe200000f0c03 */
[----:B------:R-:W-:-:S06]  /*125e0*/  BRA.DIV ~URZ, `(.L_x_450) ;  /* 0x00006f027f007947 */ /* 0x000fcc000b800000 */
[----:B------:R1:W2:Y:S02]  /*125f0*/  SHFL.IDX PT, R150, R4, RZ, 0x181f ;  /* 0x00181fff04967589 */ /* 0x0002a400000e0000 */
.L_x_533:
[----:B------:R-:W-:-:S05]  /*12600*/  BRA.DIV ~URZ, `(.L_x_451) ;  /* 0x00006f527f007947 */ /* 0x000fca000b800000 */
[----:B------:R3:W4:Y:S02]  /*12610*/  SHFL.IDX PT, R149, R148, RZ, 0x181f ;  /* 0x00181fff94957589 */ /* 0x00072400000e0000 */
.L_x_534:
[----:B------:R-:W-:Y:S11]  /*12620*/  ISETP.GE.AND P0, PT, R219, 0x1, PT ;  /* 0x00000001db00780c */ /* 0x000ff60003f06270 */
[----:B------:R-:W-:Y:S02]  /*12630*/  @!UPT UIADD3 URZ, URZ, URZ, URZ ;  /* 0x0000003f3f3ff290 */ /* 0x000fe4000fffe03f */
[C---:B------:R-:W-:Y:S02]  /*12640*/  @P0 IADD3 R2, -R210.reuse, 0x10, RZ ;  /* 0x00000010d2020810 */ /* 0x040fe40007ffe1ff */
[----:B------:R-:W-:Y:S02]  /*12650*/  @P0 ISETP.NE.U32.AND P1, PT, R210, RZ, PT ;  /* 0x000000ffd200020c */ /* 0x000fe40003f25070 */
        /* <DEDUP_REMOVED lines=13> */
[----:B------:R-:W-:-:S05]  /*12730*/  BRA.DIV ~URZ, `(.L_x_452) ;  /* 0x00006e927f007947 */ /* 0x000fca000b800000 */
[----:B------:R4:W1:Y:S04]  /*12740*/  SHFL.IDX PT, R150, R4, 0x1, 0x181f ;  /* 0x00381f0004967f89 */ /* 0x00086800000e0000 */
[----:B------:R4:W2:Y:S02]  /*12750*/  SHFL.IDX PT, R149, R148, 0x1, 0x181f ;  /* 0x00381f0094957f89 */ /* 0x0008a400000e0000 */
.L_x_535:
[----:B------:R-:W-:Y:S11]  /*12760*/  ISETP.GE.AND P0, PT, R219, 0x21, PT ;  /* 0x00000021db00780c */ /* 0x000ff60003f06270 */
[----:B------:R-:W-:Y:S02]  /*12770*/  @!UPT UIADD3 URZ, URZ, URZ, URZ ;  /* 0x0000003f3f3ff290 */ /* 0x000fe4000fffe03f */
[C---:B--2---:R-:W-:Y:S02]  /*12780*/  @P0 IADD3 R2, -R210.reuse, 0x10, RZ ;  /* 0x00000010d2020810 */ /* 0x044fe40007ffe1ff */
[----:B------:R-:W-:Y:S02]  /*12790*/  @P0 ISETP.NE.U32.AND P1, PT, R210, RZ, PT ;  /* 0x000000ffd200020c */ /* 0x000fe40003f25070 */
        /* <DEDUP_REMOVED lines=13> */
[----:B------:R-:W-:-:S05]  /*12870*/  BRA.DIV ~URZ, `(.L_x_453) ;  /* 0x00006e227f007947 */ /* 0x000fca000b800000 */
[----:B------:R2:W1:Y:S02]  /*12880*/  SHFL.IDX PT, R150, R4, 0x2, 0x181f ;  /* 0x00581f0004967f89 */ /* 0x00046400000e0000 */
.L_x_536:
[----:B------:R-:W-:-:S05]  /*12890*/  BRA.DIV ~URZ, `(.L_x_454) ;  /* 0x00006e727f007947 */ /* 0x000fca000b800000 */
[----:B------:R2:W3:Y:S02]  /*128a0*/  SHFL.IDX PT, R149, R148, 0x2, 0x181f ;  /* 0x00581f0094957f89 */ /* 0x0004e400000e0000 */
.L_x_537:
[----:B------:R-:W-:Y:S11]  /*128b0*/  ISETP.GE.AND P0, PT, R219, 0x41, PT ;  /* 0x00000041db00780c */ /* 0x000ff60003f06270 */
[----:B------:R-:W-:Y:S02]  /*128c0*/  @!UPT UIADD3 URZ, URZ, URZ, URZ ;  /* 0x0000003f3f3ff290 */ /* 0x000fe4000fffe03f */
[C---:B-1----:R-:W-:Y:S02]  /*128d0*/  @P0 IADD3 R2, -R210.reuse, 0x10, RZ ;  /* 0x00000010d2020810 */ /* 0x042fe40007ffe1ff */
[----:B------:R-:W-:Y:S02]  /*128e0*/  @P0 ISETP.NE.U32.AND P1, PT, R210, RZ, PT ;  /* 0x000000ffd200020c */ /* 0x000fe40003f25070 */
        /* <DEDUP_REMOVED lines=14> */
[----:B------:R3:W1:Y:S04]  /*129d0*/  SHFL.IDX PT, R149, R4, 0x3, 0x181f ;  /* 0x00781f0004957f89 */ /* 0x00066800000e0000 */
[----:B--2-4-:R3:W2:Y:S02]  /*129e0*/  SHFL.IDX PT, R4, R148, 0x3, 0x181f ;  /* 0x00781f0094047f89 */ /* 0x0146a400000e0000 */
.L_x_538:
[----:B------:R-:W-:Y:S11]  /*129f0*/  ISETP.GE.AND P0, PT, R219, 0x61, PT ;  /* 0x00000061db00780c */ /* 0x000ff60003f06270 */
[----:B------:R-:W-:Y:S02]  /*12a00*/  @!UPT UIADD3 URZ, URZ, URZ, URZ ;  /* 0x0000003f3f3ff290 */ /* 0x000fe4000fffe03f */
[C---:B-1----:R-:W-:Y:S02]  /*12a10*/  @P0 IADD3 R2, -R210.reuse, 0x10, RZ ;  /* 0x00000010d2020810 */ /* 0x042fe40007ffe1ff */
[----:B------:R-:W-:Y:S02]  /*12a20*/  @P0 ISETP.NE.U32.AND P1, PT, R210, RZ, PT ;  /* 0x000000ffd200020c */ /* 0x000fe40003f25070 */
[----:B------:R-:W-:Y:S04]  /*12a30*/  @P0 LOP3.LUT R2, R2, 0xf, RZ, 0xc0, !PT ;  /* 0x0000000f02020812 */ /* 0x000fe800078ec0ff */
[-C--:B--2---:R-:W-:Y:S04]  /*12a40*/  @P0 IADD3 R2, P3, P2, R2, R4.reuse, R215 ;  /* 0x0000000402020210 */ /* 0x084fe80007a7e0d7 */
        /* <DEDUP_REMOVED lines=11> */
.L_x_449:
[----:B------:R-:W-:Y:S05]  /*12b00*/  BSYNC B0 ;  /* 0x0000000000007941 */ /* 0x000fea0003800000 */
.L_x_448:
        /* <DEDUP_REMOVED lines=55> */
[----:B---3--:R-:W-:Y:S02]  /*12e80*/  FMNMX.FTZ R4, R65, R3, !PT ;  /* 0x0000000341047209 */ /* 0x008fe40007810000 */
[----:B------:R-:W-:Y:S01]  /*12e90*/  FMNMX.FTZ R148, R67, R2, !PT ;  /* 0x0000000243947209 */ /* 0x000fe20007810000 */
[----:B------:R-:W-:-:S05]  /*12ea0*/  BRA.DIV ~URZ, `(.L_x_456) ;  /* 0x000069a27f007947 */ /* 0x000fca000b800000 */
[----:B------:R1:W2:Y:S02]  /*12eb0*/  SHFL.BFLY PT, R2, R4, 0x2, 0x1f ;  /* 0x0c401f0004027f89 */ /* 0x0002a400000e0000 */
.L_x_539:
[----:B-12---:R-:W-:Y:S01]  /*12ec0*/  FMNMX.FTZ R4, R4, R2, !PT ;  /* 0x0000000204047209 */ /* 0x006fe20007810000 */
[----:B------:R-:W-:-:S05]  /*12ed0*/  BRA.DIV ~URZ, `(.L_x_457) ;  /* 0x000069c27f007947 */ /* 0x000fca000b800000 */
[----:B------:R-:W1:Y:S02]  /*12ee0*/  SHFL.BFLY PT, R2, R4, 0x1, 0x1f ;  /* 0x0c201f0004027f89 */ /* 0x000e6400000e0000 */
[----:B-1----:R-:W-:Y:S02]  /*12ef0*/  FMNMX.FTZ R6, R4, R2, !PT ;  /* 0x0000000204067209 */ /* 0x002fe40007810000 */
[----:B------:R-:W1:Y:S02]  /*12f00*/  SHFL.BFLY PT, R2, R148, 0x2, 0x1f ;  /* 0x0c401f0094027f89 */ /* 0x000e6400000e0000 */
[----:B-1----:R-:W-:Y:S05]  /*12f10*/  FMNMX.FTZ R4, R148, R2, !PT ;  /* 0x0000000294047209 */ /* 0x002fea0007810000 */
[----:B------:R1:W2:Y:S02]  /*12f20*/  SHFL.BFLY PT, R2, R4, 0x1, 0x1f ;  /* 0x0c201f0004027f89 */ /* 0x0002a400000e0000 */
.L_x_540:
[----:B-12---:R-:W-:Y:S01]  /*12f30*/  FMNMX.FTZ R4, R2, R4, !PT ;  /* 0x0000000402047209 */ /* 0x006fe20007810000 */
[C---:B------:R-:W-:Y:S01]  /*12f40*/  FADD.FTZ R2, -R6.reuse, R15 ;  /* 0x0000000f06027221 */ /* 0x040fe20000010100 */
[----:B------:R-:W-:Y:S01]  /*12f50*/  WARPSYNC 0xffffffff ;  /* 0xffffffff00007948 */ /* 0x000fe20003800000 */
[----:B------:R-:W-:Y:S01]  /*12f60*/  FMUL.FTZ R15, R6, c[0x0][0x2d0] ;  /* 0x0000b400060f7a20 */ /* 0x000fe20000410000 */
[----:B------:R-:W-:Y:S01]  /*12f70*/  ISETP.GT.AND P0, PT, R230, R252, PT ;  /* 0x000000fce600720c */ /* 0x000fe20003f04270 */
[----:B------:R-:W-:Y:S02]  /*12f80*/  FMUL.FTZ R2, R2, c[0x0][0x2d0] ;  /* 0x0000b40002027a20 */ /* 0x000fe40000410000 */
        /* <DEDUP_REMOVED lines=32> */
[----:B------:R-:W-:Y:S01]  /*13190*/  FFMA.FTZ R15, R65, c[0x0][0x2d0], -R15 ;  /* 0x0000b400410f7a23 */ /* 0x000fe2000001080f */
[----:B-1----:R-:W-:Y:S01]  /*131a0*/  F2FP.PACK_AB R150, R17, R16 ;  /* 0x000000101196723e */ /* 0x002fe200000000ff */
[C---:B------:R-:W-:Y:S01]  /*131b0*/  FFMA.FTZ R2, R3.reuse, R224, R20 ;  /* 0x000000e003027223 */ /* 0x040fe20000010014 */
[C---:B------:R-:W-:Y:S01]  /*131c0*/  F2FP.PACK_AB R148, R8.reuse, R20 ;  /* 0x000000140894723e */ /* 0x040fe200000000ff */
[C---:B------:R-:W-:Y:S02]  /*131d0*/  FMUL.FTZ R64, R3.reuse, R84 ;  /* 0x0000005403407220 */ /* 0x040fe40000410000 */
[----:B------:R-:W-:Y:S02]  /*131e0*/  FADD.FTZ R9, R8, R2 ;  /* 0x0000000208097221 */ /* 0x000fe40000010000 */
[C---:B------:R-:W-:Y:S02]  /*131f0*/  FADD.FTZ R2, -R4.reuse, R5 ;  /* 0x0000000504027221 */ /* 0x040fe40000010100 */
[----:B------:R-:W-:Y:S02]  /*13200*/  FMUL.FTZ R8, R4, c[0x0][0x2d0] ;  /* 0x0000b40004087a20 */ /* 0x000fe40000410000 */
[----:B------:R-:W-:Y:S02]  /*13210*/  FMUL.FTZ R2, R2, c[0x0][0x2d0] ;  /* 0x0000b40002027a20 */ /* 0x000fe40000410000 */
[----:B------:R-:W-:Y:S02]  /*13220*/  FMUL.FTZ R65, R3, R85 ;  /* 0x0000005503417220 */ /* 0x000fe40000410000 */
[--C-:B------:R-:W-:Y:S02]  /*13230*/  FFMA.FTZ R246, R66, c[0x0][0x2d0], -R8.reuse ;  /* 0x0000b40042f67a23 */ /* 0x100fe40000010808 */
[----:B------:R-:W1:Y:S01]  /*13240*/  MUFU.EX2 R2, R2 ;  /* 0x0000000200027308 */ /* 0x000e620000000800 */
[--C-:B------:R-:W-:Y:S02]  /*13250*/  FFMA.FTZ R247, R67, c[0x0][0x2d0], -R8.reuse ;  /* 0x0000b40043f77a23 */ /* 0x100fe40000010808 */
[--C-:B------:R-:W-:Y:S02]  /*13260*/  FFMA.FTZ R10, R10, c[0x0][0x2d0], -R8.reuse ;  /* 0x0000b4000a0a7a23 */ /* 0x100fe40000010808 */
[--C-:B------:R-:W-:Y:S02]  /*13270*/  FFMA.FTZ R11, R11, c[0x0][0x2d0], -R8.reuse ;  /* 0x0000b4000b0b7a23 */ /* 0x100fe40000010808 */
[--C-:B------:R-:W-:Y:S02]  /*13280*/  FFMA.FTZ R151, R18, c[0x0][0x2d0], -R8.reuse ;  /* 0x0000b40012977a23 */ /* 0x100fe40000010808 */
[--C-:B------:R-:W-:Y:S01]  /*13290*/  FFMA.FTZ R152, R19, c[0x0][0x2d0], -R8.reuse ;  /* 0x0000b40013987a23 */ /* 0x100fe20000010808 */
[----:B------:R-:W2:Y:S01]  /*132a0*/  MUFU.EX2 R10, R10 ;  /* 0x0000000a000a7308 */ /* 0x000ea20000000800 */
[----:B------:R-:W-:Y:S02]  /*132b0*/  FMUL.FTZ R29, R3, R121 ;  /* 0x00000079031d7220 */ /* 0x000fe40000410000 */
[--C-:B------:R-:W-:Y:S02]  /*132c0*/  FFMA.FTZ R163, R30, c[0x0][0x2d0], -R8.reuse ;  /* 0x0000b4001ea37a23 */ /* 0x100fe40000010808 */
[----:B------:R-:W-:Y:S02]  /*132d0*/  FADD.FTZ R5, R16, R9 ;  /* 0x0000000910057221 */ /* 0x000fe40000010000 */
[--C-:B------:R-:W-:Y:S02]  /*132e0*/  FFMA.FTZ R156, R26, c[0x0][0x2d0], -R8.reuse ;  /* 0x0000b4001a9c7a23 */ /* 0x100fe40000010808 */
[----:B------:R-:W-:Y:S01]  /*132f0*/  FADD.FTZ R155, R17, R5 ;  /* 0x00000005119b7221 */ /* 0x000fe20000010000 */
[----:B------:R-:W3:Y:S01]  /*13300*/  MUFU.EX2 R11, R11 ;  /* 0x0000000b000b7308 */ /* 0x000ee20000000800 */
[--C-:B------:R-:W-:Y:S02]  /*13310*/  FFMA.FTZ R157, R27, c[0x0][0x2d0], -R8.reuse ;  /* 0x0000b4001b9d7a23 */ /* 0x100fe40000010808 */
[--C-:B------:R-:W-:Y:S02]  /*13320*/  FFMA.FTZ R164, R34, c[0x0][0x2d0], -R8.reuse ;  /* 0x0000b40022a47a23 */ /* 0x100fe40000010808 */
[C---:B-1----:R-:W-:Y:S02]  /*13330*/  FMUL.FTZ R66, R2.reuse, R86 ;  /* 0x0000005602427220 */ /* 0x042fe40000410000 */
[C---:B------:R-:W-:Y:S02]  /*13340*/  FMUL.FTZ R67, R2.reuse, R87 ;  /* 0x0000005702437220 */ /* 0x040fe40000410000 */
[----:B------:R-:W1:Y:S01]  /*13350*/  LDSM.16.MT88.4 R84, [R201] ;  /* 0x00000000c954783b */ /* 0x000e620000004200 */
[C---:B------:R-:W-:Y:S01]  /*13360*/  FMUL.FTZ R30, R2.reuse, R122 ;  /* 0x0000007a021e7220 */ /* 0x040fe20000410000 */
[----:B------:R-:W-:Y:S01]  /*13370*/  MUFU.EX2 R121, R151 ;  /* 0x0000009700797308 */ /* 0x000fe20000000800 */
[----:B------:R-:W-:Y:S02]  /*13380*/  FFMA.FTZ R165, R35, c[0x0][0x2d0], -R8 ;  /* 0x0000b40023a57a23 */ /* 0x000fe40000010808 */
[----:B--2---:R-:W-:Y:S02]  /*13390*/  FFMA.FTZ R5, R2, R248, R10 ;  /* 0x000000f802057223 */ /* 0x004fe4000001000a */
[--C-:B------:R-:W-:Y:S02]  /*133a0*/  FFMA.FTZ R172, R42, c[0x0][0x2d0], -R8.reuse ;  /* 0x0000b4002aac7a23 */ /* 0x100fe40000010808 */
[--C-:B------:R-:W-:Y:S02]  /*133b0*/  FFMA.FTZ R173, R43, c[0x0][0x2d0], -R8.reuse ;  /* 0x0000b4002bad7a23 */ /* 0x100fe40000010808 */
[--C-:B------:R-:W-:Y:S01]  /*133c0*/  FFMA.FTZ R221, R46, c[0x0][0x2d0], -R8.reuse ;  /* 0x0000b4002edd7a23 */ /* 0x100fe20000010808 */
[----:B------:R-:W2:Y:S01]  /*133d0*/  MUFU.EX2 R122, R152 ;  /* 0x00000098007a7308 */ /* 0x000ea20000000800 */
[--C-:B------:R-:W-:Y:S02]  /*133e0*/  FFMA.FTZ R222, R47, c[0x0][0x2d0], -R8.reuse ;  /* 0x0000b4002fde7a23 */ /* 0x100fe40000010808 */
[--C-:B------:R-:W-:Y:S01]  /*133f0*/  FFMA.FTZ R224, R50, c[0x0][0x2d0], -R8.reuse ;  /* 0x0000b40032e07a23 */ /* 0x100fe20000010808 */
[----:B---3--:R-:W-:Y:S01]  /*13400*/  F2FP.PACK_AB R149, R11, R10 ;  /* 0x0000000a0b95723e */ /* 0x008fe200000000ff */
        /* <DEDUP_REMOVED lines=8> */
[C---:B------:R-:W-:Y:S01]  /*13490*/  FMUL.FTZ R9, R3.reuse, R137 ;  /* 0x0000008903097220 */ /* 0x040fe20000410000 */
[----:B------:R-:W-:Y:S01]  /*134a0*/  MUFU.EX2 R163, R173 ;  /* 0x000000ad00a37308 */ /* 0x000fe20000000800 */
[----:B------:R-:W-:Y:S02]  /*134b0*/  FMUL.FTZ R28, R3, R120 ;  /* 0x00000078031c7220 */ /* 0x000fe40000410000 */
[----:B------:R-:W-:Y:S01]  /*134c0*/  FMUL.FTZ R10, R2, R138 ;  /* 0x0000008a020a7220 */ /* 0x000fe20000410000 */
[----:B--2---:R-:W-:Y:S01]  /*134d0*/  F2FP.PACK_AB R151, R122, R121 ;  /* 0x000000797a97723e */ /* 0x004fe200000000ff */
[--C-:B------:R-:W-:Y:S02]  /*134e0*/  FFMA.FTZ R154, R22, c[0x0][0x2d0], -R8.reuse ;  /* 0x0000b400169a7a23 */ /* 0x100fe40000010808 */
[--C-:B------:R-:W-:Y:S02]  /*134f0*/  FFMA.FTZ R153, R23, c[0x0][0x2d0], -R8.reuse ;  /* 0x0000b40017997a23 */ /* 0x100fe40000010808 */
[--C-:B------:R-:W-:Y:S01]  /*13500*/  FFMA.FTZ R162, R31, c[0x0][0x2d0], -R8.reuse ;  /* 0x0000b4001fa27a23 */ /* 0x100fe20000010808 */
[----:B------:R-:W-:Y:S01]  /*13510*/  MUFU.EX2 R251, R154 ;  /* 0x0000009a00fb7308 */ /* 0x000fe20000000800 */
[--C-:B------:R-:W-:Y:S02]  /*13520*/  FFMA.FTZ R171, R38, c[0x0][0x2d0], -R8.reuse ;  /* 0x0000b40026ab7a23 */ /* 0x100fe40000010808 */
[----:B------:R-:W-:Y:S02]  /*13530*/  FFMA.FTZ R170, R39, c[0x0][0x2d0], -R8 ;  /* 0x0000b40027aa7a23 */ /* 0x000fe40000010808 */
[----:B------:R-:W-:Y:S02]  /*13540*/  FMUL.FTZ R8, R3, R136 ;  /* 0x0000008803087220 */ /* 0x000fe40000410000 */
[----:B------:R-:W-:Y:S02]  /*13550*/  FADD.FTZ R120, R11, R5 ;  /* 0x000000050b787221 */ /* 0x000fe40000010000 */
[C---:B------:R-:W-:Y:S01]  /*13560*/  FMUL.FTZ R11, R2.reuse, R139 ;  /* 0x0000008b020b7220 */ /* 0x040fe20000410000 */
[----:B------:R-:W2:Y:S01]  /*13570*/  MUFU.EX2 R5, R161 ;  /* 0x000000a100057308 */ /* 0x000ea20000000800 */
[C---:B------:R-:W-:Y:S02]  /*13580*/  FMUL.FTZ R16, R3.reuse, R132 ;  /* 0x0000008403107220 */ /* 0x040fe40000410000 */
[C---:B------:R-:W-:Y:S02]  /*13590*/  FMUL.FTZ R17, R3.reuse, R133 ;  /* 0x0000008503117220 */ /* 0x040fe40000410000 */
[C---:B------:R-:W-:Y:S01]  /*135a0*/  FMUL.FTZ R18, R2.reuse, R134 ;  /* 0x0000008602127220 */ /* 0x040fe20000410000 */
[C---:B-1----:R-:W-:Y:S04]  /*135b0*/  HMMA.16816.F32 R8, R148.reuse, R84, R8 ;  /* 0x000000549408723c */ /* 0x042fe80000001808 */
[----:B------:R-:W-:Y:S01]  /*135c0*/  MUFU.EX2 R161, R222 ;  /* 0x000000de00a17308 */ /* 0x000fe20000000800 */
[C---:B------:R-:W-:Y:S02]  /*135d0*/  FMUL.FTZ R19, R2.reuse, R135 ;  /* 0x0000008702137220 */ /* 0x040fe40000410000 */
[----:B------:R-:W-:Y:S01]  /*135e0*/  LDSM.16.MT88.4 R132, [R201+0x3000] ;  /* 0x00300000c984783b */ /* 0x000fe20000004200 */
[C---:B------:R-:W-:Y:S04]  /*135f0*/  FMUL.FTZ R24, R3.reuse, R124 ;  /* 0x0000007c03187220 */ /* 0x040fe80000410000 */
[C---:B------:R-:W-:Y:S02]  /*13600*/  HMMA.16816.F32 R16, R148.reuse, R86, R16 ;  /* 0x000000569410723c */ /* 0x040fe40000001810 */
[----:B------:R-:W-:Y:S01]  /*13610*/  MUFU.EX2 R250, R156 ;  /* 0x0000009c00fa7308 */ /* 0x000fe20000000800 */
[----:B------:R-:W1:Y:S01]  /*13620*/  LDSM.16.MT88.4 R84, [R202] ;  /* 0x00000000ca54783b */ /* 0x000e620000004200 */
[C---:B------:R-:W-:Y:S02]  /*13630*/  FMUL.FTZ R20, R3.reuse, R128 ;  /* 0x0000008003147220 */ /* 0x040fe40000410000 */
[C---:B------:R-:W-:Y:S02]  /*13640*/  FMUL.FTZ R21, R3.reuse, R129 ;  /* 0x0000008103157220 */ /* 0x040fe40000410000 */
[C---:B------:R-:W-:Y:S04]  /*13650*/  FMUL.FTZ R22, R2.reuse, R130 ;  /* 0x0000008202167220 */ /* 0x040fe80000410000 */
[C---:B------:R-:W-:Y:S01]  /*13660*/  FMUL.FTZ R23, R2.reuse, R131 ;  /* 0x0000008302177220 */ /* 0x040fe20000410000 */
[----:B------:R-:W-:Y:S01]  /*13670*/  MUFU.EX2 R249, R157 ;  /* 0x0000009d00f97308 */ /* 0x000fe20000000800 */
[C---:B------:R-:W-:Y:S02]  /*13680*/  FMUL.FTZ R25, R3.reuse, R125 ;  /* 0x0000007d03197220 */ /* 0x040fe40000410000 */
[C---:B------:R-:W-:Y:S02]  /*13690*/  FMUL.FTZ R26, R2.reuse, R126 ;  /* 0x0000007e021a7220 */ /* 0x040fe40000410000 */
[C---:B------:R-:W-:Y:S02]  /*136a0*/  FMUL.FTZ R27, R2.reuse, R127 ;  /* 0x0000007f021b7220 */ /* 0x040fe40000410000 */
[----:B------:R-:W-:Y:S01]  /*136b0*/  LDSM.16.MT88.4 R124, [R202+0x3000] ;  /* 0x00300000ca7c783b */ /* 0x000fe20000004200 */
[C---:B------:R-:W-:Y:S02]  /*136c0*/  FMUL.FTZ R32, R3.reuse, R116 ;  /* 0x0000007403207220 */ /* 0x040fe40000410000 */
[C---:B------:R-:W-:Y:S01]  /*136d0*/  FMUL.FTZ R33, R3.reuse, R117 ;  /* 0x0000007503217220 */ /* 0x040fe20000410000 */
[----:B------:R-:W-:Y:S01]  /*136e0*/  MUFU.EX2 R157, R233 ;  /* 0x000000e9009d7308 */ /* 0x000fe20000000800 */
[C---:B------:R-:W-:Y:S02]  /*136f0*/  FMUL.FTZ R34, R2.reuse, R118 ;  /* 0x0000007602227220 */ /* 0x040fe40000410000 */
[C---:B------:R-:W-:Y:S02]  /*13700*/  FMUL.FTZ R35, R2.reuse, R119 ;  /* 0x0000007702237220 */ /* 0x040fe40000410000 */
[----:B------:R-:W-:Y:S01]  /*13710*/  LDSM.16.MT88.4 R116, [R204+0x3000] ;  /* 0x00300000cc74783b */ /* 0x000fe20000004200 */
[C---:B------:R-:W-:Y:S02]  /*13720*/  FMUL.FTZ R42, R2.reuse, R110 ;  /* 0x0000006e022a7220 */ /* 0x040fe40000410000 */
[C---:B------:R-:W-:Y:S02]  /*13730*/  FMUL.FTZ R43, R2.reuse, R111 ;  /* 0x0000006f022b7220 */ /* 0x040fe40000410000 */
[C---:B------:R-:W-:Y:S01]  /*13740*/  FMUL.FTZ R46, R2.reuse, R106 ;  /* 0x0000006a022e7220 */ /* 0x040fe20000410000 */
[----:B------:R-:W-:Y:S01]  /*13750*/  MUFU.EX2 R156, R234 ;  /* 0x000000ea009c7308 */ /* 0x000fe20000000800 */
[C---:B------:R-:W-:Y:S02]  /*13760*/  FMUL.FTZ R47, R2.reuse, R107 ;  /* 0x0000006b022f7220 */ /* 0x040fe40000410000 */
[C---:B------:R-:W-:Y:S02]  /*13770*/  FMUL.FTZ R48, R3.reuse, R100 ;  /* 0x0000006403307220 */ /* 0x040fe40000410000 */
[C---:B------:R-:W-:Y:S02]  /*13780*/  FMUL.FTZ R49, R3.reuse, R101 ;  /* 0x0000006503317220 */ /* 0x040fe40000410000 */
[C---:B------:R-:W-:Y:S01]  /*13790*/  FMUL.FTZ R50, R2.reuse, R102 ;  /* 0x0000006602327220 */ /* 0x040fe20000410000 */
[C---:B-1----:R-:W-:Y:S02]  /*137a0*/  HMMA.16816.F32 R20, R148.reuse, R84, R20 ;  /* 0x000000549414723c */ /* 0x042fe40000001814 */
[----:B------:R-:W-:Y:S01]  /*137b0*/  MUFU.EX2 R154, R240 ;  /* 0x000000f0009a7308 */ /* 0x000fe20000000800 */
[C---:B------:R-:W-:Y:S02]  /*137c0*/  FMUL.FTZ R51, R2.reuse, R103 ;  /* 0x0000006702337220 */ /* 0x040fe40000410000 */
[----:B------:R-:W-:Y:S01]  /*137d0*/  LDSM.16.MT88.4 R100, [R202+0x1800] ;  /* 0x00180000ca64783b */ /* 0x000fe20000004200 */
[C---:B------:R-:W-:Y:S02]  /*137e0*/  FMUL.FTZ R54, R2.reuse, R98 ;  /* 0x0000006202367220 */ /* 0x040fe40000410000 */
[C---:B------:R-:W-:Y:S04]  /*137f0*/  HMMA.16816.F32 R24, R148.reuse, R86, R24 ;  /* 0x000000569418723c */ /* 0x040fe80000001818 */
[C---:B------:R-:W-:Y:S01]  /*13800*/  FMUL.FTZ R31, R2.reuse, R123 ;  /* 0x0000007b021f7220 */ /* 0x040fe20000410000 */
[----:B------:R-:W1:Y:S01]  /*13810*/  LDSM.16.MT88.4 R84, [R204] ;  /* 0x00000000cc54783b */ /* 0x000e620000004200 */
[C---:B------:R-:W-:Y:S01]  /*13820*/  FMUL.FTZ R55, R2.reuse, R99 ;  /* 0x0000006302377220 */ /* 0x040fe20000410000 */
[----:B------:R-:W-:Y:S01]  /*13830*/  MUFU.EX2 R152, R246 ;  /* 0x000000f600987308 */ /* 0x000fe20000000800 */
[C---:B------:R-:W-:Y:S04]  /*13840*/  FMUL.FTZ R58, R2.reuse, R94 ;  /* 0x0000005e023a7220 */ /* 0x040fe80000410000 */
[C---:B------:R-:W-:Y:S02]  /*13850*/  FMUL.FTZ R59, R2.reuse, R95 ;  /* 0x0000005f023b7220 */ /* 0x040fe40000410000 */
[C---:B------:R-:W-:Y:S02]  /*13860*/  FMUL.FTZ R60, R3.reuse, R88 ;  /* 0x00000058033c7220 */ /* 0x040fe40000410000 */
        /* <DEDUP_REMOVED lines=20> */
[C---:B------:R-:W-:Y:S02]  /*139b0*/  FMUL.FTZ R68, R3.reuse, R68 ;  /* 0x0000004403447220 */ /* 0x040fe40000410000 */
[C---:B------:R-:W-:Y:S01]  /*139c0*/  FMUL.FTZ R69, R3.reuse, R69 ;  /* 0x0000004503457220 */ /* 0x040fe20000410000 */
[C---:B------:R-:W-:Y:S01]  /*139d0*/  HMMA.16816.F32 R32, R148.reuse, R86, R32 ;  /* 0x000000569420723c */ /* 0x040fe20000001820 */
[----:B------:R-:W1:Y:S03]  /*139e0*/  LDSM.16.MT88.4 R84, [R203] ;  /* 0x00000000cb54783b */ /* 0x000e660000004200 */
[----:B------:R-:W-:Y:S01]  /*139f0*/  MUFU.EX2 R93, R159 ;  /* 0x0000009f005d7308 */ /* 0x000fe20000000800 */
[C---:B------:R-:W-:Y:S02]  /*13a00*/  FMUL.FTZ R72, R3.reuse, R72 ;  /* 0x0000004803487220 */ /* 0x040fe40000410000 */
[----:B------:R-:W-:Y:S02]  /*13a10*/  FMUL.FTZ R73, R3, R73 ;  /* 0x0000004903497220 */ /* 0x000fe40000410000 */
[C---:B------:R-:W-:Y:S03]  /*13a20*/  FMUL.FTZ R70, R2.reuse, R70 ;  /* 0x0000004602467220 */ /* 0x040fe60000410000 */
[C---:B------:R-:W-:Y:S02]  /*13a30*/  FMUL.FTZ R71, R2.reuse, R71 ;  /* 0x0000004702477220 */ /* 0x040fe40000410000 */
[----:B------:R-:W-:Y:S01]  /*13a40*/  MUFU.EX2 R97, R167 ;  /* 0x000000a700617308 */ /* 0x000fe20000000800 */
[C---:B------:R-:W-:Y:S02]  /*13a50*/  FMUL.FTZ R74, R2.reuse, R74 ;  /* 0x0000004a024a7220 */ /* 0x040fe40000410000 */
[----:B------:R-:W-:Y:S02]  /*13a60*/  FMUL.FTZ R75, R2, R75 ;  /* 0x0000004b024b7220 */ /* 0x000fe40000410000 */
[----:B--2---:R-:W-:Y:S05]  /*13a70*/  FADD.FTZ R2, R5, R155 ;  /* 0x0000009b05027221 */ /* 0x004fea0000010000 */
[----:B------:R-:W-:Y:S10]  /*13a80*/  MUFU.EX2 R96, R166 ;  /* 0x000000a600607308 */ /* 0x000ff40000000800 */
[----:B------:R-:W-:Y:S01]  /*13a90*/  MUFU.EX2 R105, R175 ;  /* 0x000000af00697308 */ /* 0x000fe20000000800 */
[C---:B-1----:R-:W-:Y:S09]  /*13aa0*/  HMMA.16816.F32 R36, R148.reuse, R84, R36 ;  /* 0x000000549424723c */ /* 0x042ff20000001824 */
[----:B------:R-:W-:Y:S01]  /*13ab0*/  MUFU.EX2 R104, R174 ;  /* 0x000000ae00687308 */ /* 0x000fe20000000800 */
[C---:B------:R-:W-:Y:S01]  /*13ac0*/  HMMA.16816.F32 R40, R148.reuse, R86, R40 ;  /* 0x000000569428723c */ /* 0x040fe20000001828 */
[----:B------:R-:W1:Y:S08]  /*13ad0*/  LDSM.16.MT88.4 R84, [R201+0x3800] ;  /* 0x00380000c954783b */ /* 0x000e700000004200 */
[----:B------:R-:W-:Y:S10]  /*13ae0*/  MUFU.EX2 R167, R165 ;  /* 0x000000a500a77308 */ /* 0x000ff40000000800 */
[----:B------:R-:W-:Y:S10]  /*13af0*/  MUFU.EX2 R166, R171 ;  /* 0x000000ab00a67308 */ /* 0x000ff40000000800 */
[----:B------:R-:W-:Y:S10]  /*13b00*/  MUFU.EX2 R165, R170 ;  /* 0x000000aa00a57308 */ /* 0x000ff40000000800 */
[----:B------:R-:W-:Y:S01]  /*13b10*/  MUFU.EX2 R108, R226 ;  /* 0x000000e2006c7308 */ /* 0x000fe20000000800 */
[C---:B-1----:R-:W-:Y:S09]  /*13b20*/  HMMA.16816.F32 R44, R148.reuse, R84, R44 ;  /* 0x00000054942c723c */ /* 0x042ff2000000182c */
[----:B------:R-:W-:Y:S01]  /*13b30*/  MUFU.EX2 R159, R225 ;  /* 0x000000e1009f7308 */ /* 0x000fe20000000800 */
[C---:B------:R-:W-:Y:S01]  /*13b40*/  HMMA.16816.F32 R48, R148.reuse, R86, R48 ;  /* 0x000000569430723c */ /* 0x040fe20000001830 */
[----:B------:R-:W1:Y:S08]  /*13b50*/  LDSM.16.MT88.4 R84, [R202+0x3800] ;  /* 0x00380000ca54783b */ /* 0x000e700000004200 */
[----:B------:R-:W2:Y:S10]  /*13b60*/  MUFU.EX2 R3, R160 ;  /* 0x000000a000037308 */ /* 0x000eb40000000800 */
[----:B------:R-:W-:Y:S10]  /*13b70*/  MUFU.EX2 R160, R224 ;  /* 0x000000e000a07308 */ /* 0x000ff40000000800 */
[----:B------:R-:W3:Y:S01]  /*13b80*/  MUFU.EX2 R115, R153 ;  /* 0x0000009900737308 */ /* 0x000ee20000000800 */
        /* <DEDUP_REMOVED lines=8> */
[----:B------:R-:W-:Y:S10]  /*13c10*/  MUFU.EX2 R114, R244 ;  /* 0x000000f400727308 */ /* 0x000ff40000000800 */
[----:B------:R-:W2:Y:S10]  /*13c20*/  MUFU.EX2 R113, R243 ;  /* 0x000000f300717308 */ /* 0x000eb40000000800 */
[----:B------:R-:W4:Y:S01]  /*13c30*/  MUFU.EX2 R153, R242 ;  /* 0x000000f200997308 */ /* 0x000f220000000800 */
        /* <DEDUP_REMOVED lines=23> */
[C---:B------:R-:W-:Y:S01]  /*13db0*/  FADD.FTZ R2, R96.reuse, R2 ;  /* 0x0000000260027221 */ /* 0x040fe20000010000 */
[C---:B---3--:R-:W-:Y:S08]  /*13dc0*/  HMMA.16816.F32 R20, R84.reuse, R92, R20 ;  /* 0x0000005c5414723c */ /* 0x048ff00000001814 */
[----:B------:R-:W-:Y:S01]  /*13dd0*/  MUFU.EX2 R162, R221 ;  /* 0x000000dd00a27308 */ /* 0x000fe20000000800 */
[C---:B------:R-:W-:Y:S01]  /*13de0*/  HMMA.16816.F32 R24, R84.reuse, R94, R24 ;  /* 0x0000005e5418723c */ /* 0x040fe20000001818 */
[----:B------:R-:W3:Y:S07]  /*13df0*/  LDSM.16.MT88.4 R92, [R203+0x800] ;  /* 0x00080000cb5c783b */ /* 0x000eee0000004200 */
[C---:B-1----:R-:W-:Y:S08]  /*13e00*/  HMMA.16816.F32 R28, R84.reuse, R88, R28 ;  /* 0x00000058541c723c */ /* 0x042ff0000000181c */
[C---:B------:R-:W-:Y:S01]  /*13e10*/  HMMA.16816.F32 R32, R84.reuse, R90, R32 ;  /* 0x0000005a5420723c */ /* 0x040fe20000001820 */
[----:B------:R-:W1:Y:S07]  /*13e20*/  LDSM.16.MT88.4 R88, [R201+0x4000] ;  /* 0x00400000c958783b */ /* 0x000e6e0000004200 */
[C---:B---3--:R-:W-:Y:S08]  /*13e30*/  HMMA.16816.F32 R36, R84.reuse, R92, R36 ;  /* 0x0000005c5424723c */ /* 0x048ff00000001824 */
        /* <DEDUP_REMOVED lines=12> */
[----:B------:R-:W-:Y:S01]  /*13f00*/  HMMA.16816.F32 R72, R84, R94, R72 ;  /* 0x0000005e5448723c */ /* 0x000fe20000001848 */
[----:B------:R-:W3:Y:S06]  /*13f10*/  LDSM.16.MT88.4 R92, [R202+0x1000] ;  /* 0x00100000ca5c783b */ /* 0x000eec0000004200 */
[----:B------:R-:W-:Y:S02]  /*13f20*/  F2FP.PACK_AB R86, R96, R97 ;  /* 0x000000616056723e */ /* 0x000fe400000000ff */
[----:B------:R-:W5:Y:S03]  /*13f30*/  LDSM.16.MT88.4 R96, [R204+0x1000] ;  /* 0x00100000cc60783b */ /* 0x000f660000004200 */
[----:B------:R-:W-:Y:S02]  /*13f40*/  F2FP.PACK_AB R84, R3, R5 ;  /* 0x000000050354723e */ /* 0x000fe400000000ff */
[----:B--2---:R-:W-:Y:S01]  /*13f50*/  F2FP.PACK_AB R85, R169, R248 ;  /* 0x000000f8a955723e */ /* 0x004fe200000000ff */
[----:B------:R-:W2:Y:S01]  /*13f60*/  MUFU.EX2 R5, R211 ;  /* 0x000000d300057308 */ /* 0x000ea20000000800 */
[----:B----4-:R-:W-:Y:S07]  /*13f70*/  F2FP.PACK_AB R87, R167, R168 ;  /* 0x000000a8a757723e */ /* 0x010fee00000000ff */
[C---:B-1----:R-:W-:Y:S02]  /*13f80*/  HMMA.16816.F32 R8, R84.reuse, R88, R8 ;  /* 0x000000585408723c */ /* 0x042fe40000001808 */
[----:B------:R-:W1:Y:S06]  /*13f90*/  MUFU.EX2 R3, R210 ;  /* 0x000000d200037308 */ /* 0x000e6c0000000800 */
[C---:B------:R-:W-:Y:S01]  /*13fa0*/  HMMA.16816.F32 R16, R84.reuse, R90, R16 ;  /* 0x0000005a5410723c */ /* 0x040fe20000001810 */
[----:B------:R-:W4:Y:S03]  /*13fb0*/  LDSM.16.MT88.4 R88, [R203+0x1000] ;  /* 0x00100000cb58783b */ /* 0x000f260000004200 */
[----:B--2---:R-:W-:Y:S04]  /*13fc0*/  FADD.FTZ R2, R5, R2 ;  /* 0x0000000205027221 */ /* 0x004fe80000010000 */
[C---:B---3--:R-:W-:Y:S08]  /*13fd0*/  HMMA.16816.F32 R20, R84.reuse, R92, R20 ;  /* 0x0000005c5414723c */ /* 0x048ff00000001814 */
[C---:B------:R-:W-:Y:S01]  /*13fe0*/  HMMA.16816.F32 R24, R84.reuse, R94, R24 ;  /* 0x0000005e5418723c */ /* 0x040fe20000001818 */
[----:B------:R-:W2:Y:S03]  /*13ff0*/  LDSM.16.MT88.4 R92, [R201+0x4800] ;  /* 0x00480000c95c783b */ /* 0x000ea60000004200 */
[----:B-1----:R-:W-:Y:S04]  /*14000*/  FADD.FTZ R2, R3, R2 ;  /* 0x0000000203027221 */ /* 0x002fe80000010000 */
[C---:B-----5:R-:W-:Y:S04]  /*14010*/  HMMA.16816.F32 R28, R84.reuse, R96, R28 ;  /* 0x00000060541c723c */ /* 0x060fe8000000181c */
[----:B------:R-:W-:Y:S04]  /*14020*/  FADD.FTZ R2, R105, R2 ;  /* 0x0000000269027221 */ /* 0x000fe80000010000 */
[C---:B------:R-:W-:Y:S01]  /*14030*/  HMMA.16816.F32 R32, R84.reuse, R98, R32 ;  /* 0x000000625420723c */ /* 0x040fe20000001820 */
[----:B------:R-:W1:Y:S03]  /*14040*/  LDSM.16.MT88.4 R96, [R202+0x4800] ;  /* 0x00480000ca60783b */ /* 0x000e660000004200 */
[C---:B------:R-:W-:Y:S04]  /*14050*/  FADD.FTZ R2, R104.reuse, R2 ;  /* 0x0000000268027221 */ /* 0x040fe80000010000 */
[C---:B----4-:R-:W-:Y:S08]  /*14060*/  HMMA.16816.F32 R36, R84.reuse, R88, R36 ;  /* 0x000000585424723c */ /* 0x050ff00000001824 */
        /* <DEDUP_REMOVED lines=19> */
[----:B------:R-:W4:Y:S07]  /*141a0*/  LDSM.16.MT88.4 R84, [R204+0x1800] ;  /* 0x00180000cc54783b */ /* 0x000f2e0000004200 */
        /* <DEDUP_REMOVED lines=10> */
[C---:B------:R-:W-:Y:S04]  /*14250*/  FADD.FTZ R2, R108.reuse, R2 ;  /* 0x000000026c027221 */ /* 0x040fe80000010000 */
        /* <DEDUP_REMOVED lines=37> */
[C---:B----4-:R-:W-:Y:S04]  /*144b0*/  HMMA.16816.F32 R28, R84.reuse, R100, R28 ;  /* 0x00000064541c723c */ /* 0x050fe8000000181c */
[----:B------:R-:W-:Y:S04]  /*144c0*/  FADD.FTZ R2, R113, R2 ;  /* 0x0000000271027221 */ /* 0x000fe80000010000 */
[C---:B------:R-:W-:Y:S01]  /*144d0*/  HMMA.16816.F32 R32, R84.reuse, R102, R32 ;  /* 0x000000665420723c */ /* 0x040fe20000001820 */
[----:B------:R-:W4:Y:S03]  /*144e0*/  LDSM.16.MT88.4 R100, [R203+0x5800] ;  /* 0x00580000cb64783b */ /* 0x000f260000004200 */
[----:B------:R-:W-:Y:S04]  /*144f0*/  FADD.FTZ R2, R112, R2 ;  /* 0x0000000270027221 */ /* 0x000fe80000010000 */
[C---:B------:R-:W-:Y:S07]  /*14500*/  HMMA.16816.F32 R36, R84.reuse, R88, R36 ;  /* 0x000000585424723c */ /* 0x040fee0000001824 */
[----:B------:R-:W-:Y:S01]  /*14510*/  F2FP.PACK_AB R88, R108, R109 ;  /* 0x0000006d6c58723e */ /* 0x000fe200000000ff */
[C---:B------:R-:W-:Y:S01]  /*14520*/  HMMA.16816.F32 R40, R84.reuse, R90, R40 ;  /* 0x0000005a5428723c */ /* 0x040fe20000001828 */
[----:B------:R-:W-:Y:S03]  /*14530*/  LDSM.16.MT88.4 R108, [R202+0x6000] ;  /* 0x00600000ca6c783b */ /* 0x000fe60000004200 */
[----:B------:R-:W-:Y:S03]  /*14540*/  F2FP.PACK_AB R89, R157, R158 ;  /* 0x0000009e9d59723e */ /* 0x000fe600000000ff */
[----:B------:R-:W-:Y:S01]  /*14550*/  F2FP.PACK_AB R90, R3, R5 ;  /* 0x00000005035a723e */ /* 0x000fe200000000ff */
[C---:B--2---:R-:W-:Y:S01]  /*14560*/  HMMA.16816.F32 R44, R84.reuse, R92, R44 ;  /* 0x0000005c542c723c */ /* 0x044fe2000000182c */
[----:B------:R-:W2:Y:S03]  /*14570*/  MUFU.EX2 R5, R15 ;  /* 0x0000000f00057308 */ /* 0x000ea60000000800 */
[----:B------:R-:W-:Y:S01]  /*14580*/  F2FP.PACK_AB R91, R155, R156 ;  /* 0x0000009c9b5b723e */ /* 0x000fe200000000ff */
[----:B------:R-:W-:Y:S03]  /*14590*/  FADD.FTZ R3, R121, R120 ;  /* 0x0000007879037221 */ /* 0x000fe60000010000 */
[C---:B------:R-:W-:Y:S01]  /*145a0*/  HMMA.16816.F32 R48, R84.reuse, R94, R48 ;  /* 0x0000005e5430723c */ /* 0x040fe20000001830 */
[----:B------:R-:W5:Y:S02]  /*145b0*/  LDSM.16.MT88.4 R92, [R201+0x2800] ;  /* 0x00280000c95c783b */ /* 0x000f640000004200 */
[----:B------:R-:W4:Y:S05]  /*145c0*/  MUFU.EX2 R15, R247 ;  /* 0x000000f7000f7308 */ /* 0x000f2a0000000800 */
[C---:B---3--:R-:W-:Y:S08]  /*145d0*/  HMMA.16816.F32 R52, R84.reuse, R96, R52 ;  /* 0x000000605434723c */ /* 0x048ff00000001834 */
[C---:B------:R-:W-:Y:S01]  /*145e0*/  HMMA.16816.F32 R56, R84.reuse, R98, R56 ;  /* 0x000000625438723c */ /* 0x040fe20000001838 */
[----:B------:R-:W3:Y:S03]  /*145f0*/  LDSM.16.MT88.4 R96, [R202+0x2800] ;  /* 0x00280000ca60783b */ /* 0x000ee60000004200 */
[C---:B--2---:R-:W-:Y:S01]  /*14600*/  F2FP.PACK_AB R150, R5.reuse, R112 ;  /* 0x000000700596723e */ /* 0x044fe200000000ff */
[----:B------:R-:W-:Y:S01]  /*14610*/  FADD.FTZ R224, R5, R2 ;  /* 0x0000000205e07221 */ /* 0x000fe20000010000 */
[----:B------:R-:W-:Y:S01]  /*14620*/  MOV R5, R4 ;  /* 0x0000000400057202 */ /* 0x000fe20000000f00 */
[----:B------:R-:W-:Y:S01]  /*14630*/  FADD.FTZ R2, R122, R3 ;  /* 0x000000037a027221 */ /* 0x000fe20000010000 */
[C---:B-1----:R-:W-:Y:S04]  /*14640*/  HMMA.16816.F32 R60, R84.reuse, R104, R60 ;  /* 0x00000068543c723c */ /* 0x042fe8000000183c */
[----:B----4-:R-:W-:Y:S01]  /*14650*/  F2FP.PACK_AB R151, R15, R152 ;  /* 0x000000980f97723e */ /* 0x010fe200000000ff */
[----:B------:R-:W-:Y:S03]  /*14660*/  FADD.FTZ R2, R251, R2 ;  /* 0x00000002fb027221 */ /* 0x000fe60000010000 */
[C---:B------:R-:W-:Y:S01]  /*14670*/  HMMA.16816.F32 R64, R84.reuse, R106, R64 ;  /* 0x0000006a5440723c */ /* 0x040fe20000001840 */
[----:B------:R-:W1:Y:S03]  /*14680*/  LDSM.16.MT88.4 R104, [R204+0x2800] ;  /* 0x00280000cc68783b */ /* 0x000e660000004200 */
[----:B------:R-:W-:Y:S04]  /*14690*/  FADD.FTZ R2, R115, R2 ;  /* 0x0000000273027221 */ /* 0x000fe80000010000 */
[C---:B------:R-:W-:Y:S04]  /*146a0*/  HMMA.16816.F32 R68, R84.reuse, R100, R68 ;  /* 0x000000645444723c */ /* 0x040fe80000001844 */
[----:B------:R-:W-:Y:S04]  /*146b0*/  FADD.FTZ R2, R250, R2 ;  /* 0x00000002fa027221 */ /* 0x000fe80000010000 */
[----:B------:R-:W-:Y:S01]  /*146c0*/  HMMA.16816.F32 R72, R84, R102, R72 ;  /* 0x000000665448723c */ /* 0x000fe20000001848 */
[----:B------:R-:W2:Y:S03]  /*146d0*/  LDSM.16.MT88.4 R84, [R203+0x2800] ;  /* 0x00280000cb54783b */ /* 0x000ea60000004200 */
[----:B------:R-:W-:Y:S04]  /*146e0*/  FADD.FTZ R2, R249, R2 ;  /* 0x00000002f9027221 */ /* 0x000fe80000010000 */
[C---:B-----5:R-:W-:Y:S01]  /*146f0*/  HMMA.16816.F32 R8, R88.reuse, R92, R8 ;  /* 0x0000005c5808723c */ /* 0x060fe20000001808 */
        /* <DEDUP_REMOVED lines=63> */
.L_x_443:
        /* <DEDUP_REMOVED lines=8> */
.L_x_541:
[----:B------:R-:W-:Y:S01]  /*14b70*/  FSETP.NE.FTZ.AND P1, PT, R8, RZ, PT ;  /* 0x000000ff0800720b */ /* 0x000fe20003f35000 */
[----:B------:R-:W-:Y:S01]  /*14b80*/  CS2R R2, SRZ ;  /* 0x0000000000027805 */ /* 0x000fe2000001ff00 */
[----:B--23--:R-:W-:Y:S01]  /*14b90*/  FADD.FTZ R4, R9, R4 ;  /* 0x0000000409047221 */ /* 0x00cfe20000010000 */
[----:B------:R-:W-:Y:S02]  /*14ba0*/  MOV R27, 0xff800000 ;  /* 0xff800000001b7802 */ /* 0x000fe40000000f00 */
[----:B------:R-:W-:-:S02]  /*14bb0*/  MOV R26, 0xff800000 ;  /* 0xff800000001a7802 */ /* 0x000fc40000000f00 */
[----:B------:R-:W-:-:S06]  /*14bc0*/  FSETP.NE.FTZ.AND P0, PT, R4, RZ, PT ;  /* 0x000000ff0400720b */ /* 0x000fcc0003f15000 */
[----:B------:R-:W1:Y:S08]  /*14bd0*/  @P1 MUFU.RCP R3, R8 ;  /* 0x0000000800031308 */ /* 0x000e700000001000 */
[----:B------:R2:W3:Y:S01]  /*14be0*/  @P1 MUFU.LG2 R10, R8 ;  /* 0x00000008000a1308 */ /* 0x0004e20000000c00 */
[----:B-1----:R-:W-:-:S07]  /*14bf0*/  FMUL.FTZ R52, R3, R136 ;  /* 0x0000008803347220 */ /* 0x002fce0000410000 */
[----:B------:R-:W1:Y:S01]  /*14c00*/  @P0 MUFU.RCP R2, R4 ;  /* 0x0000000400020308 */ /* 0x000e620000001000 */
[C---:B------:R-:W-:Y:S02]  /*14c10*/  FMUL.FTZ R53, R3.reuse, R137 ;  /* 0x0000008903357220 */ /* 0x040fe40000410000 */
[C---:B------:R-:W-:Y:S02]  /*14c20*/  FMUL.FTZ R30, R3.reuse, R132 ;  /* 0x00000084031e7220 */ /* 0x040fe40000410000 */
[C---:B------:R-:W-:Y:S02]  /*14c30*/  FMUL.FTZ R31, R3.reuse, R133 ;  /* 0x00000085031f7220 */ /* 0x040fe40000410000 */
[C---:B------:R-:W-:Y:S01]  /*14c40*/  FMUL.FTZ R32, R3.reuse, R128 ;  /* 0x0000008003207220 */ /* 0x040fe20000410000 */
[----:B--2---:R-:W-:Y:S01]  /*14c50*/  @P1 MOV R8, 0x3f317218 ;  /* 0x3f31721800081802 */ /* 0x004fe20000000f00 */
        /* <DEDUP_REMOVED lines=28> */
[----:B---3--:R-:W-:Y:S02]  /*14e20*/  @P1 FMUL.FTZ R10, R10, 0.69314718246459960938 ;  /* 0x3f3172180a0a1820 */ /* 0x008fe40000410000 */
[----:B------:R-:W-:Y:S02]  /*14e30*/  @P1 FMUL.FTZ R8, R8, c[0x0][0x2d0] ;  /* 0x0000b40008081a20 */ /* 0x000fe40000410000 */
[----:B-1----:R-:W-:Y:S02]  /*14e40*/  FMUL.FTZ R92, R2, R138 ;  /* 0x0000008a025c7220 */ /* 0x002fe40000410000 */
[----:B------:R-:W-:Y:S01]  /*14e50*/  @P1 FFMA.FTZ R27, R8, R6, R10 ;  /* 0x00000006081b1223 */ /* 0x000fe2000001000a */
[----:B------:R-:W-:Y:S01]  /*14e60*/  MOV R6, 0x1 ;  /* 0x0000000100067802 */ /* 0x000fe20000000f00 */
[----:B------:R-:W-:-:S02]  /*14e70*/  FMUL.FTZ R93, R2, R139 ;  /* 0x0000008b025d7220 */ /* 0x000fc40000410000 */
[C---:B------:R-:W-:Y:S02]  /*14e80*/  FMUL.FTZ R66, R2.reuse, R134 ;  /* 0x0000008602427220 */ /* 0x040fe40000410000 */
[C---:B------:R-:W-:Y:S02]  /*14e90*/  FMUL.FTZ R67, R2.reuse, R135 ;  /* 0x0000008702437220 */ /* 0x040fe40000410000 */
[C---:B------:R-:W-:Y:S01]  /*14ea0*/  FMUL.FTZ R54, R2.reuse, R130 ;  /* 0x0000008202367220 */ /* 0x040fe20000410000 */
[----:B--2---:R-:W-:Y:S01]  /*14eb0*/  @P0 MOV R4, 0x3f317218 ;  /* 0x3f31721800040802 */ /* 0x004fe20000000f00 */
[----:B----4-:R-:W-:Y:S02]  /*14ec0*/  @P0 FMUL.FTZ R3, R3, 0.69314718246459960938 ;  /* 0x3f31721803030820 */ /* 0x010fe40000410000 */
        /* <DEDUP_REMOVED lines=30> */
.L_x_393:
[----:B------:R2:W5:Y:S04]  /*150b0*/  LDL R6, [R1+0x28] ;  /* 0x0000280001067983 */ /* 0x0005680000100800 */
[----:B------:R-:W3:Y:S01]  /*150c0*/  S2R R3, SR_TID.X ;  /* 0x0000000000037919 */ /* 0x000ee20000002100 */
[----:B------:R-:W-:Y:S01]  /*150d0*/  BSSY B0, `(.L_x_460) ;  /* 0x0000011000007945 */ /* 0x000fe20003800000 */
[----:B---3--:R-:W-:-:S13]  /*150e0*/  LOP3.LUT P0, RZ, R3, 0xff, RZ, 0xc0, !PT ;  /* 0x000000ff03ff7812 */ /* 0x008fda000780c0ff */
[----:B------:R-:W-:Y:S05]  /*150f0*/  @P0 BRA `(.L_x_461) ;  /* 0x000000e000000947 */ /* 0x000fea0003800000 */
[----:B-12---:R-:W1:Y:S01]  /*15100*/  S2R R5, SR_LANEID ;  /* 0x0000000000057919 */ /* 0x006e620000000000 */
[----:B------:R-:W-:Y:S01]  /*15110*/  VOTEU.ANY UR5, UPT, PT ;  /* 0x0000000000057886 */ /* 0x000fe200038e0100 */
[----:B------:R-:W-:Y:S01]  /*15120*/  IMAD.MOV.U32 R8, RZ, RZ, c[0x0][0x560] ;  /* 0x00015800ff087624 */ /* 0x000fe200078e00ff */
[----:B------:R-:W1:Y:S01]  /*15130*/  FLO.U32 R4, UR5 ;  /* 0x0000000500047d00 */ /* 0x000e6200080e0000 */
[----:B------:R-:W-:-:S07]  /*15140*/  IMAD.MOV.U32 R9, RZ, RZ, c[0x0][0x564] ;  /* 0x00015900ff097624 */ /* 0x000fce00078e00ff */
[----:B------:R-:W2:Y:S01]  /*15150*/  POPC R3, UR5 ;  /* 0x0000000500037d09 */ /* 0x000ea20008000000 */
[----:B-1----:R-:W-:-:S13]  /*15160*/  ISETP.EQ.U32.AND P0, PT, R4, R5, PT ;  /* 0x000000050400720c */ /* 0x002fda0003f02070 */
[----:B--2---:R-:W2:Y:S04]  /*15170*/  @P0 ATOMG.E.ADD.STRONG.GPU PT, R3, [R8.64], R3 ;  /* 0x00000003080309a8 */ /* 0x004ea800081ee1c8 */
[----:B------:R-:W1:Y:S04]  /*15180*/  S2R R5, SR_LTMASK ;  /* 0x0000000000057919 */ /* 0x000e680000003900 */
[----:B--2---:R1:W2:Y:S02]  /*15190*/  SHFL.IDX PT, R4, R3, R4, 0x1f ;  /* 0x00001f0403047589 */ /* 0x0042a400000e0000 */
[----:B-1----:R-:W-:-:S06]  /*151a0*/  LOP3.LUT R3, R5, UR5, RZ, 0xc0, !PT ;  /* 0x0000000505037c12 */ /* 0x002fcc000f8ec0ff */
[----:B------:R-:W2:Y:S02]  /*151b0*/  POPC R3, R3 ;  /* 0x0000000300037309 */ /* 0x000ea40000000000 */
[----:B--2--5:R-:W-:-:S05]  /*151c0*/  IADD3 R6, R4, c[0x0][0xc], R3 ;  /* 0x0000030004067a10 */ /* 0x024fca0007ffe003 */
[----:B------:R1:W-:Y:S02]  /*151d0*/  STL [R1+0x28], R6 ;  /* 0x0000280601007387 */ /* 0x0003e40000100800 */
.L_x_461:
[----:B--2---:R-:W-:Y:S05]  /*151e0*/  BSYNC B0 ;  /* 0x0000000000007941 */ /* 0x004fea0003800000 */
.L_x_460:
[----:B------:R-:W-:Y:S01]  /*151f0*/  PRMT R2, R2, 0x9910, RZ ;  /* 0x0000991002027816 */ /* 0x000fe200000000ff */
[----:B------:R-:W-:Y:S01]  /*15200*/  BSSY B1, `(.L_x_462) ;  /* 0x00002bf000017945 */ /* 0x000fe20003800000 */
[----:B-----5:R-:W-:Y:S02]  /*15210*/  IMAD.MOV.U32 R74, RZ, RZ, R6 ;  /* 0x000000ffff4a7224 */ /* 0x020fe400078e0006 */
[----:B------:R-:W-:-:S13]  /*15220*/  ISETP.NE.AND P0, PT, R2, RZ, PT ;  /* 0x000000ff0200720c */ /* 0x000fda0003f05270 */
[----:B------:R-:W-:Y:S05]  /*15230*/  @!P0 BRA `(.L_x_463) ;  /* 0x0000206000008947 */ /* 0x000fea0003800000 */
[----:B-1----:R-:W2:Y:S04]  /*15240*/  LDL R10, [R1+0x90] ;  /* 0x00009000010a7983 */ /* 0x002ea80000100800 */
[----:B------:R-:W3:Y:S04]  /*15250*/  LDL R18, [R1+0x94] ;  /* 0x0000940001127983 */ /* 0x000ee80000100800 */
[----:B------:R-:W4:Y:S04]  /*15260*/  LDL R6, [R1+0x9c] ;  /* 0x00009c0001067983 */ /* 0x000f280000100800 */
[----:B------:R-:W4:Y:S04]  /*15270*/  LDL R17, [R1+0x98] ;  /* 0x0000980001117983 */ /* 0x000f280000100800 */
[----:B------:R-:W4:Y:S04]  /*15280*/  LDL R9, [R1+0xac] ;  /* 0x0000ac0001097983 */ /* 0x000f280000100800 */
[----:B------:R-:W4:Y:S04]  /*15290*/  LDL R8, [R1+0xa4] ;  /* 0x0000a40001087983 */ /* 0x000f280000100800 */
[----:B------:R-:W4:Y:S04]  /*152a0*/  LDL R16, [R1+0xa8] ;  /* 0x0000a80001107983 */ /* 0x000f280000100800 */
[----:B------:R-:W4:Y:S01]  /*152b0*/  LDL R11, [R1+0xa0] ;  /* 0x0000a000010b7983 */ /* 0x000f220000100800 */
[----:B------:R-:W-:Y:S01]  /*152c0*/  WARPSYNC 0xffffffff ;  /* 0xffffffff00007948 */ /* 0x000fe20003800000 */
[----:B------:R-:W-:-:S02]  /*152d0*/  F2FP.PACK_AB R2, R53, R52 ;  /* 0x000000343502723e */ /* 0x000fc400000000ff */
[----:B------:R-:W-:Y:S01]  /*152e0*/  BAR.SYNC.DEFER_BLOCKING 0x1, 0x100 ;  /* 0x0044000000007b1d */ /* 0x000fe20000010000 */
[----:B------:R-:W-:Y:S02]  /*152f0*/  F2FP.PACK_AB R3, R93, R92 ;  /* 0x0000005c5d03723e */ /* 0x000fe400000000ff */
[----:B------:R-:W-:Y:S02]  /*15300*/  F2FP.PACK_AB R4, R31, R30 ;  /* 0x0000001e1f04723e */ /* 0x000fe400000000ff */
[----:B------:R-:W-:Y:S01]  /*15310*/  F2FP.PACK_AB R5, R43, R42 ;  /* 0x0000002a2b05723e */ /* 0x000fe200000000ff */
[----:B------:R-:W4:Y:S04]  /*15320*/  LDL.LU R15, [R1+0x38] ;  /* 0x00003800010f7983 */ /* 0x000f280000300800 */
[----:B--2---:R1:W-:Y:S04]  /*15330*/  STS [R10+0x80], R2 ;  /* 0x000080020a007388 */ /* 0x0043e80000000800 */
[----:B------:R2:W-:Y:S04]  /*15340*/  STS [R10+0x480], R3 ;  /* 0x000480030a007388 */ /* 0x0005e80000000800 */
[----:B---3--:R3:W-:Y:S01]  /*15350*/  STS [R18], R4 ;  /* 0x0000000412007388 */ /* 0x0087e20000000800 */
[----:B-1----:R-:W-:-:S02]  /*15360*/  F2FP.PACK_AB R2, R67, R66 ;  /* 0x000000424302723e */ /* 0x002fc400000000ff */
[----:B--2---:R-:W-:-:S03]  /*15370*/  F2FP.PACK_AB R3, R33, R32 ;  /* 0x000000202103723e */ /* 0x004fc600000000ff */
[----:B------:R1:W-:Y:S01]  /*15380*/  STS [R18+0x400], R2 ;  /* 0x0004000212007388 */ /* 0x0003e20000000800 */
[----:B---3--:R-:W-:-:S03]  /*15390*/  F2FP.PACK_AB R4, R55, R54 ;  /* 0x000000363704723e */ /* 0x008fc600000000ff */
[----:B----4-:R2:W-:Y:S04]  /*153a0*/  STS [R6+0x80], R3 ;  /* 0x0000800306007388 */ /* 0x0105e80000000800 */
[----:B------:R3:W-:Y:S01]  /*153b0*/  STS [R6+0x480], R4 ;  /* 0x0004800406007388 */ /* 0x0007e20000000800 */
[----:B-1----:R-:W-:Y:S02]  /*153c0*/  F2FP.PACK_AB R2, R35, R34 ;  /* 0x000000222302723e */ /* 0x002fe400000000ff */
[----:B--2---:R-:W-:-:S03]  /*153d0*/  F2FP.PACK_AB R3, R101, R100 ;  /* 0x000000646503723e */ /* 0x004fc600000000ff */
[----:B------:R1:W-:Y:S01]  /*153e0*/  STS [R17], R2 ;  /* 0x0000000211007388 */ /* 0x0003e20000000800 */
[----:B---3--:R-:W-:-:S03]  /*153f0*/  F2FP.PACK_AB R4, R37, R36 ;  /* 0x000000242504723e */ /* 0x008fc600000000ff */
[----:B------:R2:W-:Y:S04]  /*15400*/  STS [R17+0x400], R3 ;  /* 0x0004000311007388 */ /* 0x0005e80000000800 */
[----:B------:R3:W-:Y:S01]  /*15410*/  STS [R9+0x80], R4 ;  /* 0x0000800409007388 */ /* 0x0007e20000000800 */
        /* <DEDUP_REMOVED lines=8> */
[----:B------:R1:W-:Y:S01]  /*154a0*/  STS [R16+0x80], R2 ;  /* 0x0000800210007388 */ /* 0x0003e20000000800 */
        /* <DEDUP_REMOVED lines=24> */
[----:B------:R-:W-:Y:S02]  /*15630*/  ISETP.NE.U32.AND P0, PT, RZ, c[0x0][0x508], PT ;  /* 0x00014200ff007a0c */ /* 0x000fe40003f05070 */
[----:B-1----:R-:W-:-:S02]  /*15640*/  F2FP.PACK_AB R2, R89, R88 ;  /* 0x000000585902723e */ /* 0x002fc400000000ff */
[----:B------:R-:W-:-:S03]  /*15650*/  F2FP.PACK_AB R3, R87, R86 ;  /* 0x000000565703723e */ /* 0x000fc600000000ff */
[----:B------:R1:W-:Y:S04]  /*15660*/  STS [R9+0x4080], R2 ;  /* 0x0040800209007388 */ /* 0x0003e80000000800 */
[----:B------:R4:W-:Y:S04]  /*15670*/  STS [R9+0x4480], R5 ;  /* 0x0044800509007388 */ /* 0x0009e80000000800 */
[----:B------:R-:W-:Y:S04]  /*15680*/  STS [R8+0x4000], R4 ;  /* 0x0040000408007388 */ /* 0x000fe80000000800 */
[----:B------:R4:W-:Y:S01]  /*15690*/  STS [R8+0x4400], R3 ;  /* 0x0044000308007388 */ /* 0x0009e20000000800 */
[----:B-1----:R-:W-:-:S05]  /*156a0*/  F2FP.PACK_AB R2, R51, R50 ;  /* 0x000000323302723e */ /* 0x002fca00000000ff */
[----:B------:R1:W-:Y:S01]  /*156b0*/  STS [R16+0x4080], R2 ;  /* 0x0040800210007388 */ /* 0x0003e20000000800 */
[----:B----4-:R-:W-:Y:S02]  /*156c0*/  F2FP.PACK_AB R5, R65, R64 ;  /* 0x000000404105723e */ /* 0x010fe400000000ff */
[----:B------:R-:W-:-:S05]  /*156d0*/  F2FP.PACK_AB R3, R71, R70 ;  /* 0x000000464703723e */ /* 0x000fca00000000ff */
[----:B------:R4:W-:Y:S01]  /*156e0*/  STS [R16+0x4480], R3 ;  /* 0x0044800310007388 */ /* 0x0009e20000000800 */
[----:B------:R-:W-:Y:S02]  /*156f0*/  ISETP.NE.AND.EX P2, PT, RZ, c[0x0][0x50c], PT, P0 ;  /* 0x00014300ff007a0c */ /* 0x000fe40003f45300 */
[----:B-1----:R-:W-:-:S05]  /*15700*/  F2FP.PACK_AB R2, R29, R28 ;  /* 0x0000001c1d02723e */ /* 0x002fca00000000ff */
[----:B------:R-:W-:Y:S04]  /*15710*/  STS [R11+0x4000], R2 ;  /* 0x004000020b007388 */ /* 0x000fe80000000800 */
[----:B------:R1:W-:Y:S04]  /*15720*/  STS [R11+0x4400], R5 ;  /* 0x004400050b007388 */ /* 0x0003e80000000800 */
[----:B------:R-:W-:Y:S01]  /*15730*/  BAR.SYNC.DEFER_BLOCKING 0x1, 0x100 ;  /* 0x0044000000007b1d */ /* 0x000fe20000010000 */
[----:B------:R-:W-:-:S04]  /*15740*/  ISETP.NE.U32.AND P3, PT, RZ, c[0x0][0x500], PT ;  /* 0x00014000ff007a0c */ /* 0x000fc80003f65070 */
[----:B------:R-:W-:Y:S02]  /*15750*/  ISETP.NE.AND.EX P3, PT, RZ, c[0x0][0x504], PT, P3 ;  /* 0x00014100ff007a0c */ /* 0x000fe40003f65330 */
[C---:B------:R-:W-:Y:S02]  /*15760*/  @P2 IADD3 R8, P0, R15.reuse, c[0x0][0x508], RZ ;  /* 0x000142000f082a10 */ /* 0x040fe40007f1e0ff */
[----:B------:R-:W-:Y:S01]  /*15770*/  IADD3 R4, P1, R15, c[0x0][0x500], RZ ;  /* 0x000140000f047a10 */ /* 0x000fe20007f3e0ff */
[----:B------:R-:W-:Y:S02]  /*15780*/  IMAD.MOV.U32 R18, RZ, RZ, c[0x0][0x388] ;  /* 0x0000e200ff127624 */ /* 0x000fe400078e00ff */
[----:B----4-:R-:W-:Y:S01]  /*15790*/  IMAD.MOV.U32 R3, RZ, RZ, RZ ;  /* 0x000000ffff037224 */ /* 0x010fe200078e00ff */
[C---:B--2---:R-:W-:Y:S02]  /*157a0*/  @P2 IADD3.X R9, R10.reuse, c[0x0][0x50c], RZ, P0, !PT ;  /* 0x000143000a092a10 */ /* 0x044fe400007fe4ff */
[----:B-1----:R-:W-:-:S03]  /*157b0*/  IADD3.X R5, R10, c[0x0][0x504], RZ, P1, !PT ;  /* 0x000141000a057a10 */ /* 0x002fc60000ffe4ff */
[----:B------:R1:W5:Y:S04]  /*157c0*/  @P2 LDG.E R18, [R8.64] ;  /* 0x0000000808122981 */ /* 0x000368000c1e1900 */
[----:B------:R1:W5:Y:S01]  /*157d0*/  @P3 LDG.E R3, [R4.64] ;  /* 0x0000000804033981 */ /* 0x000362000c1e1900 */
[----:B---3--:R-:W-:-:S04]  /*157e0*/  ISETP.NE.AND P0, PT, R6, RZ, PT ;  /* 0x000000ff0600720c */ /* 0x008fc80003f05270 */
[----:B------:R-:W-:Y:S01]  /*157f0*/  SEL R2, R6, c[0x0][0x3d4], P0 ;  /* 0x0000f50006027a07 */ /* 0x000fe20000000000 */
[----:B------:R-:W-:Y:S05]  /*15800*/  @P2 BRA `(.L_x_464) ;  /* 0x0000004000002947 */ /* 0x000fea0003800000 */
[----:B-1----:R-:W-:Y:S05]  /*15810*/  @!P3 BRA `(.L_x_464) ;  /* 0x000000300000b947 */ /* 0x002fea0003800000 */
[----:B-----5:R1:W2:Y:S04]  /*15820*/  LDG.E R18, [R4.64] ;  /* 0x0000000804127981 */ /* 0x0202a8000c1e1900 */
[----:B-1----:R-:W2:Y:S02]  /*15830*/  LDG.E R4, [R4.64+0x4] ;  /* 0x0000040804047981 */ /* 0x002ea4000c1e1900 */
[----:B--2---:R-:W-:Y:S02]  /*15840*/  IADD3 R18, -R18, R4, RZ ;  /* 0x0000000412127210 */ /* 0x004fe40007ffe1ff */
.L_x_464:
[----:B-1----:R-:W2:Y:S04]  /*15850*/  LDL.LU R8, [R1+0x40] ;  /* 0x0000400001087983 */ /* 0x002ea80000300800 */
[----:B------:R-:W3:Y:S04]  /*15860*/  LDL R6, [R1+0x108] ;  /* 0x0001080001067983 */ /* 0x000ee80000100800 */
[----:B------:R-:W4:Y:S04]  /*15870*/  LDL.LU R4, [R1+0x44] ;  /* 0x0000440001047983 */ /* 0x000f280000300800 */
[----:B------:R-:W3:Y:S04]  /*15880*/  LDL.LU R5, [R1+0x30] ;  /* 0x0000300001057983 */ /* 0x000ee80000300800 */
[----:B------:R-:W3:Y:S04]  /*15890*/  LDL R75, [R1+0x2c] ;  /* 0x00002c00014b7983 */ /* 0x000ee80000100800 */
[----:B------:R-:W3:Y:S04]  /*158a0*/  LDL R19, [R1+0x4c] ;  /* 0x00004c0001137983 */ /* 0x000ee80000100800 */
[----:B------:R-:W3:Y:S01]  /*158b0*/  LDL R83, [R1+0x104] ;  /* 0x0001040001537983 */ /* 0x000ee20000100800 */
[----:B------:R-:W-:Y:S01]  /*158c0*/  IMAD.MOV.U32 R15, RZ, RZ, 0x368 ;  /* 0x00000368ff0f7424 */ /* 0x000fe200078e00ff */
[----:B------:R-:W-:-:S04]  /*158d0*/  ISETP.GT.AND P2, PT, R2, 0x1, PT ;  /* 0x000000010200780c */ /* 0x000fc80003f44270 */
[----:B------:R-:W-:-:S04]  /*158e0*/  SEL R15, R15, 0x328, P2 ;  /* 0x000003280f0f7807 */ /* 0x000fc80001000000 */
[----:B------:R-:W1:Y:S08]  /*158f0*/  LDC.64 R10, c[0x0][R15+0x170] ;  /* 0x00005c000f0a7b82 */ /* 0x000e700000000a00 */
[----:B------:R-:W1:Y:S08]  /*15900*/  LDC.64 R20, c[0x0][R15+0x168] ;  /* 0x00005a000f147b82 */ /* 0x000e700000000a00 */
[----:B------:R1:W1:Y:S08]  /*15910*/  LDC.64 R24, c[0x0][R15+0x178] ;  /* 0x00005e000f187b82 */ /* 0x0002700000000a00 */
[----:B------:R1:W1:Y:S01]  /*15920*/  LDC.64 R22, c[0x0][R15+0x160] ;  /* 0x000058000f167b82 */ /* 0x0002620000000a00 */
[----:B------:R-:W-:Y:S01]  /*15930*/  IMAD.MOV.U32 R2, RZ, RZ, c[0x0][0x4e8] ;  /* 0x00013a00ff027624 */ /* 0x000fe200078e00ff */
[----:B------:R-:W-:-:S04]  /*15940*/  ISETP.NE.U32.AND P0, PT, RZ, c[0x0][0x500], PT ;  /* 0x00014000ff007a0c */ /* 0x000fc80003f05070 */
[----:B------:R-:W-:Y:S02]  /*15950*/  ISETP.NE.AND P3, PT, R2, 0x1, PT ;  /* 0x000000010200780c */ /* 0x000fe40003f65270 */
[----:B------:R-:W-:Y:S01]  /*15960*/  ISETP.NE.AND.EX P0, PT, RZ, c[0x0][0x504], PT, P0 ;  /* 0x00014100ff007a0c */ /* 0x000fe20003f05300 */
[----:B------:R-:W1:Y:S03]  /*15970*/  S2R R98, SR_TID.X ;  /* 0x0000000000627919 */ /* 0x000e660000002100 */
[----:B--2---:R-:W-:Y:S02]  /*15980*/  SEL R2, R8, RZ, !P0 ;  /* 0x000000ff08027207 */ /* 0x004fe40004000000 */
[----:B----4-:R-:W-:-:S03]  /*15990*/  SEL R8, R4, RZ, !P0 ;  /* 0x000000ff04087207 */ /* 0x010fc60004000000 */
[----:B-1----:R-:W-:Y:S01]  /*159a0*/  IMAD R4, R11, R2, RZ ;  /* 0x000000020b047224 */ /* 0x002fe200078e02ff */
[----:B---3--:R-:W-:Y:S01]  /*159b0*/  LOP3.LUT R5, R5, 0xffff, RZ, 0xc0, !PT ;  /* 0x0000ffff05057812 */ /* 0x008fe200078ec0ff */
[----:B------:R-:W-:Y:S02]  /*159c0*/  IMAD R6, R75, 0x80, R6 ;  /* 0x000000804b067824 */ /* 0x000fe400078e0206 */
[----:B------:R-:W-:Y:S02]  /*159d0*/  IMAD R17, R10, R8, R4 ;  /* 0x000000080a117224 */ /* 0x000fe400078e0204 */
[----:B------:R-:W-:-:S04]  /*159e0*/  @P3 IMAD.HI.U32 R16, R6, c[0x0][0x4ec], RZ ;  /* 0x00013b0006103a27 */ /* 0x000fc800078e00ff */
[----:B------:R-:W-:-:S04]  /*159f0*/  IMAD.WIDE.U32 R8, R10, R2, RZ ;  /* 0x000000020a087225 */ /* 0x000fc800078e00ff */
[----:B------:R-:W-:-:S04]  /*15a00*/  IMAD.WIDE.U32 R10, R20, R5, RZ ;  /* 0x00000005140a7225 */ /* 0x000fc800078e00ff */
[----:B------:R-:W-:Y:S01]  /*15a10*/  IMAD.MOV.U32 R4, RZ, RZ, R6 ;  /* 0x000000ffff047224 */ /* 0x000fe200078e0006 */
[----:B------:R-:W-:Y:S01]  /*15a20*/  @P3 SHF.R.U32.HI R4, RZ, c[0x0][0x4f0], R16 ;  /* 0x00013c00ff043a19 */ /* 0x000fe20000011610 */
[----:B------:R-:W-:Y:S01]  /*15a30*/  IMAD R15, R21, R5, RZ ;  /* 0x00000005150f7224 */ /* 0x000fe200078e02ff */
[----:B------:R-:W-:Y:S01]  /*15a40*/  SEL R16, R19, RZ, P2 ;  /* 0x000000ff13107207 */ /* 0x000fe20001000000 */
[----:B------:R-:W-:Y:S01]  /*15a50*/  IMAD.IADD R19, R9, 0x1, R17 ;  /* 0x0000000109137824 */ /* 0x000fe200078e0211 */
[----:B-----5:R-:W-:Y:S01]  /*15a60*/  IADD3 R20, P1, P0, R8, R10, R3 ;  /* 0x0000000a08147210 */ /* 0x020fe2000783e003 */
[----:B------:R-:W-:Y:S01]  /*15a70*/  IMAD.IADD R8, R11, 0x1, R15 ;  /* 0x000000010b087824 */ /* 0x000fe200078e020f */
[----:B------:R-:W-:Y:S01]  /*15a80*/  SHF.R.S32.HI R15, RZ, 0x1f, R3 ;  /* 0x0000001fff0f7819 */ /* 0x000fe20000011403 */
[----:B------:R-:W-:Y:S02]  /*15a90*/  IMAD R17, R25, R16, RZ ;  /* 0x0000001019117224 */ /* 0x000fe400078e02ff */
[----:B------:R-:W-:-:S02]  /*15aa0*/  IMAD.MOV R9, RZ, RZ, -R4 ;  /* 0x000000ffff097224 */ /* 0x000fc400078e0a04 */
        /* <DEDUP_REMOVED lines=14> */
[----:B------:R-:W-:Y:S01]  /*15b90*/  SHF.R.S32.HI R21, RZ, 0x1f, R98 ;  /* 0x0000001fff157819 */ /* 0x000fe20000011462 */
[----:B------:R-:W-:Y:S01]  /*15ba0*/  IMAD.IADD R4, R9, 0x1, R4 ;  /* 0x0000000109047824 */ /* 0x000fe200078e0204 */
[C---:B------:R-:W-:Y:S02]  /*15bb0*/  LEA R10, P0, R8.reuse, R10, 0x2 ;  /* 0x0000000a080a7211 */ /* 0x040fe400078010ff */
[----:B------:R-:W-:Y:S02]  /*15bc0*/  SEL R11, R11, c[0x0][0x454], P2 ;  /* 0x000115000b0b7a07 */ /* 0x000fe40001000000 */
[----:B------:R-:W-:Y:S02]  /*15bd0*/  LEA.HI R21, R21, R98, RZ, 0x5 ;  /* 0x0000006215157211 */ /* 0x000fe400078f28ff */
[----:B------:R-:W-:Y:S02]  /*15be0*/  LEA.HI.X R8, R8, R11, R4, 0x2, P0 ;  /* 0x0000000b08087211 */ /* 0x000fe400000f1404 */
[----:B------:R-:W-:Y:S01]  /*15bf0*/  LOP3.LUT R21, R21, 0xffffffe0, RZ, 0xc0, !PT ;  /* 0xffffffe015157812 */ /* 0x000fe200078ec0ff */
[----:B------:R-:W-:Y:S04]  /*15c00*/  SHFL.IDX PT, R16, R10, RZ, 0x1c1f ;  /* 0x001c1fff0a107589 */ /* 0x000fe800000e0000 */
[----:B------:R-:W1:Y:S01]  /*15c10*/  SHFL.IDX PT, R17, R8, RZ, 0x1c1f ;  /* 0x001c1fff08117589 */ /* 0x000e6200000e0000 */
[----:B------:R-:W-:-:S03]  /*15c20*/  IMAD.IADD R21, R98, 0x1, -R21 ;  /* 0x0000000162157824 */ /* 0x000fc600078e0a15 */
[----:B------:R-:W-:Y:S01]  /*15c30*/  SHFL.IDX PT, R10, R10, 0x1, 0x1c1f ;  /* 0x003c1f000a0a7f89 */ /* 0x000fe200000e0000 */
[----:B------:R-:W-:-:S03]  /*15c40*/  IMAD R4, R18, c[0x0][0x4e8], RZ ;  /* 0x00013a0012047a24 */ /* 0x000fc600078e02ff */
[----:B------:R2:W3:Y:S01]  /*15c50*/  SHFL.IDX PT, R11, R8, 0x1, 0x1c1f ;  /* 0x003c1f00080b7f89 */ /* 0x0004e200000e0000 */
[----:B------:R-:W-:Y:S01]  /*15c60*/  LOP3.LUT P0, RZ, R21, 0x3, RZ, 0xc0, !PT ;  /* 0x0000000315ff7812 */ /* 0x000fe2000780c0ff */
[----:B--2---:R-:W-:-:S05]  /*15c70*/  IMAD R8, R75, 0x80, R83 ;  /* 0x000000804b087824 */ /* 0x004fca00078e0253 */
[C---:B------:R-:W-:Y:S02]  /*15c80*/  IADD3 R9, R8.reuse, 0x8, RZ ;  /* 0x0000000808097810 */ /* 0x040fe40007ffe0ff */
[-C--:B------:R-:W-:Y:S02]  /*15c90*/  ISETP.GE.OR P1, PT, R8, R4.reuse, P0 ;  /* 0x000000040800720c */ /* 0x080fe40000726670 */
[----:B------:R-:W-:-:S11]  /*15ca0*/  ISETP.GE.OR P0, PT, R9, R4, P0 ;  /* 0x000000040900720c */ /* 0x000fd60000706670 */
[----:B-1----:R1:W-:Y:S01]  /*15cb0*/  @!P1 ST.E [R16.64], R27 ;  /* 0x0000001b10009985 */ /* 0x0023e2000c101908 */
[----:B------:R-:W-:-:S03]  /*15cc0*/  ISETP.GE.AND P1, PT, R9, R4, PT ;  /* 0x000000040900720c */ /* 0x000fc60003f26270 */
[----:B---3--:R1:W-:Y:S01]  /*15cd0*/  @!P0 ST.E [R10.64], R26 ;  /* 0x0000001a0a008985 */ /* 0x0083e2000c101908 */
[----:B------:R-:W-:Y:S02]  /*15ce0*/  ISETP.GE.AND P0, PT, R8, R4, PT ;  /* 0x000000040800720c */ /* 0x000fe40003f06270 */
[----:B------:R-:W-:Y:S01]  /*15cf0*/  P2R R18, PR, RZ, 0x2 ;  /* 0x00000002ff127803 */ /* 0x000fe20000000000 */
[----:B------:R-:W-:Y:S05]  /*15d00*/  @P2 BRA `(.L_x_465) ;  /* 0x0000067000002947 */ /* 0x000fea0003800000 */
[----:B------:R-:W-:Y:S01]  /*15d10*/  IMAD R15, R15, c[0x0][0x3a0], RZ ;  /* 0x0000e8000f0f7a24 */ /* 0x000fe200078e02ff */
[----:B------:R-:W-:Y:S01]  /*15d20*/  LEA R6, R75, R0, 0x7 ;  /* 0x000000004b067211 */ /* 0x000fe200078e38ff */
[C---:B------:R-:W-:Y:S01]  /*15d30*/  IMAD.WIDE.U32 R8, R3.reuse, c[0x0][0x3a0], RZ ;  /* 0x0000e80003087a25 */ /* 0x040fe200078e00ff */
[----:B-1----:R-:W-:Y:S01]  /*15d40*/  SHF.R.S32.HI R10, RZ, 0x1f, R2 ;  /* 0x0000001fff0a7819 */ /* 0x002fe20000011402 */
[----:B------:R1:W2:Y:S02]  /*15d50*/  LDS.128 R20, [R213+0x80] ;  /* 0x00008000d5147984 */ /* 0x0002a40000000c00 */
[----:B------:R-:W-:-:S02]  /*15d60*/  IMAD R3, R3, c[0x0][0x3a4], R15 ;  /* 0x0000e90003037a24 */ /* 0x000fc400078e020f */
[----:B------:R-:W-:Y:S01]  /*15d70*/  @P3 IMAD.HI.U32 R11, R6, c[0x0][0x4ec], RZ ;  /* 0x00013b00060b3a27 */ /* 0x000fe200078e00ff */
[----:B------:R1:W3:Y:S02]  /*15d80*/  LDS.128 R28, [R213+0x1080] ;  /* 0x00108000d51c7984 */ /* 0x0002e40000000c00 */
[----:B------:R-:W-:Y:S01]  /*15d90*/  IADD3 R9, R9, R3, RZ ;  /* 0x0000000309097210 */ /* 0x000fe20007ffe0ff */
[----:B------:R-:W-:Y:S01]  /*15da0*/  IMAD R10, R10, c[0x0][0x3f0], RZ ;  /* 0x0000fc000a0a7a24 */ /* 0x000fe200078e02ff */
[----:B------:R1:W4:Y:S01]  /*15db0*/  LDS.128 R36, [R213+0x2080] ;  /* 0x00208000d5247984 */ /* 0x0003220000000c00 */
[----:B------:R-:W-:Y:S02]  /*15dc0*/  MOV R3, R6 ;  /* 0x0000000600037202 */ /* 0x000fe40000000f00 */
[----:B------:R-:W-:Y:S01]  /*15dd0*/  IMAD.WIDE.U32 R8, R5, c[0x0][0x3e8], R8 ;  /* 0x0000fa0005087a25 */ /* 0x000fe200078e0008 */
[----:B------:R1:W1:Y:S01]  /*15de0*/  LDS.128 R44, [R213+0x3080] ;  /* 0x00308000d52c7984 */ /* 0x0002620000000c00 */
[----:B------:R-:W-:-:S02]  /*15df0*/  @P3 SHF.R.U32.HI R3, RZ, c[0x0][0x4f0], R11 ;  /* 0x00013c00ff033a19 */ /* 0x000fc4000001160b */
[----:B------:R-:W-:Y:S01]  /*15e00*/  IMAD R9, R5, c[0x0][0x3ec], R9 ;  /* 0x0000fb0005097a24 */ /* 0x000fe200078e0209 */
[----:B------:R1:W1:Y:S01]  /*15e10*/  LDS.128 R16, [R213+0x4080] ;  /* 0x00408000d5107984 */ /* 0x0002620000000c00 */
[C---:B------:R-:W-:Y:S01]  /*15e20*/  IMAD R10, R2.reuse, c[0x0][0x3f4], R10 ;  /* 0x0000fd00020a7a24 */ /* 0x040fe200078e020a */
[----:B------:R-:W-:Y:S01]  /*15e30*/  SHF.R.S32.HI R5, RZ, 0x1f, R3 ;  /* 0x0000001fff057819 */ /* 0x000fe20000011403 */
[----:B------:R-:W-:Y:S01]  /*15e40*/  IMAD.WIDE.U32 R8, R2, c[0x0][0x3f0], R8 ;  /* 0x0000fc0002087a25 */ /* 0x000fe200078e0008 */
[----:B------:R1:W1:Y:S01]  /*15e50*/  LDS.128 R24, [R213+0x5080] ;  /* 0x00508000d5187984 */ /* 0x0002620000000c00 */
[----:B------:R-:W-:-:S03]  /*15e60*/  IADD3 R2, -R3, RZ, RZ ;  /* 0x000000ff03027210 */ /* 0x000fc60007ffe1ff */
[----:B------:R1:W1:Y:S01]  /*15e70*/  LDS.128 R32, [R213+0x6080] ;  /* 0x00608000d5207984 */ /* 0x0002620000000c00 */
[----:B------:R-:W-:Y:S01]  /*15e80*/  IADD3 R9, R9, R10, RZ ;  /* 0x0000000a09097210 */ /* 0x000fe20007ffe0ff */
[----:B------:R-:W-:Y:S02]  /*15e90*/  IMAD R10, R5, c[0x0][0x3e0], RZ ;  /* 0x0000f800050a7a24 */ /* 0x000fe400078e02ff */
[----:B------:R1:W1:Y:S01]  /*15ea0*/  LDS.128 R40, [R213+0x7080] ;  /* 0x00708000d5287984 */ /* 0x0002620000000c00 */
        /* <DEDUP_REMOVED lines=9> */
[----:B------:R-:W-:Y:S02]  /*15f40*/  IADD3 R3, R3, R5, RZ ;  /* 0x0000000503037210 */ /* 0x000fe40007ffe0ff */
[----:B------:R-:W-:Y:S02]  /*15f50*/  LEA R5, R75, R81, 0x7 ;  /* 0x000000514b057211 */ /* 0x000fe400078e38ff */
[----:B------:R-:W-:Y:S01]  /*15f60*/  LEA.HI.X R6, R2, c[0x0][0x384], R3, 0x1, P0 ;  /* 0x0000e10002067a11 */ /* 0x000fe200000f0c03 */
[----:B------:R-:W-:Y:S05]  /*15f70*/  BRA.DIV ~URZ, `(.L_x_466) ;  /* 0x00003b327f007947 */ /* 0x000fea000b800000 */
[----:B--234-:R2:W3:Y:S02]  /*15f80*/  SHFL.IDX PT, R11, R6, RZ, 0x181f ;  /* 0x00181fff060b7589 */ /* 0x01c4e400000e0000 */
.L_x_542:
[----:B------:R-:W-:Y:S05]  /*15f90*/  BRA.DIV ~URZ, `(.L_x_467) ;  /* 0x00003b827f007947 */ /* 0x000fea000b800000 */
[----:B------:R4:W2:Y:S02]  /*15fa0*/  SHFL.IDX PT, R2, R10, RZ, 0x181f ;  /* 0x00181fff0a027589 */ /* 0x0008a400000e0000 */
.L_x_543:
[----:B------:R-:W-:Y:S01]  /*15fb0*/  ISETP.GE.AND P0, PT, R5, R4, PT ;  /* 0x000000040500720c */ /* 0x000fe20003f06270 */
[----:B------:R-:W-:-:S12]  /*15fc0*/  BSSY B0, `(.L_x_468) ;  /* 0x000000a000007945 */ /* 0x000fd80003800000 */
[----:B------:R-:W-:Y:S05]  /*15fd0*/  @P0 BRA `(.L_x_469) ;  /* 0x0000008000000947 */ /* 0x000fea0003800000 */
[----:B------:R-:W-:Y:S02]  /*15fe0*/  ISETP.GE.AND P1, PT, R76, c[0x0][0x3c8], PT ;  /* 0x0000f2004c007a0c */ /* 0x000fe40003f26270 */
[----:B------:R-:W-:-:S11]  /*15ff0*/  ISETP.GE.AND P0, PT, R212, c[0x0][0x3c8], PT ;  /* 0x0000f200d4007a0c */ /* 0x000fd60003f06270 */
[-C--:B--2---:R-:W-:Y:S02]  /*16000*/  @!P1 LEA R8, P3, R76, R2.reuse, 0x1 ;  /* 0x000000024c089211 */ /* 0x084fe400078608ff */
[----:B------:R-:W-:Y:S02]  /*16010*/  @!P0 LEA R2, P2, R212, R2, 0x1 ;  /* 0x00000002d4028211 */ /* 0x000fe400078408ff */
[-C--:B---3--:R-:W-:Y:S02]  /*16020*/  @!P1 LEA.HI.X R9, R76, R11.reuse, R77, 0x1, P3 ;  /* 0x0000000b4c099211 */ /* 0x088fe400018f0c4d */
[----:B------:R-:W-:-:S03]  /*16030*/  @!P0 LEA.HI.X R3, R212, R11, R231, 0x1, P2 ;  /* 0x0000000bd4038211 */ /* 0x000fc600010f0ce7 */
[----:B------:R2:W-:Y:S04]  /*16040*/  @!P1 ST.E.128 [R8.64], R20 ;  /* 0x0000001408009985 */ /* 0x0005e8000c101d08 */
[----:B-1----:R2:W-:Y:S02]  /*16050*/  @!P0 ST.E.128 [R2.64], R16 ;  /* 0x0000001002008985 */ /* 0x0025e4000c101d08 */
.L_x_469:
[----:B------:R-:W-:Y:S05]  /*16060*/  BSYNC B0 ;  /* 0x0000000000007941 */ /* 0x000fea0003800000 */
.L_x_468:
[----:B------:R-:W-:Y:S05]  /*16070*/  BRA.DIV ~URZ, `(.L_x_470) ;  /* 0x00003b127f007947 */ /* 0x000fea000b800000 */
[----:B---3--:R3:W4:Y:S04]  /*16080*/  SHFL.IDX PT, R11, R6, 0x1, 0x181f ;  /* 0x00381f00060b7f89 */ /* 0x00872800000e0000 */
[----:B--2---:R3:W2:Y:S02]  /*16090*/  SHFL.IDX PT, R2, R10, 0x1, 0x181f ;  /* 0x00381f000a027f89 */ /* 0x0046a400000e0000 */
.L_x_544:
[----:B------:R-:W-:Y:S01]  /*160a0*/  IADD3 R3, R5, 0x20, RZ ;  /* 0x0000002005037810 */ /* 0x000fe20007ffe0ff */
[----:B------:R-:W-:Y:S03]  /*160b0*/  BSSY B0, `(.L_x_471) ;  /* 0x000000b000007945 */ /* 0x000fe60003800000 */
[----:B------:R-:W-:-:S13]  /*160c0*/  ISETP.GE.AND P0, PT, R3, R4, PT ;  /* 0x000000040300720c */ /* 0x000fda0003f06270 */
[----:B------:R-:W-:Y:S05]  /*160d0*/  @P0 BRA `(.L_x_472) ;  /* 0x0000008000000947 */ /* 0x000fea0003800000 */
[----:B------:R-:W-:Y:S02]  /*160e0*/  ISETP.GE.AND P1, PT, R76, c[0x0][0x3c8], PT ;  /* 0x0000f2004c007a0c */ /* 0x000fe40003f26270 */
[----:B------:R-:W-:-:S11]  /*160f0*/  ISETP.GE.AND P0, PT, R212, c[0x0][0x3c8], PT ;  /* 0x0000f200d4007a0c */ /* 0x000fd60003f06270 */
[-C--:B--2---:R-:W-:Y:S02]  /*16100*/  @!P1 LEA R8, P3, R76, R2.reuse, 0x1 ;  /* 0x000000024c089211 */ /* 0x084fe400078608ff */
[----:B------:R-:W-:Y:S02]  /*16110*/  @!P0 LEA R2, P2, R212, R2, 0x1 ;  /* 0x00000002d4028211 */ /* 0x000fe400078408ff */
[-C--:B----4-:R-:W-:Y:S02]  /*16120*/  @!P1 LEA.HI.X R9, R76, R11.reuse, R77, 0x1, P3 ;  /* 0x0000000b4c099211 */ /* 0x090fe400018f0c4d */
[----:B------:R-:W-:-:S03]  /*16130*/  @!P0 LEA.HI.X R3, R212, R11, R231, 0x1, P2 ;  /* 0x0000000bd4038211 */ /* 0x000fc600010f0ce7 */
[----:B------:R2:W-:Y:S04]  /*16140*/  @!P1 ST.E.128 [R8.64], R28 ;  /* 0x0000001c08009985 */ /* 0x0005e8000c101d08 */
[----:B-1----:R2:W-:Y:S02]  /*16150*/  @!P0 ST.E.128 [R2.64], R24 ;  /* 0x0000001802008985 */ /* 0x0025e4000c101d08 */
.L_x_472:
[----:B------:R-:W-:Y:S05]  /*16160*/  BSYNC B0 ;  /* 0x0000000000007941 */ /* 0x000fea0003800000 */
.L_x_471:
[----:B------:R-:W-:Y:S05]  /*16170*/  BRA.DIV ~URZ, `(.L_x_473) ;  /* 0x00003ae27f007947 */ /* 0x000fea000b800000 */
[----:B----4-:R4:W3:Y:S02]  /*16180*/  SHFL.IDX PT, R11, R6, 0x2, 0x181f ;  /* 0x00581f00060b7f89 */ /* 0x0108e400000e0000 */
.L_x_545:
[----:B------:R-:W-:Y:S05]  /*16190*/  BRA.DIV ~URZ, `(.L_x_474) ;  /* 0x00003b327f007947 */ /* 0x000fea000b800000 */
[----:B--2---:R2:W4:Y:S02]  /*161a0*/  SHFL.IDX PT, R2, R10, 0x2, 0x181f ;  /* 0x00581f000a027f89 */ /* 0x00452400000e0000 */
.L_x_546:
[----:B------:R-:W-:Y:S01]  /*161b0*/  IADD3 R3, R5, 0x40, RZ ;  /* 0x0000004005037810 */ /* 0x000fe20007ffe0ff */
[----:B------:R-:W-:Y:S03]  /*161c0*/  BSSY B0, `(.L_x_475) ;  /* 0x000000b000007945 */ /* 0x000fe60003800000 */
[----:B------:R-:W-:-:S13]  /*161d0*/  ISETP.GE.AND P0, PT, R3, R4, PT ;  /* 0x000000040300720c */ /* 0x000fda0003f06270 */
[----:B------:R-:W-:Y:S05]  /*161e0*/  @P0 BRA `(.L_x_476) ;  /* 0x0000008000000947 */ /* 0x000fea0003800000 */
[----:B------:R-:W-:Y:S02]  /*161f0*/  ISETP.GE.AND P1, PT, R76, c[0x0][0x3c8], PT ;  /* 0x0000f2004c007a0c */ /* 0x000fe40003f26270 */
[----:B------:R-:W-:-:S11]  /*16200*/  ISETP.GE.AND P0, PT, R212, c[0x0][0x3c8], PT ;  /* 0x0000f200d4007a0c */ /* 0x000fd60003f06270 */
[-C--:B----4-:R-:W-:Y:S02]  /*16210*/  @!P1 LEA R8, P3, R76, R2.reuse, 0x1 ;  /* 0x000000024c089211 */ /* 0x090fe400078608ff */
[----:B------:R-:W-:Y:S02]  /*16220*/  @!P0 LEA R2, P2, R212, R2, 0x1 ;  /* 0x00000002d4028211 */ /* 0x000fe400078408ff */
[-C--:B---3--:R-:W-:Y:S02]  /*16230*/  @!P1 LEA.HI.X R9, R76, R11.reuse, R77, 0x1, P3 ;  /* 0x0000000b4c099211 */ /* 0x088fe400018f0c4d */
[----:B------:R-:W-:-:S03]  /*16240*/  @!P0 LEA.HI.X R3, R212, R11, R231, 0x1, P2 ;  /* 0x0000000bd4038211 */ /* 0x000fc600010f0ce7 */
[----:B------:R3:W-:Y:S04]  /*16250*/  @!P1 ST.E.128 [R8.64], R36 ;  /* 0x0000002408009985 */ /* 0x0007e8000c101d08 */
[----:B-1----:R3:W-:Y:S02]  /*16260*/  @!P0 ST.E.128 [R2.64], R32 ;  /* 0x0000002002008985 */ /* 0x0027e4000c101d08 */
.L_x_476:
[----:B------:R-:W-:Y:S05]  /*16270*/  BSYNC B0 ;  /* 0x0000000000007941 */ /* 0x000fea0003800000 */
.L_x_475:
[----:B------:R-:W-:Y:S05]  /*16280*/  BRA.DIV ~URZ, `(.L_x_477) ;  /* 0x00003ab27f007947 */ /* 0x000fea000b800000 */
[----:B---3--:R3:W2:Y:S04]  /*16290*/  SHFL.IDX PT, R8, R6, 0x3, 0x181f ;  /* 0x00781f0006087f89 */ /* 0x0086a800000e0000 */
[----:B----4-:R3:W4:Y:S02]  /*162a0*/  SHFL.IDX PT, R6, R10, 0x3, 0x181f ;  /* 0x00781f000a067f89 */ /* 0x01072400000e0000 */
.L_x_547:
[----:B------:R-:W-:-:S04]  /*162b0*/  IADD3 R2, R5, 0x60, RZ ;  /* 0x0000006005027810 */ /* 0x000fc80007ffe0ff */
[----:B------:R-:W-:-:S13]  /*162c0*/  ISETP.GE.AND P0, PT, R2, R4, PT ;  /* 0x000000040200720c */ /* 0x000fda0003f06270 */
[----:B------:R-:W-:Y:S05]  /*162d0*/  @P0 BRA `(.L_x_478) ;  /* 0x00001b1000000947 */ /* 0x000fea0003800000 */
[----:B------:R-:W-:-:S13]  /*162e0*/  ISETP.GE.AND P0, PT, R76, c[0x0][0x3c8], PT ;  /* 0x0000f2004c007a0c */ /* 0x000fda0003f06270 */
[----:B----4-:R-:W-:-:S04]  /*162f0*/  @!P0 LEA R2, P1, R76, R6, 0x1 ;  /* 0x000000064c028211 */ /* 0x010fc800078208ff */
[----:B--2---:R-:W-:-:S05]  /*16300*/  @!P0 LEA.HI.X R3, R76, R8, R77, 0x1, P1 ;  /* 0x000000084c038211 */ /* 0x004fca00008f0c4d */
[----:B-1----:R1:W-:Y:S01]  /*16310*/  @!P0 ST.E.128 [R2.64], R44 ;  /* 0x0000002c02008985 */ /* 0x0023e2000c101d08 */
[----:B------:R-:W-:-:S13]  /*16320*/  ISETP.GE.AND P0, PT, R212, c[0x0][0x3c8], PT ;  /* 0x0000f200d4007a0c */ /* 0x000fda0003f06270 */
[----:B------:R-:W-:Y:S05]  /*16330*/  @P0 BRA `(.L_x_478) ;  /* 0x00001ab000000947 */ /* 0x000fea0003800000 */
[----:B-1----:R-:W-:-:S04]  /*16340*/  LEA R2, P0, R212, R6, 0x1 ;  /* 0x00000006d4027211 */ /* 0x002fc800078008ff */
[----:B------:R-:W-:-:S05]  /*16350*/  LEA.HI.X R3, R212, R8, R231, 0x1, P0 ;  /* 0x00000008d4037211 */ /* 0x000fca00000f0ce7 */
[----:B------:R1:W-:Y:S01]  /*16360*/  ST.E.128 [R2.64], R40 ;  /* 0x0000002802007985 */ /* 0x0003e2000c101d08 */
[----:B------:R-:W-:Y:S05]  /*16370*/  BRA `(.L_x_478) ;  /* 0x00001a7000007947 */ /* 0x000fea0003800000 */
.L_x_465:
[----:B-1----:R-:W2:Y:S01]  /*16380*/  LDL.LU R10, [R1+0x4c] ;  /* 0x00004c00010a7983 */ /* 0x002ea20000300800 */
[----:B------:R-:W-:Y:S02]  /*16390*/  IMAD R15, R15, c[0x0][0x408], RZ ;  /* 0x000102000f0f7a24 */ /* 0x000fe400078e02ff */
[----:B------:R-:W-:-:S04]  /*163a0*/  IMAD.WIDE.U32 R8, R3, c[0x0][0x408], RZ ;  /* 0x0001020003087a25 */ /* 0x000fc800078e00ff */
[----:B------:R-:W-:-:S05]  /*163b0*/  IMAD R3, R3, c[0x0][0x40c], R15 ;  /* 0x0001030003037a24 */ /* 0x000fca00078e020f */
[----:B------:R-:W-:Y:S02]  /*163c0*/  IADD3 R9, R9, R3, RZ ;  /* 0x0000000309097210 */ /* 0x000fe40007ffe0ff */
[----:B------:R-:W-:-:S03]  /*163d0*/  SHF.R.S32.HI R3, RZ, 0x1f, R2 ;  /* 0x0000001fff037819 */ /* 0x000fc60000011402 */
[----:B------:R-:W-:-:S04]  /*163e0*/  IMAD.WIDE.U32 R8, R5, c[0x0][0x438], R8 ;  /* 0x00010e0005087a25 */ /* 0x000fc800078e0008 */
[----:B------:R-:W-:Y:S01]  /*163f0*/  IMAD R3, R3, c[0x0][0x440], RZ ;  /* 0x0001100003037a24 */ /* 0x000fe200078e02ff */
[----:B------:R-:W-:Y:S01]  /*16400*/  MOV R4, R8 ;  /* 0x0000000800047202 */ /* 0x000fe20000000f00 */
[----:B------:R-:W-:Y:S02]  /*16410*/  IMAD R5, R5, c[0x0][0x43c], R9 ;  /* 0x00010f0005057a24 */ /* 0x000fe400078e0209 */
[----:B------:R-:W-:-:S04]  /*16420*/  @P3 IMAD.HI.U32 R9, R6, c[0x0][0x4ec], RZ ;  /* 0x00013b0006093a27 */ /* 0x000fc800078e00ff */
[C---:B------:R-:W-:Y:S02]  /*16430*/  IMAD R3, R2.reuse, c[0x0][0x444], R3 ;  /* 0x0001110002037a24 */ /* 0x040fe400078e0203 */
[----:B------:R-:W-:Y:S01]  /*16440*/  IMAD.WIDE.U32 R4, R2, c[0x0][0x440], R4 ;  /* 0x0001100002047a25 */ /* 0x000fe200078e0004 */
[----:B------:R-:W-:Y:S02]  /*16450*/  MOV R2, R6 ;  /* 0x0000000600027202 */ /* 0x000fe40000000f00 */
[----:B------:R-:W-:Y:S02]  /*16460*/  @P3 SHF.R.U32.HI R2, RZ, c[0x0][0x4f0], R9 ;  /* 0x00013c00ff023a19 */ /* 0x000fe40000011609 */
        /* <DEDUP_REMOVED lines=19> */
.L_x_548:
[----:B------:R-:W-:Y:S05]  /*165a0*/  BRA.DIV ~URZ, `(.L_x_480) ;  /* 0x000038d27f007947 */ /* 0x000fea000b800000 */
[----:B------:R3:W4:Y:S02]  /*165b0*/  SHFL.IDX PT, R2, R5, RZ, 0x1c1f ;  /* 0x001c1fff05027589 */ /* 0x00072400000e0000 */
.L_x_549:
        /* <DEDUP_REMOVED lines=22> */
[----:B------:R-:W-:-:S04]  /*16720*/  @!P1 IMAD.MOV.U32 R3, RZ, RZ, R4 ;  /* 0x000000ffff039224 */ /* 0x000fc800078e0004 */
[----:B------:R-:W-:Y:S01]  /*16730*/  @!P1 IMAD.WIDE R10, R10, 0x4, R2 ;  /* 0x000000040a0a9825 */ /* 0x000fe200078e0202 */
[----:B--2---:R-:W-:Y:S01]  /*16740*/  ISETP.GE.AND P4, PT, R15, c[0x0][0x3c8], PT ;  /* 0x0000f2000f007a0c */ /* 0x004fe20003f86270 */
[----:B------:R-:W2:Y:S04]  /*16750*/  LDL R3, [R1+0x58] ;  /* 0x0000580001037983 */ /* 0x000ea80000100800 */
[----:B------:R3:W-:Y:S01]  /*16760*/  @!P1 ST.E.64 [R10.64], R52 ;  /* 0x000000340a009985 */ /* 0x0007e2000c101b08 */
[----:B------:R-:W-:-:S04]  /*16770*/  @!P0 LEA R8, P2, R25, R2, 0x2 ;  /* 0x0000000219088211 */ /* 0x000fc800078410ff */
[----:B------:R-:W-:Y:S02]  /*16780*/  @!P0 LEA.HI.X R9, R25, R4, R26, 0x2, P2 ;  /* 0x0000000419098211 */ /* 0x000fe400010f141a */
[----:B------:R-:W4:Y:S01]  /*16790*/  LDL R25, [R1+0x60] ;  /* 0x0000600001197983 */ /* 0x000f220000100800 */
[----:B------:R-:W-:-:S03]  /*167a0*/  ISETP.GE.AND P2, PT, R22, c[0x0][0x3c8], PT ;  /* 0x0000f20016007a0c */ /* 0x000fc60003f46270 */
[----:B------:R5:W-:Y:S01]  /*167b0*/  @!P0 ST.E.64 [R8.64], R30 ;  /* 0x0000001e08008985 */ /* 0x000be2000c101b08 */
[----:B---3--:R-:W-:-:S03]  /*167c0*/  @!P3 LEA R10, P5, R17, R2, 0x2 ;  /* 0x00000002110ab211 */ /* 0x008fc600078a10ff */
[----:B------:R-:W3:Y:S01]  /*167d0*/  LDL R52, [R1+0xcc] ;  /* 0x0000cc0001347983 */ /* 0x000ee20000100800 */
[----:B------:R-:W-:-:S03]  /*167e0*/  @!P3 LEA.HI.X R11, R17, R4, R23, 0x2, P5 ;  /* 0x00000004110bb211 */ /* 0x000fc600028f1417 */
[----:B------:R-:W2:Y:S04]  /*167f0*/  LDL R26, [R1+0xc0] ;  /* 0x0000c000011a7983 */ /* 0x000ea80000100800 */
[----:B------:R-:W2:Y:S01]  /*16800*/  LDL R17, [R1+0xd0] ;  /* 0x0000d00001117983 */ /* 0x000ea20000100800 */
[----:B-----5:R-:W-:-:S03]  /*16810*/  @!P4 LEA R8, P0, R15, R2, 0x2 ;  /* 0x000000020f08c211 */ /* 0x020fc600078010ff */
[----:B------:R-:W5:Y:S01]  /*16820*/  LDL R31, [R1+0xc8] ;  /* 0x0000c800011f7983 */ /* 0x000f620000100800 */
[----:B------:R-:W-:Y:S02]  /*16830*/  ISETP.GE.AND P1, PT, R19, c[0x0][0x3c8], PT ;  /* 0x0000f20013007a0c */ /* 0x000fe40003f26270 */
[----:B------:R-:W-:Y:S01]  /*16840*/  @!P4 LEA.HI.X R9, R15, R4, R20, 0x2, P0 ;  /* 0x000000040f09c211 */ /* 0x000fe200000f1414 */
[----:B------:R-:W5:Y:S04]  /*16850*/  LDL R23, [R1+0x5c] ;  /* 0x00005c0001177983 */ /* 0x000f680000100800 */
[----:B------:R-:W5:Y:S04]  /*16860*/  LDL R30, [R1+0xc4] ;  /* 0x0000c400011e7983 */ /* 0x000f680000100800 */
[----:B------:R-:W5:Y:S04]  /*16870*/  LDL R20, [R1+0x54] ;  /* 0x0000540001147983 */ /* 0x000f680000100800 */
[----:B------:R-:W5:Y:S04]  /*16880*/  LDL R15, [R1+0x50] ;  /* 0x00005000010f7983 */ /* 0x000f680000100800 */
[----:B------:R1:W-:Y:S04]  /*16890*/  @!P3 ST.E.64 [R10.64], R32 ;  /* 0x000000200a00b985 */ /* 0x0003e8000c101b08 */
[----:B------:R1:W-:Y:S02]  /*168a0*/  @!P4 ST.E.64 [R8.64], R34 ;  /* 0x000000220800c985 */ /* 0x0003e4000c101b08 */
[----:B-1----:R-:W-:-:S02]  /*168b0*/  @!P2 LEA R10, P5, R22, R2, 0x2 ;  /* 0x00000002160aa211 */ /* 0x002fc400078a10ff */
[C---:B------:R-:W-:Y:S02]  /*168c0*/  @!P1 LEA R8, P0, R19.reuse, R2, 0x2 ;  /* 0x0000000213089211 */ /* 0x040fe400078010ff */
[-C--:B------:R-:W-:Y:S02]  /*168d0*/  @!P2 LEA.HI.X R11, R22, R4.reuse, R24, 0x2, P5 ;  /* 0x00000004160ba211 */ /* 0x080fe400028f1418 */
[----:B------:R-:W5:Y:S01]  /*168e0*/  LDL R22, [R1+0xb8] ;  /* 0x0000b80001167983 */ /* 0x000f620000100800 */
[----:B------:R-:W-:-:S03]  /*168f0*/  @!P1 LEA.HI.X R9, R19, R4, R21, 0x2, P0 ;  /* 0x0000000413099211 */ /* 0x000fc600000f1415 */
[----:B------:R-:W5:Y:S04]  /*16900*/  LDL R24, [R1+0xbc] ;  /* 0x0000bc0001187983 */ /* 0x000f680000100800 */
[----:B------:R-:W5:Y:S04]  /*16910*/  LDL R21, [R1+0xb4] ;  /* 0x0000b40001157983 */ /* 0x000f680000100800 */
[----:B------:R-:W5:Y:S01]  /*16920*/  LDL R19, [R1+0xb0] ;  /* 0x0000b00001137983 */ /* 0x000f620000100800 */
[----:B------:R-:W-:Y:S02]  /*16930*/  ISETP.GE.AND P3, PT, R98, c[0x0][0x3c8], PT ;  /* 0x0000f20062007a0c */ /* 0x000fe40003f66270 */
[----:B------:R-:W-:Y:S01]  /*16940*/  ISETP.GE.AND P4, PT, R16, c[0x0][0x3c8], PT ;  /* 0x0000f20010007a0c */ /* 0x000fe20003f86270 */
[----:B------:R1:W-:Y:S01]  /*16950*/  @!P2 ST.E.64 [R10.64], R36 ;  /* 0x000000240a00a985 */ /* 0x0003e2000c101b08 */
[----:B------:R-:W-:-:S03]  /*16960*/  ISETP.GE.AND P2, PT, R83, c[0x0][0x3c8], PT ;  /* 0x0000f20053007a0c */ /* 0x000fc60003f46270 */
[----:B------:R1:W-:Y:S01]  /*16970*/  @!P1 ST.E.64 [R8.64], R38 ;  /* 0x0000002608009985 */ /* 0x0003e2000c101b08 */
[----:B------:R-:W-:Y:S02]  /*16980*/  ISETP.GE.AND P1, PT, R75, c[0x0][0x3c8], PT ;  /* 0x0000f2004b007a0c */ /* 0x000fe40003f26270 */
[----:B------:R-:W-:-:S03]  /*16990*/  ISETP.GE.AND P6, PT, R27, c[0x0][0x3c8], PT ;  /* 0x0000f2001b007a0c */ /* 0x000fc60003fc6270 */
[-C--:B-1----:R-:W-:Y:S02]  /*169a0*/  @!P3 LEA R10, P5, R98, R2.reuse, 0x2 ;  /* 0x00000002620ab211 */ /* 0x082fe400078a10ff */
[----:B------:R-:W-:Y:S02]  /*169b0*/  @!P4 LEA R8, P0, R16, R2, 0x2 ;  /* 0x000000021008c211 */ /* 0x000fe400078010ff */
[----:B------:R-:W-:-:S05]  /*169c0*/  @!P3 LEA.HI.X R11, R98, R4, R99, 0x2, P5 ;  /* 0x00000004620bb211 */ /* 0x000fca00028f1463 */
[----:B------:R1:W-:Y:S01]  /*169d0*/  @!P3 ST.E.64 [R10.64], R40 ;  /* 0x000000280a00b985 */ /* 0x0003e2000c101b08 */
[----:B----4-:R-:W-:Y:S02]  /*169e0*/  ISETP.GE.AND P5, PT, R25, c[0x0][0x3c8], PT ;  /* 0x0000f20019007a0c */ /* 0x010fe40003fa6270 */
[----:B--2---:R-:W-:Y:S02]  /*169f0*/  @!P4 LEA.HI.X R9, R16, R4, R17, 0x2, P0 ;  /* 0x000000041009c211 */ /* 0x004fe400000f1411 */
[----:B------:R-:W-:-:S03]  /*16a00*/  @!P2 LEA R16, P0, R83, R2, 0x2 ;  /* 0x000000025310a211 */ /* 0x000fc600078010ff */
[----:B------:R2:W-:Y:S01]  /*16a10*/  @!P4 ST.E.64 [R8.64], R42 ;  /* 0x0000002a0800c985 */ /* 0x0005e2000c101b08 */
[----:B---3--:R-:W-:Y:S02]  /*16a20*/  @!P2 LEA.HI.X R17, R83, R4, R52, 0x2, P0 ;  /* 0x000000045311a211 */ /* 0x008fe400000f1434 */
[----:B-1----:R-:W-:-:S03]  /*16a30*/  @!P6 LEA R10, P0, R27, R2, 0x2 ;  /* 0x000000021b0ae211 */ /* 0x002fc600078010ff */
[----:B------:R1:W-:Y:S01]  /*16a40*/  @!P2 ST.E.64 [R16.64], R58 ;  /* 0x0000003a1000a985 */ /* 0x0003e2000c101b08 */
[----:B------:R-:W-:Y:S02]  /*16a50*/  ISETP.GE.AND P2, PT, R3, c[0x0][0x3c8], PT ;  /* 0x0000f20003007a0c */ /* 0x000fe40003f46270 */
[----:B-----5:R-:W-:Y:S02]  /*16a60*/  ISETP.GE.AND P4, PT, R23, c[0x0][0x3c8], PT ;  /* 0x0000f20017007a0c */ /* 0x020fe40003f86270 */
[----:B------:R-:W-:Y:S02]  /*16a70*/  @!P6 LEA.HI.X R11, R27, R4, R30, 0x2, P0 ;  /* 0x000000041b0be211 */ /* 0x000fe400000f141e */
[----:B------:R-:W-:Y:S02]  /*16a80*/  ISETP.GE.AND P0, PT, R15, c[0x0][0x3c8], PT ;  /* 0x0000f2000f007a0c */ /* 0x000fe40003f06270 */
[----:B--2---:R-:W-:-:S04]  /*16a90*/  @!P1 LEA R8, P3, R75, R2, 0x2 ;  /* 0x000000024b089211 */ /* 0x004fc800078610ff */
[----:B------:R-:W-:-:S05]  /*16aa0*/  @!P1 LEA.HI.X R9, R75, R4, R31, 0x2, P3 ;  /* 0x000000044b099211 */ /* 0x000fca00018f141f */
[----:B------:R2:W-:Y:S01]  /*16ab0*/  @!P1 ST.E.64 [R8.64], R44 ;  /* 0x0000002c08009985 */ /* 0x0005e2000c101b08 */
[----:B------:R-:W-:-:S03]  /*16ac0*/  ISETP.GE.AND P1, PT, R20, c[0x0][0x3c8], PT ;  /* 0x0000f20014007a0c */ /* 0x000fc60003f26270 */
[----:B------:R3:W-:Y:S01]  /*16ad0*/  @!P6 ST.E.64 [R10.64], R46 ;  /* 0x0000002e0a00e985 */ /* 0x0007e2000c101b08 */
[-C--:B-1----:R-:W-:Y:S02]  /*16ae0*/  @!P4 LEA R16, P6, R23, R2.reuse, 0x2 ;  /* 0x000000021710c211 */ /* 0x082fe400078c10ff */
[----:B--2---:R-:W-:-:S04]  /*16af0*/  @!P5 LEA R8, P3, R25, R2, 0x2 ;  /* 0x000000021908d211 */ /* 0x004fc800078610ff */
[----:B------:R-:W-:Y:S02]  /*16b00*/  @!P5 LEA.HI.X R9, R25, R4, R26, 0x2, P3 ;  /* 0x000000041909d211 */ /* 0x000fe400018f141a */
[----:B---3--:R-:W-:-:S03]  /*16b10*/  @!P2 LEA R10, P3, R3, R2, 0x2 ;  /* 0x00000002030aa211 */ /* 0x008fc600078610ff */
[----:B------:R1:W-:Y:S01]  /*16b20*/  @!P5 ST.E.64 [R8.64], R48 ;  /* 0x000000300800d985 */ /* 0x0003e2000c101b08 */
[-C--:B------:R-:W-:Y:S02]  /*16b30*/  @!P2 LEA.HI.X R11, R3, R4.reuse, R22, 0x2, P3 ;  /* 0x00000004030ba211 */ /* 0x080fe400018f1416 */
[----:B------:R-:W-:-:S05]  /*16b40*/  @!P4 LEA.HI.X R17, R23, R4, R24, 0x2, P6 ;  /* 0x000000041711c211 */ /* 0x000fca00030f1418 */
[----:B------:R2:W-:Y:S04]  /*16b50*/  @!P4 ST.E.64 [R16.64], R88 ;  /* 0x000000581000c985 */ /* 0x0005e8000c101b08 */
[----:B------:R2:W-:Y:S01]  /*16b60*/  @!P2 ST.E.64 [R10.64], R62 ;  /* 0x0000003e0a00a985 */ /* 0x0005e2000c101b08 */
[CC--:B-1----:R-:W-:Y:S02]  /*16b70*/  @!P1 LEA R8, P5, R20.reuse, R2.reuse, 0x2 ;  /* 0x0000000214089211 */ /* 0x0c2fe400078a10ff */
[C---:B------:R-:W-:Y:S02]  /*16b80*/  @!P0 LEA R2, P3, R15.reuse, R2, 0x2 ;  /* 0x000000020f028211 */ /* 0x040fe400078610ff */
[-C--:B------:R-:W-:Y:S02]  /*16b90*/  @!P1 LEA.HI.X R9, R20, R4.reuse, R21, 0x2, P5 ;  /* 0x0000000414099211 */ /* 0x080fe400028f1415 */
[----:B------:R-:W-:-:S03]  /*16ba0*/  @!P0 LEA.HI.X R3, R15, R4, R19, 0x2, P3 ;  /* 0x000000040f038211 */ /* 0x000fc600018f1413 */
[----:B------:R2:W-:Y:S04]  /*16bb0*/  @!P1 ST.E.64 [R8.64], R50 ;  /* 0x0000003208009985 */ /* 0x0005e8000c101b08 */
[----:B------:R2:W-:Y:S02]  /*16bc0*/  @!P0 ST.E.64 [R2.64], R28 ;  /* 0x0000001c02008985 */ /* 0x0005e4000c101b08 */
.L_x_482:
[----:B------:R-:W-:Y:S05]  /*16bd0*/  BSYNC B0 ;  /* 0x0000000000007941 */ /* 0x000fea0003800000 */
.L_x_481:
[----:B------:R-:W-:Y:S05]  /*16be0*/  BRA.DIV ~URZ, `(.L_x_483) ;  /* 0x000033027f007947 */ /* 0x000fea000b800000 */
[----:B--2---:R2:W1:Y:S04]  /*16bf0*/  SHFL.IDX PT, R4, R6, 0x1, 0x1c1f ;  /* 0x003c1f0006047f89 */ /* 0x00446800000e0000 */
[----:B----4-:R2:W4:Y:S02]  /*16c00*/  SHFL.IDX PT, R2, R5, 0x1, 0x1c1f ;  /* 0x003c1f0005027f89 */ /* 0x01052400000e0000 */
.L_x_550:
[----:B------:R-:W-:-:S13]  /*16c10*/  ISETP.NE.AND P0, PT, R18, RZ, PT ;  /* 0x000000ff1200720c */ /* 0x000fda0003f05270 */
[----:B------:R-:W-:Y:S05]  /*16c20*/  @P0 BRA `(.L_x_478) ;  /* 0x000011c000000947 */ /* 0x000fea0003800000 */
[----:B------:R-:W5:Y:S04]  /*16c30*/  LDL R16, [R1+0x8c] ;  /* 0x00008c0001107983 */ /* 0x000f680000100800 */
[----:B--2---:R-:W2:Y:S04]  /*16c40*/  LDL R24, [R1+0x88] ;  /* 0x0000880001187983 */ /* 0x004ea80000100800 */
[----:B---3--:R-:W3:Y:S04]  /*16c50*/  LDL R20, [R1+0x84] ;  /* 0x0000840001147983 */ /* 0x008ee80000100800 */
[----:B----4-:R-:W4:Y:S04]  /*16c60*/  LDL R19, [R1+0x7c] ;  /* 0x00007c0001137983 */ /* 0x010f280000100800 */
        /* <DEDUP_REMOVED lines=17> */
[----:B---3--:R-:W-:Y:S02]  /*16d80*/  ISETP.GE.AND P0, PT, R20, c[0x0][0x3c8], PT ;  /* 0x0000f20014007a0c */ /* 0x008fe40003f06270 */
[----:B----4-:R-:W-:-:S07]  /*16d90*/  ISETP.GE.AND P4, PT, R19, c[0x0][0x3c8], PT ;  /* 0x0000f20013007a0c */ /* 0x010fce0003f86270 */
[----:B------:R-:W-:Y:S02]  /*16da0*/  @!P2 IMAD.MOV.U32 R3, RZ, RZ, R4 ;  /* 0x000000ffff03a224 */ /* 0x000fe400078e0004 */
[----:B------:R-:W-:Y:S02]  /*16db0*/  @!P1 LEA R10, P3, R24, R2, 0x2 ;  /* 0x00000002180a9211 */ /* 0x000fe400078610ff */
[----:B------:R-:W-:Y:S02]  /*16dc0*/  @!P2 IMAD.WIDE R16, R16, 0x4, R2 ;  /* 0x000000041010a825 */ /* 0x000fe400078e0202 */
[----:B------:R-:W-:Y:S02]  /*16dd0*/  @!P1 LEA.HI.X R11, R24, R4, R26, 0x2, P3 ;  /* 0x00000004180b9211 */ /* 0x000fe400018f141a */
[----:B------:R-:W-:Y:S01]  /*16de0*/  @!P0 LEA R8, P6, R20, R2, 0x2 ;  /* 0x0000000214088211 */ /* 0x000fe200078c10ff */
[----:B------:R-:W-:Y:S01]  /*16df0*/  @!P2 ST.E.64 [R16.64], R92 ;  /* 0x0000005c1000a985 */ /* 0x000fe2000c101b08 */
[----:B------:R-:W-:-:S02]  /*16e00*/  ISETP.GE.AND P5, PT, R6, c[0x0][0x3c8], PT ;  /* 0x0000f20006007a0c */ /* 0x000fc40003fa6270 */
[----:B------:R-:W-:Y:S01]  /*16e10*/  @!P0 LEA.HI.X R9, R20, R4, R22, 0x2, P6 ;  /* 0x0000000414098211 */ /* 0x000fe200030f1416 */
[----:B------:R1:W-:Y:S04]  /*16e20*/  @!P1 ST.E.64 [R10.64], R66 ;  /* 0x000000420a009985 */ /* 0x0003e8000c101b08 */
[----:B------:R-:W2:Y:S04]  /*16e30*/  LDL R26, [R1+0x68] ;  /* 0x00006800011a7983 */ /* 0x000ea80000100800 */
[----:B------:R-:W3:Y:S04]  /*16e40*/  LDL R24, [R1+0x60] ;  /* 0x0000600001187983 */ /* 0x000ee80000100800 */
[----:B------:R4:W-:Y:S01]  /*16e50*/  @!P0 ST.E.64 [R8.64], R54 ;  /* 0x0000003608008985 */ /* 0x0009e2000c101b08 */
[----:B------:R-:W-:-:S03]  /*16e60*/  ISETP.GE.AND P3, PT, R15, c[0x0][0x3c8], PT ;  /* 0x0000f2000f007a0c */ /* 0x000fc60003f66270 */
[----:B------:R-:W5:Y:S04]  /*16e70*/  LDL R22, [R1+0x5c] ;  /* 0x00005c0001167983 */ /* 0x000f680000100800 */
[----:B------:R-:W5:Y:S01]  /*16e80*/  LDL R20, [R1+0x58] ;  /* 0x0000580001147983 */ /* 0x000f620000100800 */
[-C--:B-1----:R-:W-:Y:S02]  /*16e90*/  @!P4 LEA R10, P6, R19, R2.reuse, 0x2 ;  /* 0x00000002130ac211 */ /* 0x082fe400078c10ff */
[----:B------:R-:W-:-:S04]  /*16ea0*/  @!P5 LEA R16, P0, R6, R2, 0x2 ;  /* 0x000000020610d211 */ /* 0x000fc800078010ff */
[----:B------:R-:W-:Y:S02]  /*16eb0*/  @!P5 LEA.HI.X R17, R6, R4, R25, 0x2, P0 ;  /* 0x000000040611d211 */ /* 0x000fe400000f1419 */
[----:B------:R-:W5:Y:S01]  /*16ec0*/  LDL R6, [R1+0x54] ;  /* 0x0000540001067983 */ /* 0x000f620000100800 */
[----:B------:R-:W-:-:S03]  /*16ed0*/  ISETP.GE.AND P2, PT, R5, c[0x0][0x3c8], PT ;  /* 0x0000f20005007a0c */ /* 0x000fc60003f46270 */
[----:B------:R-:W5:Y:S01]  /*16ee0*/  LDL R25, [R1+0xc0] ;  /* 0x0000c00001197983 */ /* 0x000f620000100800 */
[----:B------:R-:W-:-:S04]  /*16ef0*/  P2R R3, PR, RZ, 0x40 ;  /* 0x00000040ff037803 */ /* 0x000fc80000000000 */
[----:B------:R-:W-:-:S04]  /*16f00*/  ISETP.NE.AND P0, PT, R3, RZ, PT ;  /* 0x000000ff0300720c */ /* 0x000fc80003f05270 */
[----:B------:R-:W-:Y:S02]  /*16f10*/  @!P4 LEA.HI.X R11, R19, R4, R23, 0x2, P0 ;  /* 0x00000004130bc211 */ /* 0x000fe400000f1417 */
[----:B------:R-:W5:Y:S01]  /*16f20*/  LDL R19, [R1+0xc4] ;  /* 0x0000c40001137983 */ /* 0x000f620000100800 */
[----:B----4-:R-:W-:-:S03]  /*16f30*/  @!P3 LEA R8, P6, R15, R2, 0x2 ;  /* 0x000000020f08b211 */ /* 0x010fc600078c10ff */
[----:B------:R-:W4:Y:S01]  /*16f40*/  LDL R23, [R1+0xbc] ;  /* 0x0000bc0001177983 */ /* 0x000f220000100800 */
[----:B------:R-:W-:-:S03]  /*16f50*/  @!P3 LEA.HI.X R9, R15, R4, R21, 0x2, P6 ;  /* 0x000000040f09b211 */ /* 0x000fc600030f1415 */
[----:B------:R1:W-:Y:S04]  /*16f60*/  @!P5 ST.E.64 [R16.64], R100 ;  /* 0x000000641000d985 */ /* 0x0003e8000c101b08 */
[----:B------:R-:W4:Y:S04]  /*16f70*/  LDL R21, [R1+0xb8] ;  /* 0x0000b80001157983 */ /* 0x000f280000100800 */
[----:B------:R1:W-:Y:S04]  /*16f80*/  @!P4 ST.E.64 [R10.64], R68 ;  /* 0x000000440a00c985 */ /* 0x0003e8000c101b08 */
[----:B------:R-:W4:Y:S04]  /*16f90*/  LDL R15, [R1+0xb4] ;  /* 0x0000b400010f7983 */ /* 0x000f280000100800 */
[----:B------:R1:W-:Y:S02]  /*16fa0*/  @!P3 ST.E.64 [R8.64], R56 ;  /* 0x000000380800b985 */ /* 0x0003e4000c101b08 */
[----:B-1----:R-:W-:-:S04]  /*16fb0*/  @!P2 LEA R16, P3, R5, R2, 0x2 ;  /* 0x000000020510a211 */ /* 0x002fc800078610ff */
[----:B------:R-:W-:Y:S02]  /*16fc0*/  @!P2 LEA.HI.X R17, R5, R4, R32, 0x2, P3 ;  /* 0x000000040511a211 */ /* 0x000fe400018f1420 */
[----:B------:R-:W4:Y:S01]  /*16fd0*/  LDL R5, [R1+0x50] ;  /* 0x0000500001057983 */ /* 0x000f220000100800 */
[----:B------:R-:W-:Y:S02]  /*16fe0*/  ISETP.GE.AND P1, PT, R30, c[0x0][0x3c8], PT ;  /* 0x0000f2001e007a0c */ /* 0x000fe40003f26270 */
[----:B------:R-:W-:-:S11]  /*16ff0*/  ISETP.GE.AND P0, PT, R28, c[0x0][0x3c8], PT ;  /* 0x0000f2001c007a0c */ /* 0x000fd60003f06270 */
[-C--:B------:R-:W-:Y:S02]  /*17000*/  @!P1 LEA R10, P4, R30, R2.reuse, 0x2 ;  /* 0x000000021e0a9211 */ /* 0x080fe400078810ff */
[----:B------:R-:W-:-:S11]  /*17010*/  @!P0 LEA R8, P6, R28, R2, 0x2 ;  /* 0x000000021c088211 */ /* 0x000fd600078c10ff */
[----:B------:R-:W-:-:S04]  /*17020*/  P2R R3, PR, RZ, 0x10 ;  /* 0x00000010ff037803 */ /* 0x000fc80000000000 */
[----:B------:R-:W-:Y:S02]  /*17030*/  ISETP.NE.AND P3, PT, R3, RZ, PT ;  /* 0x000000ff0300720c */ /* 0x000fe40003f65270 */
[----:B------:R-:W-:Y:S02]  /*17040*/  ISETP.GE.AND P4, PT, R18, c[0x0][0x3c8], PT ;  /* 0x0000f20012007a0c */ /* 0x000fe40003f86270 */
[-C--:B------:R-:W-:Y:S02]  /*17050*/  @!P1 LEA.HI.X R11, R30, R4.reuse, R31, 0x2, P3 ;  /* 0x000000041e0b9211 */ /* 0x080fe400018f141f */
[----:B------:R-:W-:Y:S01]  /*17060*/  @!P0 LEA.HI.X R9, R28, R4, R29, 0x2, P6 ;  /* 0x000000041c098211 */ /* 0x000fe200030f141d */
[----:B------:R-:W-:Y:S04]  /*17070*/  @!P2 ST.E.64 [R16.64], R104 ;  /* 0x000000681000a985 */ /* 0x000fe8000c101b08 */
[----:B------:R-:W-:Y:S04]  /*17080*/  @!P1 ST.E.64 [R10.64], R96 ;  /* 0x000000600a009985 */ /* 0x000fe8000c101b08 */
[----:B------:R1:W-:Y:S02]  /*17090*/  @!P0 ST.E.64 [R8.64], R60 ;  /* 0x0000003c08008985 */ /* 0x0003e4000c101b08 */
[----:B-1----:R-:W-:-:S02]  /*170a0*/  @!P4 LEA R8, P6, R18, R2, 0x2 ;  /* 0x000000021208c211 */ /* 0x002fc400078c10ff */
[----:B--2---:R-:W-:Y:S02]  /*170b0*/  ISETP.GE.AND P5, PT, R26, c[0x0][0x3c8], PT ;  /* 0x0000f2001a007a0c */ /* 0x004fe40003fa6270 */
[----:B---3--:R-:W-:-:S11]  /*170c0*/  ISETP.GE.AND P3, PT, R24, c[0x0][0x3c8], PT ;  /* 0x0000f20018007a0c */ /* 0x008fd60003f66270 */
[----:B------:R-:W-:-:S04]  /*170d0*/  @!P5 LEA R10, P0, R26, R2, 0x2 ;  /* 0x000000021a0ad211 */ /* 0x000fc800078010ff */
[----:B------:R-:W-:-:S05]  /*170e0*/  @!P5 LEA.HI.X R11, R26, R4, R27, 0x2, P0 ;  /* 0x000000041a0bd211 */ /* 0x000fca00000f141b */
[----:B------:R1:W-:Y:S01]  /*170f0*/  @!P5 ST.E.64 [R10.64], R72 ;  /* 0x000000480a00d985 */ /* 0x0003e2000c101b08 */
[----:B-----5:R-:W-:Y:S02]  /*17100*/  ISETP.GE.AND P2, PT, R22, c[0x0][0x3c8], PT ;  /* 0x0000f20016007a0c */ /* 0x020fe40003f46270 */
[----:B------:R-:W-:Y:S02]  /*17110*/  ISETP.GE.AND P1, PT, R20, c[0x0][0x3c8], PT ;  /* 0x0000f20014007a0c */ /* 0x000fe40003f26270 */
[----:B------:R-:W-:Y:S02]  /*17120*/  ISETP.GE.AND P0, PT, R6, c[0x0][0x3c8], PT ;  /* 0x0000f20006007a0c */ /* 0x000fe40003f06270 */
[----:B------:R-:W-:Y:S02]  /*17130*/  @!P4 LEA.HI.X R9, R18, R4, R19, 0x2, P6 ;  /* 0x000000041209c211 */ /* 0x000fe400030f1413 */
[----:B------:R-:W-:-:S03]  /*17140*/  @!P3 LEA R18, P5, R24, R2, 0x2 ;  /* 0x000000021812b211 */ /* 0x000fc600078a10ff */
[----:B------:R2:W-:Y:S02]  /*17150*/  @!P4 ST.E.64 [R8.64], R84 ;  /* 0x000000540800c985 */ /* 0x0005e4000c101b08 */
[----:B------:R-:W-:-:S08]  /*17160*/  @!P2 LEA R16, P6, R22, R2, 0x2 ;  /* 0x000000021610a211 */ /* 0x000fd000078c10ff */
[----:B------:R-:W-:-:S04]  /*17170*/  P2R R3, PR, RZ, 0x20 ;  /* 0x00000020ff037803 */ /* 0x000fc80000000000 */
[----:B------:R-:W-:Y:S02]  /*17180*/  ISETP.NE.AND P4, PT, R3, RZ, PT ;  /* 0x000000ff0300720c */ /* 0x000fe40003f85270 */
[----:B-1----:R-:W-:Y:S02]  /*17190*/  @!P1 LEA R10, P5, R20, R2, 0x2 ;  /* 0x00000002140a9211 */ /* 0x002fe400078a10ff */
[-C--:B------:R-:W-:Y:S02]  /*171a0*/  @!P3 LEA.HI.X R19, R24, R4.reuse, R25, 0x2, P4 ;  /* 0x000000041813b211 */ /* 0x080fe400020f1419 */
[-C--:B----4-:R-:W-:Y:S02]  /*171b0*/  @!P2 LEA.HI.X R17, R22, R4.reuse, R23, 0x2, P6 ;  /* 0x000000041611a211 */ /* 0x090fe400030f1417 */
[----:B------:R-:W-:Y:S01]  /*171c0*/  @!P1 LEA.HI.X R11, R20, R4, R21, 0x2, P5 ;  /* 0x00000004140b9211 */ /* 0x000fe200028f1415 */
[----:B------:R1:W-:Y:S01]  /*171d0*/  @!P3 ST.E.64 [R18.64], R94 ;  /* 0x0000005e1200b985 */ /* 0x0003e2000c101b08 */
[----:B--2---:R-:W-:-:S03]  /*171e0*/  @!P0 LEA R8, P4, R6, R2, 0x2 ;  /* 0x0000000206088211 */ /* 0x004fc600078810ff */
[----:B------:R1:W-:Y:S01]  /*171f0*/  @!P2 ST.E.64 [R16.64], R90 ;  /* 0x0000005a1000a985 */ /* 0x0003e2000c101b08 */
[----:B------:R-:W-:-:S03]  /*17200*/  @!P0 LEA.HI.X R9, R6, R4, R15, 0x2, P4 ;  /* 0x0000000406098211 */ /* 0x000fc600020f140f */
[----:B------:R1:W-:Y:S04]  /*17210*/  @!P1 ST.E.64 [R10.64], R86 ;  /* 0x000000560a009985 */ /* 0x0003e8000c101b08 */
[----:B------:R1:W-:Y:S01]  /*17220*/  @!P0 ST.E.64 [R8.64], R70 ;  /* 0x0000004608008985 */ /* 0x0003e2000c101b08 */
[----:B------:R-:W-:-:S13]  /*17230*/  ISETP.GE.AND P0, PT, R5, c[0x0][0x3c8], PT ;  /* 0x0000f20005007a0c */ /* 0x000fda0003f06270 */
[----:B------:R-:W-:Y:S05]  /*17240*/  @P0 BRA `(.L_x_478) ;  /* 0x00000ba000000947 */ /* 0x000fea0003800000 */
[----:B------:R-:W2:Y:S01]  /*17250*/  LDL R6, [R1+0xb0] ;  /* 0x0000b00001067983 */ /* 0x000ea20000100800 */
[----:B------:R-:W-:-:S04]  /*17260*/  LEA R2, P0, R5, R2, 0x2 ;  /* 0x0000000205027211 */ /* 0x000fc800078010ff */
[----:B--2---:R-:W-:-:S05]  /*17270*/  LEA.HI.X R3, R5, R4, R6, 0x2, P0 ;  /* 0x0000000405037211 */ /* 0x004fca00000f1406 */
[----:B------:R2:W-:Y:S01]  /*17280*/  ST.E.64 [R2.64], R64 ;  /* 0x0000004002007985 */ /* 0x0005e2000c101b08 */
[----:B------:R-:W-:Y:S05]  /*17290*/  BRA `(.L_x_478) ;  /* 0x00000b5000007947 */ /* 0x000fea0003800000 */
.L_x_463:
[----:B------:R-:W2:Y:S04]  /*172a0*/  LDL.LU R2, [R1+0x38] ;  /* 0x0000380001027983 */ /* 0x000ea80000300800 */
[----:B-1----:R-:W3:Y:S01]  /*172b0*/  LDL.LU R6, [R1+0x3c] ;  /* 0x00003c0001067983 */ /* 0x002ee20000300800 */
[----:B------:R-:W-:Y:S02]  /*172c0*/  ISETP.NE.U32.AND P0, PT, RZ, c[0x0][0x508], PT ;  /* 0x00014200ff007a0c */ /* 0x000fe40003f05070 */
[----:B------:R-:W-:Y:S01]  /*172d0*/  ISETP.NE.U32.AND P3, PT, RZ, c[0x0][0x500], PT ;  /* 0x00014000ff007a0c */ /* 0x000fe20003f65070 */
[----:B------:R-:W4:Y:S01]  /*172e0*/  LDL.LU R3, [R1+0x48] ;  /* 0x0000480001037983 */ /* 0x000f220000300800 */
[----:B------:R-:W-:Y:S01]  /*172f0*/  ISETP.NE.AND.EX P2, PT, RZ, c[0x0][0x50c], PT, P0 ;  /* 0x00014300ff007a0c */ /* 0x000fe20003f45300 */
[----:B------:R-:W-:Y:S01]  /*17300*/  IMAD.MOV.U32 R23, RZ, RZ, c[0x0][0x388] ;  /* 0x0000e200ff177624 */ /* 0x000fe200078e00ff */
[----:B------:R-:W-:-:S02]  /*17310*/  ISETP.NE.AND.EX P3, PT, RZ, c[0x0][0x504], PT, P3 ;  /* 0x00014100ff007a0c */ /* 0x000fc40003f65330 */
[----:B--2---:R-:W-:-:S09]  /*17320*/  IADD3 R4, P1, R2, c[0x0][0x500], RZ ;  /* 0x0001400002047a10 */ /* 0x004fd20007f3e0ff */
[----:B------:R-:W-:Y:S01]  /*17330*/  @P2 IADD3 R8, P0, R2, c[0x0][0x508], RZ ;  /* 0x0001420002082a10 */ /* 0x000fe20007f1e0ff */
[----:B------:R-:W-:Y:S01]  /*17340*/  IMAD.MOV.U32 R2, RZ, RZ, RZ ;  /* 0x000000ffff027224 */ /* 0x000fe200078e00ff */
[C---:B---3--:R-:W-:Y:S02]  /*17350*/  IADD3.X R5, R6.reuse, c[0x0][0x504], RZ, P1, !PT ;  /* 0x0001410006057a10 */ /* 0x048fe40000ffe4ff */
[----:B------:R-:W-:-:S03]  /*17360*/  @P2 IADD3.X R9, R6, c[0x0][0x50c], RZ, P0, !PT ;  /* 0x0001430006092a10 */ /* 0x000fc600007fe4ff */
[----:B------:R1:W5:Y:S04]  /*17370*/  @P3 LDG.E R2, [R4.64] ;  /* 0x0000000804023981 */ /* 0x000368000c1e1900 */
[----:B------:R1:W5:Y:S01]  /*17380*/  @P2 LDG.E R23, [R8.64] ;  /* 0x0000000808172981 */ /* 0x000362000c1e1900 */
[----:B----4-:R-:W-:-:S04]  /*17390*/  ISETP.NE.AND P0, PT, R3, RZ, PT ;  /* 0x000000ff0300720c */ /* 0x010fc80003f05270 */
[----:B------:R-:W-:Y:S01]  /*173a0*/  SEL R22, R3, c[0x0][0x3d4], P0 ;  /* 0x0000f50003167a07 */ /* 0x000fe20000000000 */
[----:B------:R-:W-:Y:S05]  /*173b0*/  @P2 BRA `(.L_x_484) ;  /* 0x0000004000002947 */ /* 0x000fea0003800000 */
[----:B------:R-:W-:Y:S05]  /*173c0*/  @!P3 BRA `(.L_x_484) ;  /* 0x000000300000b947 */ /* 0x000fea0003800000 */
[----:B------:R2:W3:Y:S04]  /*173d0*/  LDG.E R3, [R4.64] ;  /* 0x0000000804037981 */ /* 0x0004e8000c1e1900 */
[----:B-12---:R-:W3:Y:S02]  /*173e0*/  LDG.E R4, [R4.64+0x4] ;  /* 0x0000040804047981 */ /* 0x006ee4000c1e1900 */
[----:B---3-5:R-:W-:Y:S02]  /*173f0*/  IADD3 R23, -R3, R4, RZ ;  /* 0x0000000403177210 */ /* 0x028fe40007ffe1ff */
.L_x_484:
[----:B------:R-:W2:Y:S04]  /*17400*/  LDL.LU R6, [R1+0x30] ;  /* 0x0000300001067983 */ /* 0x000ea80000300800 */
[----:B-1----:R-:W3:Y:S04]  /*17410*/  LDL.LU R4, [R1+0x40] ;  /* 0x0000400001047983 */ /* 0x002ee80000300800 */
[----:B------:R-:W4:Y:S01]  /*17420*/  LDL.LU R3, [R1+0x44] ;  /* 0x0000440001037983 */ /* 0x000f220000300800 */
[----:B------:R-:W-:Y:S01]  /*17430*/  BSSY B0, `(.L_x_485) ;  /* 0x0000039000007945 */ /* 0x000fe20003800000 */
[----:B-----5:R-:W-:-:S02]  /*17440*/  SHF.R.S32.HI R21, RZ, 0x1f, R2 ;  /* 0x0000001fff157819 */ /* 0x020fc40000011402 */
[----:B------:R-:W1:Y:S02]  /*17450*/  S2R R5, SR_TID.X ;  /* 0x0000000000057919 */ /* 0x000e640000002100 */
[----:B-1----:R-:W-:Y:S02]  /*17460*/  ISETP.GT.AND P0, PT, R5, 0x7f, PT ;  /* 0x0000007f0500780c */ /* 0x002fe40003f04270 */
[----:B--2---:R-:W-:Y:S02]  /*17470*/  LOP3.LUT R6, R6, 0xffff, RZ, 0xc0, !PT ;  /* 0x0000ffff06067812 */ /* 0x004fe400078ec0ff */
[----:B---3--:R-:W-:Y:S02]  /*17480*/  SEL R15, R4, RZ, !P3 ;  /* 0x000000ff040f7207 */ /* 0x008fe40005800000 */
[----:B----4-:R-:W-:-:S07]  /*17490*/  SEL R26, R3, RZ, !P3 ;  /* 0x000000ff031a7207 */ /* 0x010fce0005800000 */
[----:B------:R-:W-:Y:S05]  /*174a0*/  @P0 BRA `(.L_x_486) ;  /* 0x0000031000000947 */ /* 0x000fea0003800000 */
[----:B------:R-:W2:Y:S01]  /*174b0*/  LDL R4, [R1+0x2c] ;  /* 0x00002c0001047983 */ /* 0x000ea20000100800 */
[----:B------:R-:W-:Y:S01]  /*174c0*/  IMAD R3, R23, c[0x0][0x4e8], RZ ;  /* 0x00013a0017037a24 */ /* 0x000fe200078e02ff */
[----:B--2---:R-:W-:-:S04]  /*174d0*/  LEA R20, R4, R5, 0x7 ;  /* 0x0000000504147211 */ /* 0x004fc800078e38ff */
        /* <DEDUP_REMOVED lines=12> */
[C---:B------:R-:W-:Y:S01]  /*175a0*/  IMAD.WIDE.U32 R4, R10.reuse, R15, RZ ;  /* 0x0000000f0a047225 */ /* 0x040fe200078e00ff */
        /* <DEDUP_REMOVED lines=33> */
.L_x_486:
[----:B------:R-:W-:Y:S05]  /*177c0*/  BSYNC B0 ;  /* 0x0000000000007941 */ /* 0x000fea0003800000 */
.L_x_485:
[----:B------:R-:W-:-:S13]  /*177d0*/  ISETP.GT.AND P0, PT, R22, 0x1, PT ;  /* 0x000000011600780c */ /* 0x000fda0003f04270 */
[----:B------:R-:W-:Y:S05]  /*177e0*/  @P0 BRA `(.L_x_478) ;  /* 0x0000060000000947 */ /* 0x000fea0003800000 */
[----:B------:R-:W2:Y:S01]  /*177f0*/  LDL.LU R11, [R1+0x2c] ;  /* 0x00002c00010b7983 */ /* 0x000ea20000300800 */
[----:B------:R-:W-:Y:S01]  /*17800*/  MOV R4, c[0x0][0x4e8] ;  /* 0x00013a0000047a02 */ /* 0x000fe20000000f00 */
[----:B-1----:R-:W-:Y:S02]  /*17810*/  IMAD R3, R21, c[0x0][0x3a0], RZ ;  /* 0x0000e80015037a24 */ /* 0x002fe400078e02ff */
[----:B------:R-:W-:Y:S01]  /*17820*/  IMAD R8, R26, c[0x0][0x3f0], RZ ;  /* 0x0000fc001a087a24 */ /* 0x000fe200078e02ff */
[----:B------:R-:W-:Y:S01]  /*17830*/  ISETP.NE.AND P0, PT, R4, 0x1, PT ;  /* 0x000000010400780c */ /* 0x000fe20003f05270 */
[----:B------:R-:W-:-:S04]  /*17840*/  IMAD.WIDE.U32 R4, R2, c[0x0][0x3a0], RZ ;  /* 0x0000e80002047a25 */ /* 0x000fc800078e00ff */
[----:B------:R-:W-:-:S05]  /*17850*/  IMAD R2, R2, c[0x0][0x3a4], R3 ;  /* 0x0000e90002027a24 */ /* 0x000fca00078e0203 */
[----:B------:R-:W-:-:S05]  /*17860*/  IADD3 R5, R5, R2, RZ ;  /* 0x0000000205057210 */ /* 0x000fca0007ffe0ff */
[----:B------:R-:W-:-:S04]  /*17870*/  IMAD.WIDE.U32 R4, R6, c[0x0][0x3e8], R4 ;  /* 0x0000fa0006047a25 */ /* 0x000fc800078e0004 */
[----:B------:R-:W-:-:S04]  /*17880*/  IMAD R5, R6, c[0x0][0x3ec], R5 ;  /* 0x0000fb0006057a24 */ /* 0x000fc800078e0205 */
[----:B------:R-:W-:Y:S01]  /*17890*/  IMAD.WIDE.U32 R4, R15, c[0x0][0x3f0], R4 ;  /* 0x0000fc000f047a25 */ /* 0x000fe200078e0004 */
[----:B--2---:R-:W-:-:S04]  /*178a0*/  LEA R3, R11, R0, 0x7 ;  /* 0x000000000b037211 */ /* 0x004fc800078e38ff */
[----:B------:R-:W-:Y:S01]  /*178b0*/  MOV R2, R3 ;  /* 0x0000000300027202 */ /* 0x000fe20000000f00 */
[----:B------:R-:W-:-:S05]  /*178c0*/  @P0 IMAD.HI.U32 R9, R3, c[0x0][0x4ec], RZ ;  /* 0x00013b0003090a27 */ /* 0x000fca00078e00ff */
[----:B------:R-:W-:Y:S01]  /*178d0*/  @P0 SHF.R.U32.HI R2, RZ, c[0x0][0x4f0], R9 ;  /* 0x00013c00ff020a19 */ /* 0x000fe20000011609 */
[----:B------:R-:W-:-:S03]  /*178e0*/  IMAD R9, R15, c[0x0][0x3f4], R8 ;  /* 0x0000fd000f097a24 */ /* 0x000fc600078e0208 */
[----:B------:R-:W-:Y:S02]  /*178f0*/  IADD3 R6, -R2, RZ, RZ ;  /* 0x000000ff02067210 */ /* 0x000fe40007ffe1ff */
[----:B------:R-:W-:Y:S02]  /*17900*/  SHF.R.S32.HI R8, RZ, 0x1f, R2 ;  /* 0x0000001fff087819 */ /* 0x000fe40000011402 */
[----:B------:R-:W-:Y:S01]  /*17910*/  IADD3 R5, R5, R9, RZ ;  /* 0x0000000905057210 */ /* 0x000fe20007ffe0ff */
[----:B------:R-:W-:Y:S02]  /*17920*/  IMAD R6, R6, c[0x0][0x4e8], R3 ;  /* 0x00013a0006067a24 */ /* 0x000fe400078e0203 */
[----:B------:R-:W-:-:S03]  /*17930*/  IMAD R3, R8, c[0x0][0x3e0], RZ ;  /* 0x0000f80008037a24 */ /* 0x000fc600078e02ff */
[----:B------:R-:W-:Y:S01]  /*17940*/  SHF.R.S32.HI R8, RZ, 0x1f, R6 ;  /* 0x0000001fff087819 */ /* 0x000fe20000011406 */
[C---:B------:R-:W-:Y:S02]  /*17950*/  IMAD R9, R2.reuse, c[0x0][0x3e4], R3 ;  /* 0x0000f90002097a24 */ /* 0x040fe400078e0203 */
[----:B------:R-:W-:-:S04]  /*17960*/  IMAD.WIDE.U32 R2, R2, c[0x0][0x3e0], R4 ;  /* 0x0000f80002027a25 */ /* 0x000fc800078e0004 */
[----:B------:R-:W-:Y:S01]  /*17970*/  IMAD R4, R8, c[0x0][0x3d8], RZ ;  /* 0x0000f60008047a24 */ /* 0x000fe200078e02ff */
[----:B------:R-:W-:-:S03]  /*17980*/  IADD3 R3, R3, R9, RZ ;  /* 0x0000000903037210 */ /* 0x000fc60007ffe0ff */
[C---:B------:R-:W-:Y:S02]  /*17990*/  IMAD R4, R6.reuse, c[0x0][0x3dc], R4 ;  /* 0x0000f70006047a24 */ /* 0x040fe400078e0204 */
[----:B------:R-:W-:Y:S01]  /*179a0*/  IMAD.WIDE.U32 R2, R6, c[0x0][0x3d8], R2 ;  /* 0x0000f60006027a25 */ /* 0x000fe200078e0002 */
[----:B------:R-:W-:-:S04]  /*179b0*/  LEA R6, R11, R81, 0x7 ;  /* 0x000000510b067211 */ /* 0x000fc800078e38ff */
[----:B------:R-:W-:Y:S02]  /*179c0*/  IADD3 R5, R3, R4, RZ ;  /* 0x0000000403057210 */ /* 0x000fe40007ffe0ff */
[----:B------:R-:W-:-:S04]  /*179d0*/  LEA R10, P0, R2, c[0x0][0x380], 0x1 ;  /* 0x0000e000020a7a11 */ /* 0x000fc800078008ff */
[----:B------:R-:W-:Y:S01]  /*179e0*/  LEA.HI.X R5, R2, c[0x0][0x384], R5, 0x1, P0 ;  /* 0x0000e10002057a11 */ /* 0x000fe200000f0c05 */
[----:B------:R-:W-:Y:S06]  /*179f0*/  BRA.DIV ~URZ, `(.L_x_487) ;  /* 0x000025c27f007947 */ /* 0x000fec000b800000 */
[----:B------:R1:W2:Y:S02]  /*17a00*/  SHFL.IDX PT, R11, R5, RZ, 0x181f ;  /* 0x00181fff050b7589 */ /* 0x0002a400000e0000 */
.L_x_551:
[----:B------:R-:W-:Y:S05]  /*17a10*/  BRA.DIV ~URZ, `(.L_x_488) ;  /* 0x000026127f007947 */ /* 0x000fea000b800000 */
[----:B------:R3:W4:Y:S02]  /*17a20*/  SHFL.IDX PT, R2, R10, RZ, 0x181f ;  /* 0x00181fff0a027589 */ /* 0x00072400000e0000 */
.L_x_552:
[----:B------:R-:W-:Y:S01]  /*17a30*/  IMAD R4, R23, c[0x0][0x4e8], RZ ;  /* 0x00013a0017047a24 */ /* 0x000fe200078e02ff */
[----:B------:R-:W-:Y:S04]  /*17a40*/  BSSY B0, `(.L_x_489) ;  /* 0x000000b000007945 */ /* 0x000fe80003800000 */
[----:B------:R-:W-:-:S13]  /*17a50*/  ISETP.GE.AND P0, PT, R6, R4, PT ;  /* 0x000000040600720c */ /* 0x000fda0003f06270 */
[----:B------:R-:W-:Y:S05]  /*17a60*/  @P0 BRA `(.L_x_490) ;  /* 0x0000008000000947 */ /* 0x000fea0003800000 */
[----:B------:R-:W-:Y:S02]  /*17a70*/  ISETP.GE.AND P1, PT, R76, c[0x0][0x3c8], PT ;  /* 0x0000f2004c007a0c */ /* 0x000fe40003f26270 */
[----:B------:R-:W-:-:S11]  /*17a80*/  ISETP.GE.AND P0, PT, R212, c[0x0][0x3c8], PT ;  /* 0x0000f200d4007a0c */ /* 0x000fd60003f06270 */
[-C--:B----4-:R-:W-:Y:S02]  /*17a90*/  @!P1 LEA R8, P3, R76, R2.reuse, 0x1 ;  /* 0x000000024c089211 */ /* 0x090fe400078608ff */
[----:B------:R-:W-:Y:S02]  /*17aa0*/  @!P0 LEA R2, P2, R212, R2, 0x1 ;  /* 0x00000002d4028211 */ /* 0x000fe400078408ff */
[-C--:B--2---:R-:W-:Y:S02]  /*17ab0*/  @!P1 LEA.HI.X R9, R76, R11.reuse, R77, 0x1, P3 ;  /* 0x0000000b4c099211 */ /* 0x084fe400018f0c4d */
[----:B------:R-:W-:-:S03]  /*17ac0*/  @!P0 LEA.HI.X R3, R212, R11, R231, 0x1, P2 ;  /* 0x0000000bd4038211 */ /* 0x000fc600010f0ce7 */
[----:B------:R2:W-:Y:S04]  /*17ad0*/  @!P1 ST.E.128 [R8.64], RZ ;  /* 0x000000ff08009985 */ /* 0x0005e8000c101d08 */
[----:B------:R2:W-:Y:S02]  /*17ae0*/  @!P0 ST.E.128 [R2.64], RZ ;  /* 0x000000ff02008985 */ /* 0x0005e4000c101d08 */
.L_x_490:
[----:B------:R-:W-:Y:S05]  /*17af0*/  BSYNC B0 ;  /* 0x0000000000007941 */ /* 0x000fea0003800000 */
.L_x_489:
[----:B------:R-:W-:Y:S05]  /*17b00*/  BRA.DIV ~URZ, `(.L_x_491) ;  /* 0x000025927f007947 */ /* 0x000fea000b800000 */
[----:B--2---:R2:W1:Y:S04]  /*17b10*/  SHFL.IDX PT, R11, R5, 0x1, 0x181f ;  /* 0x00381f00050b7f89 */ /* 0x00446800000e0000 */
[----:B----4-:R2:W4:Y:S02]  /*17b20*/  SHFL.IDX PT, R2, R10, 0x1, 0x181f ;  /* 0x00381f000a027f89 */ /* 0x01052400000e0000 */
.L_x_553:
        /* <DEDUP_REMOVED lines=8> */
[-C--:B-1----:R-:W-:Y:S02]  /*17bb0*/  @!P1 LEA.HI.X R9, R76, R11.reuse, R77, 0x1, P3 ;  /* 0x0000000b4c099211 */ /* 0x082fe400018f0c4d */
[----:B------:R-:W-:-:S03]  /*17bc0*/  @!P0 LEA.HI.X R3, R212, R11, R231, 0x1, P2 ;  /* 0x0000000bd4038211 */ /* 0x000fc600010f0ce7 */
[----:B------:R1:W-:Y:S04]  /*17bd0*/  @!P1 ST.E.128 [R8.64], RZ ;  /* 0x000000ff08009985 */ /* 0x0003e8000c101d08 */
[----:B------:R1:W-:Y:S02]  /*17be0*/  @!P0 ST.E.128 [R2.64], RZ ;  /* 0x000000ff02008985 */ /* 0x0003e4000c101d08 */
.L_x_493:
[----:B------:R-:W-:Y:S05]  /*17bf0*/  BSYNC B0 ;  /* 0x0000000000007941 */ /* 0x000fea0003800000 */
.L_x_492:
[----:B------:R-:W-:Y:S05]  /*17c00*/  BRA.DIV ~URZ, `(.L_x_494) ;  /* 0x000025627f007947 */ /* 0x000fea000b800000 */
[----:B-1----:R1:W2:Y:S02]  /*17c10*/  SHFL.IDX PT, R11, R5, 0x2, 0x181f ;  /* 0x00581f00050b7f89 */ /* 0x0022a400000e0000 */
.L_x_554:
[----:B------:R-:W-:Y:S05]  /*17c20*/  BRA.DIV ~URZ, `(.L_x_495) ;  /* 0x000025b27f007947 */ /* 0x000fea000b800000 */
[----:B----4-:R4:W1:Y:S02]  /*17c30*/  SHFL.IDX PT, R2, R10, 0x2, 0x181f ;  /* 0x00581f000a027f89 */ /* 0x01086400000e0000 */
.L_x_555:
[----:B------:R-:W-:Y:S01]  /*17c40*/  IADD3 R3, R6, 0x40, RZ ;  /* 0x0000004006037810 */ /* 0x000fe20007ffe0ff */
[----:B------:R-:W-:Y:S03]  /*17c50*/  BSSY B0, `(.L_x_496) ;  /* 0x000000b000007945 */ /* 0x000fe60003800000 */
[----:B------:R-:W-:-:S13]  /*17c60*/  ISETP.GE.AND P0, PT, R3, R4, PT ;  /* 0x000000040300720c */ /* 0x000fda0003f06270 */
[----:B------:R-:W-:Y:S05]  /*17c70*/  @P0 BRA `(.L_x_497) ;  /* 0x0000008000000947 */ /* 0x000fea0003800000 */
[----:B------:R-:W-:Y:S02]  /*17c80*/  ISETP.GE.AND P1, PT, R76, c[0x0][0x3c8], PT ;  /* 0x0000f2004c007a0c */ /* 0x000fe40003f26270 */
[----:B------:R-:W-:-:S11]  /*17c90*/  ISETP.GE.AND P0, PT, R212, c[0x0][0x3c8], PT ;  /* 0x0000f200d4007a0c */ /* 0x000fd60003f06270 */
[-C--:B-1----:R-:W-:Y:S02]  /*17ca0*/  @!P1 LEA R8, P3, R76, R2.reuse, 0x1 ;  /* 0x000000024c089211 */ /* 0x082fe400078608ff */
[----:B------:R-:W-:Y:S02]  /*17cb0*/  @!P0 LEA R2, P2, R212, R2, 0x1 ;  /* 0x00000002d4028211 */ /* 0x000fe400078408ff */
[-C--:B--2---:R-:W-:Y:S02]  /*17cc0*/  @!P1 LEA.HI.X R9, R76, R11.reuse, R77, 0x1, P3 ;  /* 0x0000000b4c099211 */ /* 0x084fe400018f0c4d */
[----:B------:R-:W-:-:S03]  /*17cd0*/  @!P0 LEA.HI.X R3, R212, R11, R231, 0x1, P2 ;  /* 0x0000000bd4038211 */ /* 0x000fc600010f0ce7 */
[----:B------:R1:W-:Y:S04]  /*17ce0*/  @!P1 ST.E.128 [R8.64], RZ ;  /* 0x000000ff08009985 */ /* 0x0003e8000c101d08 */
[----:B------:R1:W-:Y:S02]  /*17cf0*/  @!P0 ST.E.128 [R2.64], RZ ;  /* 0x000000ff02008985 */ /* 0x0003e4000c101d08 */
.L_x_497:
[----:B------:R-:W-:Y:S05]  /*17d00*/  BSYNC B0 ;  /* 0x0000000000007941 */ /* 0x000fea0003800000 */
.L_x_496:
[----:B------:R-:W-:Y:S05]  /*17d10*/  BRA.DIV ~URZ, `(.L_x_498) ;  /* 0x000025327f007947 */ /* 0x000fea000b800000 */
[----:B-1----:R1:W3:Y:S04]  /*17d20*/  SHFL.IDX PT, R8, R5, 0x3, 0x181f ;  /* 0x00781f0005087f89 */ /* 0x0022e800000e0000 */
[----:B------:R1:W4:Y:S02]  /*17d30*/  SHFL.IDX PT, R2, R10, 0x3, 0x181f ;  /* 0x00781f000a027f89 */ /* 0x00032400000e0000 */
.L_x_556:
[----:B------:R-:W-:-:S04]  /*17d40*/  IADD3 R6, R6, 0x60, RZ ;  /* 0x0000006006067810 */ /* 0x000fc80007ffe0ff */
[----:B------:R-:W-:-:S13]  /*17d50*/  ISETP.GE.AND P0, PT, R6, R4, PT ;  /* 0x000000040600720c */ /* 0x000fda0003f06270 */
[----:B------:R-:W-:Y:S05]  /*17d60*/  @P0 BRA `(.L_x_478) ;  /* 0x0000008000000947 */ /* 0x000fea0003800000 */
[----:B------:R-:W-:Y:S02]  /*17d70*/  ISETP.GE.AND P1, PT, R76, c[0x0][0x3c8], PT ;  /* 0x0000f2004c007a0c */ /* 0x000fe40003f26270 */
[----:B------:R-:W-:-:S11]  /*17d80*/  ISETP.GE.AND P0, PT, R212, c[0x0][0x3c8], PT ;  /* 0x0000f200d4007a0c */ /* 0x000fd60003f06270 */
[-C--:B----4-:R-:W-:Y:S02]  /*17d90*/  @!P1 LEA R4, P3, R76, R2.reuse, 0x1 ;  /* 0x000000024c049211 */ /* 0x090fe400078608ff */
[----:B------:R-:W-:Y:S02]  /*17da0*/  @!P0 LEA R2, P2, R212, R2, 0x1 ;  /* 0x00000002d4028211 */ /* 0x000fe400078408ff */
[-C--:B-123--:R-:W-:Y:S02]  /*17db0*/  @!P1 LEA.HI.X R5, R76, R8.reuse, R77, 0x1, P3 ;  /* 0x000000084c059211 */ /* 0x08efe400018f0c4d */
[----:B------:R-:W-:-:S03]  /*17dc0*/  @!P0 LEA.HI.X R3, R212, R8, R231, 0x1, P2 ;  /* 0x00000008d4038211 */ /* 0x000fc600010f0ce7 */
[----:B------:R1:W-:Y:S04]  /*17dd0*/  @!P1 ST.E.128 [R4.64], RZ ;  /* 0x000000ff04009985 */ /* 0x0003e8000c101d08 */
[----:B------:R1:W-:Y:S02]  /*17de0*/  @!P0 ST.E.128 [R2.64], RZ ;  /* 0x000000ff02008985 */ /* 0x0003e4000c101d08 */
.L_x_478:
[----:B------:R-:W-:Y:S05]  /*17df0*/  BSYNC B1 ;  /* 0x0000000000017941 */ /* 0x000fea0003800000 */
.L_x_462:
[----:B------:R-:W-:-:S13]  /*17e00*/  ISETP.NE.AND P0, PT, RZ, UR7, PT ;  /* 0x00000007ff007c0c */ /* 0x000fda000bf05270 */
[----:B------:R-:W-:Y:S01]  /*17e10*/  @P0 WARPSYNC 0xffffffff ;  /* 0xffffffff00000948 */ /* 0x000fe20003800000 */
[----:B------:R-:W-:Y:S06]  /*17e20*/  @P0 BAR.SYNC.DEFER_BLOCKING 0x5, 0x100 ;  /* 0x0144000000000b1d */ /* 0x000fec0000010000 */
[----:B-1234-:R-:W1:Y:S04]  /*17e30*/  @P0 LDS.128 R8, [0xf100] ;  /* 0x00f10000ff080984 */ /* 0x01ee680000000c00 */
[----:B-1----:R1:W-:Y:S04]  /*17e40*/  @P0 STL.64 [R1+0x28], R8 ;  /* 0x0000280801000387 */ /* 0x0023e80000100a00 */
[----:B------:R1:W-:Y:S04]  /*17e50*/  @P0 STL.64 [R1+0x30], R10 ;  /* 0x0000300a01000387 */ /* 0x0003e80000100a00 */
[----:B------:R-:W-:Y:S06]  /*17e60*/  @P0 BAR.ARV 0x4, 0x100 ;  /* 0x0104000000000b1d */ /* 0x000fec0000002000 */
[----:B------:R-:W-:Y:S05]  /*17e70*/  @P0 BRA `(.L_x_499) ;  /* 0x00000ba000000947 */ /* 0x000fea0003800000 */
[----:B------:R-:W2:Y:S01]  /*17e80*/  S2R R2, SR_TID.X ;  /* 0x0000000000027919 */ /* 0x000ea20000002100 */
[----:B-1----:R-:W-:Y:S01]  /*17e90*/  IMAD.MOV.U32 R8, RZ, RZ, RZ ;  /* 0x000000ffff087224 */ /* 0x002fe200078e00ff */
[----:B--2---:R-:W-:-:S04]  /*17ea0*/  LOP3.LUT R18, R2, 0x1f, RZ, 0xc0, !PT ;  /* 0x0000001f02127812 */ /* 0x004fc800078ec0ff */
[----:B------:R-:W-:Y:S01]  /*17eb0*/  ISETP.NE.AND P6, PT, R18, 0x1f, PT ;  /* 0x0000001f1200780c */ /* 0x000fe20003fc5270 */
[----:B------:R-:W-:Y:S10]  /*17ec0*/  BRA.DIV ~URZ, `(.L_x_500) ;  /* 0x000024527f007947 */ /* 0x000ff4000b800000 */
[----:B------:R1:W2:Y:S02]  /*17ed0*/  SHFL.IDX PT, R10, R74, RZ, 0x1f ;  /* 0x00001fff4a0a7589 */ /* 0x0002a400000e0000 */
.L_x_557:
[----:B------:R-:W-:Y:S05]  /*17ee0*/  BRA.DIV ~URZ, `(.L_x_501) ;  /* 0x000024a27f007947 */ /* 0x000fea000b800000 */
[----:B------:R3:W4:Y:S02]  /*17ef0*/  SHFL.IDX PT, R9, R74, 0x1, 0x1f ;  /* 0x00201f004a097f89 */ /* 0x00072400000e0000 */
.L_x_558:
[----:B------:R-:W5:Y:S01]  /*17f00*/  LDL R2, [R1+0x34] ;  /* 0x0000340001027983 */ /* 0x000f620000100800 */
[----:B------:R-:W-:Y:S02]  /*17f10*/  IMAD.MOV.U32 R6, RZ, RZ, RZ ;  /* 0x000000ffff067224 */ /* 0x000fe400078e00ff */
[----:B-----5:R-:W-:-:S05]  /*17f20*/  IMAD.IADD R2, R2, 0x1, R18 ;  /* 0x0000000102027824 */ /* 0x020fca00078e0212 */
        /* <DEDUP_REMOVED lines=16> */
.L_x_559:
        /* <DEDUP_REMOVED lines=16> */
.L_x_560:
[----:B---3--:R-:W-:Y:S01]  /*18130*/  IMAD R2, R2, c[0x0][0x538], RZ ;  /* 0x00014e0002027a24 */ /* 0x008fe200078e02ff */
[----:B------:R-:W-:Y:S04]  /*18140*/  BSSY B1, `(.L_x_504) ;  /* 0x0000084000017945 */ /* 0x000fe80003800000 */
[----:B----4-:R-:W-:-:S04]  /*18150*/  IADD3 R9, R2, R9, RZ ;  /* 0x0000000902097210 */ /* 0x010fc80007ffe0ff */
[----:B--2---:R-:W-:-:S13]  /*18160*/  ISETP.GT.AND P0, PT, R9, R10, PT ;  /* 0x0000000a0900720c */ /* 0x004fda0003f04270 */
[----:B------:R-:W-:Y:S05]  /*18170*/  @P0 BRA `(.L_x_505) ;  /* 0x0000026000000947 */ /* 0x000fea0003800000 */
.L_x_509:
[----:B------:R-:W2:Y:S02]  /*18180*/  LDL.LU R2, [R1+0x34] ;  /* 0x0000340001027983 */ /* 0x000ea40000300800 */
[----:B--2---:R-:W-:-:S04]  /*18190*/  IADD3 R2, R2, 0x1f, RZ ;  /* 0x0000001f02027810 */ /* 0x004fc80007ffe0ff */
[----:B------:R-:W-:-:S13]  /*181a0*/  ISETP.GE.AND P0, PT, R2, c[0x0][0x53c], PT ;  /* 0x00014f0002007a0c */ /* 0x000fda0003f06270 */
[----:B------:R-:W-:Y:S05]  /*181b0*/  @P0 BRA `(.L_x_506) ;  /* 0x0000077000000947 */ /* 0x000fea0003800000 */
[----:B------:R2:W-:Y:S01]  /*181c0*/  STL [R1+0x34], R2 ;  /* 0x0000340201007387 */ /* 0x0005e20000100800 */
[----:B------:R-:W-:Y:S02]  /*181d0*/  MOV R6, RZ ;  /* 0x000000ff00067202 */ /* 0x000fe40000000f00 */
[----:B------:R-:W-:Y:S02]  /*181e0*/  MOV R8, RZ ;  /* 0x000000ff00087202 */ /* 0x000fe40000000f00 */
[----:B--2---:R-:W-:-:S04]  /*181f0*/  IADD3 R2, R2, R18, RZ ;  /* 0x0000001202027210 */ /* 0x004fc80007ffe0ff */
[----:B------:R-:W-:-:S13]  /*18200*/  ISETP.GE.OR P0, PT, R2, c[0x0][0x53c], !P6 ;  /* 0x00014f0002007a0c */ /* 0x000fda0007706670 */
[----:B-1----:R-:W-:Y:S02]  /*18210*/  @!P0 MOV R4, 0x4 ;  /* 0x0000000400048802 */ /* 0x002fe40000000f00 */
[----:B------:R-:W-:-:S03]  /*18220*/  @!P0 MOV R3, 0x4 ;  /* 0x0000000400038802 */ /* 0x000fc60000000f00 */
[----:B------:R-:W-:-:S04]  /*18230*/  @!P0 IMAD.WIDE R4, R2, R4, c[0x0][0x580] ;  /* 0x0001600002048625 */ /* 0x000fc800078e0204 */
[----:B------:R-:W-:Y:S01]  /*18240*/  @!P0 IMAD.WIDE R2, R2, R3, c[0x0][0x578] ;  /* 0x00015e0002028625 */ /* 0x000fe200078e0203 */
[----:B------:R-:W2:Y:S04]  /*18250*/  @!P0 LDG.E R6, [R4.64] ;  /* 0x0000000804068981 */ /* 0x000ea8000c1e1900 */
[----:B------:R-:W2:Y:S02]  /*18260*/  @!P0 LDG.E R8, [R2.64] ;  /* 0x0000000802088981 */ /* 0x000ea4000c1e1900 */
[----:B--2---:R-:W-:Y:S01]  /*18270*/  IMAD R2, R8, R6, RZ ;  /* 0x0000000608027224 */ /* 0x004fe200078e02ff */
[----:B------:R-:W-:Y:S05]  /*18280*/  BRA.DIV ~URZ, `(.L_x_507) ;  /* 0x000023627f007947 */ /* 0x000fea000b800000 */
[----:B------:R1:W2:Y:S02]  /*18290*/  SHFL.UP PT, R3, R2, 0x1, RZ ;  /* 0x0420000002037989 */ /* 0x0002a400000e00ff */
.L_x_561:
        /* <DEDUP_REMOVED lines=16> */
.L_x_562:
[----:B--2---:R-:W-:-:S05]  /*183a0*/  IMAD R2, R2, c[0x0][0x538], RZ ;  /* 0x00014e0002027a24 */ /* 0x004fca00078e02ff */
[----:B------:R-:W-:-:S04]  /*183b0*/  IADD3 R9, R2, R9, RZ ;  /* 0x0000000902097210 */ /* 0x000fc80007ffe0ff */
[----:B------:R-:W-:-:S13]  /*183c0*/  ISETP.GT.AND P0, PT, R9, R10, PT ;  /* 0x0000000a0900720c */ /* 0x000fda0003f04270 */
[----:B-1----:R-:W-:Y:S05]  /*183d0*/  @!P0 BRA `(.L_x_509) ;  /* 0xfffffda000008947 */ /* 0x002fea000383ffff */
.L_x_505:
[----:B------:R-:W-:-:S05]  /*183e0*/  IADD3 R15, -R2, R9, RZ ;  /* 0x00000009020f7210 */ /* 0x000fca0007ffe1ff */
[----:B------:R-:W-:-:S05]  /*183f0*/  IMAD R2, R4, c[0x0][0x538], R15 ;  /* 0x00014e0004027a24 */ /* 0x000fca00078e020f */
[----:B------:R-:W-:Y:S01]  /*18400*/  ISETP.GT.AND P0, PT, R2, R10, PT ;  /* 0x0000000a0200720c */ /* 0x000fe20003f04270 */
[----:B------:R-:W-:-:S12]  /*18410*/  BRA.DIV ~URZ, `(.L_x_510) ;  /* 0x000023c27f007947 */ /* 0x000fd8000b800000 */
[----:B------:R-:W-:-:S04]  /*18420*/  VOTE.ANY R9, PT, !P0 ;  /* 0x0000000000097806 */ /* 0x000fc800040e0100 */
.L_x_563:
[----:B------:R2:W3:Y:S01]  /*18430*/  POPC R11, R9 ;  /* 0x00000009000b7309 */ /* 0x0004e20000000000 */
[----:B------:R-:W-:Y:S05]  /*18440*/  BRA.DIV ~URZ, `(.L_x_511) ;  /* 0x000023e27f007947 */ /* 0x000fea000b800000 */
[----:B---3--:R3:W4:Y:S04]  /*18450*/  SHFL.IDX PT, R6, R6, R11, 0x1f ;  /* 0x00001f0b06067589 */ /* 0x00872800000e0000 */
[----:B------:R3:W1:Y:S02]  /*18460*/  SHFL.IDX PT, R5, R8, R11, 0x1f ;  /* 0x00001f0b08057589 */ /* 0x00066400000e0000 */
.L_x_564:
[----:B------:R-:W-:Y:S01]  /*18470*/  ISETP.NE.AND P0, PT, R9, RZ, PT ;  /* 0x000000ff0900720c */ /* 0x000fe20003f05270 */
[----:B------:R-:W-:-:S12]  /*18480*/  BSSY B0, `(.L_x_512) ;  /* 0x0000005000007945 */ /* 0x000fd80003800000 */
[----:B------:R-:W-:Y:S05]  /*18490*/  @!P0 BRA `(.L_x_513) ;  /* 0x0000003000008947 */ /* 0x000fea0003800000 */
[----:B------:R-:W-:Y:S01]  /*184a0*/  IADD3 R2, R11, -0x1, RZ ;  /* 0xffffffff0b027810 */ /* 0x000fe20007ffe0ff */
[----:B------:R-:W-:Y:S05]  /*184b0*/  BRA.DIV ~URZ, `(.L_x_514) ;  /* 0x000024427f007947 */ /* 0x000fea000b800000 */
[----:B------:R2:W3:Y:S02]  /*184c0*/  SHFL.IDX PT, R16, R4, R2, 0x1f ;  /* 0x00001f0204107589 */ /* 0x0004e400000e0000 */
.L_x_513:
[----:B------:R-:W-:Y:S05]  /*184d0*/  BSYNC B0 ;  /* 0x0000000000007941 */ /* 0x000fea0003800000 */
.L_x_512:
[----:B---3--:R-:W-:Y:S01]  /*184e0*/  IMAD R15, R16, c[0x0][0x538], R15 ;  /* 0x00014e00100f7a24 */ /* 0x008fe200078e020f */
[----:B----4-:R-:W-:Y:S02]  /*184f0*/  IABS R3, R6 ;  /* 0x0000000600037213 */ /* 0x010fe40000000000 */
[----:B-12---:R-:W-:Y:S02]  /*18500*/  IABS R2, R5 ;  /* 0x0000000500027213 */ /* 0x006fe40000000000 */
[----:B------:R1:W-:Y:S01]  /*18510*/  STL [R1+0x28], R15 ;  /* 0x0000280f01007387 */ /* 0x0003e20000100800 */
[----:B------:R-:W2:Y:S03]  /*18520*/  I2F.RP R8, R3 ;  /* 0x0000000300087306 */ /* 0x000ea60000209400 */
[----:B------:R-:W3:Y:S05]  /*18530*/  LDL.LU R19, [R1+0x34] ;  /* 0x0000340001137983 */ /* 0x000eea0000300800 */
[----:B--2---:R-:W2:Y:S01]  /*18540*/  MUFU.RCP R8, R8 ;  /* 0x0000000800087308 */ /* 0x004ea20000001000 */
[----:B-1----:R-:W-:Y:S01]  /*18550*/  IMAD.IADD R15, R10, 0x1, -R15 ;  /* 0x000000010a0f7824 */ /* 0x002fe200078e0a0f */
[----:B--2---:R-:W-:-:S06]  /*18560*/  IADD3 R8, R8, 0xffffffe, RZ ;  /* 0x0ffffffe08087810 */ /* 0x004fcc0007ffe0ff */
[----:B------:R-:W1:Y:S01]  /*18570*/  F2I.FTZ.U32.TRUNC.NTZ R9, R8 ;  /* 0x0000000800097305 */ /* 0x000e62000021f000 */
[----:B------:R-:W-:Y:S01]  /*18580*/  IMAD.MOV.U32 R10, RZ, RZ, R2 ;  /* 0x000000ffff0a7224 */ /* 0x000fe200078e0002 */
[----:B------:R-:W-:Y:S02]  /*18590*/  IABS R2, R6 ;  /* 0x0000000600027213 */ /* 0x000fe40000000000 */
[----:B------:R-:W-:-:S04]  /*185a0*/  IABS R16, R15 ;  /* 0x0000000f00107213 */ /* 0x000fc80000000000 */
[----:B------:R-:W2:Y:S01]  /*185b0*/  I2F.RP R17, R10 ;  /* 0x0000000a00117306 */ /* 0x000ea20000209400 */
[----:B-1----:R-:W-:Y:S01]  /*185c0*/  IMAD.MOV R4, RZ, RZ, -R9 ;  /* 0x000000ffff047224 */ /* 0x002fe200078e0a09 */
[----:B------:R-:W-:-:S03]  /*185d0*/  MOV R8, RZ ;  /* 0x000000ff00087202 */ /* 0x000fc60000000f00 */
[----:B------:R-:W-:Y:S02]  /*185e0*/  IMAD R4, R4, R3, RZ ;  /* 0x0000000304047224 */ /* 0x000fe400078e02ff */
[----:B------:R-:W-:Y:S02]  /*185f0*/  IMAD.MOV R2, RZ, RZ, -R2 ;  /* 0x000000ffff027224 */ /* 0x000fe400078e0a02 */
[----:B------:R-:W-:-:S04]  /*18600*/  IMAD.HI.U32 R9, R9, R4, R8 ;  /* 0x0000000409097227 */ /* 0x000fc800078e0008 */
[----:B------:R-:W-:Y:S02]  /*18610*/  IMAD.MOV.U32 R4, RZ, RZ, R16 ;  /* 0x000000ffff047224 */ /* 0x000fe400078e0010 */
[----:B------:R-:W-:Y:S02]  /*18620*/  IMAD.MOV.U32 R8, RZ, RZ, R2 ;  /* 0x000000ffff087224 */ /* 0x000fe400078e0002 */
[----:B------:R-:W-:-:S04]  /*18630*/  IMAD.HI.U32 R2, R9, R4, RZ ;  /* 0x0000000409027227 */ /* 0x000fc800078e00ff */
[----:B------:R-:W-:Y:S02]  /*18640*/  IMAD R4, R2, R8, R4 ;  /* 0x0000000802047224 */ /* 0x000fe400078e0204 */
[----:B--2---:R-:W1:Y:S03]  /*18650*/  MUFU.RCP R8, R17 ;  /* 0x0000001100087308 */ /* 0x004e660000001000 */
[----:B------:R-:W-:Y:S02]  /*18660*/  ISETP.GT.U32.AND P0, PT, R3, R4, PT ;  /* 0x000000040300720c */ /* 0x000fe40003f04070 */
[----:B-1----:R-:W-:-:S11]  /*18670*/  IADD3 R8, R8, 0xffffffe, RZ ;  /* 0x0ffffffe08087810 */ /* 0x002fd60007ffe0ff */
[-C--:B------:R-:W-:Y:S01]  /*18680*/  @!P0 IADD3 R4, R4, -R3.reuse, RZ ;  /* 0x8000000304048210 */ /* 0x080fe20007ffe0ff */
[----:B------:R-:W1:Y:S03]  /*18690*/  F2I.FTZ.U32.TRUNC.NTZ R9, R8 ;  /* 0x0000000800097305 */ /* 0x000e66000021f000 */
[----:B------:R-:W-:Y:S02]  /*186a0*/  ISETP.GE.U32.AND P2, PT, R4, R3, PT ;  /* 0x000000030400720c */ /* 0x000fe40003f46070 */
[----:B------:R-:W-:Y:S02]  /*186b0*/  LOP3.LUT R3, R15, R6, RZ, 0x3c, !PT ;  /* 0x000000060f037212 */ /* 0x000fe400078e3cff */
[----:B------:R-:W-:Y:S02]  /*186c0*/  @!P0 IADD3 R2, R2, 0x1, RZ ;  /* 0x0000000102028810 */ /* 0x000fe40007ffe0ff */
[----:B------:R-:W-:-:S02]  /*186d0*/  ISETP.GE.AND P1, PT, R3, RZ, PT ;  /* 0x000000ff0300720c */ /* 0x000fc40003f26270 */
[----:B------:R-:W-:-:S05]  /*186e0*/  ISETP.NE.AND P0, PT, R6, RZ, PT ;  /* 0x000000ff0600720c */ /* 0x000fca0003f05270 */
[----:B------:R-:W-:Y:S01]  /*186f0*/  @P2 IADD3 R2, R2, 0x1, RZ ;  /* 0x0000000102022810 */ /* 0x000fe20007ffe0ff */
[----:B-1----:R-:W-:-:S04]  /*18700*/  IMAD.MOV R3, RZ, RZ, -R9 ;  /* 0x000000ffff037224 */ /* 0x002fc800078e0a09 */
[----:B------:R-:W-:Y:S02]  /*18710*/  IMAD.MOV.U32 R4, RZ, RZ, R3 ;  /* 0x000000ffff047224 */ /* 0x000fe400078e0003 */
[----:B------:R-:W-:Y:S01]  /*18720*/  @!P1 IMAD.MOV R2, RZ, RZ, -R2 ;  /* 0x000000ffff029224 */ /* 0x000fe200078e0a02 */
[----:B------:R-:W-:Y:S01]  /*18730*/  @!P0 LOP3.LUT R2, RZ, R6, RZ, 0x33, !PT ;  /* 0x00000006ff028212 */ /* 0x000fe200078e33ff */
[----:B------:R-:W-:Y:S01]  /*18740*/  IMAD R4, R4, R10, RZ ;  /* 0x0000000a04047224 */ /* 0x000fe200078e02ff */
[----:B------:R-:W-:Y:S01]  /*18750*/  IABS R3, R5 ;  /* 0x0000000500037213 */ /* 0x000fe20000000000 */
[----:B------:R-:W-:Y:S01]  /*18760*/  IMAD.MOV.U32 R8, RZ, RZ, RZ ;  /* 0x000000ffff087224 */ /* 0x000fe200078e00ff */
[----:B------:R-:W-:Y:S02]  /*18770*/  IABS R17, R2 ;  /* 0x0000000200117213 */ /* 0x000fe40000000000 */
[----:B------:R-:W-:Y:S01]  /*18780*/  IADD3 R16, RZ, -R3, RZ ;  /* 0x80000003ff107210 */ /* 0x000fe20007ffe0ff */
[----:B------:R-:W-:-:S04]  /*18790*/  IMAD.HI.U32 R3, R9, R4, R8 ;  /* 0x0000000409037227 */ /* 0x000fc800078e0008 */
[----:B------:R-:W-:Y:S01]  /*187a0*/  IMAD.MOV.U32 R4, RZ, RZ, R17 ;  /* 0x000000ffff047224 */ /* 0x000fe200078e0011 */
[----:B------:R-:W-:-:S03]  /*187b0*/  MOV R8, R16 ;  /* 0x0000001000087202 */ /* 0x000fc60000000f00 */
[----:B------:R-:W-:-:S04]  /*187c0*/  IMAD.HI.U32 R3, R3, R4, RZ ;  /* 0x0000000403037227 */ /* 0x000fc800078e00ff */
[----:B------:R-:W-:-:S05]  /*187d0*/  IMAD R4, R3, R8, R4 ;  /* 0x0000000803047224 */ /* 0x000fca00078e0204 */
[----:B------:R-:W-:-:S13]  /*187e0*/  ISETP.GT.U32.AND P0, PT, R10, R4, PT ;  /* 0x000000040a00720c */ /* 0x000fda0003f04070 */
[----:B------:R-:W-:-:S05]  /*187f0*/  @!P0 IMAD.IADD R4, R4, 0x1, -R10 ;  /* 0x0000000104048824 */ /* 0x000fca00078e0a0a */
[----:B------:R-:W-:Y:S02]  /*18800*/  ISETP.GE.U32.AND P2, PT, R4, R10, PT ;  /* 0x0000000a0400720c */ /* 0x000fe40003f46070 */
[----:B------:R-:W-:Y:S02]  /*18810*/  LOP3.LUT R4, R2, R5, RZ, 0x3c, !PT ;  /* 0x0000000502047212 */ /* 0x000fe400078e3cff */
[----:B------:R-:W-:Y:S02]  /*18820*/  @!P0 IADD3 R3, R3, 0x1, RZ ;  /* 0x0000000103038810 */ /* 0x000fe40007ffe0ff */
[----:B------:R-:W-:Y:S02]  /*18830*/  ISETP.GE.AND P1, PT, R4, RZ, PT ;  /* 0x000000ff0400720c */ /* 0x000fe40003f26270 */
[----:B------:R-:W-:-:S05]  /*18840*/  ISETP.NE.AND P0, PT, R5, RZ, PT ;  /* 0x000000ff0500720c */ /* 0x000fca0003f05270 */
[----:B------:R-:W-:-:S06]  /*18850*/  @P2 IADD3 R3, R3, 0x1, RZ ;  /* 0x0000000103032810 */ /* 0x000fcc0007ffe0ff */
[----:B------:R-:W-:Y:S02]  /*18860*/  @!P1 IMAD.MOV R3, RZ, RZ, -R3 ;  /* 0x000000ffff039224 */ /* 0x000fe400078e0a03 */
[----:B------:R-:W-:-:S04]  /*18870*/  @!P0 LOP3.LUT R3, RZ, R5, RZ, 0x33, !PT ;  /* 0x00000005ff038212 */ /* 0x000fc800078e33ff */
[----:B------:R-:W-:Y:S01]  /*18880*/  IADD3 R4, -R3, RZ, RZ ;  /* 0x000000ff03047210 */ /* 0x000fe20007ffe1ff */
[----:B------:R-:W-:Y:S02]  /*18890*/  IMAD R6, R2, R6, RZ ;  /* 0x0000000602067224 */ /* 0x000fe400078e02ff */
[C---:B------:R-:W-:Y:S02]  /*188a0*/  IMAD R3, R5.reuse, 0x1000000, R3 ;  /* 0x0100000005037824 */ /* 0x040fe400078e0203 */
[----:B------:R-:W-:Y:S01]  /*188b0*/  IMAD R2, R5, R4, R2 ;  /* 0x0000000405027224 */ /* 0x000fe200078e0202 */
[----:B------:R-:W-:-:S03]  /*188c0*/  IADD3 R4, R15, -R6, RZ ;  /* 0x800000060f047210 */ /* 0x000fc60007ffe0ff */
[----:B------:R-:W-:-:S05]  /*188d0*/  IMAD R2, R2, 0x10000, R3 ;  /* 0x0001000002027824 */ /* 0x000fca00078e0203 */
[----:B------:R1:W-:Y:S01]  /*188e0*/  STL [R1+0x30], R2 ;  /* 0x0000300201007387 */ /* 0x0003e20000100800 */
[----:B---3--:R-:W-:-:S05]  /*188f0*/  IMAD.IADD R19, R11, 0x1, R19 ;  /* 0x000000010b137824 */ /* 0x008fca00078e0213 */
[----:B------:R1:W-:Y:S04]  /*18900*/  STL [R1+0x34], R19 ;  /* 0x0000341301007387 */ /* 0x0003e80000100800 */
[----:B------:R1:W-:Y:S01]  /*18910*/  STL [R1+0x2c], R4 ;  /* 0x00002c0401007387 */ /* 0x0003e20000100800 */
[----:B------:R-:W-:Y:S05]  /*18920*/  BRA `(.L_x_515) ;  /* 0x0000005000007947 */ /* 0x000fea0003800000 */
.L_x_506:
[----:B------:R-:W-:Y:S01]  /*18930*/  MOV R2, c[0x0][0x53c] ;  /* 0x00014f0000027a02 */ /* 0x000fe20000000f00 */
[----:B------:R2:W-:Y:S04]  /*18940*/  STL [R1+0x28], R10 ;  /* 0x0000280a01007387 */ /* 0x0005e80000100800 */
[----:B------:R2:W-:Y:S04]  /*18950*/  STL [R1+0x2c], RZ ;  /* 0x00002cff01007387 */ /* 0x0005e80000100800 */
[----:B------:R2:W-:Y:S04]  /*18960*/  STL [R1+0x30], RZ ;  /* 0x000030ff01007387 */ /* 0x0005e80000100800 */
[----:B------:R2:W-:Y:S02]  /*18970*/  STL [R1+0x34], R2 ;  /* 0x0000340201007387 */ /* 0x0005e40000100800 */
.L_x_515:
[----:B------:R-:W-:Y:S05]  /*18980*/  BSYNC B1 ;  /* 0x0000000000017941 */ /* 0x000fea0003800000 */
.L_x_504:
[----:B------:R-:W3:Y:S04]  /*18990*/  LDL R8, [R1+0x28] ;  /* 0x0000280001087983 */ /* 0x000ee80000100800 */
[----:B------:R-:W3:Y:S04]  /*189a0*/  LDL R9, [R1+0x2c] ;  /* 0x00002c0001097983 */ /* 0x000ee80000100800 */
[----:B--2---:R-:W3:Y:S04]  /*189b0*/  LDL R10, [R1+0x30] ;  /* 0x00003000010a7983 */ /* 0x004ee80000100800 */
[----:B------:R-:W3:Y:S01]  /*189c0*/  LDL R11, [R1+0x34] ;  /* 0x00003400010b7983 */ /* 0x000ee20000100800 */
[----:B------:R-:W-:Y:S03]  /*189d0*/  WARPSYNC 0xffffffff ;  /* 0xffffffff00007948 */ /* 0x000fe60003800000 */
[----:B------:R-:W-:Y:S01]  /*189e0*/  BAR.SYNC.DEFER_BLOCKING 0x4, 0x100 ;  /* 0x0104000000007b1d */ /* 0x000fe20000010000 */
[----:B------:R-:W-:-:S13]  /*189f0*/  ISETP.NE.AND P0, PT, R18, RZ, PT ;  /* 0x000000ff1200720c */ /* 0x000fda0003f05270 */
[----:B---3--:R2:W-:Y:S04]  /*18a00*/  @!P0 STS.128 [0xf100], R8 ;  /* 0x00f10008ff008388 */ /* 0x0085e80000000c00 */
[----:B------:R-:W-:Y:S06]  /*18a10*/  BAR.ARV 0x5, 0x100 ;  /* 0x0144000000007b1d */ /* 0x000fec0000002000 */
.L_x_499:
[----:B-1----:R-:W3:Y:S02]  /*18a20*/  LDL R2, [R1+0x34] ;  /* 0x0000340001027983 */ /* 0x002ee40000100800 */
[----:B---3--:R-:W-:-:S13]  /*18a30*/  ISETP.GE.AND P0, PT, R2, c[0x0][0x53c], PT ;  /* 0x00014f0002007a0c */ /* 0x008fda0003f06270 */
[----:B--2---:R-:W-:Y:S01]  /*18a40*/  @P0 CALL.REL.NOINC `(.L_x_516) ;  /* 0x0000001000000944 */ /* 0x004fe20003c00000 */
[----:B------:R-:W-:Y:S05]  /*18a50*/  BRA `(.L_x_517) ;  /* 0xfffe902000007947 */ /* 0x000fea000383ffff */
.L_x_516:
[----:B------:R-:W-:Y:S05]  /*18a60*/  EXIT ;  /* 0x000000000000794d */ /* 0x000fea0003800000 */
.L_x_327:
[----:B------:R-:W-:Y:S02]  /*18a70*/  MOV R3, 0x1 ;  /* 0x0000000100037802 */ /* 0x000fe40000000f00 */
[----:B------:R-:W-:Y:S02]  /*18a80*/  MOV R4, 0x18aa0 ;  /* 0x00018aa000047802 */ /* 0x000fe40000000f00 */
[----:B------:R-:W-:Y:S05]  /*18a90*/  CALL.REL.NOINC `($__internal_8_$__cuda_sm70_shflsync_up_p) ;  /* 0x00001f8000007944 */ /* 0x000fea0003c00000 */
[----:B------:R-:W-:Y:S01]  /*18aa0*/  MOV R0, R3 ;  /* 0x0000000300007202 */ /* 0x000fe20000000f00 */
[----:B------:R-:W-:Y:S05]  /*18ab0*/  BRA `(.L_x_518) ;  /* 0xfffe79b000007947 */ /* 0x000fea000383ffff */
.L_x_328:
[----:B------:R-:W-:Y:S02]  /*18ac0*/  MOV R3, 0x2 ;  /* 0x0000000200037802 */ /* 0x000fe40000000f00 */
[----:B------:R-:W-:Y:S02]  /*18ad0*/  MOV R4, 0x18af0 ;  /* 0x00018af000047802 */ /* 0x000fe40000000f00 */
[----:B------:R-:W-:Y:S05]  /*18ae0*/  CALL.REL.NOINC `($__internal_8_$__cuda_sm70_shflsync_up_p) ;  /* 0x00001f3000007944 */ /* 0x000fea0003c00000 */
[----:B------:R-:W-:Y:S02]  /*18af0*/  SEL R0, R3, RZ, P4 ;  /* 0x000000ff03007207 */ /* 0x000fe40002000000 */
[----:B------:R-:W-:Y:S02]  /*18b00*/  MOV R3, 0x4 ;  /* 0x0000000400037802 */ /* 0x000fe40000000f00 */
[----:B------:R-:W-:Y:S01]  /*18b10*/  MOV R4, 0x18b50 ;  /* 0x00018b5000047802 */ /* 0x000fe20000000f00 */
[----:B------:R-:W-:-:S04]  /*18b20*/  IMAD.IADD R0, R2, 0x1, R0 ;  /* 0x0000000102007824 */ /* 0x000fc800078e0200 */
[----:B------:R-:W-:Y:S02]  /*18b30*/  IMAD.MOV.U32 R2, RZ, RZ, R0 ;  /* 0x000000ffff027224 */ /* 0x000fe400078e0000 */
[----:B------:R-:W-:Y:S05]  /*18b40*/  CALL.REL.NOINC `($__internal_8_$__cuda_sm70_shflsync_up_p) ;  /* 0x00001ed000007944 */ /* 0x000fea0003c00000 */
[----:B------:R-:W-:Y:S02]  /*18b50*/  SEL R3, R3, RZ, P3 ;  /* 0x000000ff03037207 */ /* 0x000fe40001800000 */
[----:B------:R-:W-:-:S03]  /*18b60*/  MOV R4, 0x18bb0 ;  /* 0x00018bb000047802 */ /* 0x000fc60000000f00 */
[----:B------:R-:W-:Y:S01]  /*18b70*/  IMAD.IADD R0, R0, 0x1, R3 ;  /* 0x0000000100007824 */ /* 0x000fe200078e0203 */
[----:B------:R-:W-:-:S03]  /*18b80*/  MOV R3, 0x8 ;  /* 0x0000000800037802 */ /* 0x000fc60000000f00 */
        /* <DEDUP_REMOVED lines=8> */
[----:B------:R-:W-:Y:S01]  /*18c10*/  SEL R3, R3, RZ, P1 ;  /* 0x000000ff03037207 */ /* 0x000fe20000800000 */
[----:B------:R-:W-:Y:S01]  /*18c20*/  IMAD.MOV.U32 R221, RZ, RZ, 0x1f ;  /* 0x0000001fffdd7424 */ /* 0x000fe200078e00ff */
[----:B------:R-:W-:-:S03]  /*18c30*/  MOV R2, 0x18c80 ;  /* 0x00018c8000027802 */ /* 0x000fc60000000f00 */
[----:B------:R-:W-:Y:S01]  /*18c40*/  IMAD.IADD R4, R0, 0x1, R3 ;  /* 0x0000000100047824 */ /* 0x000fe200078e0203 */
[----:B------:R-:W-:-:S03]  /*18c50*/  MOV R3, 0x1f ;  /* 0x0000001f00037802 */ /* 0x000fc60000000f00 */
[----:B------:R-:W-:Y:S02]  /*18c60*/  IMAD.MOV.U32 R222, RZ, RZ, R4 ;  /* 0x000000ffffde7224 */ /* 0x000fe400078e0004 */
[----:B------:R-:W-:Y:S05]  /*18c70*/  CALL.REL.NOINC `($__internal_7_$__cuda_sm70_shflsync_idx_p) ;  /* 0x00001d5000007944 */ /* 0x000fea0003c00000 */
[----:B------:R-:W-:Y:S01]  /*18c80*/  MOV R0, R221 ;  /* 0x000000dd00007202 */ /* 0x000fe20000000f00 */
[----:B------:R-:W-:Y:S05]  /*18c90*/  BRA `(.L_x_519) ;  /* 0xfffe78d000007947 */ /* 0x000fea000383ffff */
.L_x_330:
[----:B------:R-:W-:Y:S02]  /*18ca0*/  SEL R2, RZ, 0x1, P0 ;  /* 0x00000001ff027807 */ /* 0x000fe40000000000 */
[----:B------:R-:W-:Y:S02]  /*18cb0*/  MOV R3, 0x18cd0 ;  /* 0x00018cd000037802 */ /* 0x000fe40000000f00 */
[----:B------:R-:W-:Y:S05]  /*18cc0*/  CALL.REL.NOINC `($__internal_9_$__cuda_sm70_votesync_ballot) ;  /* 0x00001db000007944 */ /* 0x000fea0003c00000 */
[----:B------:R-:W-:Y:S05]  /*18cd0*/  BRA `(.L_x_520) ;  /* 0xfffe792000007947 */ /* 0x000fea000383ffff */
.L_x_331:
[----:B------:R-:W-:Y:S01]  /*18ce0*/  IMAD.MOV.U32 R222, RZ, RZ, R8 ;  /* 0x000000ffffde7224 */ /* 0x000fe200078e0008 */
[----:B--2---:R-:W-:Y:S01]  /*18cf0*/  MOV R221, R13 ;  /* 0x0000000d00dd7202 */ /* 0x004fe20000000f00 */
[----:B------:R-:W-:Y:S01]  /*18d00*/  IMAD.MOV.U32 R3, RZ, RZ, 0x1f ;  /* 0x0000001fff037424 */ /* 0x000fe200078e00ff */
[----:B------:R-:W-:Y:S02]  /*18d10*/  MOV R2, 0x18d30 ;  /* 0x00018d3000027802 */ /* 0x000fe40000000f00 */
[----:B-1----:R-:W-:Y:S05]  /*18d20*/  CALL.REL.NOINC `($__internal_7_$__cuda_sm70_shflsync_idx_p) ;  /* 0x00001ca000007944 */ /* 0x002fea0003c00000 */
[----:B------:R-:W-:Y:S01]  /*18d30*/  IMAD.MOV.U32 R11, RZ, RZ, R221 ;  /* 0x000000ffff0b7224 */ /* 0x000fe200078e00dd */
[----:B------:R-:W-:Y:S01]  /*18d40*/  MOV R222, R7 ;  /* 0x0000000700de7202 */ /* 0x000fe20000000f00 */
[----:B------:R-:W-:Y:S01]  /*18d50*/  IMAD.MOV.U32 R6, RZ, RZ, RZ ;  /* 0x000000ffff067224 */ /* 0x000fe200078e00ff */
[----:B------:R-:W-:Y:S01]  /*18d60*/  MOV R221, R13 ;  /* 0x0000000d00dd7202 */ /* 0x000fe20000000f00 */
[----:B------:R-:W-:Y:S01]  /*18d70*/  IMAD.MOV.U32 R3, RZ, RZ, 0x1f ;  /* 0x0000001fff037424 */ /* 0x000fe200078e00ff */
[----:B------:R-:W-:-:S02]  /*18d80*/  MOV R2, 0x18da0 ;  /* 0x00018da000027802 */ /* 0x000fc40000000f00 */
[----:B------:R-:W-:Y:S05]  /*18d90*/  CALL.REL.NOINC `($__internal_7_$__cuda_sm70_shflsync_idx_p) ;  /* 0x00001c3000007944 */ /* 0x000fea0003c00000 */
[----:B------:R-:W-:Y:S01]  /*18da0*/  MOV R10, R221 ;  /* 0x000000dd000a7202 */ /* 0x000fe20000000f00 */
[----:B------:R-:W-:Y:S05]  /*18db0*/  BRA `(.L_x_521) ;  /* 0xfffe789000007947 */ /* 0x000fea000383ffff */
.L_x_334:
[----:B------:R-:W-:Y:S01]  /*18dc0*/  IMAD.MOV.U32 R222, RZ, RZ, R4 ;  /* 0x000000ffffde7224 */ /* 0x000fe200078e0004 */
[----:B------:R-:W-:-:S02]  /*18dd0*/  MOV R3, 0x1f ;  /* 0x0000001f00037802 */ /* 0x000fc40000000f00 */
[----:B------:R-:W-:Y:S02]  /*18de0*/  MOV R2, 0x18e00 ;  /* 0x00018e0000027802 */ /* 0x000fe40000000f00 */
[----:B-1234-:R-:W-:Y:S05]  /*18df0*/  CALL.REL.NOINC `($__internal_7_$__cuda_sm70_shflsync_idx_p) ;  /* 0x00001bd000007944 */ /* 0x01efea0003c00000 */
[----:B------:R-:W-:Y:S01]  /*18e00*/  MOV R6, R221 ;  /* 0x000000dd00067202 */ /* 0x000fe20000000f00 */
[----:B------:R-:W-:Y:S05]  /*18e10*/  BRA `(.L_x_333) ;  /* 0xfffe789000007947 */ /* 0x000fea000383ffff */
.L_x_426:
[----:B------:R-:W-:Y:S01]  /*18e20*/  IMAD.MOV.U32 R222, RZ, RZ, R3 ;  /* 0x000000ffffde7224 */ /* 0x000fe200078e0003 */
[----:B------:R-:W-:Y:S01]  /*18e30*/  MOV R221, 0x3 ;  /* 0x0000000300dd7802 */ /* 0x000fe20000000f00 */
[----:B------:R-:W-:Y:S01]  /*18e40*/  IMAD.MOV.U32 R3, RZ, RZ, 0x181f ;  /* 0x0000181fff037424 */ /* 0x000fe200078e00ff */
[----:B------:R-:W-:Y:S02]  /*18e50*/  MOV R2, 0x18e70 ;  /* 0x00018e7000027802 */ /* 0x000fe40000000f00 */
[----:B--2--5:R-:W-:Y:S05]  /*18e60*/  CALL.REL.NOINC `($__internal_7_$__cuda_sm70_shflsync_idx_p) ;  /* 0x00001b6000007944 */ /* 0x024fea0003c00000 */
[----:B------:R-:W-:Y:S01]  /*18e70*/  IMAD.MOV.U32 R6, RZ, RZ, R221 ;  /* 0x000000ffff067224 */ /* 0x000fe200078e00dd */
[----:B------:R-:W-:Y:S01]  /*18e80*/  MOV R221, 0x3 ;  /* 0x0000000300dd7802 */ /* 0x000fe20000000f00 */
[----:B------:R-:W-:Y:S01]  /*18e90*/  IMAD.MOV.U32 R222, RZ, RZ, R5 ;  /* 0x000000ffffde7224 */ /* 0x000fe200078e0005 */
[----:B------:R-:W-:Y:S02]  /*18ea0*/  MOV R3, 0x181f ;  /* 0x0000181f00037802 */ /* 0x000fe40000000f00 */
[----:B------:R-:W-:Y:S02]  /*18eb0*/  MOV R2, 0x18ed0 ;  /* 0x00018ed000027802 */ /* 0x000fe40000000f00 */
[----:B------:R-:W-:Y:S05]  /*18ec0*/  CALL.REL.NOINC `($__internal_7_$__cuda_sm70_shflsync_idx_p) ;  /* 0x00001b0000007944 */ /* 0x000fea0003c00000 */
[----:B------:R-:W-:Y:S01]  /*18ed0*/  MOV R2, R221 ;  /* 0x000000dd00027202 */ /* 0x000fe20000000f00 */
[----:B------:R-:W-:Y:S05]  /*18ee0*/  BRA `(.L_x_522) ;  /* 0xffff520000007947 */ /* 0x000fea000383ffff */
.L_x_429:
[----:B------:R-:W-:Y:S01]  /*18ef0*/  IMAD.MOV.U32 R222, RZ, RZ, R4 ;  /* 0x000000ffffde7224 */ /* 0x000fe200078e0004 */
[----:B------:R-:W-:Y:S01]  /*18f00*/  MOV R221, RZ ;  /* 0x000000ff00dd7202 */ /* 0x000fe20000000f00 */
[----:B------:R-:W-:Y:S01]  /*18f10*/  IMAD.MOV.U32 R3, RZ, RZ, 0x181f ;  /* 0x0000181fff037424 */ /* 0x000fe200078e00ff */
[----:B------:R-:W-:-:S02]  /*18f20*/  MOV R2, 0x18f40 ;  /* 0x00018f4000027802 */ /* 0x000fc40000000f00 */
[----:B-----5:R-:W-:Y:S05]  /*18f30*/  CALL.REL.NOINC `($__internal_7_$__cuda_sm70_shflsync_idx_p) ;  /* 0x00001a9000007944 */ /* 0x020fea0003c00000 */
[----:B------:R-:W-:Y:S01]  /*18f40*/  MOV R6, R221 ;  /* 0x000000dd00067202 */ /* 0x000fe20000000f00 */
[----:B------:R-:W-:Y:S05]  /*18f50*/  BRA `(.L_x_523) ;  /* 0xffff5f1000007947 */ /* 0x000fea000383ffff */
.L_x_430:
[----:B------:R-:W-:Y:S01]  /*18f60*/  IMAD.MOV.U32 R222, RZ, RZ, R5 ;  /* 0x000000ffffde7224 */ /* 0x000fe200078e0005 */
[----:B------:R-:W-:Y:S01]  /*18f70*/  MOV R221, RZ ;  /* 0x000000ff00dd7202 */ /* 0x000fe20000000f00 */
[----:B------:R-:W-:Y:S01]  /*18f80*/  IMAD.MOV.U32 R3, RZ, RZ, 0x181f ;  /* 0x0000181fff037424 */ /* 0x000fe200078e00ff */
[----:B------:R-:W-:-:S02]  /*18f90*/  MOV R2, 0x18fb0 ;  /* 0x00018fb000027802 */ /* 0x000fc40000000f00 */
[----:B-12--5:R-:W-:Y:S05]  /*18fa0*/  CALL.REL.NOINC `($__internal_7_$__cuda_sm70_shflsync_idx_p) ;  /* 0x00001a2000007944 */ /* 0x026fea0003c00000 */
[----:B------:R-:W-:Y:S01]  /*18fb0*/  MOV R2, R221 ;  /* 0x000000dd00027202 */ /* 0x000fe20000000f00 */
[----:B------:R-:W-:Y:S05]  /*18fc0*/  BRA `(.L_x_524) ;  /* 0xffff5ec000007947 */ /* 0x000fea000383ffff */
.L_x_433:
[----:B------:R-:W-:Y:S01]  /*18fd0*/  IMAD.MOV.U32 R222, RZ, RZ, R4 ;  /* 0x000000ffffde7224 */ /* 0x000fe200078e0004 */
[----:B------:R-:W-:Y:S01]  /*18fe0*/  MOV R221, 0x1 ;  /* 0x0000000100dd7802 */ /* 0x000fe20000000f00 */
[----:B--2---:R-:W-:Y:S01]  /*18ff0*/  IMAD.MOV.U32 R3, RZ, RZ, 0x181f ;  /* 0x0000181fff037424 */ /* 0x004fe200078e00ff */
[----:B----4-:R-:W-:-:S02]  /*19000*/  MOV R2, 0x19020 ;  /* 0x0001902000027802 */ /* 0x010fc40000000f00 */
[----:B-1-3-5:R-:W-:Y:S05]  /*19010*/  CALL.REL.NOINC `($__internal_7_$__cuda_sm70_shflsync_idx_p) ;  /* 0x000019b000007944 */ /* 0x02afea0003c00000 */
[----:B------:R-:W-:Y:S01]  /*19020*/  IMAD.MOV.U32 R6, RZ, RZ, R221 ;  /* 0x000000ffff067224 */ /* 0x000fe200078e00dd */
[----:B------:R-:W-:Y:S01]  /*19030*/  MOV R221, 0x1 ;  /* 0x0000000100dd7802 */ /* 0x000fe20000000f00 */
[----:B------:R-:W-:Y:S01]  /*19040*/  IMAD.MOV.U32 R222, RZ, RZ, R5 ;  /* 0x000000ffffde7224 */ /* 0x000fe200078e0005 */
[----:B------:R-:W-:-:S02]  /*19050*/  MOV R3, 0x181f ;  /* 0x0000181f00037802 */ /* 0x000fc40000000f00 */
[----:B------:R-:W-:Y:S02]  /*19060*/  MOV R2, 0x19080 ;  /* 0x0001908000027802 */ /* 0x000fe40000000f00 */
[----:B------:R-:W-:Y:S05]  /*19070*/  CALL.REL.NOINC `($__internal_7_$__cuda_sm70_shflsync_idx_p) ;  /* 0x0000195000007944 */ /* 0x000fea0003c00000 */
[----:B------:R-:W-:Y:S01]  /*19080*/  MOV R2, R221 ;  /* 0x000000dd00027202 */ /* 0x000fe20000000f00 */
[----:B------:R-:W-:Y:S05]  /*19090*/  BRA `(.L_x_525) ;  /* 0xffff5ef000007947 */ /* 0x000fea000383ffff */
.L_x_436:
[----:B------:R-:W-:Y:S01]  /*190a0*/  IMAD.MOV.U32 R222, RZ, RZ, R4 ;  /* 0x000000ffffde7224 */ /* 0x000fe200078e0004 */
[----:B------:R-:W-:Y:S01]  /*190b0*/  MOV R221, 0x2 ;  /* 0x0000000200dd7802 */ /* 0x000fe20000000f00 */
[----:B-1----:R-:W-:Y:S01]  /*190c0*/  IMAD.MOV.U32 R3, RZ, RZ, 0x181f ;  /* 0x0000181fff037424 */ /* 0x002fe200078e00ff */
[----:B----4-:R-:W-:Y:S02]  /*190d0*/  MOV R2, 0x190f0 ;  /* 0x000190f000027802 */ /* 0x010fe40000000f00 */
[----:B--23-5:R-:W-:Y:S05]  /*190e0*/  CALL.REL.NOINC `($__internal_7_$__cuda_sm70_shflsync_idx_p) ;  /* 0x000018e000007944 */ /* 0x02cfea0003c00000 */
[----:B------:R-:W-:Y:S01]  /*190f0*/  MOV R6, R221 ;  /* 0x000000dd00067202 */ /* 0x000fe20000000f00 */
[----:B------:R-:W-:Y:S05]  /*19100*/  BRA `(.L_x_526) ;  /* 0xffff5f7000007947 */ /* 0x000fea000383ffff */
.L_x_437:
[----:B------:R-:W-:Y:S01]  /*19110*/  IMAD.MOV.U32 R222, RZ, RZ, R5 ;  /* 0x000000ffffde7224 */ /* 0x000fe200078e0005 */
[----:B------:R-:W-:Y:S01]  /*19120*/  MOV R221, 0x2 ;  /* 0x0000000200dd7802 */ /* 0x000fe20000000f00 */
[----:B------:R-:W-:Y:S01]  /*19130*/  IMAD.MOV.U32 R3, RZ, RZ, 0x181f ;  /* 0x0000181fff037424 */ /* 0x000fe200078e00ff */
[----:B----4-:R-:W-:Y:S02]  /*19140*/  MOV R2, 0x19160 ;  /* 0x0001916000027802 */ /* 0x010fe40000000f00 */
[----:B-123-5:R-:W-:Y:S05]  /*19150*/  CALL.REL.NOINC `($__internal_7_$__cuda_sm70_shflsync_idx_p) ;  /* 0x0000187000007944 */ /* 0x02efea0003c00000 */
[----:B------:R-:W-:Y:S01]  /*19160*/  MOV R2, R221 ;  /* 0x000000dd00027202 */ /* 0x000fe20000000f00 */
[----:B------:R-:W-:Y:S05]  /*19170*/  BRA `(.L_x_527) ;  /* 0xffff5f2000007947 */ /* 0x000fea000383ffff */
.L_x_440:
[----:B------:R-:W-:Y:S01]  /*19180*/  IMAD.MOV.U32 R222, RZ, RZ, R4 ;  /* 0x000000ffffde7224 */ /* 0x000fe200078e0004 */
[----:B------:R-:W-:Y:S01]  /*19190*/  MOV R221, 0x3 ;  /* 0x0000000300dd7802 */ /* 0x000fe20000000f00 */
[----:B-1----:R-:W-:Y:S01]  /*191a0*/  IMAD.MOV.U32 R3, RZ, RZ, 0x181f ;  /* 0x0000181fff037424 */ /* 0x002fe200078e00ff */
[----:B------:R-:W-:-:S02]  /*191b0*/  MOV R2, 0x191d0 ;  /* 0x000191d000027802 */ /* 0x000fc40000000f00 */
[----:B--2345:R-:W-:Y:S05]  /*191c0*/  CALL.REL.NOINC `($__internal_7_$__cuda_sm70_shflsync_idx_p) ;  /* 0x0000180000007944 */ /* 0x03cfea0003c00000 */
        /* <DEDUP_REMOVED lines=8> */
.L_x_441:
[----:B------:R-:W-:Y:S01]  /*19250*/  IMAD.MOV.U32 R4, RZ, RZ, R6 ;  /* 0x000000ffff047224 */ /* 0x000fe200078e0006 */
[----:B------:R-:W-:Y:S02]  /*19260*/  MOV R3, 0x2 ;  /* 0x0000000200037802 */ /* 0x000fe40000000f00 */
[----:B------:R-:W-:Y:S02]  /*19270*/  MOV R2, 0x19290 ;  /* 0x0001929000027802 */ /* 0x000fe40000000f00 */
[----:B-----5:R-:W-:Y:S05]  /*19280*/  CALL.REL.NOINC `($__internal_6_$__cuda_sm70_shflsync_bfly_p) ;  /* 0x000016e000007944 */ /* 0x020fea0003c00000 */
[----:B------:R-:W-:Y:S01]  /*19290*/  MOV R2, R149 ;  /* 0x0000009500027202 */ /* 0x000fe20000000f00 */
[----:B------:R-:W-:Y:S05]  /*192a0*/  BRA `(.L_x_529) ;  /* 0xffff68a000007947 */ /* 0x000fea000383ffff */
.L_x_442:
[----:B------:R-:W-:Y:S01]  /*192b0*/  IMAD.MOV.U32 R4, RZ, RZ, R6 ;  /* 0x000000ffff047224 */ /* 0x000fe200078e0006 */
[----:B------:R-:W-:Y:S02]  /*192c0*/  MOV R3, 0x1 ;  /* 0x0000000100037802 */ /* 0x000fe40000000f00 */
[----:B------:R-:W-:Y:S02]  /*192d0*/  MOV R2, 0x192f0 ;  /* 0x000192f000027802 */ /* 0x000fe40000000f00 */
[----:B-----5:R-:W-:Y:S05]  /*192e0*/  CALL.REL.NOINC `($__internal_6_$__cuda_sm70_shflsync_bfly_p) ;  /* 0x0000168000007944 */ /* 0x020fea0003c00000 */
[----:B------:R-:W-:Y:S01]  /*192f0*/  FMNMX.FTZ R6, R6, R149, !PT ;  /* 0x0000009506067209 */ /* 0x000fe20007810000 */
[----:B------:R-:W-:Y:S01]  /*19300*/  IMAD.MOV.U32 R4, RZ, RZ, R5 ;  /* 0x000000ffff047224 */ /* 0x000fe200078e0005 */
[----:B------:R-:W-:Y:S01]  /*19310*/  MOV R2, 0x19340 ;  /* 0x0001934000027802 */ /* 0x000fe20000000f00 */
[----:B------:R-:W-:-:S02]  /*19320*/  IMAD.MOV.U32 R3, RZ, RZ, 0x2 ;  /* 0x00000002ff037424 */ /* 0x000fc400078e00ff */
[----:B------:R-:W-:Y:S05]  /*19330*/  CALL.REL.NOINC `($__internal_6_$__cuda_sm70_shflsync_bfly_p) ;  /* 0x0000163000007944 */ /* 0x000fea0003c00000 */
[----:B------:R-:W-:Y:S01]  /*19340*/  FMNMX.FTZ R5, R5, R149, !PT ;  /* 0x0000009505057209 */ /* 0x000fe20007810000 */
[----:B------:R-:W-:Y:S01]  /*19350*/  IMAD.MOV.U32 R3, RZ, RZ, 0x1 ;  /* 0x00000001ff037424 */ /* 0x000fe200078e00ff */
[----:B------:R-:W-:-:S03]  /*19360*/  MOV R2, 0x19390 ;  /* 0x0001939000027802 */ /* 0x000fc60000000f00 */
[----:B------:R-:W-:Y:S02]  /*19370*/  IMAD.MOV.U32 R4, RZ, RZ, R5 ;  /* 0x000000ffff047224 */ /* 0x000fe400078e0005 */
[----:B------:R-:W-:Y:S05]  /*19380*/  CALL.REL.NOINC `($__internal_6_$__cuda_sm70_shflsync_bfly_p) ;  /* 0x000015e000007944 */ /* 0x000fea0003c00000 */
[----:B------:R-:W-:Y:S01]  /*19390*/  MOV R4, R149 ;  /* 0x0000009500047202 */ /* 0x000fe20000000f00 */
[----:B------:R-:W-:Y:S05]  /*193a0*/  BRA `(.L_x_530) ;  /* 0xffff681000007947 */ /* 0x000fea000383ffff */
.L_x_444:
[----:B----4-:R-:W-:Y:S01]  /*193b0*/  MOV R221, RZ ;  /* 0x000000ff00dd7202 */ /* 0x010fe20000000f00 */
[----:B------:R-:W-:Y:S01]  /*193c0*/  IMAD.MOV.U32 R222, RZ, RZ, R4 ;  /* 0x000000ffffde7224 */ /* 0x000fe200078e0004 */
[----:B-1----:R-:W-:Y:S01]  /*193d0*/  MOV R2, 0x19400 ;  /* 0x0001940000027802 */ /* 0x002fe20000000f00 */
[----:B------:R-:W-:Y:S02]  /*193e0*/  IMAD.MOV.U32 R3, RZ, RZ, 0x181f ;  /* 0x0000181fff037424 */ /* 0x000fe400078e00ff */
[----:B--2---:R-:W-:Y:S05]  /*193f0*/  CALL.REL.NOINC `($__internal_7_$__cuda_sm70_shflsync_idx_p) ;  /* 0x000015d000007944 */ /* 0x004fea0003c00000 */
[----:B------:R-:W-:Y:S01]  /*19400*/  MOV R3, R221 ;  /* 0x000000dd00037202 */ /* 0x000fe20000000f00 */
[----:B------:R-:W-:-:S05]  /*19410*/  BRA `(.L_x_531) ;  /* 0xffff81e000007947 */ /* 0x000fca000383ffff */
.L_x_447:
[----:B------:R-:W-:Y:S01]  /*19420*/  MOV R221, 0x3 ;  /* 0x0000000300dd7802 */ /* 0x000fe20000000f00 */
[----:B------:R-:W-:Y:S01]  /*19430*/  IMAD.MOV.U32 R222, RZ, RZ, R4 ;  /* 0x000000ffffde7224 */ /* 0x000fe200078e0004 */
[----:B-1----:R-:W-:Y:S01]  /*19440*/  MOV R2, 0x19470 ;  /* 0x0001947000027802 */ /* 0x002fe20000000f00 */
[----:B------:R-:W-:Y:S02]  /*19450*/  IMAD.MOV.U32 R3, RZ, RZ, 0x181f ;  /* 0x0000181fff037424 */ /* 0x000fe400078e00ff */
[----:B---3--:R-:W-:Y:S05]  /*19460*/  CALL.REL.NOINC `($__internal_7_$__cuda_sm70_shflsync_idx_p) ;  /* 0x0000156000007944 */ /* 0x008fea0003c00000 */
[----:B------:R-:W-:Y:S01]  /*19470*/  MOV R3, 0x181f ;  /* 0x0000181f00037802 */ /* 0x000fe20000000f00 */
[----:B------:R-:W-:Y:S01]  /*19480*/  IMAD.MOV.U32 R9, RZ, RZ, R221 ;  /* 0x000000ffff097224 */ /* 0x000fe200078e00dd */
[----:B------:R-:W-:Y:S01]  /*19490*/  MOV R221, 0x3 ;  /* 0x0000000300dd7802 */ /* 0x000fe20000000f00 */
[----:B------:R-:W-:Y:S01]  /*194a0*/  IMAD.MOV.U32 R222, RZ, RZ, R8 ;  /* 0x000000ffffde7224 */ /* 0x000fe200078e0008 */
[----:B------:R-:W-:Y:S02]  /*194b0*/  MOV R2, 0x194d0 ;  /* 0x000194d000027802 */ /* 0x000fe40000000f00 */
[----:B------:R-:W-:Y:S05]  /*194c0*/  CALL.REL.NOINC `($__internal_7_$__cuda_sm70_shflsync_idx_p) ;  /* 0x0000150000007944 */ /* 0x000fea0003c00000 */
[----:B------:R-:W-:Y:S01]  /*194d0*/  MOV R4, R221 ;  /* 0x000000dd00047202 */ /* 0x000fe20000000f00 */
[----:B------:R-:W-:-:S05]  /*194e0*/  BRA `(.L_x_532) ;  /* 0xffff838000007947 */ /* 0x000fca000383ffff */
.L_x_450:
[----:B------:R-:W-:Y:S01]  /*194f0*/  MOV R221, RZ ;  /* 0x000000ff00dd7202 */ /* 0x000fe20000000f00 */
[----:B------:R-:W-:Y:S01]  /*19500*/  IMAD.MOV.U32 R222, RZ, RZ, R4 ;  /* 0x000000ffffde7224 */ /* 0x000fe200078e0004 */
[----:B------:R-:W-:Y:S01]  /*19510*/  MOV R2, 0x19540 ;  /* 0x0001954000027802 */ /* 0x000fe20000000f00 */
[----:B------:R-:W-:Y:S02]  /*19520*/  IMAD.MOV.U32 R3, RZ, RZ, 0x181f ;  /* 0x0000181fff037424 */ /* 0x000fe400078e00ff */
[----:B------:R-:W-:Y:S05]  /*19530*/  CALL.REL.NOINC `($__internal_7_$__cuda_sm70_shflsync_idx_p) ;  /* 0x0000149000007944 */ /* 0x000fea0003c00000 */
[----:B------:R-:W-:Y:S01]  /*19540*/  MOV R150, R221 ;  /* 0x000000dd00967202 */ /* 0x000fe20000000f00 */
[----:B------:R-:W-:-:S05]  /*19550*/  BRA `(.L_x_533) ;  /* 0xffff90a000007947 */ /* 0x000fca000383ffff */
.L_x_451:
[----:B------:R-:W-:Y:S01]  /*19560*/  MOV R221, RZ ;  /* 0x000000ff00dd7202 */ /* 0x000fe20000000f00 */
[----:B------:R-:W-:Y:S01]  /*19570*/  IMAD.MOV.U32 R222, RZ, RZ, R148 ;  /* 0x000000ffffde7224 */ /* 0x000fe200078e0094 */
[----:B------:R-:W-:Y:S01]  /*19580*/  MOV R2, 0x195b0 ;  /* 0x000195b000027802 */ /* 0x000fe20000000f00 */
[----:B------:R-:W-:Y:S02]  /*19590*/  IMAD.MOV.U32 R3, RZ, RZ, 0x181f ;  /* 0x0000181fff037424 */ /* 0x000fe400078e00ff */
[----:B-12---:R-:W-:Y:S05]  /*195a0*/  CALL.REL.NOINC `($__internal_7_$__cuda_sm70_shflsync_idx_p) ;  /* 0x0000142000007944 */ /* 0x006fea0003c00000 */
[----:B------:R-:W-:Y:S01]  /*195b0*/  MOV R149, R221 ;  /* 0x000000dd00957202 */ /* 0x000fe20000000f00 */
[----:B------:R-:W-:-:S05]  /*195c0*/  BRA `(.L_x_534) ;  /* 0xffff905000007947 */ /* 0x000fca000383ffff */
.L_x_452:
[----:B------:R-:W-:Y:S01]  /*195d0*/  MOV R221, 0x1 ;  /* 0x0000000100dd7802 */ /* 0x000fe20000000f00 */
[----:B------:R-:W-:Y:S01]  /*195e0*/  IMAD.MOV.U32 R222, RZ, RZ, R4 ;  /* 0x000000ffffde7224 */ /* 0x000fe200078e0004 */
[----:B--2---:R-:W-:Y:S01]  /*195f0*/  MOV R2, 0x19620 ;  /* 0x0001962000027802 */ /* 0x004fe20000000f00 */
[----:B------:R-:W-:Y:S02]  /*19600*/  IMAD.MOV.U32 R3, RZ, RZ, 0x181f ;  /* 0x0000181fff037424 */ /* 0x000fe400078e00ff */
[----:B-1-3--:R-:W-:Y:S05]  /*19610*/  CALL.REL.NOINC `($__internal_7_$__cuda_sm70_shflsync_idx_p) ;  /* 0x000013b000007944 */ /* 0x00afea0003c00000 */
        /* <DEDUP_REMOVED lines=8> */
.L_x_453:
[----:B------:R-:W-:Y:S01]  /*196a0*/  MOV R221, 0x2 ;  /* 0x0000000200dd7802 */ /* 0x000fe20000000f00 */
[----:B------:R-:W-:Y:S01]  /*196b0*/  IMAD.MOV.U32 R222, RZ, RZ, R4 ;  /* 0x000000ffffde7224 */ /* 0x000fe200078e0004 */
[----:B-1----:R-:W-:Y:S01]  /*196c0*/  MOV R2, 0x196f0 ;  /* 0x000196f000027802 */ /* 0x002fe20000000f00 */
[----:B------:R-:W-:Y:S02]  /*196d0*/  IMAD.MOV.U32 R3, RZ, RZ, 0x181f ;  /* 0x0000181fff037424 */ /* 0x000fe400078e00ff */
[----:B---34-:R-:W-:Y:S05]  /*196e0*/  CALL.REL.NOINC `($__internal_7_$__cuda_sm70_shflsync_idx_p) ;  /* 0x000012e000007944 */ /* 0x018fea0003c00000 */
[----:B------:R-:W-:Y:S01]  /*196f0*/  MOV R150, R221 ;  /* 0x000000dd00967202 */ /* 0x000fe20000000f00 */
[----:B------:R-:W-:-:S05]  /*19700*/  BRA `(.L_x_536) ;  /* 0xffff918000007947 */ /* 0x000fca000383ffff */
.L_x_454:
[----:B------:R-:W-:Y:S01]  /*19710*/  MOV R221, 0x2 ;  /* 0x0000000200dd7802 */ /* 0x000fe20000000f00 */
[----:B------:R-:W-:Y:S01]  /*19720*/  IMAD.MOV.U32 R222, RZ, RZ, R148 ;  /* 0x000000ffffde7224 */ /* 0x000fe200078e0094 */
[----:B-1----:R-:W-:Y:S01]  /*19730*/  MOV R2, 0x19760 ;  /* 0x0001976000027802 */ /* 0x002fe20000000f00 */
[----:B------:R-:W-:Y:S02]  /*19740*/  IMAD.MOV.U32 R3, RZ, RZ, 0x181f ;  /* 0x0000181fff037424 */ /* 0x000fe400078e00ff */
[----:B--234-:R-:W-:Y:S05]  /*19750*/  CALL.REL.NOINC `($__internal_7_$__cuda_sm70_shflsync_idx_p) ;  /* 0x0000127000007944 */ /* 0x01cfea0003c00000 */
[----:B------:R-:W-:Y:S01]  /*19760*/  MOV R149, R221 ;  /* 0x000000dd00957202 */ /* 0x000fe20000000f00 */
[----:B------:R-:W-:-:S05]  /*19770*/  BRA `(.L_x_537) ;  /* 0xffff913000007947 */ /* 0x000fca000383ffff */
.L_x_455:
[----:B------:R-:W-:Y:S01]  /*19780*/  MOV R221, 0x3 ;  /* 0x0000000300dd7802 */ /* 0x000fe20000000f00 */
[----:B------:R-:W-:Y:S01]  /*19790*/  IMAD.MOV.U32 R222, RZ, RZ, R4 ;  /* 0x000000ffffde7224 */ /* 0x000fe200078e0004 */
[----:B-1----:R-:W-:Y:S01]  /*197a0*/  MOV R2, 0x197d0 ;  /* 0x000197d000027802 */ /* 0x002fe20000000f00 */
[----:B------:R-:W-:Y:S02]  /*197b0*/  IMAD.MOV.U32 R3, RZ, RZ, 0x181f ;  /* 0x0000181fff037424 */ /* 0x000fe400078e00ff */
[----:B--2-4-:R-:W-:Y:S05]  /*197c0*/  CALL.REL.NOINC `($__internal_7_$__cuda_sm70_shflsync_idx_p) ;  /* 0x0000120000007944 */ /* 0x014fea0003c00000 */
        /* <DEDUP_REMOVED lines=8> */
.L_x_456:
[----:B------:R-:W-:Y:S02]  /*19850*/  MOV R3, 0x2 ;  /* 0x0000000200037802 */ /* 0x000fe40000000f00 */
[----:B------:R-:W-:Y:S02]  /*19860*/  MOV R2, 0x19880 ;  /* 0x0001988000027802 */ /* 0x000fe40000000f00 */
[----:B------:R-:W-:Y:S05]  /*19870*/  CALL.REL.NOINC `($__internal_6_$__cuda_sm70_shflsync_bfly_p) ;  /* 0x000010f000007944 */ /* 0x000fea0003c00000 */
[----:B------:R-:W-:Y:S01]  /*19880*/  MOV R2, R149 ;  /* 0x0000009500027202 */ /* 0x000fe20000000f00 */
[----:B------:R-:W-:-:S05]  /*19890*/  BRA `(.L_x_539) ;  /* 0xffff962000007947 */ /* 0x000fca000383ffff */
.L_x_457:
[----:B------:R-:W-:Y:S02]  /*198a0*/  MOV R3, 0x1 ;  /* 0x0000000100037802 */ /* 0x000fe40000000f00 */
[----:B------:R-:W-:Y:S02]  /*198b0*/  MOV R2, 0x198d0 ;  /* 0x000198d000027802 */ /* 0x000fe40000000f00 */
[----:B------:R-:W-:Y:S05]  /*198c0*/  CALL.REL.NOINC `($__internal_6_$__cuda_sm70_shflsync_bfly_p) ;  /* 0x000010a000007944 */ /* 0x000fea0003c00000 */
[----:B------:R-:W-:Y:S01]  /*198d0*/  IMAD.MOV.U32 R3, RZ, RZ, 0x2 ;  /* 0x00000002ff037424 */ /* 0x000fe200078e00ff */
[----:B------:R-:W-:Y:S01]  /*198e0*/  FMNMX.FTZ R6, R4, R149, !PT ;  /* 0x0000009504067209 */ /* 0x000fe20007810000 */
[----:B------:R-:W-:Y:S01]  /*198f0*/  IMAD.MOV.U32 R4, RZ, RZ, R148 ;  /* 0x000000ffff047224 */ /* 0x000fe200078e0094 */
[----:B------:R-:W-:Y:S02]  /*19900*/  MOV R2, 0x19920 ;  /* 0x0001992000027802 */ /* 0x000fe40000000f00 */
[----:B------:R-:W-:Y:S05]  /*19910*/  CALL.REL.NOINC `($__internal_6_$__cuda_sm70_shflsync_bfly_p) ;  /* 0x0000105000007944 */ /* 0x000fea0003c00000 */
[----:B------:R-:W-:Y:S01]  /*19920*/  FMNMX.FTZ R4, R148, R149, !PT ;  /* 0x0000009594047209 */ /* 0x000fe20007810000 */
[----:B------:R-:W-:Y:S01]  /*19930*/  IMAD.MOV.U32 R3, RZ, RZ, 0x1 ;  /* 0x00000001ff037424 */ /* 0x000fe200078e00ff */
[----:B------:R-:W-:Y:S02]  /*19940*/  MOV R2, 0x19960 ;  /* 0x0001996000027802 */ /* 0x000fe40000000f00 */
[----:B------:R-:W-:Y:S05]  /*19950*/  CALL.REL.NOINC `($__internal_6_$__cuda_sm70_shflsync_bfly_p) ;  /* 0x0000101000007944 */ /* 0x000fea0003c00000 */
[----:B------:R-:W-:Y:S01]  /*19960*/  MOV R2, R149 ;  /* 0x0000009500027202 */ /* 0x000fe20000000f00 */
[----:B------:R-:W-:-:S05]  /*19970*/  BRA `(.L_x_540) ;  /* 0xffff95b000007947 */ /* 0x000fca000383ffff */
.L_x_459:
[----:B------:R-:W-:Y:S01]  /*19980*/  IMAD.MOV.U32 R4, RZ, RZ, R224 ;  /* 0x000000ffff047224 */ /* 0x000fe200078e00e0 */
[----:B------:R-:W-:-:S02]  /*19990*/  MOV R3, 0x2 ;  /* 0x0000000200037802 */ /* 0x000fc40000000f00 */
[----:B------:R-:W-:Y:S02]  /*199a0*/  MOV R2, 0x199c0 ;  /* 0x000199c000027802 */ /* 0x000fe40000000f00 */
[----:B------:R-:W-:Y:S05]  /*199b0*/  CALL.REL.NOINC `($__internal_6_$__cuda_sm70_shflsync_bfly_p) ;  /* 0x00000fb000007944 */ /* 0x000fea0003c00000 */
[----:B------:R-:W-:Y:S01]  /*199c0*/  FADD.FTZ R4, R224, R149 ;  /* 0x00000095e0047221 */ /* 0x000fe20000010000 */
[----:B------:R-:W-:Y:S02]  /*199d0*/  MOV R3, 0x1 ;  /* 0x0000000100037802 */ /* 0x000fe40000000f00 */
[----:B------:R-:W-:Y:S02]  /*199e0*/  MOV R2, 0x19a00 ;  /* 0x00019a0000027802 */ /* 0x000fe40000000f00 */
[----:B------:R-:W-:Y:S05]  /*199f0*/  CALL.REL.NOINC `($__internal_6_$__cuda_sm70_shflsync_bfly_p) ;  /* 0x00000f7000007944 */ /* 0x000fea0003c00000 */
[----:B------:R-:W-:Y:S01]  /*19a00*/  FADD.FTZ R8, R4, R149 ;  /* 0x0000009504087221 */ /* 0x000fe20000010000 */
[----:B------:R-:W-:Y:S02]  /*19a10*/  MOV R4, R248 ;  /* 0x000000f800047202 */ /* 0x000fe40000000f00 */
[----:B------:R-:W-:Y:S02]  /*19a20*/  MOV R3, 0x2 ;  /* 0x0000000200037802 */ /* 0x000fe40000000f00 */
[----:B------:R-:W-:Y:S02]  /*19a30*/  MOV R2, 0x19a50 ;  /* 0x00019a5000027802 */ /* 0x000fe40000000f00 */
[----:B------:R-:W-:Y:S05]  /*19a40*/  CALL.REL.NOINC `($__internal_6_$__cuda_sm70_shflsync_bfly_p) ;  /* 0x00000f2000007944 */ /* 0x000fea0003c00000 */
[----:B------:R-:W-:Y:S01]  /*19a50*/  FADD.FTZ R4, R248, R149 ;  /* 0x00000095f8047221 */ /* 0x000fe20000010000 */
[----:B------:R-:W-:Y:S02]  /*19a60*/  MOV R3, 0x1 ;  /* 0x0000000100037802 */ /* 0x000fe40000000f00 */
[----:B------:R-:W-:-:S02]  /*19a70*/  MOV R2, 0x19a90 ;  /* 0x00019a9000027802 */ /* 0x000fc40000000f00 */
[----:B------:R-:W-:Y:S05]  /*19a80*/  CALL.REL.NOINC `($__internal_6_$__cuda_sm70_shflsync_bfly_p) ;  /* 0x00000ee000007944 */ /* 0x000fea0003c00000 */
[----:B------:R-:W-:Y:S01]  /*19a90*/  MOV R9, R149 ;  /* 0x0000009500097202 */ /* 0x000fe20000000f00 */
[----:B------:R-:W-:Y:S05]  /*19aa0*/  BRA `(.L_x_541) ;  /* 0xffffb0c000007947 */ /* 0x000fea000383ffff */
.L_x_466:
[----:B--234-:R-:W-:Y:S01]  /*19ab0*/  IMAD.MOV.U32 R222, RZ, RZ, R6 ;  /* 0x000000ffffde7224 */ /* 0x01cfe200078e0006 */
[----:B------:R-:W-:Y:S01]  /*19ac0*/  MOV R221, RZ ;  /* 0x000000ff00dd7202 */ /* 0x000fe20000000f00 */
[----:B------:R-:W-:Y:S01]  /*19ad0*/  IMAD.MOV.U32 R3, RZ, RZ, 0x181f ;  /* 0x0000181fff037424 */ /* 0x000fe200078e00ff */
[----:B------:R-:W-:-:S02]  /*19ae0*/  MOV R2, 0x19b00 ;  /* 0x00019b0000027802 */ /* 0x000fc40000000f00 */
[----:B-1----:R-:W-:Y:S05]  /*19af0*/  CALL.REL.NOINC `($__internal_7_$__cuda_sm70_shflsync_idx_p) ;  /* 0x00000ed000007944 */ /* 0x002fea0003c00000 */
[----:B------:R-:W-:Y:S01]  /*19b00*/  MOV R11, R221 ;  /* 0x000000dd000b7202 */ /* 0x000fe20000000f00 */
[----:B------:R-:W-:Y:S05]  /*19b10*/  BRA `(.L_x_542) ;  /* 0xffffc47000007947 */ /* 0x000fea000383ffff */
.L_x_467:
[----:B------:R-:W-:Y:S01]  /*19b20*/  IMAD.MOV.U32 R222, RZ, RZ, R10 ;  /* 0x000000ffffde7224 */ /* 0x000fe200078e000a */
[----:B------:R-:W-:Y:S01]  /*19b30*/  MOV R221, RZ ;  /* 0x000000ff00dd7202 */ /* 0x000fe20000000f00 */
[----:B------:R-:W-:Y:S01]  /*19b40*/  IMAD.MOV.U32 R3, RZ, RZ, 0x181f ;  /* 0x0000181fff037424 */ /* 0x000fe200078e00ff */
[----:B------:R-:W-:-:S02]  /*19b50*/  MOV R2, 0x19b70 ;  /* 0x00019b7000027802 */ /* 0x000fc40000000f00 */
[----:B-123--:R-:W-:Y:S05]  /*19b60*/  CALL.REL.NOINC `($__internal_7_$__cuda_sm70_shflsync_idx_p) ;  /* 0x00000e6000007944 */ /* 0x00efea0003c00000 */
[----:B------:R-:W-:Y:S01]  /*19b70*/  MOV R2, R221 ;  /* 0x000000dd00027202 */ /* 0x000fe20000000f00 */
[----:B------:R-:W-:Y:S05]  /*19b80*/  BRA `(.L_x_543) ;  /* 0xffffc42000007947 */ /* 0x000fea000383ffff */
.L_x_470:
[----:B------:R-:W-:Y:S01]  /*19b90*/  IMAD.MOV.U32 R222, RZ, RZ, R6 ;  /* 0x000000ffffde7224 */ /* 0x000fe200078e0006 */
[----:B------:R-:W-:Y:S01]  /*19ba0*/  MOV R221, 0x1 ;  /* 0x0000000100dd7802 */ /* 0x000fe20000000f00 */
[----:B--2---:R-:W-:Y:S01]  /*19bb0*/  IMAD.MOV.U32 R3, RZ, RZ, 0x181f ;  /* 0x0000181fff037424 */ /* 0x004fe200078e00ff */
[----:B------:R-:W-:-:S02]  /*19bc0*/  MOV R2, 0x19be0 ;  /* 0x00019be000027802 */ /* 0x000fc40000000f00 */
[----:B-1-34-:R-:W-:Y:S05]  /*19bd0*/  CALL.REL.NOINC `($__internal_7_$__cuda_sm70_shflsync_idx_p) ;  /* 0x00000df000007944 */ /* 0x01afea0003c00000 */
        /* <DEDUP_REMOVED lines=8> */
.L_x_473:
[----:B------:R-:W-:Y:S01]  /*19c60*/  IMAD.MOV.U32 R222, RZ, RZ, R6 ;  /* 0x000000ffffde7224 */ /* 0x000fe200078e0006 */
[----:B------:R-:W-:Y:S01]  /*19c70*/  MOV R221, 0x2 ;  /* 0x0000000200dd7802 */ /* 0x000fe20000000f00 */
[----:B--2---:R-:W-:Y:S01]  /*19c80*/  IMAD.MOV.U32 R3, RZ, RZ, 0x181f ;  /* 0x0000181fff037424 */ /* 0x004fe200078e00ff */
[----:B------:R-:W-:Y:S02]  /*19c90*/  MOV R2, 0x19cb0 ;  /* 0x00019cb000027802 */ /* 0x000fe40000000f00 */
[----:B-1-34-:R-:W-:Y:S05]  /*19ca0*/  CALL.REL.NOINC `($__internal_7_$__cuda_sm70_shflsync_idx_p) ;  /* 0x00000d2000007944 */ /* 0x01afea0003c00000 */
[----:B------:R-:W-:Y:S01]  /*19cb0*/  MOV R11, R221 ;  /* 0x000000dd000b7202 */ /* 0x000fe20000000f00 */
[----:B------:R-:W-:Y:S05]  /*19cc0*/  BRA `(.L_x_545) ;  /* 0xffffc4c000007947 */ /* 0x000fea000383ffff */
.L_x_474:
[----:B------:R-:W-:Y:S01]  /*19cd0*/  IMAD.MOV.U32 R222, RZ, RZ, R10 ;  /* 0x000000ffffde7224 */ /* 0x000fe200078e000a */
[----:B------:R-:W-:Y:S01]  /*19ce0*/  MOV R221, 0x2 ;  /* 0x0000000200dd7802 */ /* 0x000fe20000000f00 */
[----:B--2---:R-:W-:Y:S01]  /*19cf0*/  IMAD.MOV.U32 R3, RZ, RZ, 0x181f ;  /* 0x0000181fff037424 */ /* 0x004fe200078e00ff */
[----:B------:R-:W-:Y:S02]  /*19d00*/  MOV R2, 0x19d20 ;  /* 0x00019d2000027802 */ /* 0x000fe40000000f00 */
[----:B-1-34-:R-:W-:Y:S05]  /*19d10*/  CALL.REL.NOINC `($__internal_7_$__cuda_sm70_shflsync_idx_p) ;  /* 0x00000cb000007944 */ /* 0x01afea0003c00000 */
[----:B------:R-:W-:Y:S01]  /*19d20*/  MOV R2, R221 ;  /* 0x000000dd00027202 */ /* 0x000fe20000000f00 */
[----:B------:R-:W-:Y:S05]  /*19d30*/  BRA `(.L_x_546) ;  /* 0xffffc47000007947 */ /* 0x000fea000383ffff */
.L_x_477:
[----:B------:R-:W-:Y:S01]  /*19d40*/  IMAD.MOV.U32 R222, RZ, RZ, R6 ;  /* 0x000000ffffde7224 */ /* 0x000fe200078e0006 */
[----:B------:R-:W-:Y:S01]  /*19d50*/  MOV R221, 0x3 ;  /* 0x0000000300dd7802 */ /* 0x000fe20000000f00 */
[----:B---3--:R-:W-:Y:S01]  /*19d60*/  IMAD.MOV.U32 R3, RZ, RZ, 0x181f ;  /* 0x0000181fff037424 */ /* 0x008fe200078e00ff */
[----:B----4-:R-:W-:-:S02]  /*19d70*/  MOV R2, 0x19d90 ;  /* 0x00019d9000027802 */ /* 0x010fc40000000f00 */
[----:B-12---:R-:W-:Y:S05]  /*19d80*/  CALL.REL.NOINC `($__internal_7_$__cuda_sm70_shflsync_idx_p) ;  /* 0x00000c4000007944 */ /* 0x006fea0003c00000 */
        /* <DEDUP_REMOVED lines=8> */
.L_x_479:
[----:B------:R-:W-:Y:S01]  /*19e10*/  IMAD.MOV.U32 R222, RZ, RZ, R6 ;  /* 0x000000ffffde7224 */ /* 0x000fe200078e0006 */
[----:B------:R-:W-:Y:S01]  /*19e20*/  MOV R221, RZ ;  /* 0x000000ff00dd7202 */ /* 0x000fe20000000f00 */
[----:B------:R-:W-:Y:S01]  /*19e30*/  IMAD.MOV.U32 R3, RZ, RZ, 0x1c1f ;  /* 0x00001c1fff037424 */ /* 0x000fe200078e00ff */
[----:B------:R-:W-:Y:S02]  /*19e40*/  MOV R2, 0x19e60 ;  /* 0x00019e6000027802 */ /* 0x000fe40000000f00 */
[----:B------:R-:W-:Y:S05]  /*19e50*/  CALL.REL.NOINC `($__internal_7_$__cuda_sm70_shflsync_idx_p) ;  /* 0x00000b7000007944 */ /* 0x000fea0003c00000 */
[----:B------:R-:W-:Y:S01]  /*19e60*/  MOV R4, R221 ;  /* 0x000000dd00047202 */ /* 0x000fe20000000f00 */
[----:B------:R-:W-:Y:S05]  /*19e70*/  BRA `(.L_x_548) ;  /* 0xffffc72000007947 */ /* 0x000fea000383ffff */
.L_x_480:
[----:B------:R-:W-:Y:S01]  /*19e80*/  IMAD.MOV.U32 R222, RZ, RZ, R5 ;  /* 0x000000ffffde7224 */ /* 0x000fe200078e0005 */
[----:B------:R-:W-:Y:S01]  /*19e90*/  MOV R221, RZ ;  /* 0x000000ff00dd7202 */ /* 0x000fe20000000f00 */
[----:B------:R-:W-:Y:S01]  /*19ea0*/  IMAD.MOV.U32 R3, RZ, RZ, 0x1c1f ;  /* 0x00001c1fff037424 */ /* 0x000fe200078e00ff */
[----:B------:R-:W-:Y:S02]  /*19eb0*/  MOV R2, 0x19ed0 ;  /* 0x00019ed000027802 */ /* 0x000fe40000000f00 */
[----:B-12---:R-:W-:Y:S05]  /*19ec0*/  CALL.REL.NOINC `($__internal_7_$__cuda_sm70_shflsync_idx_p) ;  /* 0x00000b0000007944 */ /* 0x006fea0003c00000 */
[----:B------:R-:W-:Y:S01]  /*19ed0*/  MOV R2, R221 ;  /* 0x000000dd00027202 */ /* 0x000fe20000000f00 */
[----:B------:R-:W-:Y:S05]  /*19ee0*/  BRA `(.L_x_549) ;  /* 0xffffc6d000007947 */ /* 0x000fea000383ffff */
.L_x_483:
[----:B------:R-:W-:Y:S01]  /*19ef0*/  IMAD.MOV.U32 R222, RZ, RZ, R6 ;  /* 0x000000ffffde7224 */ /* 0x000fe200078e0006 */
[----:B------:R-:W-:Y:S01]  /*19f00*/  MOV R221, 0x1 ;  /* 0x0000000100dd7802 */ /* 0x000fe20000000f00 */
[----:B--2---:R-:W-:Y:S01]  /*19f10*/  IMAD.MOV.U32 R3, RZ, RZ, 0x1c1f ;  /* 0x00001c1fff037424 */ /* 0x004fe200078e00ff */
[----:B----4-:R-:W-:-:S02]  /*19f20*/  MOV R2, 0x19f40 ;  /* 0x00019f4000027802 */ /* 0x010fc40000000f00 */
[----:B-1-3--:R-:W-:Y:S05]  /*19f30*/  CALL.REL.NOINC `($__internal_7_$__cuda_sm70_shflsync_idx_p) ;  /* 0x00000a9000007944 */ /* 0x00afea0003c00000 */
        /* <DEDUP_REMOVED lines=8> */
.L_x_487:
[----:B------:R-:W-:Y:S01]  /*19fc0*/  IMAD.MOV.U32 R222, RZ, RZ, R5 ;  /* 0x000000ffffde7224 */ /* 0x000fe200078e0005 */
[----:B------:R-:W-:Y:S01]  /*19fd0*/  MOV R221, RZ ;  /* 0x000000ff00dd7202 */ /* 0x000fe20000000f00 */
[----:B------:R-:W-:Y:S01]  /*19fe0*/  IMAD.MOV.U32 R3, RZ, RZ, 0x181f ;  /* 0x0000181fff037424 */ /* 0x000fe200078e00ff */
[----:B------:R-:W-:Y:S02]  /*19ff0*/  MOV R2, 0x1a010 ;  /* 0x0001a01000027802 */ /* 0x000fe40000000f00 */
[----:B------:R-:W-:Y:S05]  /*1a000*/  CALL.REL.NOINC `($__internal_7_$__cuda_sm70_shflsync_idx_p) ;  /* 0x000009c000007944 */ /* 0x000fea0003c00000 */
[----:B------:R-:W-:Y:S01]  /*1a010*/  MOV R11, R221 ;  /* 0x000000dd000b7202 */ /* 0x000fe20000000f00 */
[----:B------:R-:W-:Y:S05]  /*1a020*/  BRA `(.L_x_551) ;  /* 0xffffd9e000007947 */ /* 0x000fea000383ffff */
.L_x_488:
[----:B------:R-:W-:Y:S01]  /*1a030*/  IMAD.MOV.U32 R222, RZ, RZ, R10 ;  /* 0x000000ffffde7224 */ /* 0x000fe200078e000a */
[----:B------:R-:W-:Y:S01]  /*1a040*/  MOV R221, RZ ;  /* 0x000000ff00dd7202 */ /* 0x000fe20000000f00 */
[----:B------:R-:W-:Y:S01]  /*1a050*/  IMAD.MOV.U32 R3, RZ, RZ, 0x181f ;  /* 0x0000181fff037424 */ /* 0x000fe200078e00ff */
[----:B------:R-:W-:Y:S02]  /*1a060*/  MOV R2, 0x1a080 ;  /* 0x0001a08000027802 */ /* 0x000fe40000000f00 */
[----:B-12---:R-:W-:Y:S05]  /*1a070*/  CALL.REL.NOINC `($__internal_7_$__cuda_sm70_shflsync_idx_p) ;  /* 0x0000095000007944 */ /* 0x006fea0003c00000 */
[----:B------:R-:W-:Y:S01]  /*1a080*/  MOV R2, R221 ;  /* 0x000000dd00027202 */ /* 0x000fe20000000f00 */
[----:B------:R-:W-:Y:S05]  /*1a090*/  BRA `(.L_x_552) ;  /* 0xffffd99000007947 */ /* 0x000fea000383ffff */
.L_x_491:
        /* <DEDUP_REMOVED lines=13> */
.L_x_494:
[----:B------:R-:W-:Y:S01]  /*1a170*/  IMAD.MOV.U32 R222, RZ, RZ, R5 ;  /* 0x000000ffffde7224 */ /* 0x000fe200078e0005 */
[----:B------:R-:W-:Y:S01]  /*1a180*/  MOV R221, 0x2 ;  /* 0x0000000200dd7802 */ /* 0x000fe20000000f00 */
[----:B-1----:R-:W-:Y:S01]  /*1a190*/  IMAD.MOV.U32 R3, RZ, RZ, 0x181f ;  /* 0x0000181fff037424 */ /* 0x002fe200078e00ff */
[----:B----4-:R-:W-:Y:S02]  /*1a1a0*/  MOV R2, 0x1a1c0 ;  /* 0x0001a1c000027802 */ /* 0x010fe40000000f00 */
[----:B--23--:R-:W-:Y:S05]  /*1a1b0*/  CALL.REL.NOINC `($__internal_7_$__cuda_sm70_shflsync_idx_p) ;  /* 0x0000081000007944 */ /* 0x00cfea0003c00000 */
[----:B------:R-:W-:Y:S01]  /*1a1c0*/  MOV R11, R221 ;  /* 0x000000dd000b7202 */ /* 0x000fe20000000f00 */
[----:B------:R-:W-:Y:S05]  /*1a1d0*/  BRA `(.L_x_554) ;  /* 0xffffda4000007947 */ /* 0x000fea000383ffff */
.L_x_495:
[----:B------:R-:W-:Y:S01]  /*1a1e0*/  IMAD.MOV.U32 R222, RZ, RZ, R10 ;  /* 0x000000ffffde7224 */ /* 0x000fe200078e000a */
[----:B------:R-:W-:Y:S01]  /*1a1f0*/  MOV R221, 0x2 ;  /* 0x0000000200dd7802 */ /* 0x000fe20000000f00 */
[----:B------:R-:W-:Y:S01]  /*1a200*/  IMAD.MOV.U32 R3, RZ, RZ, 0x181f ;  /* 0x0000181fff037424 */ /* 0x000fe200078e00ff */
[----:B----4-:R-:W-:Y:S02]  /*1a210*/  MOV R2, 0x1a230 ;  /* 0x0001a23000027802 */ /* 0x010fe40000000f00 */
[----:B-123--:R-:W-:Y:S05]  /*1a220*/  CALL.REL.NOINC `($__internal_7_$__cuda_sm70_shflsync_idx_p) ;  /* 0x000007a000007944 */ /* 0x00efea0003c00000 */
[----:B------:R-:W-:Y:S01]  /*1a230*/  MOV R2, R221 ;  /* 0x000000dd00027202 */ /* 0x000fe20000000f00 */
[----:B------:R-:W-:Y:S05]  /*1a240*/  BRA `(.L_x_555) ;  /* 0xffffd9f000007947 */ /* 0x000fea000383ffff */
.L_x_498:
[----:B------:R-:W-:Y:S01]  /*1a250*/  IMAD.MOV.U32 R222, RZ, RZ, R5 ;  /* 0x000000ffffde7224 */ /* 0x000fe200078e0005 */
[----:B------:R-:W-:Y:S01]  /*1a260*/  MOV R221, 0x3 ;  /* 0x0000000300dd7802 */ /* 0x000fe20000000f00 */
[----:B-1----:R-:W-:Y:S01]  /*1a270*/  IMAD.MOV.U32 R3, RZ, RZ, 0x181f ;  /* 0x0000181fff037424 */ /* 0x002fe200078e00ff */
[----:B------:R-:W-:-:S02]  /*1a280*/  MOV R2, 0x1a2a0 ;  /* 0x0001a2a000027802 */ /* 0x000fc40000000f00 */
[----:B--234-:R-:W-:Y:S05]  /*1a290*/  CALL.REL.NOINC `($__internal_7_$__cuda_sm70_shflsync_idx_p) ;  /* 0x0000073000007944 */ /* 0x01cfea0003c00000 */
        /* <DEDUP_REMOVED lines=8> */
.L_x_500:
[----:B------:R-:W-:Y:S01]  /*1a320*/  IMAD.MOV.U32 R222, RZ, RZ, R74 ;  /* 0x000000ffffde7224 */ /* 0x000fe200078e004a */
[----:B------:R-:W-:Y:S01]  /*1a330*/  MOV R221, RZ ;  /* 0x000000ff00dd7202 */ /* 0x000fe20000000f00 */
[----:B------:R-:W-:Y:S01]  /*1a340*/  IMAD.MOV.U32 R3, RZ, RZ, 0x1f ;  /* 0x0000001fff037424 */ /* 0x000fe200078e00ff */
[----:B------:R-:W-:Y:S02]  /*1a350*/  MOV R2, 0x1a370 ;  /* 0x0001a37000027802 */ /* 0x000fe40000000f00 */
[----:B------:R-:W-:Y:S05]  /*1a360*/  CALL.REL.NOINC `($__internal_7_$__cuda_sm70_shflsync_idx_p) ;  /* 0x0000066000007944 */ /* 0x000fea0003c00000 */
[----:B------:R-:W-:Y:S01]  /*1a370*/  MOV R10, R221 ;  /* 0x000000dd000a7202 */ /* 0x000fe20000000f00 */
[----:B------:R-:W-:Y:S05]  /*1a380*/  BRA `(.L_x_557) ;  /* 0xffffdb5000007947 */ /* 0x000fea000383ffff */
.L_x_501:
[----:B------:R-:W-:Y:S01]  /*1a390*/  IMAD.MOV.U32 R222, RZ, RZ, R74 ;  /* 0x000000ffffde7224 */ /* 0x000fe200078e004a */
[----:B------:R-:W-:Y:S01]  /*1a3a0*/  MOV R221, 0x1 ;  /* 0x0000000100dd7802 */ /* 0x000fe20000000f00 */
[----:B------:R-:W-:Y:S01]  /*1a3b0*/  IMAD.MOV.U32 R3, RZ, RZ, 0x1f ;  /* 0x0000001fff037424 */ /* 0x000fe200078e00ff */
[----:B------:R-:W-:Y:S02]  /*1a3c0*/  MOV R2, 0x1a3e0 ;  /* 0x0001a3e000027802 */ /* 0x000fe40000000f00 */
[----:B-12---:R-:W-:Y:S05]  /*1a3d0*/  CALL.REL.NOINC `($__internal_7_$__cuda_sm70_shflsync_idx_p) ;  /* 0x000005f000007944 */ /* 0x006fea0003c00000 */
[----:B------:R-:W-:Y:S01]  /*1a3e0*/  MOV R9, R221 ;  /* 0x000000dd00097202 */ /* 0x000fe20000000f00 */
[----:B------:R-:W-:Y:S05]  /*1a3f0*/  BRA `(.L_x_558) ;  /* 0xffffdb0000007947 */ /* 0x000fea000383ffff */
.L_x_502:
[----:B------:R-:W-:Y:S02]  /*1a400*/  MOV R3, 0x1 ;  /* 0x0000000100037802 */ /* 0x000fe40000000f00 */
[----:B------:R-:W-:-:S02]  /*1a410*/  MOV R4, 0x1a430 ;  /* 0x0001a43000047802 */ /* 0x000fc40000000f00 */
[----:B-1234-:R-:W-:Y:S05]  /*1a420*/  CALL.REL.NOINC `($__internal_8_$__cuda_sm70_shflsync_up_p) ;  /* 0x000005f000007944 */ /* 0x01efea0003c00000 */
[----:B------:R-:W-:Y:S05]  /*1a430*/  BRA `(.L_x_559) ;  /* 0xffffdbf000007947 */ /* 0x000fea000383ffff */
.L_x_503:
[----:B------:R-:W-:Y:S02]  /*1a440*/  MOV R3, 0x2 ;  /* 0x0000000200037802 */ /* 0x000fe40000000f00 */
[----:B------:R-:W-:-:S02]  /*1a450*/  MOV R4, 0x1a470 ;  /* 0x0001a47000047802 */ /* 0x000fc40000000f00 */
[----:B--2-4-:R-:W-:Y:S05]  /*1a460*/  CALL.REL.NOINC `($__internal_8_$__cuda_sm70_shflsync_up_p) ;  /* 0x000005b000007944 */ /* 0x014fea0003c00000 */
[----:B------:R-:W-:Y:S02]  /*1a470*/  SEL R3, R3, RZ, P1 ;  /* 0x000000ff03037207 */ /* 0x000fe40000800000 */
[----:B------:R-:W-:-:S03]  /*1a480*/  MOV R4, 0x1a4c0 ;  /* 0x0001a4c000047802 */ /* 0x000fc60000000f00 */
[----:B------:R-:W-:Y:S02]  /*1a490*/  IMAD.IADD R2, R2, 0x1, R3 ;  /* 0x0000000102027824 */ /* 0x000fe400078e0203 */
[----:B------:R-:W-:Y:S02]  /*1a4a0*/  IMAD.MOV.U32 R3, RZ, RZ, 0x4 ;  /* 0x00000004ff037424 */ /* 0x000fe400078e00ff */
[----:B------:R-:W-:Y:S05]  /*1a4b0*/  CALL.REL.NOINC `($__internal_8_$__cuda_sm70_shflsync_up_p) ;  /* 0x0000056000007944 */ /* 0x000fea0003c00000 */
        /* <DEDUP_REMOVED lines=10> */
[----:B------:R-:W-:Y:S01]  /*1a560*/  SEL R3, R3, RZ, P4 ;  /* 0x000000ff03037207 */ /* 0x000fe20002000000 */
[----:B------:R-:W-:-:S04]  /*1a570*/  IMAD.MOV.U32 R221, RZ, RZ, 0x1f ;  /* 0x0000001fffdd7424 */ /* 0x000fc800078e00ff */
[----:B------:R-:W-:Y:S01]  /*1a580*/  IMAD.IADD R4, R3, 0x1, R2 ;  /* 0x0000000103047824 */ /* 0x000fe200078e0202 */
[----:B------:R-:W-:Y:S02]  /*1a590*/  MOV R3, 0x1f ;  /* 0x0000001f00037802 */ /* 0x000fe40000000f00 */
[----:B------:R-:W-:Y:S01]  /*1a5a0*/  MOV R2, 0x1a5d0 ;  /* 0x0001a5d000027802 */ /* 0x000fe20000000f00 */
[----:B------:R-:W-:Y:S02]  /*1a5b0*/  IMAD.MOV.U32 R222, RZ, RZ, R4 ;  /* 0x000000ffffde7224 */ /* 0x000fe400078e0004 */
[----:B------:R-:W-:Y:S05]  /*1a5c0*/  CALL.REL.NOINC `($__internal_7_$__cuda_sm70_shflsync_idx_p) ;  /* 0x0000040000007944 */ /* 0x000fea0003c00000 */
[----:B------:R-:W-:Y:S01]  /*1a5d0*/  MOV R2, R221 ;  /* 0x000000dd00027202 */ /* 0x000fe20000000f00 */
[----:B------:R-:W-:Y:S05]  /*1a5e0*/  BRA `(.L_x_560) ;  /* 0xffffdb4000007947 */ /* 0x000fea000383ffff */
.L_x_507:
[----:B------:R-:W-:Y:S02]  /*1a5f0*/  MOV R3, 0x1 ;  /* 0x0000000100037802 */ /* 0x000fe40000000f00 */
[----:B------:R-:W-:Y:S02]  /*1a600*/  MOV R4, 0x1a620 ;  /* 0x0001a62000047802 */ /* 0x000fe40000000f00 */
[----:B------:R-:W-:Y:S05]  /*1a610*/  CALL.REL.NOINC `($__internal_8_$__cuda_sm70_shflsync_up_p) ;  /* 0x0000040000007944 */ /* 0x000fea0003c00000 */
[----:B------:R-:W-:Y:S05]  /*1a620*/  BRA `(.L_x_561) ;  /* 0xffffdc7000007947 */ /* 0x000fea000383ffff */
.L_x_508:
[----:B------:R-:W-:Y:S02]  /*1a630*/  MOV R3, 0x2 ;  /* 0x0000000200037802 */ /* 0x000fe40000000f00 */
[----:B------:R-:W-:Y:S02]  /*1a640*/  MOV R4, 0x1a660 ;  /* 0x0001a66000047802 */ /* 0x000fe40000000f00 */
        /* <DEDUP_REMOVED lines=25> */
.L_x_510:
[----:B------:R-:W-:Y:S02]  /*1a7e0*/  SEL R2, RZ, 0x1, P0 ;  /* 0x00000001ff027807 */ /* 0x000fe40000000000 */
[----:B------:R-:W-:Y:S02]  /*1a7f0*/  MOV R3, 0x1a810 ;  /* 0x0001a81000037802 */ /* 0x000fe40000000f00 */
[----:B-1----:R-:W-:Y:S05]  /*1a800*/  CALL.REL.NOINC `($__internal_9_$__cuda_sm70_votesync_ballot) ;  /* 0x0000027000007944 */ /* 0x002fea0003c00000 */
[----:B------:R-:W-:Y:S01]  /*1a810*/  MOV R9, R5 ;  /* 0x0000000500097202 */ /* 0x000fe20000000f00 */
[----:B------:R-:W-:Y:S05]  /*1a820*/  BRA `(.L_x_563) ;  /* 0xffffdc0000007947 */ /* 0x000fea000383ffff */
.L_x_511:
[----:B------:R-:W-:Y:S01]  /*1a830*/  IMAD.MOV.U32 R222, RZ, RZ, R6 ;  /* 0x000000ffffde7224 */ /* 0x000fe200078e0006 */
[----:B---3--:R-:W-:Y:S01]  /*1a840*/  MOV R221, R11 ;  /* 0x0000000b00dd7202 */ /* 0x008fe20000000f00 */
[----:B------:R-:W-:Y:S01]  /*1a850*/  IMAD.MOV.U32 R3, RZ, RZ, 0x1f ;  /* 0x0000001fff037424 */ /* 0x000fe200078e00ff */
[----:B------:R-:W-:-:S02]  /*1a860*/  MOV R2, 0x1a880 ;  /* 0x0001a88000027802 */ /* 0x000fc40000000f00 */
[----:B-12---:R-:W-:Y:S05]  /*1a870*/  CALL.REL.NOINC `($__internal_7_$__cuda_sm70_shflsync_idx_p) ;  /* 0x0000015000007944 */ /* 0x006fea0003c00000 */
[----:B------:R-:W-:Y:S01]  /*1a880*/  IMAD.MOV.U32 R6, RZ, RZ, R221 ;  /* 0x000000ffff067224 */ /* 0x000fe200078e00dd */
[----:B------:R-:W-:Y:S01]  /*1a890*/  MOV R221, R11 ;  /* 0x0000000b00dd7202 */ /* 0x000fe20000000f00 */
[----:B------:R-:W-:Y:S01]  /*1a8a0*/  IMAD.MOV.U32 R222, RZ, RZ, R8 ;  /* 0x000000ffffde7224 */ /* 0x000fe200078e0008 */
[----:B------:R-:W-:-:S02]  /*1a8b0*/  MOV R3, 0x1f ;  /* 0x0000001f00037802 */ /* 0x000fc40000000f00 */
[----:B------:R-:W-:Y:S02]  /*1a8c0*/  MOV R2, 0x1a8e0 ;  /* 0x0001a8e000027802 */ /* 0x000fe40000000f00 */
[----:B------:R-:W-:Y:S05]  /*1a8d0*/  CALL.REL.NOINC `($__internal_7_$__cuda_sm70_shflsync_idx_p) ;  /* 0x000000f000007944 */ /* 0x000fea0003c00000 */
[----:B------:R-:W-:Y:S01]  /*1a8e0*/  MOV R5, R221 ;  /* 0x000000dd00057202 */ /* 0x000fe20000000f00 */
[----:B------:R-:W-:Y:S05]  /*1a8f0*/  BRA `(.L_x_564) ;  /* 0xffffdb7000007947 */ /* 0x000fea000383ffff */
.L_x_514:
[----:B------:R-:W-:Y:S01]  /*1a900*/  MOV R221, R2 ;  /* 0x0000000200dd7202 */ /* 0x000fe20000000f00 */
[----:B------:R-:W-:Y:S01]  /*1a910*/  IMAD.MOV.U32 R222, RZ, RZ, R4 ;  /* 0x000000ffffde7224 */ /* 0x000fe200078e0004 */
[----:B------:R-:W-:Y:S01]  /*1a920*/  MOV R2, 0x1a950 ;  /* 0x0001a95000027802 */ /* 0x000fe20000000f00 */
[----:B------:R-:W-:Y:S02]  /*1a930*/  IMAD.MOV.U32 R3, RZ, RZ, 0x1f ;  /* 0x0000001fff037424 */ /* 0x000fe400078e00ff */
[----:B-1234-:R-:W-:Y:S05]  /*1a940*/  CALL.REL.NOINC `($__internal_7_$__cuda_sm70_shflsync_idx_p) ;  /* 0x0000008000007944 */ /* 0x01efea0003c00000 */
[----:B------:R-:W-:Y:S01]  /*1a950*/  MOV R16, R221 ;  /* 0x000000dd00107202 */ /* 0x000fe20000000f00 */
[----:B------:R-:W-:Y:S05]  /*1a960*/  BRA `(.L_x_513) ;  /* 0xffffdb6000007947 */ /* 0x000fea000383ffff */
        .weak           $__internal_6_$__cuda_sm70_shflsync_bfly_p
        .type           $__internal_6_$__cuda_sm70_shflsync_bfly_p,@function
        .size           $__internal_6_$__cuda_sm70_shflsync_bfly_p,($__internal_7_$__cuda_sm70_shflsync_idx_p - $__internal_6_$__cuda_sm70_shflsync_bfly_p)
$__internal_6_$__cuda_sm70_shflsync_bfly_p:
[----:B------:R-:W-:Y:S02]  /*1a970*/  MOV R149, 0x1f ;  /* 0x0000001f00957802 */ /* 0x000fe40000000f00 */
[----:B------:R-:W-:-:S04]  /*1a980*/  MOV R150, 0xffffffff ;  /* 0xffffffff00967802 */ /* 0x000fc80000000f00 */
[----:B------:R-:W-:Y:S04]  /*1a990*/  WARPSYNC R150 ;  /* 0x0000009600007348 */ /* 0x000fe80003800000 */
[----:B------:R1:W2:Y:S02]  /*1a9a0*/  SHFL.BFLY PT, R149, R4, R3, R149 ;  /* 0x0c00000304957389 */ /* 0x0002a400000e0095 */
[----:B-1----:R-:W-:-:S04]  /*1a9b0*/  MOV R3, 0x0 ;  /* 0x0000000000037802 */ /* 0x002fc80000000f00 */
[----:B--2---:R-:W-:Y:S05]  /*1a9c0*/  RET.REL.NODEC R2 `(_ZN7cutlass13device_kernelIN5flash19enable_sm80_to_sm89INS1_16FlashAttnFwdSm80INS1_25CollectiveMainloopFwdSm80ILi8ELi1ELb1EN4cute5tupleIJNS5_1CILi128EEENS7_ILi112EEES8_EEELi128ENS_6half_tEfNS_4arch4Sm80ELb0ELb0ELb0ELb1ELb1ELb1ELb1ELb1EEENS1_21CollectiveEpilogueFwdINS6_IJS8_S8_S9_EEENS6_IJNS7_ILi1EEESH_SH_EEESB_SD_Li256ELb1ELb1ELb1ELb0EEENS1_36VarlenDynamicPersistentTileSchedulerILi128ELi112ELi256ELi256ELb1ELb1ELb0ELb0ELb1ELb1EEEEEEEEEvNT_6ParamsE) ;  /* 0xfffe563002007950 */ /* 0x004fea0003c3ffff */
        .weak           $__internal_7_$__cuda_sm70_shflsync_idx_p
        .type           $__internal_7_$__cuda_sm70_shflsync_idx_p,@function
        .size           $__internal_7_$__cuda_sm70_shflsync_idx_p,($__internal_8_$__cuda_sm70_shflsync_up_p - $__internal_7_$__cuda_sm70_shflsync_idx_p)
$__internal_7_$__cuda_sm70_shflsync_idx_p:
[----:B------:R-:W-:-:S04]  /*1a9d0*/  MOV R225, 0xffffffff ;  /* 0xffffffff00e17802 */ /* 0x000fc80000000f00 */
[----:B------:R-:W-:Y:S04]  /*1a9e0*/  WARPSYNC R225 ;  /* 0x000000e100007348 */ /* 0x000fe80003800000 */
[----:B------:R1:W2:Y:S02]  /*1a9f0*/  SHFL.IDX PT, R221, R222, R221, R3 ;  /* 0x000000dddedd7389 */ /* 0x0002a400000e0003 */
[----:B-1----:R-:W-:-:S04]  /*1aa00*/  MOV R3, 0x0 ;  /* 0x0000000000037802 */ /* 0x002fc80000000f00 */
[----:B--2---:R-:W-:Y:S05]  /*1aa10*/  RET.REL.NODEC R2 `(_ZN7cutlass13device_kernelIN5flash19enable_sm80_to_sm89INS1_16FlashAttnFwdSm80INS1_25CollectiveMainloopFwdSm80ILi8ELi1ELb1EN4cute5tupleIJNS5_1CILi128EEENS7_ILi112EEES8_EEELi128ENS_6half_tEfNS_4arch4Sm80ELb0ELb0ELb0ELb1ELb1ELb1ELb1ELb1EEENS1_21CollectiveEpilogueFwdINS6_IJS8_S8_S9_EEENS6_IJNS7_ILi1EEESH_SH_EEESB_SD_Li256ELb1ELb1ELb1ELb0EEENS1_36VarlenDynamicPersistentTileSchedulerILi128ELi112ELi256ELi256ELb1ELb1ELb0ELb0ELb1ELb1EEEEEEEEEvNT_6ParamsE) ;  /* 0xfffe55e002007950 */ /* 0x004fea0003c3ffff */
        .weak           $__internal_8_$__cuda_sm70_shflsync_up_p
        .type           $__internal_8_$__cuda_sm70_shflsync_up_p,@function
        .size           $__internal_8_$__cuda_sm70_shflsync_up_p,($__internal_9_$__cuda_sm70_votesync_ballot - $__internal_8_$__cuda_sm70_shflsync_up_p)
$__internal_8_$__cuda_sm70_shflsync_up_p:
[----:B------:R-:W-:Y:S02]  /*1aa20*/  MOV R11, 0xffffffff ;  /* 0xffffffff000b7802 */ /* 0x000fe40000000f00 */
[----:B------:R-:W-:Y:S02]  /*1aa30*/  MOV R5, RZ ;  /* 0x000000ff00057202 */ /* 0x000fe40000000f00 */
[----:B------:R-:W-:Y:S04]  /*1aa40*/  WARPSYNC R11 ;  /* 0x0000000b00007348 */ /* 0x000fe80003800000 */
[----:B------:R1:W2:Y:S02]  /*1aa50*/  SHFL.UP PT, R3, R2, R3, R5 ;  /* 0x0400000302037389 */ /* 0x0002a400000e0005 */
[----:B-1----:R-:W-:-:S04]  /*1aa60*/  MOV R5, 0x0 ;  /* 0x0000000000057802 */ /* 0x002fc80000000f00 */
[----:B--2---:R-:W-:Y:S05]  /*1aa70*/  RET.REL.NODEC R4 `(_ZN7cutlass13device_kernelIN5flash19enable_sm80_to_sm89INS1_16FlashAttnFwdSm80INS1_25CollectiveMainloopFwdSm80ILi8ELi1ELb1EN4cute5tupleIJNS5_1CILi128EEENS7_ILi112EEES8_EEELi128ENS_6half_tEfNS_4arch4Sm80ELb0ELb0ELb0ELb1ELb1ELb1ELb1ELb1EEENS1_21CollectiveEpilogueFwdINS6_IJS8_S8_S9_EEENS6_IJNS7_ILi1EEESH_SH_EEESB_SD_Li256ELb1ELb1ELb1ELb0EEENS1_36VarlenDynamicPersistentTileSchedulerILi128ELi112ELi256ELi256ELb1ELb1ELb0ELb0ELb1ELb1EEEEEEEEEvNT_6ParamsE) ;  /* 0xfffe558004007950 */ /* 0x004fea0003c3ffff */
        .weak           $__internal_9_$__cuda_sm70_votesync_ballot
        .type           $__internal_9_$__cuda_sm70_votesync_ballot,@function
        .size           $__internal_9_$__cuda_sm70_votesync_ballot,(.L_x_1795 - $__internal_9_$__cuda_sm70_votesync_ballot)
$__internal_9_$__cuda_sm70_votesync_ballot:
[----:B------:R-:W-:Y:S01]  /*1aa80*/  ISETP.NE.U32.AND P0, PT, R2, 0x1, PT ;  /* 0x000000010200780c */ /* 0x000fe20003f05070 */
[----:B------:R-:W-:-:S04]  /*1aa90*/  IMAD.MOV.U32 R5, RZ, RZ, -0x1 ;  /* 0xffffffffff057424 */ /* 0x000fc800078e00ff */
[----:B------:R-:W-:Y:S08]  /*1aaa0*/  WARPSYNC R5 ;  /* 0x0000000500007348 */ /* 0x000ff00003800000 */
[----:B------:R-:W-:-:S04]  /*1aab0*/  VOTE.ANY R2, PT, !P0 ;  /* 0x0000000000027806 */ /* 0x000fc800040e0100 */
[----:B------:R-:W-:Y:S01]  /*1aac0*/  LOP3.LUT R5, R2, R5, RZ, 0xc0, !PT ;  /* 0x0000000502057212 */ /* 0x000fe200078ec0ff */
[----:B------:R-:W-:Y:S02]  /*1aad0*/  IMAD.MOV.U32 R2, RZ, RZ, R3 ;  /* 0x000000ffff027224 */ /* 0x000fe400078e0003 */
[----:B------:R-:W-:-:S04]  /*1aae0*/  IMAD.MOV.U32 R3, RZ, RZ, 0x0 ;  /* 0x00000000ff037424 */ /* 0x000fc800078e00ff */
[----:B------:R-:W-:Y:S05]  /*1aaf0*/  RET.REL.NODEC R2 `(_ZN7cutlass13device_kernelIN5flash19enable_sm80_to_sm89INS1_16FlashAttnFwdSm80INS1_25CollectiveMainloopFwdSm80ILi8ELi1ELb1EN4cute5tupleIJNS5_1CILi128EEENS7_ILi112EEES8_EEELi128ENS_6half_tEfNS_4arch4Sm80ELb0ELb0ELb0ELb1ELb1ELb1ELb1ELb1EEENS1_21CollectiveEpilogueFwdINS6_IJS8_S8_S9_EEENS6_IJNS7_ILi1EEESH_SH_EEESB_SD_Li256ELb1ELb1ELb1ELb0EEENS1_36VarlenDynamicPersistentTileSchedulerILi128ELi112ELi256ELi256ELb1ELb1ELb0ELb0ELb1ELb1EEEEEEEEEvNT_6ParamsE) ;  /* 0xfffe550002007950 */ /* 0x000fea0003c3ffff */
.L_x_565:
        /* <DEDUP_REMOVED lines=16> */
.L_x_1795:


//--------------------- .text._ZN7cutlass13device_kernelIN5flash19enable_sm80_to_sm89INS1_16FlashAttnFwdSm80INS1_25CollectiveMainloopFwdSm80ILi4ELi1ELb0EN4cute5tupleIJNS5_1CILi128EEENS7_ILi48EEES8_EEELi128ENS_6half_tEfNS_4arch4Sm80ELb0ELb1ELb0ELb0ELb1ELb0ELb1ELb1EEENS1_21CollectiveEpilogueFwdINS6_IJS8_S8_S9_EEENS6_IJNS7_ILi1EEESH_SH_EEESB_SD_Li128ELb0ELb1ELb1ELb0EEENS1_19SingleTileSchedulerILb0ELb1ELb1ELi128EEEEEEEEEvNT_6ParamsE --------------------------
	.section	.text._ZN7cutlass13device_kernelIN5flash19enable_sm80_to_sm89INS1_16FlashAttnFwdSm80INS1_25CollectiveMainloopFwdSm80ILi4ELi1ELb0EN4cute5tupleIJNS5_1CILi128EEENS7_ILi48EEES8_EEELi128ENS_6half_tEfNS_4arch4Sm80ELb0ELb1ELb0ELb0ELb1ELb0ELb1ELb1EEENS1_21CollectiveEpilogueFwdINS6_IJS8_S8_S9_EEENS6_IJNS7_ILi1EEESH_SH_EEESB_SD_Li128ELb0ELb1ELb1ELb0EEENS1_19SingleTileSchedulerILb0ELb1ELb1ELi128EEEEEEEEEvNT_6ParamsE,"ax",@progbits
	.sectioninfo	@"SHI_REGISTERS=255"
	.align	128
.text._ZN7cutlass13device_kernelIN5flash19enable_sm80_to_sm89INS1_16FlashAttnFwdSm80INS1_25CollectiveMainloopFwdSm80ILi4ELi1ELb0EN4cute5tupleIJNS5_1CILi128EEENS7_ILi48EEES8_EEELi128ENS_6half_tEfNS_4arch4Sm80ELb0ELb1ELb0ELb0ELb1ELb0ELb1ELb1EEENS1_21CollectiveEpilogueFwdINS6_IJS8_S8_S9_EEENS6_IJNS7_ILi1EEESH_SH_EEESB_SD_Li128ELb0ELb1ELb1ELb0EEENS1_19SingleTileSchedulerILb0ELb1ELb1ELi128EEEEEEEEEvNT_6ParamsE:
        .type           _ZN7cutlass13device_kernelIN5flash19enable_sm80_to_sm89INS1_16FlashAttnFwdSm80INS1_25CollectiveMainloopFwdSm80ILi4ELi1ELb0EN4cute5tupleIJNS5_1CILi128EEENS7_ILi48EEES8_EEELi128ENS_6half_tEfNS_4arch4Sm80ELb0ELb1ELb0ELb0ELb1ELb0ELb1ELb1EEENS1_21CollectiveEpilogueFwdINS6_IJS8_S8_S9_EEENS6_IJNS7_ILi1EEESH_SH_EEESB_SD_Li128ELb0ELb1ELb1ELb0EEENS1_19SingleTileSchedulerILb0ELb1ELb1ELi128EEEEEEEEEvNT_6ParamsE,@function
        .size           _ZN7cutlass13device_kernelIN5flash19enable_sm80_to_sm89INS1_16FlashAttnFwdSm80INS1_25CollectiveMainloopFwdSm80ILi4ELi1ELb0EN4cute5tupleIJNS5_1CILi128EEENS7_ILi48EEES8_EEELi128ENS_6half_tEfNS_4arch4Sm80ELb0ELb1ELb0ELb0ELb1ELb0ELb1ELb1EEENS1_21CollectiveEpilogueFwdINS6_IJS8_S8_S9_EEENS6_IJNS7_ILi1EEESH_SH_EEESB_SD_Li128ELb0ELb1ELb1ELb0EEENS1_19SingleTileSchedulerILb0ELb1ELb1ELi128EEEEEEEEEvNT_6ParamsE,(.L_x_1800 - _ZN7cutlass13device_kernelIN5flash19enable_sm80_to_sm89INS1_16FlashAttnFwdSm80INS1_25CollectiveMainloopFwdSm80ILi4ELi1ELb0EN4cute5tupleIJNS5_1CILi128EEENS7_ILi48EEES8_EEELi128ENS_6half_tEfNS_4arch4Sm80ELb0ELb1ELb0ELb0ELb1ELb0ELb1ELb1EEENS1_21CollectiveEpilogueFwdINS6_IJS8_S8_S9_EEENS6_IJNS7_ILi1EEESH_SH_EEESB_SD_Li128ELb0ELb1ELb1ELb0EEENS1_19SingleTileSchedulerILb0ELb1ELb1ELi128EEEEEEEEEvNT_6ParamsE)
        .other          _ZN7cutlass13device_kernelIN5flash19enable_sm80_to_sm89INS1_16FlashAttnFwdSm80INS1_25CollectiveMainloopFwdSm80ILi4ELi1ELb0EN4cute5tupleIJNS5_1CILi128EEENS7_ILi48EEES8_EEELi128ENS_6half_tEfNS_4arch4Sm80ELb0ELb1ELb0ELb0ELb1ELb0ELb1ELb1EEENS1_21CollectiveEpilogueFwdINS6_IJS8_S8_S9_EEENS6_IJNS7_ILi1EEESH_SH_EEESB_SD_Li128ELb0ELb1ELb1ELb0EEENS1_19SingleTileSchedulerILb0ELb1ELb1ELi128EEEEEEEEEvNT_6ParamsE,@"STO_CUDA_ENTRY STV_DEFAULT"
_ZN7cutlass13device_kernelIN5flash19enable_sm80_to_sm89INS1_16FlashAttnFwdSm80INS1_25CollectiveMainloopFwdSm80ILi4ELi1ELb0EN4cute5tupleIJNS5_1CILi128EEENS7_ILi48EEES8_EEELi128ENS_6half_tEfNS_4arch4Sm80ELb0ELb1ELb0ELb0ELb1ELb0ELb1ELb1EEENS1_21CollectiveEpilogueFwdINS6_IJS8_S8_S9_EEENS6_IJNS7_ILi1EEESH_SH_EEESB_SD_Li128ELb0ELb1ELb1ELb0EEENS1_19SingleTileSchedulerILb0ELb1ELb1ELi128EEEEEEEEEvNT_6ParamsE:
        /* <DEDUP_REMOVED lines=18> */
.L_x_566:
[----:B------:R-:W-:Y:S02]  /*0120*/  ULDC.64 UR4, c[0x0][0x550] ;  /* 0x0001540000047ab9 */ /* 0x000fe40000000a00 */
[----:B------:R-:W-:Y:S02]  /*0130*/  UISETP.NE.AND UP0, UPT, UR4, 0x1, UPT ;  /* 0x000000010400788c */ /* 0x000fe4000bf05270 */
[----:B------:R-:W-:-:S02]  /*0140*/  UIMAD.WIDE.U32 UR8, UR7, UR5, URZ ;  /* 0x00000005070872a5 */ /* 0x000fc4000f8e003f */
[----:B------:R-:W-:Y:S02]  /*0150*/  ULDC UR4, c[0x0][0x558] ;  /* 0x0001560000047ab9 */ /* 0x000fe40000000800 */
[----:B------:R-:W-:-:S05]  /*0160*/  UMOV UR11, UR7 ;  /* 0x00000007000b7c82 */ /* 0x000fca0008000000 */
[----:B------:R-:W-:-:S03]  /*0170*/  @UP0 USHF.R.U32.HI UR11, URZ, UR4, UR9 ;  /* 0x000000043f0b0299 */ /* 0x000fc60008011609 */
.L_x_567:
        /* <DEDUP_REMOVED lines=16> */
[----:B------:R-:W1:Y:S01]  /*0280*/  S2UR UR26, SR_CTAID.X ;  /* 0x00000000001a79c3 */ /* 0x000e620000002500 */
[----:B------:R-:W-:Y:S02]  /*0290*/  ULDC UR4, c[0x0][0x2c4] ;  /* 0x0000b10000047ab9 */ /* 0x000fe40000000800 */
[----:B------:R-:W-:Y:S02]  /*02a0*/  UISETP.NE.AND UP1, UPT, UR4, 0x1, UPT ;  /* 0x000000010400788c */ /* 0x000fe4000bf25270 */
[----:B------:R-:W-:Y:S02]  /*02b0*/  UMOV UR10, URZ ;  /* 0x0000003f000a7c82 */ /* 0x000fe40008000000 */
[----:B------:R-:W-:Y:S02]  /*02c0*/  ULDC.64 UR4, c[0x0][0x2c8] ;  /* 0x0000b20000047ab9 */ /* 0x000fe40000000a00 */
[----:B------:R-:W-:-:S02]  /*02d0*/  ULDC UR12, c[0x0][0x168] ;  /* 0x00005a00000c7ab9 */ /* 0x000fc40000000800 */
[----:B------:R-:W-:Y:S02]  /*02e0*/  UP2UR UR13, UPR, URZ, 0x2 ;  /* 0x000000023f0d7883 */ /* 0x000fe40008000000 */
[----:B-1----:R-:W-:-:S04]  /*02f0*/  USHF.L.U32 UR26, UR26, 0x7, URZ ;  /* 0x000000071a1a7899 */ /* 0x002fc8000800063f */
[----:B------:R-:W-:Y:S02]  /*0300*/  @UP1 UIADD3 UR14, UR26, 0x7f, URZ ;  /* 0x0000007f1a0e1890 */ /* 0x000fe4000fffe03f */
[----:B------:R-:W-:Y:S02]  /*0310*/  UIADD3 UR8, UR26, 0x7f, URZ ;  /* 0x0000007f1a087890 */ /* 0x000fe4000fffe03f */
[----:B------:R-:W-:-:S03]  /*0320*/  UIMAD.WIDE.U32 UR14, UR14, UR4, URZ ;  /* 0x000000040e0e72a5 */ /* 0x000fc6000f8e003f */
[----:B------:R-:W-:-:S04]  /*0330*/  ULDC UR4, c[0x0][0x2ac] ;  /* 0x0000ab0000047ab9 */ /* 0x000fc80000000800 */
[----:B------:R-:W-:Y:S02]  /*0340*/  @UP1 UMOV UR9, UR15 ;  /* 0x0000000f00091c82 */ /* 0x000fe40008000000 */
[----:B------:R-:W-:Y:S02]  /*0350*/  @UP1 USHF.R.U32.HI UR8, URZ, UR5, UR9 ;  /* 0x000000053f081299 */ /* 0x000fe40008011609 */
[----:B------:R-:W-:Y:S02]  /*0360*/  UMOV UR14, 0x1 ;  /* 0x00000001000e7882 */ /* 0x000fe40000000000 */
[----:B------:R-:W-:Y:S02]  /*0370*/  ULDC UR9, c[0x0][0x1d0] ;  /* 0x0000740000097ab9 */ /* 0x000fe40000000800 */
[----:B------:R-:W-:-:S03]  /*0380*/  UIMAD UR9, UR4, UR9, URZ ;  /* 0x00000009040972a4 */ /* 0x000fc6000f8e023f */
[----:B------:R-:W-:Y:S02]  /*0390*/  ULDC.64 UR4, c[0x0][0x328] ;  /* 0x0000ca0000047ab9 */ /* 0x000fe40000000a00 */
[----:B------:R-:W-:Y:S02]  /*03a0*/  UISETP.LE.AND UP0, UPT, UR14, UR5, UPT ;  /* 0x000000050e00728c */ /* 0x000fe4000bf03270 */
[----:B------:R-:W-:-:S04]  /*03b0*/  UIADD3 UR12, UR9, -UR12, UR14 ;  /* 0x8000000c090c7290 */ /* 0x000fc8000fffe00e */
[----:B------:R-:W-:Y:S02]  /*03c0*/  UIADD3 UR5, UR12, UR8, URZ ;  /* 0x000000080c057290 */ /* 0x000fe4000fffe03f */
[----:B------:R-:W-:Y:S02]  /*03d0*/  UP2UR UR12, UPR, URZ, 0x1 ;  /* 0x000000013f0c7883 */ /* 0x000fe40008000000 */
[----:B------:R-:W-:Y:S01]  /*03e0*/  UIADD3 UR8, UR5, UR4, URZ ;  /* 0x0000000405087290 */ /* 0x000fe2000fffe03f */
[----:B--2---:R1:W2:Y:S01]  /*03f0*/  @P0 R2UR UR10, R2 ;  /* 0x00000000020a03c2 */ /* 0x0042a200000e0000 */
[----:B------:R-:W-:-:S13]  /*0400*/  PLOP3.LUT P0, PT, PT, PT, UP0, 0x40, 0x0 ;  /* 0x000000000000781c */ /* 0x000fda0003f0e808 */
[----:B------:R-:W-:Y:S05]  /*0410*/  @P0 BRA `(.L_x_568) ;  /* 0x0000014000000947 */ /* 0x000fea0003800000 */
[----:B------:R-:W-:Y:S01]  /*0420*/  ISETP.LT.AND P0, PT, RZ, UR5, PT ;  /* 0x00000005ff007c0c */ /* 0x000fe2000bf01270 */
        /* <DEDUP_REMOVED lines=10> */
.L_x_569:
[----:B------:R-:W-:Y:S02]  /*04d0*/  ULDC UR4, c[0x0][0x32c] ;  /* 0x0000cb0000047ab9 */ /* 0x000fe40000000800 */
[----:B------:R-:W-:-:S03]  /*04e0*/  UISETP.NE.AND UP0, UPT, UR14, UR4, UPT ;  /* 0x000000040e00728c */ /* 0x000fc6000bf05270 */
[----:B------:R-:W-:Y:S02]  /*04f0*/  ULDC.64 UR4, c[0x0][0x330] ;  /* 0x0000cc0000047ab9 */ /* 0x000fe40000000a00 */
[----:B------:R-:W-:-:S06]  /*0500*/  UIMAD.WIDE.U32 UR16, UR15, UR4, URZ ;  /* 0x000000040f1072a5 */ /* 0x000fcc000f8e003f */
[----:B------:R-:W-:Y:S02]  /*0510*/  @UP0 USHF.R.U32.HI UR15, URZ, UR5, UR17 ;  /* 0x000000053f0f0299 */ /* 0x000fe40008011611 */
.L_x_570:
[----:B------:R-:W-:Y:S02]  /*0520*/  ULDC UR4, c[0x0][0x32c] ;  /* 0x0000cb0000047ab9 */ /* 0x000fe40000000800 */
[----:B------:R-:W-:-:S04]  /*0530*/  UIMAD UR4, UR15, UR4, UR4 ;  /* 0x000000040f0472a4 */ /* 0x000fc8000f8e0204 */
[----:B------:R-:W-:-:S04]  /*0540*/  UISETP.LT.AND UP0, UPT, UR8, UR4, UPT ;  /* 0x000000040800728c */ /* 0x000fc8000bf01270 */
[----:B------:R-:W-:Y:S02]  /*0550*/  USEL UR8, UR8, UR4, UP0 ;  /* 0x0000000408087287 */ /* 0x000fe40008000000 */
.L_x_568:
[----:B------:R-:W-:Y:S02]  /*0560*/  UISETP.NE.AND UP0, UPT, UR13, URZ, UPT ;  /* 0x0000003f0d00728c */ /* 0x000fe4000bf05270 */
[----:B------:R-:W-:Y:S02]  /*0570*/  UIADD3 UR14, UR9, 0x2f, URZ ;  /* 0x0000002f090e7890 */ /* 0x000fe4000fffe03f */
[----:B------:R-:W-:Y:S02]  /*0580*/  UIADD3 UR18, UR8, 0x2f, URZ ;  /* 0x0000002f08127890 */ /* 0x000fe4000fffe03f */
[----:B------:R-:W-:Y:S02]  /*0590*/  ULDC.64 UR4, c[0x0][0x2c8] ;  /* 0x0000b20000047ab9 */ /* 0x000fe40000000a00 */
[----:B------:R-:W-:Y:S02]  /*05a0*/  UIMAD.WIDE.U32 UR16, UR26, UR4, URZ ;  /* 0x000000041a1072a5 */ /* 0x000fe4000f8e003f */
[----:B------:R-:W-:-:S02]  /*05b0*/  UIMAD.WIDE UR14, UR14, 0x2aaaaaab, URZ ;  /* 0x2aaaaaab0e0e78a5 */ /* 0x000fc4000f8e023f */
[----:B------:R-:W-:Y:S02]  /*05c0*/  UIMAD.WIDE UR18, UR18, 0x2aaaaaab, URZ ;  /* 0x2aaaaaab121278a5 */ /* 0x000fe4000f8e023f */
[----:B------:R-:W-:Y:S02]  /*05d0*/  UISETP.NE.AND UP1, UPT, UR12, URZ, UPT ;  /* 0x0000003f0c00728c */ /* 0x000fe4000bf25270 */
[----:B------:R-:W-:Y:S02]  /*05e0*/  UMOV UR4, UR26 ;  /* 0x0000001a00047c82 */ /* 0x000fe40008000000 */
[----:B------:R-:W-:Y:S02]  /*05f0*/  @UP0 USHF.R.U32.HI UR4, URZ, UR5, UR17 ;  /* 0x000000053f040299 */ /* 0x000fe40008011611 */
[----:B------:R-:W-:Y:S01]  /*0600*/  PLOP3.LUT P0, PT, PT, PT, UP1, 0x40, 0x0 ;  /* 0x000000000000781c */ /* 0x000fe20003f0e818 */
[----:B------:R-:W-:Y:S02]  /*0610*/  UMOV UR17, UR15 ;  /* 0x0000000f00117c82 */ /* 0x000fe40008000000 */
[----:B------:R-:W-:-:S02]  /*0620*/  UMOV UR15, UR19 ;  /* 0x00000013000f7c82 */ /* 0x000fc40008000000 */
[----:B------:R-:W-:Y:S02]  /*0630*/  USHF.R.U32.HI UR14, URZ, 0x1f, UR17 ;  /* 0x0000001f3f0e7899 */ /* 0x000fe40008011611 */
[----:B------:R-:W-:Y:S02]  /*0640*/  USHF.R.U32.HI UR8, URZ, 0x1f, UR15 ;  /* 0x0000001f3f087899 */ /* 0x000fe4000801160f */
[----:B------:R-:W-:Y:S02]  /*0650*/  ULDC UR25, c[0x0][0x168] ;  /* 0x00005a0000197ab9 */ /* 0x000fe40000000800 */
[----:B------:R-:W-:Y:S02]  /*0660*/  UIADD3 UR25, UR9, -UR25, URZ ;  /* 0x8000001909197290 */ /* 0x000fe4000fffe03f */
[----:B------:R-:W-:Y:S02]  /*0670*/  ULEA.HI.SX32 UR14, UR17, UR14, 0x1d ;  /* 0x0000000e110e7291 */ /* 0x000fe4000f8fea3f */
[----:B------:R-:W-:-:S02]  /*0680*/  ULEA.HI.SX32 UR15, UR15, UR8, 0x1d ;  /* 0x000000080f0f7291 */ /* 0x000fc4000f8fea3f */
[----:B------:R-:W-:Y:S02]  /*0690*/  UIADD3 UR4, UR25, UR4, URZ ;  /* 0x0000000419047290 */ /* 0x000fe4000fffe03f */
[----:B------:R-:W-:Y:S02]  /*06a0*/  UISETP.LT.AND UP0, UPT, UR14, UR15, UPT ;  /* 0x0000000f0e00728c */ /* 0x000fe4000bf01270 */
[----:B------:R-:W-:Y:S02]  /*06b0*/  ULDC UR5, c[0x0][0x324] ;  /* 0x0000c90000057ab9 */ /* 0x000fe40000000800 */
[----:B------:R-:W-:Y:S02]  /*06c0*/  UIADD3 UR8, UR4, -UR5, URZ ;  /* 0x8000000504087290 */ /* 0x000fe4000fffe03f */
[----:B------:R-:W-:Y:S01]  /*06d0*/  USEL UR24, UR14, UR15, UP0 ;  /* 0x0000000f0e187287 */ /* 0x000fe20008000000 */
[----:B------:R-:W-:Y:S05]  /*06e0*/  @P0 BRA `(.L_x_571) ;  /* 0x0000017000000947 */ /* 0x000fea0003800000 */
[----:B------:R-:W-:Y:S02]  /*06f0*/  UMOV UR14, UR4 ;  /* 0x00000004000e7c82 */ /* 0x000fe40008000000 */
[----:B------:R-:W-:-:S06]  /*0700*/  UISETP.GT.AND UP0, UPT, UR14, -0x1, UPT ;  /* 0xffffffff0e00788c */ /* 0x000fcc000bf04270 */
[----:B------:R-:W-:-:S13]  /*0710*/  PLOP3.LUT P0, PT, PT, PT, UP0, 0x80, 0x0 ;  /* 0x000000000000781c */ /* 0x000fda0003f0f008 */
[----:B------:R-:W-:Y:S05]  /*0720*/  @P0 BRA `(.L_x_572) ;  /* 0x0000009000000947 */ /* 0x000fea0003800000 */
[----:B------:R-:W-:Y:S02]  /*0730*/  ULDC UR4, c[0x0][0x32c] ;  /* 0x0000cb0000047ab9 */ /* 0x000fe40000000800 */
[----:B------:R-:W-:Y:S02]  /*0740*/  UISETP.NE.AND UP0, UPT, UR4, 0x1, UPT ;  /* 0x000000010400788c */ /* 0x000fe4000bf05270 */
[----:B------:R-:W-:Y:S02]  /*0750*/  ULOP3.LUT UR14, URZ, UR14, URZ, 0x33, !UPT ;  /* 0x0000000e3f0e7292 */ /* 0x000fe4000f8e333f */
[----:B------:R-:W-:Y:S02]  /*0760*/  ULDC.64 UR4, c[0x0][0x330] ;  /* 0x0000cc0000047ab9 */ /* 0x000fe40000000a00 */
[----:B------:R-:W-:-:S07]  /*0770*/  UIMAD.WIDE.U32 UR16, UR14, UR4, URZ ;  /* 0x000000040e1072a5 */ /* 0x000fce000f8e003f */
[----:B------:R-:W-:Y:S02]  /*0780*/  @UP0 UMOV UR15, UR17 ;  /* 0x00000011000f0c82 */ /* 0x000fe40008000000 */
[----:B------:R-:W-:-:S04]  /*0790*/  @UP0 USHF.R.U32.HI UR14, URZ, UR5, UR15 ;  /* 0x000000053f0e0299 */ /* 0x000fc8000801160f */
[----:B------:R-:W-:Y:S01]  /*07a0*/  ULOP3.LUT UR14, URZ, UR14, URZ, 0x33, !UPT ;  /* 0x0000000e3f0e7292 */ /* 0x000fe2000f8e333f */
[----:B------:R-:W-:Y:S05]  /*07b0*/  BRA `(.L_x_573) ;  /* 0x0000006000007947 */ /* 0x000fea0003800000 */
.L_x_572:
[----:B------:R-:W-:Y:S02]  /*07c0*/  ULDC UR4, c[0x0][0x32c] ;  /* 0x0000cb0000047ab9 */ /* 0x000fe40000000800 */
[----:B------:R-:W-:-:S03]  /*07d0*/  UISETP.NE.AND UP0, UPT, UR4, 0x1, UPT ;  /* 0x000000010400788c */ /* 0x000fc6000bf05270 */
[----:B------:R-:W-:Y:S02]  /*07e0*/  ULDC.64 UR4, c[0x0][0x330] ;  /* 0x0000cc0000047ab9 */ /* 0x000fe40000000a00 */
[----:B------:R-:W-:-:S07]  /*07f0*/  UIMAD.WIDE.U32 UR16, UR14, UR4, URZ ;  /* 0x000000040e1072a5 */ /* 0x000fce000f8e003f */
[----:B------:R-:W-:Y:S02]  /*0800*/  @UP0 UMOV UR15, UR17 ;  /* 0x00000011000f0c82 */ /* 0x000fe40008000000 */
[----:B------:R-:W-:Y:S02]  /*0810*/  @UP0 USHF.R.U32.HI UR14, URZ, UR5, UR15 ;  /* 0x000000053f0e0299 */ /* 0x000fe4000801160f */
.L_x_573:
[----:B------:R-:W-:Y:S02]  /*0820*/  ULDC UR4, c[0x0][0x32c] ;  /* 0x0000cb0000047ab9 */ /* 0x000fe40000000800 */
[----:B------:R-:W-:-:S04]  /*0830*/  UIMAD UR4, UR14, UR4, URZ ;  /* 0x000000040e0472a4 */ /* 0x000fc8000f8e023f */
[----:B------:R-:W-:-:S04]  /*0840*/  UISETP.LT.AND UP0, UPT, UR8, UR4, UPT ;  /* 0x000000040800728c */ /* 0x000fc8000bf01270 */
[----:B------:R-:W-:-:S04]  /*0850*/  USEL UR8, UR8, UR4, !UP0 ;  /* 0x0000000408087287 */ /* 0x000fc8000c000000 */
.L_x_571:
[----:B------:R-:W-:-:S04]  /*0860*/  UIMAD.WIDE UR4, UR8, 0x2aaaaaab, URZ ;  /* 0x2aaaaaab080478a5 */ /* 0x000fc8000f8e023f */
[----:B------:R-:W-:-:S04]  /*0870*/  USHF.R.U32.HI UR4, URZ, 0x1f, UR5 ;  /* 0x0000001f3f047899 */ /* 0x000fc80008011605 */
[----:B------:R-:W-:-:S03]  /*0880*/  ULEA.HI.SX32 UR4, UR5, UR4, 0x1d ;  /* 0x0000000405047291 */ /* 0x000fc6000f8fea3f */
[----:B------:R-:W-:Y:S02]  /*0890*/  ULDC UR5, c[0x0][0x338] ;  /* 0x0000ce0000057ab9 */ /* 0x000fe40000000800 */
[----:B------:R-:W-:-:S04]  /*08a0*/  UISETP.LT.AND UP0, UPT, URZ, UR4, UPT ;  /* 0x000000043f00728c */ /* 0x000fc8000bf01270 */
[----:B------:R-:W-:Y:S02]  /*08b0*/  USEL UR8, URZ, UR4, !UP0 ;  /* 0x000000043f087287 */ /* 0x000fe4000c000000 */
[----:B------:R-:W-:Y:S02]  /*08c0*/  USHF.R.U32.HI UR4, URZ, 0x10, UR7 ;  /* 0x000000103f047899 */ /* 0x000fe40008011607 */
[----:B------:R-:W-:Y:S02]  /*08d0*/  UISETP.GT.AND UP0, UPT, UR24, UR8, UPT ;  /* 0x000000081800728c */ /* 0x000fe4000bf04270 */
[----:B------:R-:W-:-:S04]  /*08e0*/  UISETP.NE.AND UP1, UPT, UR4, URZ, UPT ;  /* 0x0000003f0400728c */ /* 0x000fc8000bf25270 */
[----:B------:R-:W-:Y:S01]  /*08f0*/  PLOP3.LUT P0, PT, PT, PT, UP0, 0x80, 0x0 ;  /* 0x000000000000781c */ /* 0x000fe20003f0f008 */
[----:B------:R-:W-:-:S03]  /*0900*/  USEL UR5, UR4, UR5, UP1 ;  /* 0x0000000504057287 */ /* 0x000fc60008800000 */
[----:B------:R-:W-:-:S09]  /*0910*/  UMOV UR4, URZ ;  /* 0x0000003f00047c82 */ /* 0x000fd20008000000 */
[----:B------:R-:W-:Y:S05]  /*0920*/  @!P0 BRA `(.L_x_574) ;  /* 0x0000021000008947 */ /* 0x000fea0003800000 */
[----:B------:R-:W-:Y:S01]  /*0930*/  IMAD.U32 R3, RZ, RZ, UR5 ;  /* 0x00000005ff037e24 */ /* 0x000fe2000f8e00ff */
[----:B------:R-:W-:Y:S02]  /*0940*/  UIADD3 UR17, UR5, -0x1, UR24 ;  /* 0xffffffff05117890 */ /* 0x000fe4000fffe018 */
[----:B------:R-:W-:Y:S02]  /*0950*/  UMOV UR18, URZ ;  /* 0x0000003f00127c82 */ /* 0x000fe40008000000 */
[----:B------:R-:W-:Y:S01]  /*0960*/  IABS R0, R3 ;  /* 0x0000000300007213 */ /* 0x000fe20000000000 */
[----:B------:R-:W-:-:S03]  /*0970*/  UIADD3 UR17, -UR8, UR17, URZ ;  /* 0x0000001108117290 */ /* 0x000fc6000fffe13f */
[----:B------:R-:W3:Y:S02]  /*0980*/  R2UR UR16, R0 ;  /* 0x00000000001073c2 */ /* 0x000ee400000e0000 */
[----:B---3--:R-:W3:Y:S08]  /*0990*/  I2F.RP R0, UR16 ;  /* 0x0000001000007d06 */ /* 0x008ef00008209400 */
[----:B---3--:R-:W3:Y:S02]  /*09a0*/  MUFU.RCP R0, R0 ;  /* 0x0000000000007308 */ /* 0x008ee40000001000 */
[----:B---3--:R-:W-:-:S06]  /*09b0*/  IADD3 R0, R0, 0xffffffe, RZ ;  /* 0x0ffffffe00007810 */ /* 0x008fcc0007ffe0ff */
[----:B------:R-:W3:Y:S02]  /*09c0*/  F2I.FTZ.U32.TRUNC.NTZ R0, R0 ;  /* 0x0000000000007305 */ /* 0x000ee4000021f000 */
[----:B---3--:R3:W4:Y:S02]  /*09d0*/  R2UR UR19, R0 ;  /* 0x00000000001373c2 */ /* 0x00872400000e0000 */
[----:B---3--:R-:W-:Y:S01]  /*09e0*/  IMAD.U32 R0, RZ, RZ, UR17 ;  /* 0x00000011ff007e24 */ /* 0x008fe2000f8e00ff */
[----:B----4-:R-:W-:Y:S02]  /*09f0*/  UIADD3 UR4, URZ, -UR19, URZ ;  /* 0x800000133f047290 */ /* 0x010fe4000fffe03f */
[----:B------:R-:W-:Y:S02]  /*0a00*/  ULOP3.LUT UR17, UR17, UR5, URZ, 0x3c, !UPT ;  /* 0x0000000511117292 */ /* 0x000fe4000f8e3c3f */
[----:B-1----:R-:W-:Y:S01]  /*0a10*/  IABS R2, R0 ;  /* 0x0000000000027213 */ /* 0x002fe20000000000 */
[----:B------:R-:W-:Y:S01]  /*0a20*/  UIMAD UR4, UR4, UR16, URZ ;  /* 0x00000010040472a4 */ /* 0x000fe2000f8e023f */
[----:B------:R-:W-:-:S02]  /*0a30*/  IABS R0, R3 ;  /* 0x0000000300007213 */ /* 0x000fc40000000000 */
[----:B------:R-:W1:Y:S01]  /*0a40*/  R2UR UR15, R2 ;  /* 0x00000000020f73c2 */ /* 0x000e6200000e0000 */
[----:B------:R-:W-:Y:S02]  /*0a50*/  UIMAD.WIDE.U32 UR18, UR19, UR4, UR18 ;  /* 0x00000004131272a5 */ /* 0x000fe4000f8e0012 */
[----:B------:R-:W-:-:S05]  /*0a60*/  IMAD.MOV R0, RZ, RZ, -R0 ;  /* 0x000000ffff007224 */ /* 0x000fca00078e0a00 */
[----:B------:R-:W3:Y:S01]  /*0a70*/  R2UR UR14, R0 ;  /* 0x00000000000e73c2 */ /* 0x000ee200000e0000 */
[----:B-1----:R-:W-:-:S04]  /*0a80*/  UIMAD.WIDE.U32 UR18, UR19, UR15, URZ ;  /* 0x0000000f131272a5 */ /* 0x002fc8000f8e003f */
[----:B---3--:R-:W-:-:S04]  /*0a90*/  UIMAD UR14, UR19, UR14, UR15 ;  /* 0x0000000e130e72a4 */ /* 0x008fc8000f8e020f */
[----:B------:R-:W-:-:S11]  /*0aa0*/  UISETP.GT.U32.AND UP0, UPT, UR16, UR14, UPT ;  /* 0x0000000e1000728c */ /* 0x000fd6000bf04070 */
[----:B------:R-:W-:Y:S02]  /*0ab0*/  @!UP0 UIADD3 UR14, UR14, -UR16, URZ ;  /* 0x800000100e0e8290 */ /* 0x000fe4000fffe03f */
[----:B------:R-:W-:Y:S02]  /*0ac0*/  @!UP0 UIADD3 UR19, UR19, 0x1, URZ ;  /* 0x0000000113138890 */ /* 0x000fe4000fffe03f */
[----:B------:R-:W-:Y:S02]  /*0ad0*/  UISETP.GE.U32.AND UP1, UPT, UR14, UR16, UPT ;  /* 0x000000100e00728c */ /* 0x000fe4000bf26070 */
[----:B------:R-:W-:-:S09]  /*0ae0*/  UISETP.GE.AND UP0, UPT, UR17, URZ, UPT ;  /* 0x0000003f1100728c */ /* 0x000fd2000bf06270 */
[----:B------:R-:W-:Y:S02]  /*0af0*/  @UP1 UIADD3 UR19, UR19, 0x1, URZ ;  /* 0x0000000113131890 */ /* 0x000fe4000fffe03f */
[----:B------:R-:W-:-:S05]  /*0b00*/  UISETP.NE.AND UP1, UPT, UR5, URZ, UPT ;  /* 0x0000003f0500728c */ /* 0x000fca000bf25270 */
[----:B------:R-:W-:Y:S02]  /*0b10*/  UMOV UR4, UR19 ;  /* 0x0000001300047c82 */ /* 0x000fe40008000000 */
[----:B------:R-:W-:-:S04]  /*0b20*/  @!UP0 UIADD3 UR4, -UR4, URZ, URZ ;  /* 0x0000003f04048290 */ /* 0x000fc8000fffe13f */
[----:B------:R-:W-:Y:S02]  /*0b30*/  @!UP1 ULOP3.LUT UR4, URZ, UR5, URZ, 0x33, !UPT ;  /* 0x000000053f049292 */ /* 0x000fe4000f8e333f */
.L_x_574:
[----:B------:R-:W-:Y:S01]  /*0b40*/  ULOP3.LUT UR7, UR7, 0xffff, URZ, 0xc0, !UPT ;  /* 0x0000ffff07077892 */ /* 0x000fe2000f8ec03f */
[----:B------:R-:W-:Y:S01]  /*0b50*/  PLOP3.LUT P4, PT, PT, PT, PT, 0x80, 0x0 ;  /* 0x000000000000781c */ /* 0x000fe20003f8f070 */
[----:B------:R-:W-:Y:S01]  /*0b60*/  CS2R R20, SRZ ;  /* 0x0000000000147805 */ /* 0x000fe2000001ff00 */
[----:B------:R-:W-:Y:S01]  /*0b70*/  CS2R R18, SRZ ;  /* 0x0000000000127805 */ /* 0x000fe2000001ff00 */
[----:B------:R-:W-:Y:S01]  /*0b80*/  UIMAD UR8, UR7, UR4, UR8 ;  /* 0x00000004070872a4 */ /* 0x000fe2000f8e0208 */
        /* <DEDUP_REMOVED lines=73> */
[----:B------:R-:W-:Y:S02]  /*1020*/  UISETP.NE.AND.EX UP0, UPT, URZ, UR5, UPT, UP0 ;  /* 0x000000053f00728c */ /* 0x000fe4000bf05300 */
[----:B------:R-:W-:-:S04]  /*1030*/  UISETP.NE.AND UP1, UPT, UR13, URZ, UPT ;  /* 0x0000003f0d00728c */ /* 0x000fc8000bf25270 */
[----:B------:R-:W-:-:S05]  /*1040*/  PLOP3.LUT P2, PT, PT, PT, UP0, 0x80, 0x0 ;  /* 0x000000000000781c */ /* 0x000fca0003f4f008 */
[----:B------:R-:W-:Y:S02]  /*1050*/  @UP0 UMOV UR4, 0x4 ;  /* 0x0000000400040882 */ /* 0x000fe40000000000 */
[----:B------:R-:W-:-:S06]  /*1060*/  @UP0 UIMAD.WIDE UR4, UR6, UR4, UR14 ;  /* 0x00000004060402a5 */ /* 0x000fcc000f8e020e */
[----:B-1----:R-:W-:Y:S02]  /*1070*/  IMAD.U32 R2, RZ, RZ, UR4 ;  /* 0x00000004ff027e24 */ /* 0x002fe4000f8e00ff */
[----:B------:R-:W-:Y:S01]  /*1080*/  IMAD.U32 R3, RZ, RZ, UR5 ;  /* 0x00000005ff037e24 */ /* 0x000fe2000f8e00ff */
[----:B------:R-:W-:Y:S01]  /*1090*/  SHF.R.S32.HI R124, RZ, 0x1f, R164 ;  /* 0x0000001fff7c7819 */ /* 0x000fe200000114a4 */
[----:B------:R-:W-:Y:S01]  /*10a0*/  USHF.R.S32.HI UR7, URZ, 0x1f, UR11 ;  /* 0x0000001f3f077899 */ /* 0x000fe2000801140b */
[----:B------:R-:W-:Y:S01]  /*10b0*/  PLOP3.LUT P1, PT, PT, PT, UP1, 0x80, 0x0 ;  /* 0x000000000000781c */ /* 0x000fe20003f2f018 */
[----:B------:R-:W-:Y:S01]  /*10c0*/  ULDC.64 UR4, c[0x0][0x1b8] ;  /* 0x00006e0000047ab9 */ /* 0x000fe20000000a00 */
[----:B------:R1:W3:Y:S01]  /*10d0*/  @P2 LDG.E R7, [R2.64] ;  /* 0x0000001402072981 */ /* 0x0002e2000c1e1900 */
[----:B------:R-:W-:Y:S01]  /*10e0*/  PLOP3.LUT P0, PT, PT, PT, UP1, 0x80, 0x0 ;  /* 0x000000000000781c */ /* 0x000fe20003f0f018 */
[----:B------:R-:W-:Y:S01]  /*10f0*/  UIMAD UR7, UR7, UR4, URZ ;  /* 0x00000004070772a4 */ /* 0x000fe2000f8e023f */
[----:B------:R-:W-:Y:S01]  /*1100*/  LEA.HI R13, R124, R164, RZ, 0x4 ;  /* 0x000000a47c0d7211 */ /* 0x000fe200078f20ff */
[----:B------:R-:W-:Y:S01]  /*1110*/  UIMAD.WIDE.U32 UR16, UR11, UR4, URZ ;  /* 0x000000040b1072a5 */ /* 0x000fe2000f8e003f */
[----:B------:R-:W-:Y:S01]  /*1120*/  BSSY B0, `(.L_x_576) ;  /* 0x000004f000007945 */ /* 0x000fe20003800000 */
[----:B------:R-:W-:-:S02]  /*1130*/  UIMAD UR7, UR11, UR5, UR7 ;  /* 0x000000050b0772a4 */ /* 0x000fc4000f8e0207 */
[----:B------:R-:W-:Y:S02]  /*1140*/  USHF.R.S32.HI UR14, URZ, 0x1f, UR6 ;  /* 0x0000001f3f0e7899 */ /* 0x000fe40008011406 */
[----:B------:R-:W-:Y:S02]  /*1150*/  ULDC.64 UR4, c[0x0][0x1c0] ;  /* 0x0000700000047ab9 */ /* 0x000fe40000000a00 */
[----:B------:R-:W-:Y:S02]  /*1160*/  UIADD3 UR17, UR17, UR7, URZ ;  /* 0x0000000711117290 */ /* 0x000fe4000fffe03f */
[----:B------:R-:W-:Y:S02]  /*1170*/  UIMAD UR14, UR14, UR4, URZ ;  /* 0x000000040e0e72a4 */ /* 0x000fe4000f8e023f */
[----:B------:R-:W-:Y:S02]  /*1180*/  UIMAD.WIDE.U32 UR16, UR6, UR4, UR16 ;  /* 0x00000004061072a5 */ /* 0x000fe4000f8e0010 */
[----:B------:R-:W-:-:S02]  /*1190*/  UIMAD UR5, UR6, UR5, UR14 ;  /* 0x00000005060572a4 */ /* 0x000fc4000f8e020e */
[----:B------:R-:W-:Y:S02]  /*11a0*/  ULDC UR4, c[0x0][0x2c4] ;  /* 0x0000b10000047ab9 */ /* 0x000fe40000000800 */
[----:B------:R-:W-:Y:S02]  /*11b0*/  UIADD3 UR5, UR17, UR5, URZ ;  /* 0x0000000511057290 */ /* 0x000fe4000fffe03f */
[----:B------:R-:W-:Y:S01]  /*11c0*/  ULDC UR7, c[0x0][0x168] ;  /* 0x00005a0000077ab9 */ /* 0x000fe20000000800 */
[----:B-1----:R-:W-:Y:S01]  /*11d0*/  LEA.HI R2, R124, R164, RZ, 0x3 ;  /* 0x000000a47c027211 */ /* 0x002fe200078f18ff */
[----:B------:R-:W-:Y:S01]  /*11e0*/  IMAD.U32 R3, RZ, RZ, UR17 ;  /* 0x00000011ff037e24 */ /* 0x000fe2000f8e00ff */
[----:B------:R-:W-:Y:S01]  /*11f0*/  UIMAD UR7, UR4, UR7, URZ ;  /* 0x00000007040772a4 */ /* 0x000fe2000f8e023f */
[----:B------:R-:W-:Y:S01]  /*1200*/  IMAD.U32 R3, RZ, RZ, UR5 ;  /* 0x00000005ff037e24 */ /* 0x000fe2000f8e00ff */
[----:B------:R-:W-:Y:S02]  /*1210*/  LOP3.LUT R0, R2, 0xfffffff8, RZ, 0xc0, !PT ;  /* 0xfffffff802007812 */ /* 0x000fe400078ec0ff */
[----:B------:R-:W-:Y:S01]  /*1220*/  SHF.R.S32.HI R15, RZ, 0x3, R2 ;  /* 0x00000003ff0f7819 */ /* 0x000fe20000011402 */
[----:B------:R-:W-:-:S02]  /*1230*/  IMAD.U32 R2, RZ, RZ, UR16 ;  /* 0x00000010ff027e24 */ /* 0x000fc4000f8e00ff */
[----:B------:R-:W-:Y:S01]  /*1240*/  IMAD.IADD R36, R164, 0x1, -R0 ;  /* 0x00000001a4247824 */ /* 0x000fe200078e0a00 */
[----:B------:R-:W-:-:S03]  /*1250*/  IADD3 R9, R15, UR26, RZ ;  /* 0x0000001a0f097c10 */ /* 0x000fc6000fffe0ff */
[C---:B------:R-:W-:Y:S01]  /*1260*/  IMAD R130, R36.reuse, 0x10, R15 ;  /* 0x0000001024827824 */ /* 0x040fe200078e020f */
[----:B------:R-:W-:Y:S01]  /*1270*/  ISETP.GE.AND P4, PT, R9, UR7, PT ;  /* 0x0000000709007c0c */ /* 0x000fe2000bf86270 */
[----:B------:R-:W-:-:S03]  /*1280*/  IMAD.SHL.U32 R128, R36, 0x8, RZ ;  /* 0x0000000824807824 */ /* 0x000fc600078e00ff */
[----:B------:R-:W-:Y:S01]  /*1290*/  IADD3 R5, R130, UR26, RZ ;  /* 0x0000001a82057c10 */ /* 0x000fe2000fffe0ff */
[----:B------:R1:W-:Y:S01]  /*12a0*/  STL [R1+0x4], R130 ;  /* 0x0000048201007387 */ /* 0x0003e20000100800 */
[C---:B------:R-:W-:Y:S02]  /*12b0*/  IADD3 R23, R128.reuse, 0x40, RZ ;  /* 0x0000004080177810 */ /* 0x040fe40007ffe0ff */
[----:B------:R-:W-:Y:S01]  /*12c0*/  ISETP.GE.AND P3, PT, R128, c[0x0][0x198], PT ;  /* 0x0000660080007a0c */ /* 0x000fe20003f66270 */
[----:B------:R-:W-:Y:S01]  /*12d0*/  @P1 IMAD.HI.U32 R0, R5, c[0x0][0x2c8], RZ ;  /* 0x0000b20005001a27 */ /* 0x000fe200078e00ff */
[----:B------:R1:W-:Y:S03]  /*12e0*/  STL [R1], R128 ;  /* 0x0000008001007387 */ /* 0x0003e60000100800 */
[----:B------:R-:W-:Y:S01]  /*12f0*/  IMAD.MOV.U32 R4, RZ, RZ, R5 ;  /* 0x000000ffff047224 */ /* 0x000fe200078e0005 */
[----:B------:R-:W-:-:S04]  /*1300*/  @P0 SHF.R.U32.HI R4, RZ, c[0x0][0x2cc], R0 ;  /* 0x0000b300ff040a19 */ /* 0x000fc80000011600 */
[--C-:B------:R-:W-:Y:S01]  /*1310*/  SHF.R.S32.HI R6, RZ, 0x1f, R4.reuse ;  /* 0x0000001fff067819 */ /* 0x100fe20000011404 */
[----:B------:R-:W-:Y:S02]  /*1320*/  IMAD.MOV R0, RZ, RZ, -R4 ;  /* 0x000000ffff007224 */ /* 0x000fe400078e0a04 */
[----:B------:R-:W-:-:S04]  /*1330*/  IMAD.WIDE.U32 R2, R4, c[0x0][0x1b0], R2 ;  /* 0x00006c0004027a25 */ /* 0x000fc800078e0002 */
[----:B------:R-:W-:Y:S02]  /*1340*/  IMAD R5, R0, c[0x0][0x2c4], R5 ;  /* 0x0000b10000057a24 */ /* 0x000fe400078e0205 */
[----:B------:R-:W-:-:S03]  /*1350*/  IMAD R6, R6, c[0x0][0x1b0], RZ ;  /* 0x00006c0006067a24 */ /* 0x000fc600078e02ff */
[----:B------:R-:W-:Y:S01]  /*1360*/  SHF.R.S32.HI R0, RZ, 0x1f, R5 ;  /* 0x0000001fff007819 */ /* 0x000fe20000011405 */
[----:B------:R-:W-:-:S04]  /*1370*/  IMAD R4, R4, c[0x0][0x1b4], R6 ;  /* 0x00006d0004047a24 */ /* 0x000fc800078e0206 */
[----:B------:R-:W-:Y:S02]  /*1380*/  IMAD.IADD R3, R3, 0x1, R4 ;  /* 0x0000000103037824 */ /* 0x000fe400078e0204 */
[----:B------:R-:W-:Y:S02]  /*1390*/  IMAD R0, R0, c[0x0][0x1a8], RZ ;  /* 0x00006a0000007a24 */ /* 0x000fe400078e02ff */
[----:B------:R-:W-:-:S04]  /*13a0*/  IMAD.WIDE.U32 R2, R5, c[0x0][0x1a8], R2 ;  /* 0x00006a0005027a25 */ /* 0x000fc800078e0002 */
[----:B------:R-:W-:Y:S01]  /*13b0*/  IMAD R0, R5, c[0x0][0x1ac], R0 ;  /* 0x00006b0005007a24 */ /* 0x000fe200078e0200 */
[----:B------:R-:W-:Y:S01]  /*13c0*/  LEA R12, P0, R2, c[0x0][0x160], 0x1 ;  /* 0x00005800020c7a11 */ /* 0x000fe200078008ff */
[----:B------:R-:W-:Y:S02]  /*13d0*/  IMAD.SHL.U32 R4, R15, 0x40, RZ ;  /* 0x000000400f047824 */ /* 0x000fe400078e00ff */
[----:B------:R-:W-:Y:S01]  /*13e0*/  IMAD.IADD R0, R3, 0x1, R0 ;  /* 0x0000000103007824 */ /* 0x000fe200078e0200 */
[----:B------:R-:W-:-:S04]  /*13f0*/  LOP3.LUT R3, R13, 0xfffffff0, RZ, 0xc0, !PT ;  /* 0xfffffff00d037812 */ /* 0x000fc800078ec0ff */
[----:B------:R-:W-:Y:S01]  /*1400*/  LEA.HI.X R11, R2, c[0x0][0x164], R0, 0x1, P0 ;  /* 0x00005900020b7a11 */ /* 0x000fe200000f0c00 */
[----:B------:R-:W-:Y:S01]  /*1410*/  IMAD.IADD R0, R164, 0x1, -R3 ;  /* 0x00000001a4007824 */ /* 0x000fe200078e0a03 */
[----:B------:R-:W-:Y:S02]  /*1420*/  LOP3.LUT R2, R4, 0x1c0, RZ, 0xc0, !PT ;  /* 0x000001c004027812 */ /* 0x000fe400078ec0ff */
[----:B------:R-:W-:Y:S01]  /*1430*/  ISETP.GE.AND P0, PT, R23, c[0x0][0x198], PT ;  /* 0x0000660017007a0c */ /* 0x000fe20003f06270 */
[----:B------:R1:W4:Y:S01]  /*1440*/  SHFL.IDX PT, R4, R12, RZ, 0x181f ;  /* 0x00181fff0c047589 */ /* 0x00032200000e0000 */
[----:B------:R-:W-:Y:S02]  /*1450*/  SHF.R.S32.HI R6, RZ, 0x1f, R0 ;  /* 0x0000001fff067819 */ /* 0x000fe40000011400 */
[----:B------:R-:W-:Y:S01]  /*1460*/  SHF.R.U32.HI R3, RZ, 0x3, R2 ;  /* 0x00000003ff037819 */ /* 0x000fe20000011602 */
[----:B------:R1:W2:Y:S01]  /*1470*/  SHFL.IDX PT, R5, R11, RZ, 0x181f ;  /* 0x00181fff0b057589 */ /* 0x0002a200000e0000 */
[----:B------:R-:W-:-:S02]  /*1480*/  LOP3.LUT R2, R2, 0x38, R128, 0xf8, !PT ;  /* 0x0000003802027812 */ /* 0x000fc400078ef880 */
[----:B------:R-:W-:Y:S02]  /*1490*/  LEA.HI R19, R6, R0, RZ, 0x3 ;  /* 0x0000000006137211 */ /* 0x000fe400078f18ff */
[----:B------:R-:W-:Y:S02]  /*14a0*/  LOP3.LUT R3, R2, R3, RZ, 0x3c, !PT ;  /* 0x0000000302037212 */ /* 0x000fe400078e3cff */
[----:B------:R-:W-:Y:S02]  /*14b0*/  LOP3.LUT R2, R19, 0xfffffff8, RZ, 0xc0, !PT ;  /* 0xfffffff813027812 */ /* 0x000fe400078ec0ff */
[----:B------:R-:W-:-:S03]  /*14c0*/  LEA.HI R6, R124, R164, RZ, 0x6 ;  /* 0x000000a47c067211 */ /* 0x000fc600078f30ff */
[----:B------:R-:W-:Y:S02]  /*14d0*/  IMAD.IADD R18, R0, 0x1, -R2 ;  /* 0x0000000100127824 */ /* 0x000fe400078e0a02 */
[----:B------:R-:W-:Y:S02]  /*14e0*/  IMAD.SHL.U32 R0, R6, 0x8, RZ ;  /* 0x0000000806007824 */ /* 0x000fe400078e00ff */
[----:B------:R-:W-:Y:S02]  /*14f0*/  IMAD.MOV.U32 R2, RZ, RZ, 0x10 ;  /* 0x00000010ff027424 */ /* 0x000fe400078e00ff */
[----:B------:R-:W-:Y:S01]  /*1500*/  IMAD.MOV.U32 R6, RZ, RZ, 0x20 ;  /* 0x00000020ff067424 */ /* 0x000fe200078e00ff */
[----:B------:R-:W-:Y:S01]  /*1510*/  LOP3.LUT R10, R3, 0xfffffe00, R0, 0xf8, !PT ;  /* 0xfffffe00030a7812 */ /* 0x000fe200078ef800 */
[----:B---3--:R1:W3:Y:S01]  /*1520*/  @P2 R2UR UR14, R7 ;  /* 0x00000000070e23c2 */ /* 0x0082e200000e0000 */
[----:B------:R-:W-:Y:S01]  /*1530*/  R2P PR, R18, 0x6 ;  /* 0x0000000612007804 */ /* 0x000fe20000000000 */
[----:B---3--:R-:W-:-:S04]  /*1540*/  @!UP0 UMOV UR14, UR6 ;  /* 0x00000006000e8c82 */ /* 0x008fc80008000000 */
[----:B------:R-:W-:Y:S02]  /*1550*/  SEL R3, R2, 0xfffffff0, !P1 ;  /* 0xfffffff002037807 */ /* 0x000fe40004800000 */
[----:B------:R-:W-:Y:S01]  /*1560*/  SEL R2, R6, 0xffffffe0, !P2 ;  /* 0xffffffe006027807 */ /* 0x000fe20005000000 */
[----:B------:R-:W-:Y:S05]  /*1570*/  @P4 BRA `(.L_x_577) ;  /* 0x0000009000004947 */ /* 0x000fea0003800000 */
[----:B--2-4-:R-:W-:Y:S01]  /*1580*/  SHF.R.S32.HI R0, RZ, 0x1f, R23 ;  /* 0x0000001fff007819 */ /* 0x014fe20000011417 */
[----:B-1----:R-:W-:-:S03]  /*1590*/  IMAD.WIDE R6, R128, 0x2, R4 ;  /* 0x0000000280067825 */ /* 0x002fc600078e0204 */
[----:B------:R-:W-:-:S04]  /*15a0*/  LEA.HI R0, R0, R23, RZ, 0x3 ;  /* 0x0000001700007211 */ /* 0x000fc800078f18ff */
[----:B------:R-:W-:Y:S02]  /*15b0*/  LOP3.LUT R8, R0, 0xfffffff8, RZ, 0xc0, !PT ;  /* 0xfffffff800087812 */ /* 0x000fe400078ec0ff */
[----:B------:R-:W-:-:S03]  /*15c0*/  SHF.L.U32 R0, R10, 0x1, RZ ;  /* 0x000000010a007819 */ /* 0x000fc600000006ff */
[----:B------:R-:W-:Y:S02]  /*15d0*/  IMAD.WIDE R4, R8, 0x2, R4 ;  /* 0x0000000208047825 */ /* 0x000fe400078e0204 */
[----:B------:R-:W-:Y:S01]  /*15e0*/  @!PT LDS RZ, [RZ] ;  /* 0x00000000fffff984 */ /* 0x000fe20000000800 */
[----:B------:R1:W-:Y:S04]  /*15f0*/  LDGSTS.E.BYPASS.LTC128B.128 [R0+0x6100], [R6.64], !P3 ;  /* 0x0610000006007fae */ /* 0x0003e8000d901d54 */
[----:B------:R1:W-:Y:S02]  /*1600*/  LDGSTS.E.BYPASS.LTC128B.128 [R0+0xa100], [R4.64], !P0 ;  /* 0x0a10000004007fae */ /* 0x0003e4000c101d54 */
.L_x_577:
[----:B--2-4-:R-:W-:Y:S05]  /*1610*/  BSYNC B0 ;  /* 0x0000000000007941 */ /* 0x014fea0003800000 */
.L_x_576:
[----:B-1----:R-:W-:Y:S01]  /*1620*/  IADD3 R0, R9, 0x10, RZ ;  /* 0x0000001009007810 */ /* 0x002fe20007ffe0ff */
[----:B------:R1:W2:Y:S01]  /*1630*/  SHFL.IDX PT, R5, R11, 0x1, 0x181f ;  /* 0x00381f000b057f89 */ /* 0x0002a200000e0000 */
[----:B------:R-:W-:Y:S02]  /*1640*/  BSSY B0, `(.L_x_578) ;  /* 0x000000d000007945 */ /* 0x000fe40003800000 */
[----:B------:R-:W-:Y:S01]  /*1650*/  ISETP.GE.AND P1, PT, R0, UR7, PT ;  /* 0x0000000700007c0c */ /* 0x000fe2000bf26270 */
[----:B------:R1:W3:-:S12]  /*1660*/  SHFL.IDX PT, R4, R12, 0x1, 0x181f ;  /* 0x00381f000c047f89 */ /* 0x0002d800000e0000 */
[----:B------:R-:W-:Y:S05]  /*1670*/  @P1 BRA `(.L_x_579) ;  /* 0x0000009000001947 */ /* 0x000fea0003800000 */
[----:B------:R-:W-:Y:S01]  /*1680*/  SHF.R.S32.HI R0, RZ, 0x1f, R23 ;  /* 0x0000001fff007819 */ /* 0x000fe20000011417 */
[----:B--23--:R-:W-:-:S03]  /*1690*/  IMAD.WIDE R6, R128, 0x2, R4 ;  /* 0x0000000280067825 */ /* 0x00cfc600078e0204 */
[----:B------:R-:W-:-:S04]  /*16a0*/  LEA.HI R0, R0, R23, RZ, 0x3 ;  /* 0x0000001700007211 */ /* 0x000fc800078f18ff */
[----:B------:R-:W-:Y:S02]  /*16b0*/  LOP3.LUT R8, R0, 0xfffffff8, RZ, 0xc0, !PT ;  /* 0xfffffff800087812 */ /* 0x000fe400078ec0ff */
[----:B------:R-:W-:-:S03]  /*16c0*/  SHF.L.U32 R0, R10, 0x1, RZ ;  /* 0x000000010a007819 */ /* 0x000fc600000006ff */
[----:B------:R-:W-:Y:S02]  /*16d0*/  IMAD.WIDE R4, R8, 0x2, R4 ;  /* 0x0000000208047825 */ /* 0x000fe400078e0204 */
[----:B------:R-:W-:Y:S01]  /*16e0*/  @!PT LDS RZ, [RZ] ;  /* 0x00000000fffff984 */ /* 0x000fe20000000800 */
[----:B------:R2:W-:Y:S04]  /*16f0*/  LDGSTS.E.BYPASS.LTC128B.128 [R0+0x6900], [R6.64], !P3 ;  /* 0x0690000006007fae */ /* 0x0005e8000d901d54 */
[----:B------:R2:W-:Y:S02]  /*1700*/  LDGSTS.E.BYPASS.LTC128B.128 [R0+0xa900], [R4.64], !P0 ;  /* 0x0a90000004007fae */ /* 0x0005e4000c101d54 */
.L_x_579:
[----:B------:R-:W-:Y:S05]  /*1710*/  BSYNC B0 ;  /* 0x0000000000007941 */ /* 0x000fea0003800000 */
.L_x_578:
[----:B--2---:R-:W-:Y:S01]  /*1720*/  IADD3 R0, R9, 0x20, RZ ;  /* 0x0000002009007810 */ /* 0x004fe20007ffe0ff */
[----:B------:R2:W4:Y:S01]  /*1730*/  SHFL.IDX PT, R5, R11, 0x2, 0x181f ;  /* 0x00581f000b057f89 */ /* 0x00052200000e0000 */
[----:B------:R-:W-:Y:S02]  /*1740*/  BSSY B0, `(.L_x_580) ;  /* 0x000000d000007945 */ /* 0x000fe40003800000 */
[----:B------:R-:W-:Y:S01]  /*1750*/  ISETP.GE.AND P1, PT, R0, UR7, PT ;  /* 0x0000000700007c0c */ /* 0x000fe2000bf26270 */
[----:B---3--:R2:W3:-:S12]  /*1760*/  SHFL.IDX PT, R4, R12, 0x2, 0x181f ;  /* 0x00581f000c047f89 */ /* 0x0084d800000e0000 */
[----:B------:R-:W-:Y:S05]  /*1770*/  @P1 BRA `(.L_x_581) ;  /* 0x0000009000001947 */ /* 0x000fea0003800000 */
[----:B------:R-:W-:Y:S01]  /*1780*/  SHF.R.S32.HI R0, RZ, 0x1f, R23 ;  /* 0x0000001fff007819 */ /* 0x000fe20000011417 */
[----:B---34-:R-:W-:-:S03]  /*1790*/  IMAD.WIDE R6, R128, 0x2, R4 ;  /* 0x0000000280067825 */ /* 0x018fc600078e0204 */
[----:B------:R-:W-:-:S04]  /*17a0*/  LEA.HI R0, R0, R23, RZ, 0x3 ;  /* 0x0000001700007211 */ /* 0x000fc800078f18ff */
[----:B------:R-:W-:Y:S02]  /*17b0*/  LOP3.LUT R8, R0, 0xfffffff8, RZ, 0xc0, !PT ;  /* 0xfffffff800087812 */ /* 0x000fe400078ec0ff */
[----:B------:R-:W-:-:S03]  /*17c0*/  SHF.L.U32 R0, R10, 0x1, RZ ;  /* 0x000000010a007819 */ /* 0x000fc600000006ff */
[----:B------:R-:W-:Y:S02]  /*17d0*/  IMAD.WIDE R4, R8, 0x2, R4 ;  /* 0x0000000208047825 */ /* 0x000fe400078e0204 */
[----:B------:R-:W-:Y:S01]  /*17e0*/  @!PT LDS RZ, [RZ] ;  /* 0x00000000fffff984 */ /* 0x000fe20000000800 */
[----:B------:R3:W-:Y:S04]  /*17f0*/  LDGSTS.E.BYPASS.LTC128B.128 [R0+0x7100], [R6.64], !P3 ;  /* 0x0710000006007fae */ /* 0x0007e8000d901d54 */
[----:B------:R3:W-:Y:S02]  /*1800*/  LDGSTS.E.BYPASS.LTC128B.128 [R0+0xb100], [R4.64], !P0 ;  /* 0x0b10000004007fae */ /* 0x0007e4000c101d54 */
.L_x_581:
[----:B------:R-:W-:Y:S05]  /*1810*/  BSYNC B0 ;  /* 0x0000000000007941 */ /* 0x000fea0003800000 */
.L_x_580:
[----:B---3--:R-:W-:Y:S01]  /*1820*/  IADD3 R0, R9, 0x30, RZ ;  /* 0x0000003009007810 */ /* 0x008fe20007ffe0ff */
[----:B----4-:R3:W4:Y:S01]  /*1830*/  SHFL.IDX PT, R5, R11, 0x3, 0x181f ;  /* 0x00781f000b057f89 */ /* 0x01072200000e0000 */
[----:B------:R-:W-:Y:S02]  /*1840*/  BSSY B0, `(.L_x_582) ;  /* 0x000000d000007945 */ /* 0x000fe40003800000 */
[----:B------:R-:W-:Y:S01]  /*1850*/  ISETP.GE.AND P1, PT, R0, UR7, PT ;  /* 0x0000000700007c0c */ /* 0x000fe2000bf26270 */
[----:B------:R3:W1:-:S12]  /*1860*/  SHFL.IDX PT, R4, R12, 0x3, 0x181f ;  /* 0x00781f000c047f89 */ /* 0x00065800000e0000 */
[----:B------:R-:W-:Y:S05]  /*1870*/  @P1 BRA `(.L_x_583) ;  /* 0x0000009000001947 */ /* 0x000fea0003800000 */
[----:B------:R-:W-:Y:S01]  /*1880*/  SHF.R.S32.HI R0, RZ, 0x1f, R23 ;  /* 0x0000001fff007819 */ /* 0x000fe20000011417 */
[----:B-1--4-:R-:W-:-:S03]  /*1890*/  IMAD.WIDE R6, R128, 0x2, R4 ;  /* 0x0000000280067825 */ /* 0x012fc600078e0204 */
[----:B------:R-:W-:-:S04]  /*18a0*/  LEA.HI R0, R0, R23, RZ, 0x3 ;  /* 0x0000001700007211 */ /* 0x000fc800078f18ff */
[----:B------:R-:W-:Y:S02]  /*18b0*/  LOP3.LUT R8, R0, 0xfffffff8, RZ, 0xc0, !PT ;  /* 0xfffffff800087812 */ /* 0x000fe400078ec0ff */
[----:B------:R-:W-:-:S03]  /*18c0*/  SHF.L.U32 R0, R10, 0x1, RZ ;  /* 0x000000010a007819 */ /* 0x000fc600000006ff */
[----:B------:R-:W-:Y:S02]  /*18d0*/  IMAD.WIDE R4, R8, 0x2, R4 ;  /* 0x0000000208047825 */ /* 0x000fe400078e0204 */
[----:B------:R-:W-:Y:S01]  /*18e0*/  @!PT LDS RZ, [RZ] ;  /* 0x00000000fffff984 */ /* 0x000fe20000000800 */
[----:B------:R1:W-:Y:S04]  /*18f0*/  LDGSTS.E.BYPASS.LTC128B.128 [R0+0x7900], [R6.64], !P3 ;  /* 0x0790000006007fae */ /* 0x0003e8000d901d54 */
[----:B------:R1:W-:Y:S02]  /*1900*/  LDGSTS.E.BYPASS.LTC128B.128 [R0+0xb900], [R4.64], !P0 ;  /* 0x0b90000004007fae */ /* 0x0003e4000c101d54 */
.L_x_583:
[----:B------:R-:W-:Y:S05]  /*1910*/  BSYNC B0 ;  /* 0x0000000000007941 */ /* 0x000fea0003800000 */
.L_x_582:
[----:B-1----:R-:W-:Y:S01]  /*1920*/  IADD3 R0, R9, 0x40, RZ ;  /* 0x0000004009007810 */ /* 0x002fe20007ffe0ff */
[----:B----4-:R1:W4:Y:S01]  /*1930*/  SHFL.IDX PT, R5, R11, 0x4, 0x181f ;  /* 0x00981f000b057f89 */ /* 0x01032200000e0000 */
[----:B------:R-:W-:Y:S02]  /*1940*/  BSSY B0, `(.L_x_584) ;  /* 0x000000d000007945 */ /* 0x000fe40003800000 */
[----:B------:R-:W-:Y:S01]  /*1950*/  ISETP.GE.AND P1, PT, R0, UR7, PT ;  /* 0x0000000700007c0c */ /* 0x000fe2000bf26270 */
[----:B------:R1:W2:-:S12]  /*1960*/  SHFL.IDX PT, R4, R12, 0x4, 0x181f ;  /* 0x00981f000c047f89 */ /* 0x00029800000e0000 */
[----:B------:R-:W-:Y:S05]  /*1970*/  @P1 BRA `(.L_x_585) ;  /* 0x0000009000001947 */ /* 0x000fea0003800000 */
[----:B------:R-:W-:Y:S01]  /*1980*/  SHF.R.S32.HI R0, RZ, 0x1f, R23 ;  /* 0x0000001fff007819 */ /* 0x000fe20000011417 */
[----:B--2-4-:R-:W-:-:S03]  /*1990*/  IMAD.WIDE R6, R128, 0x2, R4 ;  /* 0x0000000280067825 */ /* 0x014fc600078e0204 */
[----:B------:R-:W-:-:S04]  /*19a0*/  LEA.HI R0, R0, R23, RZ, 0x3 ;  /* 0x0000001700007211 */ /* 0x000fc800078f18ff */
[----:B------:R-:W-:Y:S02]  /*19b0*/  LOP3.LUT R8, R0, 0xfffffff8, RZ, 0xc0, !PT ;  /* 0xfffffff800087812 */ /* 0x000fe400078ec0ff */
[----:B------:R-:W-:-:S03]  /*19c0*/  SHF.L.U32 R0, R10, 0x1, RZ ;  /* 0x000000010a007819 */ /* 0x000fc600000006ff */
[----:B------:R-:W-:Y:S02]  /*19d0*/  IMAD.WIDE R4, R8, 0x2, R4 ;  /* 0x0000000208047825 */ /* 0x000fe400078e0204 */
[----:B------:R-:W-:Y:S01]  /*19e0*/  @!PT LDS RZ, [RZ] ;  /* 0x00000000fffff984 */ /* 0x000fe20000000800 */
[----:B------:R2:W-:Y:S04]  /*19f0*/  LDGSTS.E.BYPASS.LTC128B.128 [R0+0x8100], [R6.64], !P3 ;  /* 0x0810000006007fae */ /* 0x0005e8000d901d54 */
[----:B------:R2:W-:Y:S02]  /*1a00*/  LDGSTS.E.BYPASS.LTC128B.128 [R0+0xc100], [R4.64], !P0 ;  /* 0x0c10000004007fae */ /* 0x0005e4000c101d54 */
.L_x_585:
[----:B------:R-:W-:Y:S05]  /*1a10*/  BSYNC B0 ;  /* 0x0000000000007941 */ /* 0x000fea0003800000 */
.L_x_584:
[----:B--2---:R-:W-:Y:S01]  /*1a20*/  IADD3 R0, R9, 0x50, RZ ;  /* 0x0000005009007810 */ /* 0x004fe20007ffe0ff */
        /* <DEDUP_REMOVED lines=14> */
.L_x_587:
[----:B------:R-:W-:Y:S05]  /*1b10*/  BSYNC B0 ;  /* 0x0000000000007941 */ /* 0x000fea0003800000 */
.L_x_586:
        /* <DEDUP_REMOVED lines=15> */
.L_x_589:
[----:B------:R-:W-:Y:S05]  /*1c10*/  BSYNC B0 ;  /* 0x0000000000007941 */ /* 0x000fea0003800000 */
.L_x_588:
[----:B--2---:R-:W-:Y:S01]  /*1c20*/  IMAD.MOV.U32 R0, RZ, RZ, c[0x0][0x2b8] ;  /* 0x0000ae00ff007624 */ /* 0x004fe200078e00ff */
[----:B------:R-:W-:Y:S01]  /*1c30*/  UMOV UR30, 0x30 ;  /* 0x00000030001e7882 */ /* 0x000fe20000000000 */
[----:B------:R-:W-:Y:S01]  /*1c40*/  SHFL.IDX PT, R4, R12, 0x7, 0x181f ;  /* 0x00f81f000c047f89 */ /* 0x000fe200000e0000 */
[----:B------:R-:W-:Y:S01]  /*1c50*/  UIMAD UR17, UR24, UR30, -0x30 ;  /* 0xffffffd0181174a4 */ /* 0x000fe2000f8e021e */
[----:B------:R-:W-:Y:S01]  /*1c60*/  IADD3 R6, R9, 0x70, RZ ;  /* 0x0000007009067810 */ /* 0x000fe20007ffe0ff */
[----:B------:R-:W-:Y:S01]  /*1c70*/  IMAD.SHL.U32 R244, R10, 0x2, RZ ;  /* 0x000000020af47824 */ /* 0x000fe200078e00ff */
[----:B------:R-:W-:Y:S01]  /*1c80*/  ISETP.NE.AND P4, PT, R0, 0x1, PT ;  /* 0x000000010000780c */ /* 0x000fe20003f85270 */
[----:B----4-:R-:W2:Y:S01]  /*1c90*/  SHFL.IDX PT, R5, R11, 0x7, 0x181f ;  /* 0x00f81f000b057f89 */ /* 0x010ea200000e0000 */
[----:B------:R-:W-:Y:S01]  /*1ca0*/  ISETP.GE.AND P2, PT, R6, UR7, PT ;  /* 0x0000000706007c0c */ /* 0x000fe2000bf46270 */
[----:B------:R-:W-:Y:S01]  /*1cb0*/  USHF.R.S32.HI UR6, URZ, 0x1f, UR14 ;  /* 0x0000001f3f067899 */ /* 0x000fe2000801140e */
[----:B------:R-:W-:Y:S01]  /*1cc0*/  IADD3 R0, R130, UR17, RZ ;  /* 0x0000001182007c10 */ /* 0x000fe2000fffe0ff */
[----:B------:R-:W-:Y:S01]  /*1cd0*/  ULDC.64 UR4, c[0x0][0x2b0] ;  /* 0x0000ac0000047ab9 */ /* 0x000fe20000000a00 */
[----:B------:R-:W-:Y:S01]  /*1ce0*/  SHF.R.S32.HI R7, RZ, 0x1f, R23 ;  /* 0x0000001fff077819 */ /* 0x000fe20000011417 */
[----:B------:R-:W-:Y:S01]  /*1cf0*/  UIMAD UR6, UR6, UR4, URZ ;  /* 0x00000004060672a4 */ /* 0x000fe2000f8e023f */
[C---:B------:R-:W-:Y:S01]  /*1d00*/  IADD3 R8, R0.reuse, UR10, RZ ;  /* 0x0000000a00087c10 */ /* 0x040fe2000fffe0ff */
[----:B------:R-:W-:Y:S01]  /*1d10*/  UIMAD.WIDE.U32 UR18, UR14, UR4, URZ ;  /* 0x000000040e1272a5 */ /* 0x000fe2000f8e003f */
[----:B------:R-:W-:Y:S01]  /*1d20*/  ISETP.GE.AND P5, PT, R0, UR9, PT ;  /* 0x0000000900007c0c */ /* 0x000fe2000bfa6270 */
[----:B------:R-:W-:Y:S01]  /*1d30*/  UIMAD UR5, UR14, UR5, UR6 ;  /* 0x000000050e0572a4 */ /* 0x000fe2000f8e0206 */
[----:B------:R-:W-:-:S02]  /*1d40*/  IMAD.MOV.U32 R242, RZ, RZ, RZ ;  /* 0x000000fffff27224 */ /* 0x000fc400078e00ff */
[----:B------:R-:W-:Y:S01]  /*1d50*/  @P4 IMAD.HI.U32 R6, R8, c[0x0][0x2bc], RZ ;  /* 0x0000af0008064a27 */ /* 0x000fe200078e00ff */
[----:B------:R-:W-:Y:S01]  /*1d60*/  ISETP.GT.OR P5, PT, R130, 0x2f, P5 ;  /* 0x0000002f8200780c */ /* 0x000fe20002fa4670 */
[----:B------:R-:W-:Y:S02]  /*1d70*/  UIADD3 UR7, UR19, UR5, URZ ;  /* 0x0000000513077290 */ /* 0x000fe4000fffe03f */
[----:B------:R-:W-:Y:S01]  /*1d80*/  IMAD.MOV.U32 R0, RZ, RZ, R8 ;  /* 0x000000ffff007224 */ /* 0x000fe200078e0008 */
[----:B------:R-:W-:Y:S01]  /*1d90*/  @P4 SHF.R.U32.HI R0, RZ, c[0x0][0x2c0], R6 ;  /* 0x0000b000ff004a19 */ /* 0x000fe20000011606 */
[----:B------:R-:W-:Y:S01]  /*1da0*/  USHF.R.S32.HI UR16, URZ, 0x1f, UR11 ;  /* 0x0000001f3f107899 */ /* 0x000fe2000801140b */
[----:B------:R-:W-:Y:S01]  /*1db0*/  LEA.HI R6, R7, R23, RZ, 0x3 ;  /* 0x0000001707067211 */ /* 0x000fe200078f18ff */
[----:B------:R-:W-:-:S03]  /*1dc0*/  ULDC.64 UR4, c[0x0][0x1e8] ;  /* 0x00007a0000047ab9 */ /* 0x000fc60000000a00 */
[----:B------:R-:W-:Y:S01]  /*1dd0*/  LOP3.LUT R126, R6, 0xfffffff8, RZ, 0xc0, !PT ;  /* 0xfffffff8067e7812 */ /* 0x000fe200078ec0ff */
[--C-:B-123--:R-:W-:Y:S02]  /*1de0*/  @!P2 IMAD.WIDE R10, R128, 0x2, R4.reuse ;  /* 0x00000002800aa825 */ /* 0x10efe400078e0204 */
[----:B------:R-:W-:Y:S02]  /*1df0*/  @!P5 IADD3 R7, P1, R0, UR18, RZ ;  /* 0x000000120007dc10 */ /* 0x000fe4000ff3e0ff */
[----:B------:R-:W-:Y:S01]  /*1e00*/  @!P2 IMAD.WIDE R4, R126, 0x2, R4 ;  /* 0x000000027e04a825 */ /* 0x000fe200078e0204 */
[----:B------:R-:W-:Y:S01]  /*1e10*/  @!PT LDS RZ, [RZ] ;  /* 0x00000000fffff984 */ /* 0x000fe20000000800 */
[----:B------:R1:W-:Y:S01]  /*1e20*/  @!P2 LDGSTS.E.BYPASS.LTC128B.128 [R244+0x9900], [R10.64], !P3 ;  /* 0x099000000af4afae */ /* 0x0003e2000d901d54 */
[----:B------:R-:W-:Y:S02]  /*1e30*/  @!P5 LEA.HI.X.SX32 R9, R0, UR7, 0x1, P1 ;  /* 0x000000070009dc11 */ /* 0x000fe400088f0eff */
[C---:B------:R-:W-:Y:S01]  /*1e40*/  @!P5 LEA R6, P1, R7.reuse, c[0x0][0x2a0], 0x2 ;  /* 0x0000a8000706da11 */ /* 0x040fe200078210ff */
[----:B------:R2:W-:Y:S03]  /*1e50*/  @!P2 LDGSTS.E.BYPASS.LTC128B.128 [R244+0xd900], [R4.64], !P0 ;  /* 0x0d90000004f4afae */ /* 0x0005e6000c101d54 */
[----:B------:R-:W-:Y:S01]  /*1e60*/  @!P5 LEA.HI.X R7, R7, c[0x0][0x2a4], R9, 0x2, P1 ;  /* 0x0000a9000707da11 */ /* 0x000fe200008f1409 */
[----:B------:R-:W0:Y:S04]  /*1e70*/  LDGDEPBAR ;  /* 0x00000000000079af */ /* 0x000e280000000000 */
[----:B------:R-:W-:Y:S01]  /*1e80*/  BAR.SYNC.DEFER_BLOCKING 0x0 ;  /* 0x0000000000007b1d */ /* 0x000fe20000010000 */
[----:B------:R-:W-:-:S04]  /*1e90*/  UIMAD UR6, UR16, UR4, URZ ;  /* 0x00000004100672a4 */ /* 0x000fc8000f8e023f */
[----:B------:R-:W-:Y:S02]  /*1ea0*/  UIMAD UR6, UR11, UR5, UR6 ;  /* 0x000000050b0672a4 */ /* 0x000fe4000f8e0206 */
[----:B------:R-:W-:Y:S02]  /*1eb0*/  UIMAD.WIDE.U32 UR14, UR11, UR4, URZ ;  /* 0x000000040b0e72a5 */ /* 0x000fe4000f8e003f */
[----:B------:R-:W-:Y:S01]  /*1ec0*/  UIMAD UR30, UR24, -0x30, UR30 ;  /* 0xffffffd0181e78a4 */ /* 0x000fe2000f8e021e */
[----:B------:R-:W-:Y:S01]  /*1ed0*/  ISETP.GE.AND P6, PT, R128, c[0x0][0x1d4], PT ;  /* 0x0000750080007a0c */ /* 0x000fe20003fc6270 */
[----:B------:R-:W-:Y:S01]  /*1ee0*/  UIADD3 UR6, UR15, UR6, URZ ;  /* 0x000000060f067290 */ /* 0x000fe2000fffe03f */
[----:B------:R-:W-:Y:S01]  /*1ef0*/  SHF.R.S32.HI R12, RZ, 0x4, R13 ;  /* 0x00000004ff0c7819 */ /* 0x000fe2000001140d */
[----:B------:R-:W-:Y:S01]  /*1f00*/  UIADD3 UR27, UR30, UR9, URZ ;  /* 0x000000091e1b7290 */ /* 0x000fe2000fffe03f */
[----:B------:R-:W-:Y:S01]  /*1f10*/  LEA.HI R123, R124, R164, RZ, 0x5 ;  /* 0x000000a47c7b7211 */ /* 0x000fe200078f28ff */
[----:B------:R-:W-:Y:S01]  /*1f20*/  ULDC.64 UR4, c[0x0][0x210] ;  /* 0x0000840000047ab9 */ /* 0x000fe20000000a00 */
[----:B------:R-:W-:Y:S01]  /*1f30*/  SHF.R.S32.HI R129, RZ, 0x1f, R128 ;  /* 0x0000001fff817819 */ /* 0x000fe20000011480 */
[----:B------:R-:W-:Y:S02]  /*1f40*/  STL [R1+0x24], R126 ;  /* 0x0000247e01007387 */ /* 0x000fe40000100800 */
[----:B------:R-:W-:-:S04]  /*1f50*/  IADD3 R37, -R15, UR27, RZ ;  /* 0x0000001b0f257c10 */ /* 0x000fc8000fffe1ff */
[C---:B------:R-:W-:Y:S01]  /*1f60*/  ISETP.GE.AND P2, PT, R37.reuse, 0x1, PT ;  /* 0x000000012500780c */ /* 0x040fe20003f46270 */
[----:B------:R3:W4:Y:S01]  /*1f70*/  @!P5 LDG.E R242, [R6.64] ;  /* 0x0000001406f2d981 */ /* 0x000722000c1e1900 */
[----:B------:R-:W-:Y:S01]  /*1f80*/  IMAD.MOV R0, RZ, RZ, -R0 ;  /* 0x000000ffff007224 */ /* 0x000fe200078e0a00 */
[----:B------:R-:W-:Y:S01]  /*1f90*/  ISETP.GE.AND P1, PT, R37, 0x11, PT ;  /* 0x000000112500780c */ /* 0x000fe20003f26270 */
[----:B------:R-:W-:Y:S01]  /*1fa0*/  UIMAD UR16, UR16, UR4, URZ ;  /* 0x00000004101072a4 */ /* 0x000fe2000f8e023f */
[----:B------:R-:W-:Y:S01]  /*1fb0*/  ISETP.GE.AND P5, PT, R23, c[0x0][0x1d4], PT ;  /* 0x0000750017007a0c */ /* 0x000fe20003fa6270 */
[----:B------:R-:W-:Y:S01]  /*1fc0*/  IMAD R243, R0, c[0x0][0x2b8], R8 ;  /* 0x0000ae0000f37a24 */ /* 0x000fe200078e0208 */
[----:B------:R-:W-:Y:S01]  /*1fd0*/  SHF.R.S32.HI R122, RZ, 0x5, R123 ;  /* 0x00000005ff7a7819 */ /* 0x000fe2000001147b */
[----:B------:R-:W-:Y:S01]  /*1fe0*/  UIMAD.WIDE.U32 UR22, UR11, UR4, URZ ;  /* 0x000000040b1672a5 */ /* 0x000fe2000f8e003f */
[----:B------:R-:W-:Y:S01]  /*1ff0*/  SHF.R.S32.HI R127, RZ, 0x1f, R126 ;  /* 0x0000001fff7f7819 */ /* 0x000fe2000001147e */
[C---:B--2---:R-:W-:Y:S01]  /*2000*/  IMAD.WIDE.U32 R4, R243.reuse, c[0x0][0x1e0], RZ ;  /* 0x00007800f3047a25 */ /* 0x044fe200078e00ff */
[----:B------:R-:W-:Y:S01]  /*2010*/  SHF.R.S32.HI R16, RZ, 0x1f, R243 ;  /* 0x0000001fff107819 */ /* 0x000fe200000114f3 */
[----:B------:R-:W-:Y:S01]  /*2020*/  UIMAD UR16, UR11, UR5, UR16 ;  /* 0x000000050b1072a4 */ /* 0x000fe2000f8e0210 */
[----:B------:R-:W-:Y:S01]  /*2030*/  STL [R1+0x2c], R129 ;  /* 0x00002c8101007387 */ /* 0x000fe20000100800 */
[----:B------:R-:W-:Y:S01]  /*2040*/  UIADD3 UR4, UR24, -0x1, URZ ;  /* 0xffffffff18047890 */ /* 0x000fe2000fffe03f */
[----:B------:R-:W-:Y:S01]  /*2050*/  SEL R125, RZ, 0x10, P5 ;  /* 0x00000010ff7d7807 */ /* 0x000fe20002800000 */
[----:B------:R-:W-:Y:S01]  /*2060*/  IMAD R0, R16, c[0x0][0x1e0], RZ ;  /* 0x0000780010007a24 */ /* 0x000fe200078e02ff */
[----:B------:R-:W-:Y:S01]  /*2070*/  UIADD3 UR16, UR23, UR16, URZ ;  /* 0x0000001017107290 */ /* 0x000fe2000fffe03f */
[----:B------:R-:W-:Y:S01]  /*2080*/  STL [R1+0x28], R127 ;  /* 0x0000287f01007387 */ /* 0x000fe20000100800 */
[----:B------:R-:W-:Y:S01]  /*2090*/  UISETP.GT.AND UP0, UPT, UR4, UR8, UPT ;  /* 0x000000080400728c */ /* 0x000fe2000bf04270 */
[----:B------:R-:W-:Y:S01]  /*20a0*/  IMAD R0, R243, c[0x0][0x1e4], R0 ;  /* 0x00007900f3007a24 */ /* 0x000fe200078e0200 */
[----:B------:R-:W-:-:S03]  /*20b0*/  IADD3 R245, R244, 0x100, RZ ;  /* 0x00000100f4f57810 */ /* 0x000fc60007ffe0ff */
[----:B------:R-:W-:Y:S02]  /*20c0*/  IMAD.IADD R5, R5, 0x1, R0 ;  /* 0x0000000105057824 */ /* 0x000fe400078e0200 */
[----:B---3--:R-:W-:Y:S01]  /*20d0*/  IMAD R7, R243, c[0x0][0x1e0], RZ ;  /* 0x00007800f3077a24 */ /* 0x008fe200078e02ff */
[----:B----4-:R-:W-:Y:S01]  /*20e0*/  SHF.R.S32.HI R17, RZ, 0x1f, R242 ;  /* 0x0000001fff117819 */ /* 0x010fe200000114f2 */
[----:B------:R-:W-:-:S04]  /*20f0*/  IMAD.WIDE.U32 R4, R242, c[0x0][0x1f0], R4 ;  /* 0x00007c00f2047a25 */ /* 0x000fc800078e0004 */
[----:B------:R-:W-:Y:S01]  /*2100*/  IMAD R6, R17, c[0x0][0x1f0], RZ ;  /* 0x00007c0011067a24 */ /* 0x000fe200078e02ff */
[----:B------:R-:W-:-:S03]  /*2110*/  IADD3 R0, P0, R4, UR14, RZ ;  /* 0x0000000e04007c10 */ /* 0x000fc6000ff1e0ff */
[----:B------:R-:W-:-:S05]  /*2120*/  IMAD R6, R242, c[0x0][0x1f4], R6 ;  /* 0x00007d00f2067a24 */ /* 0x000fca00078e0206 */
[----:B------:R-:W-:Y:S01]  /*2130*/  IADD3.X R4, R5, UR6, R6, P0, !PT ;  /* 0x0000000605047c10 */ /* 0x000fe200087fe406 */
[----:B------:R-:W-:Y:S01]  /*2140*/  IMAD.U32 R5, RZ, RZ, UR11 ;  /* 0x0000000bff057e24 */ /* 0x000fe2000f8e00ff */
[----:B------:R-:W-:Y:S01]  /*2150*/  LEA R8, P0, R0, c[0x0][0x1c8], 0x1 ;  /* 0x0000720000087a11 */ /* 0x000fe200078008ff */
[----:B------:R-:W-:-:S03]  /*2160*/  IMAD R6, R242, c[0x0][0x1f0], R7 ;  /* 0x00007c00f2067a24 */ /* 0x000fc600078e0207 */
[----:B------:R-:W-:Y:S01]  /*2170*/  LEA.HI.X R0, R0, c[0x0][0x1cc], R4, 0x1, P0 ;  /* 0x0000730000007a11 */ /* 0x000fe200000f0c04 */
[----:B------:R-:W-:Y:S01]  /*2180*/  IMAD R6, R5, c[0x0][0x1e8], R6 ;  /* 0x00007a0005067a24 */ /* 0x000fe200078e0206 */
[----:B------:R-:W-:Y:S01]  /*2190*/  SHFL.IDX PT, R4, R8, RZ, 0x181f ;  /* 0x00181fff08047589 */ /* 0x000fe200000e0000 */
[----:B------:R-:W-:-:S03]  /*21a0*/  ISETP.GT.AND P0, PT, R37, 0x20, PT ;  /* 0x000000202500780c */ /* 0x000fc60003f04270 */
[----:B------:R-:W1:Y:S01]  /*21b0*/  SHFL.IDX PT, R5, R0, RZ, 0x181f ;  /* 0x00181fff00057589 */ /* 0x000e6200000e0000 */
[----:B------:R-:W-:-:S03]  /*21c0*/  LEA R6, R6, c[0x0][0x1c8], 0x1 ;  /* 0x0000720006067a11 */ /* 0x000fc600078e08ff */
[----:B------:R-:W-:Y:S04]  /*21d0*/  SHFL.IDX PT, R8, R8, 0x1, 0x181f ;  /* 0x00381f0008087f89 */ /* 0x000fe800000e0000 */
[----:B------:R-:W2:Y:S04]  /*21e0*/  SHFL.IDX PT, R9, R0, 0x1, 0x181f ;  /* 0x00381f0000097f89 */ /* 0x000ea800000e0000 */
[----:B------:R-:W-:Y:S04]  /*21f0*/  SHFL.IDX PT, R6, R6, 0x2, 0x181f ;  /* 0x00581f0006067f89 */ /* 0x000fe800000e0000 */
[----:B------:R3:W4:Y:S01]  /*2200*/  SHFL.IDX PT, R7, R0, 0x2, 0x181f ;  /* 0x00581f0000077f89 */ /* 0x00072200000e0000 */
[----:B-1----:R-:W-:-:S05]  /*2210*/  @P2 IMAD.WIDE R10, R128, 0x2, R4 ;  /* 0x00000002800a2825 */ /* 0x002fca00078e0204 */
[----:B------:R1:W-:Y:S01]  /*2220*/  @P2 LDGSTS.E.BYPASS.LTC128B.128 [R244+0x3100], [R10.64], !P6 ;  /* 0x031000000af42fae */ /* 0x0003e2000f101d54 */
[----:B---3--:R-:W-:-:S04]  /*2230*/  LEA.HI R0, R13, R12, RZ, 0x1 ;  /* 0x0000000c0d007211 */ /* 0x008fc800078f08ff */
[----:B------:R-:W-:-:S05]  /*2240*/  LOP3.LUT R0, R0, 0xfffffffe, RZ, 0xc0, !PT ;  /* 0xfffffffe00007812 */ /* 0x000fca00078ec0ff */
[----:B------:R-:W-:Y:S02]  /*2250*/  IMAD.IADD R14, R12, 0x1, -R0 ;  /* 0x000000010c0e7824 */ /* 0x000fe400078e0a00 */
[----:B--2---:R-:W-:-:S04]  /*2260*/  @P1 IMAD.WIDE R12, R128, 0x2, R8 ;  /* 0x00000002800c1825 */ /* 0x004fc800078e0208 */
[----:B------:R-:W-:-:S04]  /*2270*/  @P1 IMAD.WIDE R8, R126, 0x2, R8 ;  /* 0x000000027e081825 */ /* 0x000fc800078e0208 */
[----:B-1----:R-:W-:-:S04]  /*2280*/  @P2 IMAD.WIDE R10, R126, 0x2, R4 ;  /* 0x000000027e0a2825 */ /* 0x002fc800078e0204 */
[--C-:B----4-:R-:W-:Y:S01]  /*2290*/  @P0 IMAD.WIDE R4, R128, 0x2, R6.reuse ;  /* 0x0000000280040825 */ /* 0x110fe200078e0206 */
[----:B------:R1:W-:Y:S01]  /*22a0*/  @P2 LDGSTS.E.BYPASS.LTC128B.128 [R244+0x4900], [R10.64], !P5 ;  /* 0x049000000af42fae */ /* 0x0003e2000e901d54 */
[----:B------:R-:W-:Y:S02]  /*22b0*/  ISETP.GE.AND P2, PT, R23, c[0x0][0x1d4], PT ;  /* 0x0000750017007a0c */ /* 0x000fe40003f46270 */
[----:B------:R-:W-:Y:S01]  /*22c0*/  @P0 IMAD.WIDE R6, R126, 0x2, R6 ;  /* 0x000000027e060825 */ /* 0x000fe200078e0206 */
[----:B------:R2:W-:Y:S03]  /*22d0*/  @P1 LDGSTS.E.BYPASS.LTC128B.128 [R244+0x3900], [R12.64], !P6 ;  /* 0x039000000cf41fae */ /* 0x0005e6000f101d54 */
[C---:B------:R-:W-:Y:S01]  /*22e0*/  IMAD.SHL.U32 R0, R36.reuse, 0x40, RZ ;  /* 0x0000004024007824 */ /* 0x040fe200078e00ff */
[----:B------:R1:W-:Y:S01]  /*22f0*/  @P1 LDGSTS.E.BYPASS.LTC128B.128 [R244+0x5100], [R8.64], !P5 ;  /* 0x0510000008f41fae */ /* 0x0003e2000e901d54 */
[----:B------:R-:W-:-:S03]  /*2300*/  LOP3.LUT P1, RZ, R36, 0x2, RZ, 0xc0, !PT ;  /* 0x0000000224ff7812 */ /* 0x000fc6000782c0ff */
[----:B------:R3:W-:Y:S01]  /*2310*/  @P0 LDGSTS.E.BYPASS.LTC128B.128 [R244+0x4100], [R4.64], !P6 ;  /* 0x0410000004f40fae */ /* 0x0007e2000f101d54 */
[----:B------:R-:W-:-:S03]  /*2320*/  LOP3.LUT R0, R0, 0x1c0, RZ, 0xc0, !PT ;  /* 0x000001c000007812 */ /* 0x000fc600078ec0ff */
[----:B------:R4:W-:Y:S04]  /*2330*/  @P0 LDGSTS.E.BYPASS.LTC128B.128 [R244+0x5900], [R6.64], !P5 ;  /* 0x0590000006f40fae */ /* 0x0009e8000e901d54 */
[----:B------:R-:W0:Y:S01]  /*2340*/  LDGDEPBAR ;  /* 0x00000000000079af */ /* 0x000e220000000000 */
[----:B---3--:R-:W-:Y:S02]  /*2350*/  IMAD.SHL.U32 R4, R18, 0x40, RZ ;  /* 0x0000004012047824 */ /* 0x008fe400078e00ff */
[----:B------:R-:W-:Y:S02]  /*2360*/  IMAD.SHL.U32 R5, R19, 0x40, RZ ;  /* 0x0000004013057824 */ /* 0x000fe400078e00ff */
[----:B----4-:R-:W-:Y:S01]  /*2370*/  IMAD.SHL.U32 R7, R15, 0x8, RZ ;  /* 0x000000080f077824 */ /* 0x010fe200078e00ff */
[----:B------:R-:W-:-:S04]  /*2380*/  DEPBAR.LE SB0, 0x1 ;  /* 0x000080400000791a */ /* 0x000fc80000000000 */
[----:B------:R-:W-:-:S04]  /*2390*/  DEPBAR.LE SB0, 0x0 ;  /* 0x000080000000791a */ /* 0x000fc80000000000 */
[----:B------:R-:W-:Y:S01]  /*23a0*/  IMAD.SHL.U32 R6, R14, 0x8, RZ ;  /* 0x000000080e067824 */ /* 0x000fe200078e00ff */
[----:B------:R-:W-:Y:S02]  /*23b0*/  LOP3.LUT R4, R4, 0x1c0, RZ, 0xc0, !PT ;  /* 0x000001c004047812 */ /* 0x000fe400078ec0ff */
[----:B------:R-:W-:Y:S02]  /*23c0*/  LOP3.LUT R121, R5, 0xfffffe00, RZ, 0xc0, !PT ;  /* 0xfffffe0005797812 */ /* 0x000fe400078ec0ff */
[----:B------:R-:W-:Y:S02]  /*23d0*/  LOP3.LUT R7, R0, 0x8, R7, 0xf8, !PT ;  /* 0x0000000800077812 */ /* 0x000fe400078ef807 */
[----:B------:R-:W-:Y:S02]  /*23e0*/  LOP3.LUT R5, R4, 0x8, R6, 0xf8, !PT ;  /* 0x0000000804057812 */ /* 0x000fe400078ef806 */
[----:B------:R-:W-:Y:S02]  /*23f0*/  SHF.R.U32.HI R0, RZ, 0x3, R0 ;  /* 0x00000003ff007819 */ /* 0x000fe40000011600 */
[----:B------:R-:W-:-:S02]  /*2400*/  SHF.R.U32.HI R4, RZ, 0x3, R4 ;  /* 0x00000003ff047819 */ /* 0x000fc40000011604 */
[----:B------:R-:W-:Y:S02]  /*2410*/  LOP3.LUT R0, R7, R0, RZ, 0x3c, !PT ;  /* 0x0000000007007212 */ /* 0x000fe400078e3cff */
[----:B------:R-:W-:Y:S01]  /*2420*/  LOP3.LUT R120, R5, R4, RZ, 0x3c, !PT ;  /* 0x0000000405787212 */ /* 0x000fe200078e3cff */
[----:B------:R-:W-:Y:S02]  /*2430*/  IMAD R4, R122, 0x400, R121 ;  /* 0x000004007a047824 */ /* 0x000fe400078e0279 */
[----:B------:R-:W-:Y:S02]  /*2440*/  IMAD R0, R14, 0x200, R0 ;  /* 0x000002000e007824 */ /* 0x000fe400078e0200 */
[----:B------:R-:W-:Y:S02]  /*2450*/  IMAD.IADD R4, R120, 0x1, R4 ;  /* 0x0000000178047824 */ /* 0x000fe400078e0204 */
[----:B------:R-:W-:Y:S01]  /*2460*/  IMAD.SHL.U32 R224, R0, 0x2, RZ ;  /* 0x0000000200e07824 */ /* 0x000fe200078e00ff */
[----:B------:R-:W-:Y:S01]  /*2470*/  BAR.SYNC.DEFER_BLOCKING 0x0 ;  /* 0x0000000000007b1d */ /* 0x000fe20000010000 */
[----:B------:R-:W-:-:S02]  /*2480*/  IMAD.SHL.U32 R231, R4, 0x2, RZ ;  /* 0x0000000204e77824 */ /* 0x000fc400078e00ff */
[----:B------:R-:W-:Y:S01]  /*2490*/  IMAD R0, R16, c[0x0][0x208], RZ ;  /* 0x0000820010007a24 */ /* 0x000fe200078e02ff */
[----:B------:R-:W-:Y:S01]  /*24a0*/  IADD3 R235, R224, 0x3120, RZ ;  /* 0x00003120e0eb7810 */ /* 0x000fe20007ffe0ff */
[--C-:B------:R-:W-:Y:S02]  /*24b0*/  IMAD R233, R3, 0x2, R231.reuse ;  /* 0x0000000203e97824 */ /* 0x100fe400078e02e7 */
[----:B------:R-:W-:Y:S02]  /*24c0*/  IMAD R0, R243, c[0x0][0x20c], R0 ;  /* 0x00008300f3007a24 */ /* 0x000fe400078e0200 */
[C---:B------:R-:W-:Y:S02]  /*24d0*/  IMAD R232, R2.reuse, 0x2, R231 ;  /* 0x0000000202e87824 */ /* 0x040fe400078e02e7 */
[----:B------:R-:W-:Y:S02]  /*24e0*/  IMAD R234, R2, 0x2, R233 ;  /* 0x0000000202ea7824 */ /* 0x000fe400078e02e9 */
[----:B------:R-:W-:Y:S01]  /*24f0*/  IMAD R236, R3, 0x2, R232 ;  /* 0x0000000203ec7824 */ /* 0x000fe200078e02e8 */
[----:B------:R-:W-:Y:S04]  /*2500*/  LDSM.16.M88.4 R4, [R224+0x3100] ;  /* 0x00310000e004783b */ /* 0x000fe80000000200 */
[----:B--2---:R-:W2:Y:S04]  /*2510*/  LDSM.16.M88.4 R12, [R231+0x6100] ;  /* 0x00610000e70c783b */ /* 0x004ea80000000200 */
[----:B-1----:R-:W1:Y:S04]  /*2520*/  LDSM.16.M88.4 R8, [R231+0x8100] ;  /* 0x00810000e708783b */ /* 0x002e680000000200 */
[----:B------:R-:W3:Y:S04]  /*2530*/  LDSM.16.M88.4 R24, [R224+0x3900] ;  /* 0x00390000e018783b */ /* 0x000ee80000000200 */
[----:B------:R-:W4:Y:S01]  /*2540*/  LDSM.16.M88.4 R32, [R224+0x4100] ;  /* 0x00410000e020783b */ /* 0x000f220000000200 */
[-C--:B--2---:R-:W-:Y:S08]  /*2550*/  HMMA.16816.F32 R112, R12, R4.reuse, RZ ;  /* 0x000000040c70723c */ /* 0x084ff000000018ff */
[C---:B-1----:R-:W-:Y:S07]  /*2560*/  HMMA.16816.F32 R68, R8.reuse, R4, RZ ;  /* 0x000000040844723c */ /* 0x042fee00000018ff */
[----:B------:R-:W-:Y:S01]  /*2570*/  IMAD.WIDE.U32 R4, R243, c[0x0][0x208], RZ ;  /* 0x00008200f3047a25 */ /* 0x000fe200078e00ff */
[----:B------:R-:W-:Y:S03]  /*2580*/  HMMA.16816.F32 R72, R8, R6, RZ ;  /* 0x000000060848723c */ /* 0x000fe600000018ff */
[----:B------:R-:W-:-:S02]  /*2590*/  IMAD.IADD R5, R5, 0x1, R0 ;  /* 0x0000000105057824 */ /* 0x000fc400078e0200 */
[----:B------:R-:W-:Y:S02]  /*25a0*/  IMAD R0, R17, c[0x0][0x218], RZ ;  /* 0x0000860011007a24 */ /* 0x000fe400078e02ff */
[C---:B------:R-:W-:Y:S01]  /*25b0*/  IMAD.WIDE.U32 R4, R242.reuse, c[0x0][0x218], R4 ;  /* 0x00008600f2047a25 */ /* 0x040fe200078e0004 */
[C---:B------:R-:W-:Y:S01]  /*25c0*/  HMMA.16816.F32 R116, R12.reuse, R6, RZ ;  /* 0x000000060c74723c */ /* 0x040fe200000018ff */
[----:B------:R-:W-:Y:S06]  /*25d0*/  LDSM.16.M88.4 R16, [R233+0x8100] ;  /* 0x00810000e910783b */ /* 0x000fec0000000200 */
[----:B------:R-:W-:Y:S01]  /*25e0*/  IMAD R6, R242, c[0x0][0x21c], R0 ;  /* 0x00008700f2067a24 */ /* 0x000fe200078e0200 */
[----:B------:R-:W-:Y:S01]  /*25f0*/  IADD3 R0, P0, R4, UR22, RZ ;  /* 0x0000001604007c10 */ /* 0x000fe2000ff1e0ff */
[----:B---3--:R-:W-:Y:S01]  /*2600*/  HMMA.16816.F32 R92, R12, R24, RZ ;  /* 0x000000180c5c723c */ /* 0x008fe200000018ff */
[----:B------:R-:W-:-:S02]  /*2610*/  IADD3 R7, R224, 0x3100, RZ ;  /* 0x00003100e0077810 */ /* 0x000fc40007ffe0ff */
[----:B------:R-:W-:Y:S02]  /*2620*/  IADD3.X R5, R5, UR16, R6, P0, !PT ;  /* 0x0000001005057c10 */ /* 0x000fe400087fe406 */
[C---:B------:R-:W-:Y:S02]  /*2630*/  LEA R4, P0, R0.reuse, c[0x0][0x1f8], 0x1 ;  /* 0x00007e0000047a11 */ /* 0x040fe400078008ff */
[----:B------:R-:W-:Y:S01]  /*2640*/  @P1 IADD3 R235, R7, -0x20, RZ ;  /* 0xffffffe007eb1810 */ /* 0x000fe20007ffe0ff */
[C---:B------:R-:W-:Y:S01]  /*2650*/  HMMA.16816.F32 R60, R8.reuse, R24, RZ ;  /* 0x00000018083c723c */ /* 0x040fe200000018ff */
[----:B------:R-:W-:Y:S01]  /*2660*/  LEA.HI.X R0, R0, c[0x0][0x1fc], R5, 0x1, P0 ;  /* 0x00007f0000007a11 */ /* 0x000fe200000f0c05 */
[----:B------:R-:W1:Y:S01]  /*2670*/  SHFL.IDX PT, R20, R4, 0x2, 0x181f ;  /* 0x00581f0004147f89 */ /* 0x000e6200000e0000 */
[C---:B------:R-:W-:Y:S02]  /*2680*/  IADD3 R241, R235.reuse, 0x800, RZ ;  /* 0x00000800ebf17810 */ /* 0x040fe40007ffe0ff */
[C---:B------:R-:W-:Y:S01]  /*2690*/  IADD3 R240, R235.reuse, 0x1000, RZ ;  /* 0x00001000ebf07810 */ /* 0x040fe20007ffe0ff */
[----:B------:R-:W2:Y:S01]  /*26a0*/  SHFL.IDX PT, R7, R4, 0x1, 0x181f ;  /* 0x00381f0004077f89 */ /* 0x000ea200000e0000 */
[----:B------:R-:W-:Y:S01]  /*26b0*/  IMAD.WIDE R24, R128, 0x2, RZ ;  /* 0x0000000280187825 */ /* 0x000fe200078e02ff */
[----:B------:R-:W-:Y:S01]  /*26c0*/  HMMA.16816.F32 R56, R8, R26, RZ ;  /* 0x0000001a0838723c */ /* 0x000fe200000018ff */
[C---:B------:R-:W-:Y:S01]  /*26d0*/  IADD3 R239, R235.reuse, 0x1800, RZ ;  /* 0x00001800ebef7810 */ /* 0x040fe20007ffe0ff */
[----:B------:R3:W5:Y:S01]  /*26e0*/  SHFL.IDX PT, R6, R4, RZ, 0x181f ;  /* 0x00181fff04067589 */ /* 0x00076200000e0000 */
[----:B------:R-:W-:-:S02]  /*26f0*/  IADD3 R238, R235, 0x2000, RZ ;  /* 0x00002000ebee7810 */ /* 0x000fc40007ffe0ff */
[----:B------:R-:W-:Y:S01]  /*2700*/  IADD3 R237, R235, 0x2800, RZ ;  /* 0x00002800ebed7810 */ /* 0x000fe20007ffe0ff */
[----:B------:R-:W5:Y:S02]  /*2710*/  SHFL.IDX PT, R21, R0, RZ, 0x181f ;  /* 0x00181fff00157589 */ /* 0x000f6400000e0000 */
[----:B------:R-:W-:Y:S02]  /*2720*/  HMMA.16816.F32 R104, R12, R26, RZ ;  /* 0x0000001a0c68723c */ /* 0x000fe400000018ff */
[----:B------:R-:W5:Y:S04]  /*2730*/  SHFL.IDX PT, R22, R0, 0x1, 0x181f ;  /* 0x00381f0000167f89 */ /* 0x000f6800000e0000 */
[----:B------:R-:W5:Y:S02]  /*2740*/  SHFL.IDX PT, R0, R0, 0x2, 0x181f ;  /* 0x00581f0000007f89 */ /* 0x000f6400000e0000 */
[----:B----4-:R-:W-:Y:S01]  /*2750*/  HMMA.16816.F32 R48, R8, R32, RZ ;  /* 0x000000200830723c */ /* 0x010fe200000018ff */
[C---:B-1----:R-:W-:Y:S01]  /*2760*/  IADD3 R30, P0, R24.reuse, R20, RZ ;  /* 0x00000014181e7210 */ /* 0x042fe20007f1e0ff */
[----:B------:R-:W1:Y:S01]  /*2770*/  LDSM.16.M88.4 R44, [R235] ;  /* 0x00000000eb2c783b */ /* 0x000e620000000200 */
[----:B--2---:R-:W-:-:S03]  /*2780*/  IADD3 R26, P1, R24, R7, RZ ;  /* 0x00000007181a7210 */ /* 0x004fc60007f3e0ff */
[----:B------:R-:W2:Y:S02]  /*2790*/  LDSM.16.M88.4 R40, [R235+0x800] ;  /* 0x00080000eb28783b */ /* 0x000ea40000000200 */
[----:B------:R-:W-:Y:S01]  /*27a0*/  HMMA.16816.F32 R64, R8, R34, RZ ;  /* 0x000000220840723c */ /* 0x000fe200000018ff */
[----:B---3--:R-:W-:Y:S01]  /*27b0*/  IMAD.WIDE R4, R126, 0x2, RZ ;  /* 0x000000027e047825 */ /* 0x008fe200078e02ff */
[----:B-----5:R-:W-:Y:S01]  /*27c0*/  IADD3 R28, P3, R6, R24, RZ ;  /* 0x00000018061c7210 */ /* 0x020fe20007f7e0ff */
[----:B------:R-:W3:Y:S04]  /*27d0*/  LDSM.16.M88.4 R52, [R235+0x1000] ;  /* 0x00100000eb34783b */ /* 0x000ee80000000200 */
[----:B------:R-:W-:Y:S01]  /*27e0*/  IMAD.X R29, R21, 0x1, R25, P3 ;  /* 0x00000001151d7824 */ /* 0x000fe200018e0619 */
[----:B------:R-:W-:Y:S01]  /*27f0*/  ISETP.GE.AND P3, PT, R128, c[0x0][0x1d4], PT ;  /* 0x0000750080007a0c */ /* 0x000fe20003f66270 */
[----:B------:R-:W-:Y:S01]  /*2800*/  HMMA.16816.F32 R84, R12, R32, RZ ;  /* 0x000000200c54723c */ /* 0x000fe200000018ff */
[----:B------:R-:W-:-:S02]  /*2810*/  IMAD.X R27, R25, 0x1, R22, P1 ;  /* 0x00000001191b7824 */ /* 0x000fc400008e0616 */
[----:B------:R-:W-:Y:S01]  /*2820*/  IMAD.X R31, R25, 0x1, R0, P0 ;  /* 0x00000001191f7824 */ /* 0x000fe200000e0600 */
[----:B------:R-:W-:Y:S02]  /*2830*/  IADD3 R24, P0, R6, R4, RZ ;  /* 0x0000000406187210 */ /* 0x000fe40007f1e0ff */
[C---:B------:R-:W-:Y:S02]  /*2840*/  IADD3 R6, P1, R4.reuse, R7, RZ ;  /* 0x0000000704067210 */ /* 0x040fe40007f3e0ff */
[----:B------:R-:W-:Y:S01]  /*2850*/  HMMA.16816.F32 R100, R12, R34, RZ ;  /* 0x000000220c64723c */ /* 0x000fe200000018ff */
[----:B------:R-:W-:Y:S01]  /*2860*/  IMAD.X R25, R21, 0x1, R5, P0 ;  /* 0x0000000115197824 */ /* 0x000fe200000e0605 */
[----:B------:R-:W-:Y:S01]  /*2870*/  IADD3 R4, P0, R4, R20, RZ ;  /* 0x0000001404047210 */ /* 0x000fe20007f1e0ff */
[----:B------:R-:W-:Y:S01]  /*2880*/  IMAD.X R7, R5, 0x1, R22, P1 ;  /* 0x0000000105077824 */ /* 0x000fe200008e0616 */
[----:B------:R-:W-:Y:S01]  /*2890*/  ISETP.LT.OR P1, PT, R37, 0x1, P3 ;  /* 0x000000012500780c */ /* 0x000fe20001f21670 */
[----:B------:R-:W4:Y:S02]  /*28a0*/  LDSM.16.M88.4 R20, [R233+0x6100] ;  /* 0x00610000e914783b */ /* 0x000f240000000200 */
[----:B------:R-:W-:Y:S01]  /*28b0*/  IMAD.X R5, R5, 0x1, R0, P0 ;  /* 0x0000000105057824 */ /* 0x000fe200000e0600 */
[C---:B------:R-:W-:Y:S01]  /*28c0*/  ISETP.LT.OR P0, PT, R37.reuse, 0x1, P2 ;  /* 0x000000012500780c */ /* 0x040fe20001701670 */
[----:B------:R-:W-:Y:S01]  /*28d0*/  IMAD.MOV.U32 R0, RZ, RZ, 0x40 ;  /* 0x00000040ff007424 */ /* 0x000fe200078e00ff */
[----:B-1----:R-:W-:Y:S07]  /*28e0*/  HMMA.16816.F32 R80, R16, R46, R72 ;  /* 0x0000002e1050723c */ /* 0x002fee0000001848 */
[----:B------:R-:W-:Y:S01]  /*28f0*/  @!PT LDS RZ, [RZ] ;  /* 0x00000000fffff984 */ /* 0x000fe20000000800 */
[----:B------:R-:W-:Y:S01]  /*2900*/  @!PT LDS RZ, [RZ] ;  /* 0x00000000fffff984 */ /* 0x000fe20000000800 */
[----:B------:R-:W-:Y:S01]  /*2910*/  @!PT LDS RZ, [RZ] ;  /* 0x00000000fffff984 */ /* 0x000fe20000000800 */
[----:B------:R1:W-:Y:S01]  /*2920*/  LDGSTS.E.BYPASS.LTC128B.128 [R244+0x100], [R28.64], !P1 ;  /* 0x001000001cf47fae */ /* 0x0003e2000c901d54 */
[----:B------:R-:W-:-:S02]  /*2930*/  ISETP.LT.OR P1, PT, R37, 0x11, P3 ;  /* 0x000000112500780c */ /* 0x000fc40001f21670 */
[C---:B------:R-:W-:Y:S01]  /*2940*/  ISETP.LT.OR P3, PT, R37.reuse, 0x21, P3 ;  /* 0x000000212500780c */ /* 0x040fe20001f61670 */
[----:B------:R5:W-:Y:S01]  /*2950*/  LDGSTS.E.BYPASS.LTC128B.128 [R244+0x1900], [R24.64], !P0 ;  /* 0x0190000018f47fae */ /* 0x000be2000c101d54 */
[C---:B------:R-:W-:Y:S02]  /*2960*/  ISETP.LT.OR P0, PT, R37.reuse, 0x11, P2 ;  /* 0x000000112500780c */ /* 0x040fe40001701670 */
[----:B------:R-:W-:Y:S01]  /*2970*/  ISETP.LT.OR P2, PT, R37, 0x21, P2 ;  /* 0x000000212500780c */ /* 0x000fe20001741670 */
[C---:B--2---:R-:W-:Y:S06]  /*2980*/  HMMA.16816.F32 R76, R16.reuse, R42, R56 ;  /* 0x0000002a104c723c */ /* 0x044fec0000001838 */
[----:B------:R5:W-:Y:S01]  /*2990*/  LDGSTS.E.BYPASS.LTC128B.128 [R244+0x900], [R26.64], !P1 ;  /* 0x009000001af47fae */ /* 0x000be2000c901d54 */
[----:B------:R-:W-:Y:S01]  /*29a0*/  LOP3.LUT P1, RZ, R36, 0x4, RZ, 0xc0, !PT ;  /* 0x0000000424ff7812 */ /* 0x000fe2000782c0ff */
[----:B------:R-:W-:Y:S02]  /*29b0*/  HMMA.16816.F32 R108, R16, R44, R68 ;  /* 0x0000002c106c723c */ /* 0x000fe40000001844 */
[----:B------:R2:W-:Y:S01]  /*29c0*/  LDGSTS.E.BYPASS.LTC128B.128 [R244+0x2100], [R6.64], !P0 ;  /* 0x0210000006f47fae */ /* 0x0005e2000c101d54 */
[----:B------:R-:W-:-:S02]  /*29d0*/  SEL R0, R0, 0xffffffc0, !P1 ;  /* 0xffffffc000007807 */ /* 0x000fc40004800000 */
[----:B------:R-:W-:Y:S01]  /*29e0*/  PLOP3.LUT P0, PT, PT, PT, UP0, 0x80, 0x0 ;  /* 0x000000000000781c */ /* 0x000fe20003f0f008 */
[----:B------:R1:W-:Y:S01]  /*29f0*/  LDGSTS.E.BYPASS.LTC128B.128 [R244+0x1100], [R30.64], !P3 ;  /* 0x011000001ef47fae */ /* 0x0003e2000d901d54 */
[----:B------:R-:W-:Y:S01]  /*2a00*/  ISETP.GT.AND P3, PT, R130, 0x2f, PT ;  /* 0x0000002f8200780c */ /* 0x000fe20003f64270 */
[----:B------:R-:W-:Y:S01]  /*2a10*/  IMAD.IADD R230, R224, 0x1, R0 ;  /* 0x00000001e0e67824 */ /* 0x000fe200078e0200 */
[----:B------:R-:W-:Y:S01]  /*2a20*/  HMMA.16816.F32 R96, R16, R40, R60 ;  /* 0x000000281060723c */ /* 0x000fe2000000183c */
[----:B------:R2:W-:Y:S01]  /*2a30*/  LDGSTS.E.BYPASS.LTC128B.128 [R244+0x2900], [R4.64], !P2 ;  /* 0x0290000004f47fae */ /* 0x0005e2000d101d54 */
[----:B------:R-:W-:-:S03]  /*2a40*/  IMAD.IADD R229, R0, 0x1, R235 ;  /* 0x0000000100e57824 */ /* 0x000fc600078e02eb */
[----:B------:R-:W-:Y:S03]  /*2a50*/  LDSM.16.M88.4 R8, [R232+0x8100] ;  /* 0x00810000e808783b */ /* 0x000fe60000000200 */
[C---:B---3--:R-:W-:Y:S01]  /*2a60*/  HMMA.16816.F32 R88, R16.reuse, R52, R48 ;  /* 0x000000341058723c */ /* 0x048fe20000001830 */
[----:B------:R-:W-:Y:S04]  /*2a70*/  LDSM.16.M88.4 R32, [R230+0x4100] ;  /* 0x00410000e620783b */ /* 0x000fe80000000200 */
[----:B------:R-:W-:Y:S03]  /*2a80*/  LDSM.16.M88.4 R12, [R232+0x6100] ;  /* 0x00610000e80c783b */ /* 0x000fe60000000200 */
[----:B------:R-:W-:Y:S01]  /*2a90*/  HMMA.16816.F32 R72, R16, R54, R64 ;  /* 0x000000361048723c */ /* 0x000fe20000001840 */
[----:B-----5:R-:W3:Y:S04]  /*2aa0*/  LDSM.16.M88.4 R24, [R230+0x3900] ;  /* 0x00390000e618783b */ /* 0x020ee80000000200 */
[----:B------:R-:W-:Y:S03]  /*2ab0*/  LDSM.16.M88.4 R36, [R229] ;  /* 0x00000000e524783b */ /* 0x000fe60000000200 */
[C---:B----4-:R-:W-:Y:S01]  /*2ac0*/  HMMA.16816.F32 R68, R20.reuse, R44, R112 ;  /* 0x0000002c1444723c */ /* 0x050fe20000001870 */
[----:B-1----:R-:W1:Y:S04]  /*2ad0*/  LDSM.16.M88.4 R28, [R230+0x3100] ;  /* 0x00310000e61c783b */ /* 0x002e680000000200 */
[----:B--2---:R-:W2:Y:S03]  /*2ae0*/  LDSM.16.M88.4 R4, [R234+0x8100] ;  /* 0x00810000ea04783b */ /* 0x004ea60000000200 */
[C---:B------:R-:W-:Y:S01]  /*2af0*/  HMMA.16816.F32 R48, R20.reuse, R52, R84 ;  /* 0x000000341430723c */ /* 0x040fe20000001854 */
[----:B------:R-:W4:Y:S04]  /*2b00*/  LDSM.16.M88.4 R60, [R229+0x800] ;  /* 0x00080000e53c783b */ /* 0x000f280000000200 */
[----:B------:R-:W-:Y:S03]  /*2b10*/  LDSM.16.M88.4 R64, [R229+0x1000] ;  /* 0x00100000e540783b */ /* 0x000fe60000000200 */
[C---:B------:R-:W-:Y:S01]  /*2b20*/  HMMA.16816.F32 R44, R20.reuse, R46, R116 ;  /* 0x0000002e142c723c */ /* 0x040fe20000001874 */
[----:B------:R-:W0:Y:S07]  /*2b30*/  LDGDEPBAR ;  /* 0x00000000000079af */ /* 0x000e2e0000000000 */
[C---:B------:R-:W-:Y:S08]  /*2b40*/  HMMA.16816.F32 R16, R20.reuse, R42, R104 ;  /* 0x0000002a1410723c */ /* 0x040ff00000001868 */
[C---:B------:R-:W-:Y:S08]  /*2b50*/  HMMA.16816.F32 R56, R20.reuse, R40, R92 ;  /* 0x000000281438723c */ /* 0x040ff0000000185c */
[----:B------:R-:W-:Y:S01]  /*2b60*/  HMMA.16816.F32 R52, R20, R54, R100 ;  /* 0x000000361434723c */ /* 0x000fe20000001864 */
[----:B------:R-:W5:Y:S07]  /*2b70*/  LDSM.16.M88.4 R20, [R234+0x6100] ;  /* 0x00610000ea14783b */ /* 0x000f6e0000000200 */
[C---:B---3--:R-:W-:Y:S08]  /*2b80*/  HMMA.16816.F32 R84, R8.reuse, R26, R76 ;  /* 0x0000001a0854723c */ /* 0x048ff0000000184c */
[C---:B-1----:R-:W-:Y:S08]  /*2b90*/  HMMA.16816.F32 R40, R8.reuse, R28, R108 ;  /* 0x0000001c0828723c */ /* 0x042ff0000000186c */
[C---:B------:R-:W-:Y:S08]  /*2ba0*/  HMMA.16816.F32 R92, R8.reuse, R24, R96 ;  /* 0x00000018085c723c */ /* 0x040ff00000001860 */
[C---:B------:R-:W-:Y:S08]  /*2bb0*/  HMMA.16816.F32 R88, R8.reuse, R32, R88 ;  /* 0x000000200858723c */ /* 0x040ff00000001858 */
[C---:B------:R-:W-:Y:S08]  /*2bc0*/  HMMA.16816.F32 R80, R8.reuse, R30, R80 ;  /* 0x0000001e0850723c */ /* 0x040ff00000001850 */
[----:B------:R-:W-:Y:S08]  /*2bd0*/  HMMA.16816.F32 R76, R8, R34, R72 ;  /* 0x00000022084c723c */ /* 0x000ff00000001848 */
[C---:B------:R-:W-:Y:S08]  /*2be0*/  HMMA.16816.F32 R8, R12.reuse, R28, R68 ;  /* 0x0000001c0c08723c */ /* 0x040ff00000001844 */
[C---:B------:R-:W-:Y:S01]  /*2bf0*/  HMMA.16816.F32 R44, R12.reuse, R30, R44 ;  /* 0x0000001e0c2c723c */ /* 0x040fe2000000182c */
[----:B------:R-:W-:Y:S07]  /*2c00*/  LDSM.16.M88.4 R28, [R224+0x4900] ;  /* 0x00490000e01c783b */ /* 0x000fee0000000200 */
[C---:B------:R-:W-:Y:S01]  /*2c10*/  HMMA.16816.F32 R104, R12.reuse, R26, R16 ;  /* 0x0000001a0c68723c */ /* 0x040fe20000001810 */
[----:B------:R-:W1:Y:S07]  /*2c20*/  LDSM.16.M88.4 R16, [R231+0xc100] ;  /* 0x00c10000e710783b */ /* 0x000e6e0000000200 */
[C---:B------:R-:W-:Y:S01]  /*2c30*/  HMMA.16816.F32 R56, R12.reuse, R24, R56 ;  /* 0x000000180c38723c */ /* 0x040fe20000001838 */
[----:B------:R-:W3:Y:S07]  /*2c40*/  LDSM.16.M88.4 R24, [R224+0x5100] ;  /* 0x00510000e018783b */ /* 0x000eee0000000200 */
[C---:B------:R-:W-:Y:S01]  /*2c50*/  HMMA.16816.F32 R108, R12.reuse, R32, R48 ;  /* 0x000000200c6c723c */ /* 0x040fe20000001830 */
[----:B------:R-:W-:Y:S07]  /*2c60*/  LDSM.16.M88.4 R48, [R235+0x1800] ;  /* 0x00180000eb30783b */ /* 0x000fee0000000200 */
[----:B------:R-:W-:Y:S01]  /*2c70*/  HMMA.16816.F32 R52, R12, R34, R52 ;  /* 0x000000220c34723c */ /* 0x000fe20000001834 */
[----:B------:R-:W1:Y:S07]  /*2c80*/  LDSM.16.M88.4 R12, [R224+0x5900] ;  /* 0x00590000e00c783b */ /* 0x000e6e0000000200 */
[C---:B--2---:R-:W-:Y:S08]  /*2c90*/  HMMA.16816.F32 R40, R4.reuse, R36, R40 ;  /* 0x000000240428723c */ /* 0x044ff00000001828 */
[----:B----4-:R-:W-:Y:S08]  /*2ca0*/  HMMA.16816.F32 R68, R4, R60, R92 ;  /* 0x0000003c0444723c */ /* 0x010ff0000000185c */
[----:B-----5:R-:W-:Y:S01]  /*2cb0*/  HMMA.16816.F32 R92, R20, R36, R8 ;  /* 0x00000024145c723c */ /* 0x020fe20000001808 */
[----:B------:R-:W2:Y:S07]  /*2cc0*/  LDSM.16.M88.4 R8, [R231+0xa100] ;  /* 0x00a10000e708783b */ /* 0x000eae0000000200 */
[C---:B------:R-:W-:Y:S08]  /*2cd0*/  HMMA.16816.F32 R32, R4.reuse, R38, R80 ;  /* 0x000000260420723c */ /* 0x040ff00000001850 */
[C---:B------:R-:W-:Y:S08]  /*2ce0*/  HMMA.16816.F32 R72, R4.reuse, R62, R84 ;  /* 0x0000003e0448723c */ /* 0x040ff00000001854 */
[C---:B------:R-:W-:Y:S08]  /*2cf0*/  HMMA.16816.F32 R100, R4.reuse, R64, R88 ;  /* 0x000000400464723c */ /* 0x040ff00000001858 */
[----:B------:R-:W-:Y:S01]  /*2d00*/  HMMA.16816.F32 R96, R4, R66, R76 ;  /* 0x000000420460723c */ /* 0x000fe2000000184c */
[----:B------:R-:W-:Y:S07]  /*2d10*/  LDSM.16.M88.4 R4, [R233+0xc100] ;  /* 0x00c10000e904783b */ /* 0x000fee0000000200 */
[C---:B------:R-:W-:Y:S01]  /*2d20*/  HMMA.16816.F32 R84, R20.reuse, R38, R44 ;  /* 0x000000261454723c */ /* 0x040fe2000000182c */
[----:B------:R-:W4:Y:S07]  /*2d30*/  LDSM.16.M88.4 R44, [R235+0x2000] ;  /* 0x00200000eb2c783b */ /* 0x000f2e0000000200 */
[C---:B------:R-:W-:Y:S01]  /*2d40*/  HMMA.16816.F32 R88, R20.reuse, R60, R56 ;  /* 0x0000003c1458723c */ /* 0x040fe20000001838 */
[----:B------:R-:W5:Y:S07]  /*2d50*/  LDSM.16.M88.4 R56, [R235+0x2800] ;  /* 0x00280000eb38783b */ /* 0x000f6e0000000200 */
[C---:B------:R-:W-:Y:S08]  /*2d60*/  HMMA.16816.F32 R104, R20.reuse, R62, R104 ;  /* 0x0000003e1468723c */ /* 0x040ff00000001868 */
[C---:B------:R-:W-:Y:S08]  /*2d70*/  HMMA.16816.F32 R108, R20.reuse, R64, R108 ;  /* 0x00000040146c723c */ /* 0x040ff0000000186c */
[----:B------:R-:W-:Y:S01]  /*2d80*/  HMMA.16816.F32 R80, R20, R66, R52 ;  /* 0x000000421450723c */ /* 0x000fe20000001834 */
[----:B------:R-:W2:Y:S07]  /*2d90*/  LDSM.16.M88.4 R20, [R233+0xa100] ;  /* 0x00a10000e914783b */ /* 0x000eae0000000200 */
[C---:B-1----:R-:W-:Y:S08]  /*2da0*/  HMMA.16816.F32 R76, R16.reuse, R28, R40 ;  /* 0x0000001c104c723c */ /* 0x042ff00000001828 */
[C---:B---3--:R-:W-:Y:S08]  /*2db0*/  HMMA.16816.F32 R40, R16.reuse, R24, R68 ;  /* 0x000000181028723c */ /* 0x048ff00000001844 */
[C---:B------:R-:W-:Y:S08]  /*2dc0*/  HMMA.16816.F32 R52, R16.reuse, R30, R32 ;  /* 0x0000001e1034723c */ /* 0x040ff00000001820 */
[C---:B------:R-:W-:Y:S08]  /*2dd0*/  HMMA.16816.F32 R36, R16.reuse, R26, R72 ;  /* 0x0000001a1024723c */ /* 0x040ff00000001848 */
[----:B------:R-:W-:Y:S08]  /*2de0*/  HMMA.16816.F32 R32, R16, R12, R100 ;  /* 0x0000000c1020723c */ /* 0x000ff00000001864 */
[C---:B--2---:R-:W-:Y:S08]  /*2df0*/  HMMA.16816.F32 R72, R8.reuse, R28, R92 ;  /* 0x0000001c0848723c */ /* 0x044ff0000000185c */
[C---:B------:R-:W-:Y:S08]  /*2e00*/  HMMA.16816.F32 R68, R8.reuse, R30, R84 ;  /* 0x0000001e0844723c */ /* 0x040ff00000001854 */
[----:B------:R-:W-:Y:S08]  /*2e10*/  HMMA.16816.F32 R60, R8, R24, R88 ;  /* 0x00000018083c723c */ /* 0x000ff00000001858 */
[----:B------:R-:W-:Y:S01]  /*2e20*/  HMMA.16816.F32 R64, R16, R14, R96 ;  /* 0x0000000e1040723c */ /* 0x000fe20000001860 */
[----:B------:R-:W-:Y:S07]  /*2e30*/  LDSM.16.M88.4 R16, [R232+0xc100] ;  /* 0x00c10000e810783b */ /* 0x000fee0000000200 */
[C---:B------:R-:W-:Y:S08]  /*2e40*/  HMMA.16816.F32 R28, R8.reuse, R26, R104 ;  /* 0x0000001a081c723c */ /* 0x040ff00000001868 */
[C---:B------:R-:W-:Y:S08]  /*2e50*/  HMMA.16816.F32 R24, R8.reuse, R12, R108 ;  /* 0x0000000c0818723c */ /* 0x040ff0000000186c */
[----:B------:R-:W-:Y:S01]  /*2e60*/  HMMA.16816.F32 R80, R8, R14, R80 ;  /* 0x0000000e0850723c */ /* 0x000fe20000001850 */
[----:B------:R-:W-:Y:S04]  /*2e70*/  LDSM.16.M88.4 R12, [R232+0xa100] ;  /* 0x00a10000e80c783b */ /* 0x000fe80000000200 */
[----:B------:R-:W-:Y:S03]  /*2e80*/  LDSM.16.M88.4 R8, [R234+0xa100] ;  /* 0x00a10000ea08783b */ /* 0x000fe60000000200 */
[C---:B----4-:R-:W-:Y:S01]  /*2e90*/  HMMA.16816.F32 R108, R4.reuse, R44, R40 ;  /* 0x0000002c046c723c */ /* 0x050fe20000001828 */
[----:B------:R-:W1:Y:S07]  /*2ea0*/  LDSM.16.M88.4 R40, [R230+0x4900] ;  /* 0x00490000e628783b */ /* 0x000e6e0000000200 */
[C---:B------:R-:W-:Y:S01]  /*2eb0*/  HMMA.16816.F32 R104, R4.reuse, R46, R36 ;  /* 0x0000002e0468723c */ /* 0x040fe20000001824 */
[----:B------:R-:W2:Y:S07]  /*2ec0*/  LDSM.16.M88.4 R36, [R230+0x5100] ;  /* 0x00510000e624783b */ /* 0x000eae0000000200 */
[C---:B-----5:R-:W-:Y:S01]  /*2ed0*/  HMMA.16816.F32 R100, R4.reuse, R56, R32 ;  /* 0x000000380464723c */ /* 0x060fe20000001820 */
[----:B------:R-:W3:Y:S07]  /*2ee0*/  LDSM.16.M88.4 R32, [R230+0x5900] ;  /* 0x00590000e620783b */ /* 0x000eee0000000200 */
[C---:B------:R-:W-:Y:S08]  /*2ef0*/  HMMA.16816.F32 R112, R4.reuse, R48, R76 ;  /* 0x000000300470723c */ /* 0x040ff0000000184c */
[----:B------:R-:W-:Y:S08]  /*2f00*/  HMMA.16816.F32 R76, R4, R50, R52 ;  /* 0x00000032044c723c */ /* 0x000ff00000001834 */
[C---:B------:R-:W-:Y:S08]  /*2f10*/  HMMA.16816.F32 R96, R20.reuse, R48, R72 ;  /* 0x000000301460723c */ /* 0x040ff00000001848 */
[C---:B------:R-:W-:Y:S08]  /*2f20*/  HMMA.16816.F32 R92, R20.reuse, R50, R68 ;  /* 0x00000032145c723c */ /* 0x040ff00000001844 */
[----:B------:R-:W-:Y:S08]  /*2f30*/  HMMA.16816.F32 R88, R20, R44, R60 ;  /* 0x0000002c1458723c */ /* 0x000ff0000000183c */
[----:B------:R-:W-:Y:S01]  /*2f40*/  HMMA.16816.F32 R52, R4, R58, R64 ;  /* 0x0000003a0434723c */ /* 0x000fe20000001840 */
[----:B------:R-:W-:Y:S07]  /*2f50*/  LDSM.16.M88.4 R4, [R236+0xc100] ;  /* 0x00c10000ec04783b */ /* 0x000fee0000000200 */
[C---:B------:R-:W-:Y:S01]  /*2f60*/  HMMA.16816.F32 R84, R20.reuse, R46, R28 ;  /* 0x0000002e1454723c */ /* 0x040fe2000000181c */
[----:B------:R-:W-:Y:S07]  /*2f70*/  LDSM.16.M88.4 R28, [R229+0x1800] ;  /* 0x00180000e51c783b */ /* 0x000fee0000000200 */
[C---:B------:R-:W-:Y:S01]  /*2f80*/  HMMA.16816.F32 R60, R20.reuse, R56, R24 ;  /* 0x00000038143c723c */ /* 0x040fe20000001818 */
[----:B------:R-:W4:Y:S07]  /*2f90*/  LDSM.16.M88.4 R24, [R229+0x2000] ;  /* 0x00200000e518783b */ /* 0x000f2e0000000200 */
[----:B------:R-:W-:Y:S01]  /*2fa0*/  HMMA.16816.F32 R56, R20, R58, R80 ;  /* 0x0000003a1438723c */ /* 0x000fe20000001850 */
[----:B------:R-:W5:Y:S01]  /*2fb0*/  LDSM.16.M88.4 R20, [R229+0x2800] ;  /* 0x00280000e514783b */ /* 0x000f620000000200 */
[----:B------:R-:W-:-:S06]  /*2fc0*/  DEPBAR.LE SB0, 0x0 ;  /* 0x000080000000791a */ /* 0x000fcc0000000000 */
[C---:B-1----:R-:W-:Y:S08]  /*2fd0*/  HMMA.16816.F32 R80, R16.reuse, R40, R112 ;  /* 0x000000281050723c */ /* 0x042ff00000001870 */
[----:B------:R-:W-:Y:S08]  /*2fe0*/  HMMA.16816.F32 R76, R16, R42, R76 ;  /* 0x0000002a104c723c */ /* 0x000ff0000000184c */
[C---:B------:R-:W-:Y:S08]  /*2ff0*/  HMMA.16816.F32 R48, R12.reuse, R40, R96 ;  /* 0x000000280c30723c */ /* 0x040ff00000001860 */
[----:B------:R-:W-:Y:S08]  /*3000*/  HMMA.16816.F32 R44, R12, R42, R92 ;  /* 0x0000002a0c2c723c */ /* 0x000ff0000000185c */
[C---:B--2---:R-:W-:Y:S08]  /*3010*/  HMMA.16816.F32 R72, R16.reuse, R36, R108 ;  /* 0x000000241048723c */ /* 0x044ff0000000186c */
[----:B------:R-:W-:Y:S08]  /*3020*/  HMMA.16816.F32 R68, R16, R38, R104 ;  /* 0x000000261044723c */ /* 0x000ff00000001868 */
[----:B------:R-:W-:Y:S08]  /*3030*/  HMMA.16816.F32 R40, R12, R36, R88 ;  /* 0x000000240c28723c */ /* 0x000ff00000001858 */
[C---:B---3--:R-:W-:Y:S08]  /*3040*/  HMMA.16816.F32 R64, R16.reuse, R32, R100 ;  /* 0x000000201040723c */ /* 0x048ff00000001864 */
[----:B------:R-:W-:Y:S08]  /*3050*/  HMMA.16816.F32 R52, R16, R34, R52 ;  /* 0x000000221034723c */ /* 0x000ff00000001834 */
[C---:B------:R-:W-:Y:S08]  /*3060*/  HMMA.16816.F32 R36, R12.reuse, R38, R84 ;  /* 0x000000260c24723c */ /* 0x040ff00000001854 */
[C---:B------:R-:W-:Y:S08]  /*3070*/  HMMA.16816.F32 R16, R12.reuse, R32, R60 ;  /* 0x000000200c10723c */ /* 0x040ff0000000183c */
[----:B------:R-:W-:Y:S08]  /*3080*/  HMMA.16816.F32 R12, R12, R34, R56 ;  /* 0x000000220c0c723c */ /* 0x000ff00000001838 */
[C---:B----4-:R-:W-:Y:S08]  /*3090*/  HMMA.16816.F32 R32, R4.reuse, R24, R72 ;  /* 0x000000180420723c */ /* 0x050ff00000001848 */
[----:B------:R-:W-:Y:S08]  /*30a0*/  HMMA.16816.F32 R84, R4, R26, R68 ;  /* 0x0000001a0454723c */ /* 0x000ff00000001844 */
[C---:B------:R-:W-:Y:S08]  /*30b0*/  HMMA.16816.F32 R40, R8.reuse, R24, R40 ;  /* 0x000000180828723c */ /* 0x040ff00000001828 */
[----:B------:R-:W-:Y:S08]  /*30c0*/  HMMA.16816.F32 R36, R8, R26, R36 ;  /* 0x0000001a0824723c */ /* 0x000ff00000001824 */
[C---:B-----5:R-:W-:Y:S08]  /*30d0*/  HMMA.16816.F32 R92, R4.reuse, R20, R64 ;  /* 0x00000014045c723c */ /* 0x060ff00000001840 */
[----:B------:R-:W-:Y:S08]  /*30e0*/  HMMA.16816.F32 R96, R4, R22, R52 ;  /* 0x000000160460723c */ /* 0x000ff00000001834 */
[----:B------:R-:W-:Y:S08]  /*30f0*/  HMMA.16816.F32 R24, R8, R20, R16 ;  /* 0x000000140818723c */ /* 0x000ff00000001810 */
[C---:B------:R-:W-:Y:S08]  /*3100*/  HMMA.16816.F32 R80, R4.reuse, R28, R80 ;  /* 0x0000001c0450723c */ /* 0x040ff00000001850 */
[----:B------:R-:W-:Y:S08]  /*3110*/  HMMA.16816.F32 R76, R4, R30, R76 ;  /* 0x0000001e044c723c */ /* 0x000ff0000000184c */
[C---:B------:R-:W-:Y:S08]  /*3120*/  HMMA.16816.F32 R48, R8.reuse, R28, R48 ;  /* 0x0000001c0830723c */ /* 0x040ff00000001830 */
[C---:B------:R-:W-:Y:S08]  /*3130*/  HMMA.16816.F32 R44, R8.reuse, R30, R44 ;  /* 0x0000001e082c723c */ /* 0x040ff0000000182c */
[----:B------:R-:W-:Y:S01]  /*3140*/  HMMA.16816.F32 R20, R8, R22, R12 ;  /* 0x000000160814723c */ /* 0x000fe2000000180c */
[----:B------:R-:W-:Y:S06]  /*3150*/  BAR.SYNC.DEFER_BLOCKING 0x0 ;  /* 0x0000000000007b1d */ /* 0x000fec0000010000 */
[----:B------:R-:W-:Y:S05]  /*3160*/  @!P0 BRA `(.L_x_590) ;  /* 0x000003e000008947 */ /* 0x000fea0003800000 */
[----:B------:R-:W-:Y:S02]  /*3170*/  IMAD.U32 R0, RZ, RZ, UR17 ;  /* 0x00000011ff007e24 */ /* 0x000fe4000f8e00ff */
[----:B------:R-:W-:-:S03]  /*3180*/  IMAD.MOV.U32 R242, RZ, RZ, RZ ;  /* 0x000000fffff27224 */ /* 0x000fc600078e00ff */
[----:B------:R-:W-:-:S04]  /*3190*/  IADD3 R0, R130, UR10, R0 ;  /* 0x0000000a82007c10 */ /* 0x000fc8000fffe000 */
        /* <DEDUP_REMOVED lines=10> */
[----:B------:R-:W-:Y:S01]  /*3240*/  SEL R19, RZ, 0x10, P6 ;  /* 0x00000010ff137807 */ /* 0x000fe20003000000 */
[----:B------:R-:W-:Y:S01]  /*3250*/  IMAD.SHL.U32 R15, R128, 0x2, RZ ;  /* 0x00000002800f7824 */ /* 0x000fe200078e00ff */
[----:B------:R-:W-:Y:S01]  /*3260*/  IADD3 R8, -R125, 0x10, RZ ;  /* 0x000000107d087810 */ /* 0x000fe20007ffe1ff */
[----:B------:R-:W-:-:S04]  /*3270*/  IMAD R243, R0, c[0x0][0x2b8], R4 ;  /* 0x0000ae0000f37a24 */ /* 0x000fc800078e0204 */
[----:B------:R-:W-:Y:S01]  /*3280*/  IMAD.WIDE.U32 R4, R243, c[0x0][0x1e0], RZ ;  /* 0x00007800f3047a25 */ /* 0x000fe200078e00ff */
[----:B------:R-:W-:-:S05]  /*3290*/  SHF.R.S32.HI R0, RZ, 0x1f, R243 ;  /* 0x0000001fff007819 */ /* 0x000fca00000114f3 */
[----:B------:R-:W-:-:S04]  /*32a0*/  IMAD R0, R0, c[0x0][0x1e0], RZ ;  /* 0x0000780000007a24 */ /* 0x000fc800078e02ff */
[----:B------:R-:W-:-:S04]  /*32b0*/  IMAD R0, R243, c[0x0][0x1e4], R0 ;  /* 0x00007900f3007a24 */ /* 0x000fc800078e0200 */
[----:B------:R-:W-:Y:S01]  /*32c0*/  IMAD.IADD R5, R5, 0x1, R0 ;  /* 0x0000000105057824 */ /* 0x000fe200078e0200 */
[----:B--2---:R-:W-:-:S03]  /*32d0*/  SHF.R.S32.HI R0, RZ, 0x1f, R242 ;  /* 0x0000001fff007819 */ /* 0x004fc600000114f2 */
[----:B------:R-:W-:-:S04]  /*32e0*/  IMAD.WIDE.U32 R4, R242, c[0x0][0x1f0], R4 ;  /* 0x00007c00f2047a25 */ /* 0x000fc800078e0004 */
[----:B------:R-:W-:-:S04]  /*32f0*/  IMAD R0, R0, c[0x0][0x1f0], RZ ;  /* 0x00007c0000007a24 */ /* 0x000fc800078e02ff */
[----:B------:R-:W-:Y:S01]  /*3300*/  IMAD R6, R242, c[0x0][0x1f4], R0 ;  /* 0x00007d00f2067a24 */ /* 0x000fe200078e0200 */
[----:B------:R-:W-:-:S04]  /*3310*/  IADD3 R0, P0, R4, UR14, RZ ;  /* 0x0000000e04007c10 */ /* 0x000fc8000ff1e0ff */
[----:B------:R-:W-:Y:S02]  /*3320*/  IADD3.X R5, R5, UR6, R6, P0, !PT ;  /* 0x0000000605057c10 */ /* 0x000fe400087fe406 */
[----:B------:R-:W-:-:S04]  /*3330*/  LEA R4, P0, R0, c[0x0][0x1c8], 0x1 ;  /* 0x0000720000047a11 */ /* 0x000fc800078008ff */
[----:B------:R-:W-:Y:S01]  /*3340*/  LEA.HI.X R0, R0, c[0x0][0x1cc], R5, 0x1, P0 ;  /* 0x0000730000007a11 */ /* 0x000fe200000f0c05 */
[----:B------:R-:W-:Y:S01]  /*3350*/  SHFL.IDX PT, R6, R4, 0x2, 0x181f ;  /* 0x00581f0004067f89 */ /* 0x000fe200000e0000 */
[----:B------:R-:W-:-:S03]  /*3360*/  SHF.L.U64.HI R5, R128, 0x1, R129 ;  /* 0x0000000180057819 */ /* 0x000fc60000010281 */
[----:B------:R-:W-:Y:S04]  /*3370*/  SHFL.IDX PT, R7, R0, 0x2, 0x181f ;  /* 0x00581f0000077f89 */ /* 0x000fe800000e0000 */
[----:B------:R-:W1:Y:S04]  /*3380*/  SHFL.IDX PT, R10, R4, RZ, 0x181f ;  /* 0x00181fff040a7589 */ /* 0x000e6800000e0000 */
[----:B------:R2:W3:Y:S04]  /*3390*/  SHFL.IDX PT, R11, R4, 0x1, 0x181f ;  /* 0x00381f00040b7f89 */ /* 0x0004e800000e0000 */
[----:B------:R-:W4:Y:S04]  /*33a0*/  SHFL.IDX PT, R13, R0, RZ, 0x181f ;  /* 0x00181fff000d7589 */ /* 0x000f2800000e0000 */
[----:B------:R5:W3:Y:S01]  /*33b0*/  SHFL.IDX PT, R18, R0, 0x1, 0x181f ;  /* 0x00381f0000127f89 */ /* 0x000ae200000e0000 */
[----:B-1----:R-:W-:-:S02]  /*33c0*/  IADD3 R14, P2, R10, R15, RZ ;  /* 0x0000000f0a0e7210 */ /* 0x002fc40007f5e0ff */
[----:B--2---:R-:W-:-:S04]  /*33d0*/  IADD3 R4, -R19, 0x10, RZ ;  /* 0x0000001013047810 */ /* 0x004fc80007ffe1ff */
[----:B------:R-:W-:Y:S01]  /*33e0*/  LOP3.LUT R4, R4, 0xf, RZ, 0xc0, !PT ;  /* 0x0000000f04047812 */ /* 0x000fe200078ec0ff */
[----:B-----5:R-:W-:-:S03]  /*33f0*/  IMAD.SHL.U32 R0, R126, 0x2, RZ ;  /* 0x000000027e007824 */ /* 0x020fc600078e00ff */
[-C--:B------:R-:W-:Y:S02]  /*3400*/  IADD3 R16, P1, P0, R4, R6.reuse, R15 ;  /* 0x0000000604107210 */ /* 0x080fe4000783e00f */
[----:B------:R-:W-:Y:S02]  /*3410*/  LOP3.LUT R4, R8, 0xf, RZ, 0xc0, !PT ;  /* 0x0000000f08047812 */ /* 0x000fe400078ec0ff */
[----:B------:R-:W-:Y:S02]  /*3420*/  IADD3.X R17, RZ, R7, R5, P1, P0 ;  /* 0x00000007ff117210 */ /* 0x000fe40000fe0405 */
[----:B------:R-:W-:Y:S02]  /*3430*/  IADD3 R8, P1, P0, R4, R6, R0 ;  /* 0x0000000604087210 */ /* 0x000fe4000783e000 */
[----:B------:R-:W-:-:S04]  /*3440*/  SHF.L.U64.HI R4, R126, 0x1, R127 ;  /* 0x000000017e047819 */ /* 0x000fc8000001027f */
[--C-:B------:R-:W-:Y:S02]  /*3450*/  IADD3.X R9, RZ, R7, R4.reuse, P1, P0 ;  /* 0x00000007ff097210 */ /* 0x100fe40000fe0404 */
[-C--:B------:R-:W-:Y:S02]  /*3460*/  IADD3 R12, P1, R10, R0.reuse, RZ ;  /* 0x000000000a0c7210 */ /* 0x080fe40007f3e0ff */
[----:B---3--:R-:W-:Y:S01]  /*3470*/  IADD3 R10, P0, R11, R15, RZ ;  /* 0x0000000f0b0a7210 */ /* 0x008fe20007f1e0ff */
[--C-:B----4-:R-:W-:Y:S01]  /*3480*/  IMAD.X R15, R13, 0x1, R5.reuse, P2 ;  /* 0x000000010d0f7824 */ /* 0x110fe200010e0605 */
[----:B------:R-:W-:Y:S01]  /*3490*/  IADD3 R6, P2, R11, R0, RZ ;  /* 0x000000000b067210 */ /* 0x000fe20007f5e0ff */
[--C-:B------:R-:W-:Y:S01]  /*34a0*/  IMAD.X R13, R13, 0x1, R4.reuse, P1 ;  /* 0x000000010d0d7824 */ /* 0x100fe200008e0604 */
[----:B------:R-:W-:Y:S01]  /*34b0*/  ISETP.NE.U32.AND P1, PT, R19, RZ, PT ;  /* 0x000000ff1300720c */ /* 0x000fe20003f25070 */
[C---:B------:R-:W-:Y:S01]  /*34c0*/  IMAD.X R11, R18.reuse, 0x1, R5, P0 ;  /* 0x00000001120b7824 */ /* 0x040fe200000e0605 */
[----:B------:R-:W-:Y:S01]  /*34d0*/  ISETP.NE.U32.AND P0, PT, R125, RZ, PT ;  /* 0x000000ff7d00720c */ /* 0x000fe20003f05070 */
[----:B------:R-:W-:Y:S01]  /*34e0*/  IMAD.X R7, R18, 0x1, R4, P2 ;  /* 0x0000000112077824 */ /* 0x000fe200010e0604 */
[----:B------:R1:W-:Y:S04]  /*34f0*/  LDGSTS.E.BYPASS.LTC128B.128 [R244+0x3100], [R14.64], !P6 ;  /* 0x031000000ef47fae */ /* 0x0003e8000f101d54 */
[----:B------:R1:W-:Y:S04]  /*3500*/  LDGSTS.E.BYPASS.LTC128B.128 [R244+0x4900], [R12.64], !P5 ;  /* 0x049000000cf47fae */ /* 0x0003e8000e901d54 */
[----:B------:R1:W-:Y:S04]  /*3510*/  LDGSTS.E.BYPASS.LTC128B.128 [R244+0x3900], [R10.64], !P6 ;  /* 0x039000000af47fae */ /* 0x0003e8000f101d54 */
[----:B------:R1:W-:Y:S04]  /*3520*/  LDGSTS.E.BYPASS.LTC128B.128 [R244+0x5100], [R6.64], !P5 ;  /* 0x0510000006f47fae */ /* 0x0003e8000e901d54 */
[----:B------:R1:W-:Y:S04]  /*3530*/  LDGSTS.E.BYPASS.LTC128B.128.ZFILL [R244+0x4100], [R16.64], P1 ;  /* 0x0410000010f47fae */ /* 0x0003e80008941d54 */
[----:B------:R1:W-:Y:S02]  /*3540*/  LDGSTS.E.BYPASS.LTC128B.128.ZFILL [R244+0x5900], [R8.64], P0 ;  /* 0x0590000008f47fae */ /* 0x0003e40008141d54 */
.L_x_590:
[----:B------:R-:W-:Y:S01]  /*3550*/  LOP3.LUT R0, R123, 0xffffffe0, RZ, 0xc0, !PT ;  /* 0xffffffe07b007812 */ /* 0x000fe200078ec0ff */
[----:B------:R-:W-:Y:S01]  /*3560*/  UISETP.NE.AND UP1, UPT, UR13, URZ, UPT ;  /* 0x0000003f0d00728c */ /* 0x000fe2000bf25270 */
[----:B------:R-:W-:Y:S01]  /*3570*/  LEA.HI R5, R124, R164, RZ, 0x2 ;  /* 0x000000a47c057211 */ /* 0x000fe200078f10ff */
[----:B------:R-:W-:Y:S01]  /*3580*/  UISETP.NE.AND UP0, UPT, UR12, URZ, UPT ;  /* 0x0000003f0c00728c */ /* 0x000fe2000bf05270 */
[----:B------:R-:W-:Y:S01]  /*3590*/  SHF.R.S32.HI R4, RZ, 0x1f, R122 ;  /* 0x0000001fff047819 */ /* 0x000fe2000001147a */
[----:B------:R-:W-:Y:S01]  /*35a0*/  IMAD.IADD R0, R164, 0x1, -R0 ;  /* 0x00000001a4007824 */ /* 0x000fe200078e0a00 */
[----:B------:R-:W-:Y:S01]  /*35b0*/  LOP3.LUT R5, R5, 0xfffffffc, RZ, 0xc0, !PT ;  /* 0xfffffffc05057812 */ /* 0x000fe200078ec0ff */
[----:B------:R-:W-:Y:S01]  /*35c0*/  ULDC UR17, c[0x0][0x324] ;  /* 0x0000c90000117ab9 */ /* 0x000fe20000000800 */
[----:B------:R-:W-:Y:S01]  /*35d0*/  LEA.HI R4, R4, R122, RZ, 0x2 ;  /* 0x0000007a04047211 */ /* 0x000fe200078f10ff */
[----:B------:R-:W-:Y:S01]  /*35e0*/  ULDC UR5, c[0x0][0x2ac] ;  /* 0x0000ab0000057ab9 */ /* 0x000fe20000000800 */
[----:B-1----:R-:W-:Y:S01]  /*35f0*/  SHF.R.S32.HI R6, RZ, 0x1f, R0 ;  /* 0x0000001fff067819 */ /* 0x002fe20000011400 */
[----:B------:R-:W-:Y:S01]  /*3600*/  IMAD.IADD R5, R164, 0x1, -R5 ;  /* 0x00000001a4057824 */ /* 0x000fe200078e0a05 */
[----:B------:R-:W-:Y:S01]  /*3610*/  LOP3.LUT R7, R4, 0xffffffc, RZ, 0xc0, !PT ;  /* 0x0ffffffc04077812 */ /* 0x000fe200078ec0ff */
[----:B------:R-:W-:Y:S01]  /*3620*/  ULDC UR4, c[0x0][0x1d0] ;  /* 0x0000740000047ab9 */ /* 0x000fe20000000800 */
[----:B------:R-:W-:Y:S01]  /*3630*/  LEA.HI R6, R6, R0, RZ, 0x2 ;  /* 0x0000000006067211 */ /* 0x000fe200078f10ff */
[----:B------:R-:W-:Y:S01]  /*3640*/  ULOP3.LUT UR17, URZ, UR17, URZ, 0x33, !UPT ;  /* 0x000000113f117292 */ /* 0x000fe2000f8e333f */
[----:B------:R-:W-:Y:S01]  /*3650*/  LEA.HI R4, R5, R5, RZ, 0x1 ;  /* 0x0000000505047211 */ /* 0x000fe200078f08ff */
[----:B------:R-:W-:Y:S01]  /*3660*/  IMAD.IADD R8, R122, 0x1, -R7 ;  /* 0x000000017a087824 */ /* 0x000fe200078e0a07 */
[----:B------:R-:W-:Y:S01]  /*3670*/  LEA.HI.SX32 R7, R6, UR26, 0x1e ;  /* 0x0000001a06077c11 */ /* 0x000fe2000f8ff2ff */
[----:B------:R-:W-:Y:S01]  /*3680*/  UIMAD UR4, UR5, UR4, UR30 ;  /* 0x00000004050472a4 */ /* 0x000fe2000f8e021e */
[----:B------:R-:W-:Y:S01]  /*3690*/  PLOP3.LUT P1, PT, PT, PT, UP1, 0x80, 0x0 ;  /* 0x000000000000781c */ /* 0x000fe20003f2f018 */
[C---:B------:R-:W-:Y:S01]  /*36a0*/  IMAD.SHL.U32 R9, R4.reuse, 0x20, RZ ;  /* 0x0000002004097824 */ /* 0x040fe200078e00ff */
[----:B------:R-:W-:Y:S01]  /*36b0*/  LOP3.LUT R4, R4, 0x1ffffffe, RZ, 0xc0, !PT ;  /* 0x1ffffffe04047812 */ /* 0x000fe200078ec0ff */
[----:B------:R-:W-:Y:S01]  /*36c0*/  IMAD R8, R8, 0x10, R7 ;  /* 0x0000001008087824 */ /* 0x000fe200078e0207 */
[----:B------:R-:W-:Y:S01]  /*36d0*/  PLOP3.LUT P0, PT, PT, PT, UP1, 0x80, 0x0 ;  /* 0x000000000000781c */ /* 0x000fe20003f0f018 */
[----:B------:R-:W0:Y:S01]  /*36e0*/  LDGDEPBAR ;  /* 0x00000000000079af */ /* 0x000e220000000000 */
[----:B------:R-:W-:Y:S01]  /*36f0*/  LOP3.LUT R7, R9, 0xffffffc0, RZ, 0xc0, !PT ;  /* 0xffffffc009077812 */ /* 0x000fe200078ec0ff */
[----:B------:R-:W-:-:S04]  /*3700*/  IMAD.IADD R5, R5, 0x1, -R4 ;  /* 0x0000000105057824 */ /* 0x000fc800078e0a04 */
[----:B------:R-:W-:-:S04]  /*3710*/  IMAD.IADD R4, R7, 0x1, R8 ;  /* 0x0000000107047824 */ /* 0x000fc800078e0208 */
[----:B------:R-:W-:-:S04]  /*3720*/  IMAD R10, R5, 0x8, R4 ;  /* 0x00000008050a7824 */ /* 0x000fc800078e0204 */
[----:B------:R-:W-:Y:S01]  /*3730*/  @P1 IMAD.HI.U32 R4, R10, c[0x0][0x2c8], RZ ;  /* 0x0000b2000a041a27 */ /* 0x000fe200078e00ff */
[----:B------:R1:W-:Y:S03]  /*3740*/  STL [R1+0x1c], R10 ;  /* 0x00001c0a01007387 */ /* 0x0003e60000100800 */
[----:B------:R-:W-:Y:S01]  /*3750*/  IMAD.MOV.U32 R9, RZ, RZ, R10 ;  /* 0x000000ffff097224 */ /* 0x000fe200078e000a */
[----:B------:R-:W-:Y:S02]  /*3760*/  @P0 SHF.R.U32.HI R9, RZ, c[0x0][0x2cc], R4 ;  /* 0x0000b300ff090a19 */ /* 0x000fe40000011604 */
[----:B------:R-:W-:Y:S02]  /*3770*/  LOP3.LUT R4, R6, 0x7ffffffc, RZ, 0xc0, !PT ;  /* 0x7ffffffc06047812 */ /* 0x000fe400078ec0ff */
[----:B------:R-:W-:Y:S01]  /*3780*/  PLOP3.LUT P0, PT, PT, PT, UP0, 0x40, 0x0 ;  /* 0x000000000000781c */ /* 0x000fe20003f0e808 */
[----:B------:R-:W2:Y:S02]  /*3790*/  SHFL.IDX PT, R6, R9, RZ, 0x1c1f ;  /* 0x001c1fff09067589 */ /* 0x000ea400000e0000 */
[----:B------:R-:W-:-:S02]  /*37a0*/  IMAD.IADD R4, R0, 0x1, -R4 ;  /* 0x0000000100047824 */ /* 0x000fc400078e0a04 */
[----:B------:R-:W-:Y:S02]  /*37b0*/  IMAD.U32 R0, RZ, RZ, UR27 ;  /* 0x0000001bff007e24 */ /* 0x000fe4000f8e00ff */
[----:B------:R-:W-:-:S05]  /*37c0*/  IMAD.SHL.U32 R7, R4, 0x2, RZ ;  /* 0x0000000204077824 */ /* 0x000fca00078e00ff */
[----:B------:R3:W-:Y:S01]  /*37d0*/  STL [R1+0x8], R7 ;  /* 0x0000080701007387 */ /* 0x0007e20000100800 */
[C---:B------:R-:W-:Y:S02]  /*37e0*/  IADD3 R0, -R7.reuse, 0x1, R0 ;  /* 0x0000000107007810 */ /* 0x040fe40007ffe100 */
[C---:B------:R-:W-:Y:S02]  /*37f0*/  IADD3 R11, -R7.reuse, UR4, RZ ;  /* 0x00000004070b7c10 */ /* 0x040fe4000fffe1ff */
[----:B------:R-:W-:Y:S02]  /*3800*/  IADD3 R0, R0, -c[0x0][0x168], RZ ;  /* 0x80005a0000007a10 */ /* 0x000fe40007ffe0ff */
[----:B------:R-:W-:Y:S02]  /*3810*/  IADD3 R13, -R7, UR30, RZ ;  /* 0x0000001e070d7c10 */ /* 0x000fe4000fffe1ff */
[C---:B-1----:R-:W-:Y:S02]  /*3820*/  IADD3 R10, R0.reuse, c[0x0][0x328], RZ ;  /* 0x0000ca00000a7a10 */ /* 0x042fe40007ffe0ff */
[----:B------:R-:W-:Y:S01]  /*3830*/  IADD3 R12, R0, UR17, RZ ;  /* 0x00000011000c7c10 */ /* 0x000fe2000fffe0ff */
[----:B------:R-:W-:-:S02]  /*3840*/  IMAD.IADD R0, R121, 0x1, R120 ;  /* 0x0000000179007824 */ /* 0x000fc400078e0278 */
[--C-:B--2---:R-:W-:Y:S02]  /*3850*/  IMAD.IADD R5, R10, 0x1, R6.reuse ;  /* 0x000000010a057824 */ /* 0x104fe400078e0206 */
[----:B------:R-:W-:-:S03]  /*3860*/  IMAD.IADD R4, R12, 0x1, R6 ;  /* 0x000000010c047824 */ /* 0x000fc600078e0206 */
[----:B------:R-:W-:Y:S01]  /*3870*/  IMNMX R5, R5, R11, PT ;  /* 0x0000000b05057217 */ /* 0x000fe20003800200 */
[----:B------:R-:W-:Y:S05]  /*3880*/  @P0 BRA `(.L_x_591) ;  /* 0x0000015000000947 */ /* 0x000fea0003800000 */
[----:B---3--:R-:W-:Y:S01]  /*3890*/  IMAD.U32 R7, RZ, RZ, UR9 ;  /* 0x00000009ff077e24 */ /* 0x008fe2000f8e00ff */
        /* <DEDUP_REMOVED lines=11> */
.L_x_593:
[----:B------:R-:W-:-:S04]  /*3950*/  MOV R7, c[0x0][0x32c] ;  /* 0x0000cb0000077a02 */ /* 0x000fc80000000f00 */
[----:B------:R-:W-:-:S13]  /*3960*/  ISETP.NE.AND P0, PT, R7, 0x1, PT ;  /* 0x000000010700780c */ /* 0x000fda0003f05270 */
[----:B------:R-:W-:-:S05]  /*3970*/  @P0 IMAD.HI.U32 R7, R6, c[0x0][0x330], RZ ;  /* 0x0000cc0006070a27 */ /* 0x000fca00078e00ff */
[----:B------:R-:W-:Y:S02]  /*3980*/  @P0 SHF.R.U32.HI R6, RZ, c[0x0][0x334], R7 ;  /* 0x0000cd00ff060a19 */ /* 0x000fe40000011607 */
.L_x_594:
[----:B------:R-:W-:Y:S05]  /*3990*/  BSYNC B0 ;  /* 0x0000000000007941 */ /* 0x000fea0003800000 */
.L_x_592:
[----:B------:R-:W-:-:S05]  /*39a0*/  IMAD R6, R6, c[0x0][0x32c], R13 ;  /* 0x0000cb0006067a24 */ /* 0x000fca00078e020d */
[----:B------:R-:W-:Y:S02]  /*39b0*/  IADD3 R7, R6, c[0x0][0x32c], RZ ;  /* 0x0000cb0006077a10 */ /* 0x000fe40007ffe0ff */
[----:B------:R-:W-:Y:S02]  /*39c0*/  IMNMX R4, R4, R6, !PT ;  /* 0x0000000604047217 */ /* 0x000fe40007800200 */
[----:B------:R-:W-:Y:S02]  /*39d0*/  IMNMX R5, R5, R7, PT ;  /* 0x0000000705057217 */ /* 0x000fe40003800200 */
.L_x_591:
[----:B------:R-:W1:Y:S01]  /*39e0*/  SHFL.IDX PT, R8, R9, 0x1, 0x1c1f ;  /* 0x003c1f0009087f89 */ /* 0x000e6200000e0000 */
[----:B------:R-:W-:-:S06]  /*39f0*/  UISETP.NE.AND UP0, UPT, UR12, URZ, UPT ;  /* 0x0000003f0c00728c */ /* 0x000fcc000bf05270 */
[----:B------:R-:W-:Y:S01]  /*3a00*/  PLOP3.LUT P0, PT, PT, PT, UP0, 0x40, 0x0 ;  /* 0x000000000000781c */ /* 0x000fe20003f0e808 */
[--C-:B-1-3--:R-:W-:Y:S02]  /*3a10*/  IMAD.IADD R7, R10, 0x1, R8.reuse ;  /* 0x000000010a077824 */ /* 0x10afe400078e0208 */
[----:B------:R-:W-:-:S03]  /*3a20*/  IMAD.IADD R6, R12, 0x1, R8 ;  /* 0x000000010c067824 */ /* 0x000fc600078e0208 */
[----:B------:R-:W-:-:S07]  /*3a30*/  IMNMX R7, R7, R11, PT ;  /* 0x0000000b07077217 */ /* 0x000fce0003800200 */
        /* <DEDUP_REMOVED lines=13> */
.L_x_597:
[----:B------:R-:W-:-:S04]  /*3b10*/  MOV R14, c[0x0][0x32c] ;  /* 0x0000cb00000e7a02 */ /* 0x000fc80000000f00 */
[----:B------:R-:W-:-:S13]  /*3b20*/  ISETP.NE.AND P0, PT, R14, 0x1, PT ;  /* 0x000000010e00780c */ /* 0x000fda0003f05270 */
[----:B------:R-:W-:-:S05]  /*3b30*/  @P0 IMAD.HI.U32 R14, R8, c[0x0][0x330], RZ ;  /* 0x0000cc00080e0a27 */ /* 0x000fca00078e00ff */
[----:B------:R-:W-:Y:S02]  /*3b40*/  @P0 SHF.R.U32.HI R8, RZ, c[0x0][0x334], R14 ;  /* 0x0000cd00ff080a19 */ /* 0x000fe4000001160e */
.L_x_598:
[----:B------:R-:W-:Y:S05]  /*3b50*/  BSYNC B0 ;  /* 0x0000000000007941 */ /* 0x000fea0003800000 */
.L_x_596:
[----:B------:R-:W-:-:S05]  /*3b60*/  IMAD R8, R8, c[0x0][0x32c], R13 ;  /* 0x0000cb0008087a24 */ /* 0x000fca00078e020d */
[----:B------:R-:W-:Y:S02]  /*3b70*/  IADD3 R14, R8, c[0x0][0x32c], RZ ;  /* 0x0000cb00080e7a10 */ /* 0x000fe40007ffe0ff */
[----:B------:R-:W-:Y:S02]  /*3b80*/  IMNMX R6, R6, R8, !PT ;  /* 0x0000000806067217 */ /* 0x000fe40007800200 */
[----:B------:R-:W-:Y:S02]  /*3b90*/  IMNMX R7, R7, R14, PT ;  /* 0x0000000e07077217 */ /* 0x000fe40003800200 */
.L_x_595:
[----:B------:R-:W-:Y:S01]  /*3ba0*/  UISETP.GE.AND UP2, UPT, UR30, 0x1, UPT ;  /* 0x000000011e00788c */ /* 0x000fe2000bf46270 */
[----:B------:R-:W1:Y:S01]  /*3bb0*/  SHFL.IDX PT, R8, R9, 0x2, 0x1c1f ;  /* 0x005c1f0009087f89 */ /* 0x000e6200000e0000 */
[----:B------:R-:W-:Y:S02]  /*3bc0*/  UISETP.GE.AND UP1, UPT, UR30, 0x2, UPT ;  /* 0x000000021e00788c */ /* 0x000fe4000bf26270 */
[----:B------:R-:W-:Y:S02]  /*3bd0*/  UISETP.GE.AND UP0, UPT, UR30, 0x9, UPT ;  /* 0x000000091e00788c */ /* 0x000fe4000bf06270 */
[----:B------:R-:W-:Y:S01]  /*3be0*/  PLOP3.LUT P0, PT, PT, PT, UP2, 0x40, 0x0 ;  /* 0x000000000000781c */ /* 0x000fe20003f0e828 */
[----:B------:R-:W-:Y:S01]  /*3bf0*/  UP2UR UR28, UPR, URZ, 0x2 ;  /* 0x000000023f1c7883 */ /* 0x000fe20008000000 */
[----:B------:R-:W-:Y:S01]  /*3c00*/  PLOP3.LUT P2, PT, PT, PT, UP1, 0x40, 0x0 ;  /* 0x000000000000781c */ /* 0x000fe20003f4e818 */
[----:B------:R-:W-:Y:S01]  /*3c10*/  UISETP.GE.AND UP1, UPT, UR30, 0xa, UPT ;  /* 0x0000000a1e00788c */ /* 0x000fe2000bf26270 */
[C---:B------:R-:W-:Y:S01]  /*3c20*/  ISETP.GT.AND P0, PT, R4.reuse, RZ, P0 ;  /* 0x000000ff0400720c */ /* 0x040fe20000704270 */
[----:B------:R-:W-:Y:S01]  /*3c30*/  UP2UR UR27, UPR, URZ, 0x1 ;  /* 0x000000013f1b7883 */ /* 0x000fe20008000000 */
[----:B------:R-:W-:Y:S01]  /*3c40*/  PLOP3.LUT P1, PT, PT, PT, UP0, 0x40, 0x0 ;  /* 0x000000000000781c */ /* 0x000fe20003f2e808 */
[----:B------:R-:W-:Y:S01]  /*3c50*/  UISETP.GE.AND UP5, UPT, UR30, 0x19, UPT ;  /* 0x000000191e00788c */ /* 0x000fe2000bfa6270 */
[C---:B------:R-:W-:Y:S01]  /*3c60*/  ISETP.LT.OR P0, PT, R5.reuse, 0x1, P0 ;  /* 0x000000010500780c */ /* 0x040fe20000701670 */
[----:B------:R-:W-:Y:S01]  /*3c70*/  UISETP.GE.AND UP0, UPT, UR30, 0x11, UPT ;  /* 0x000000111e00788c */ /* 0x000fe2000bf06270 */
[----:B------:R-:W-:Y:S01]  /*3c80*/  ISETP.GT.AND P2, PT, R4, 0x1, P2 ;  /* 0x000000010400780c */ /* 0x000fe20001744270 */
[----:B------:R-:W-:Y:S01]  /*3c90*/  UISETP.GE.AND UP6, UPT, UR30, 0x12, UPT ;  /* 0x000000121e00788c */ /* 0x000fe2000bfc6270 */
[----:B------:R-:W-:Y:S01]  /*3ca0*/  FSEL R15, R48, -INF , !P0 ;  /* 0xff800000300f7808 */ /* 0x000fe20004000000 */
[----:B------:R-:W-:Y:S01]  /*3cb0*/  UP2UR UR29, UPR, URZ, 0x4 ;  /* 0x000000043f1d7883 */ /* 0x000fe20008000000 */
[----:B------:R-:W-:Y:S01]  /*3cc0*/  PLOP3.LUT P0, PT, PT, PT, UP1, 0x40, 0x0 ;  /* 0x000000000000781c */ /* 0x000fe20003f0e818 */
[----:B------:R-:W-:Y:S01]  /*3cd0*/  UISETP.GE.AND UP2, UPT, UR30, 0x22, UPT ;  /* 0x000000221e00788c */ /* 0x000fe2000bf46270 */
[C---:B------:R-:W-:Y:S01]  /*3ce0*/  ISETP.GT.AND P1, PT, R4.reuse, 0x8, P1 ;  /* 0x000000080400780c */ /* 0x040fe20000f24270 */
[----:B------:R-:W-:Y:S01]  /*3cf0*/  UISETP.GE.AND UP4, UPT, UR30, 0x1a, UPT ;  /* 0x0000001a1e00788c */ /* 0x000fe2000bf86270 */
[----:B------:R-:W-:Y:S01]  /*3d00*/  ISETP.GT.AND P0, PT, R4, 0x9, P0 ;  /* 0x000000090400780c */ /* 0x000fe20000704270 */
[----:B------:R-:W-:Y:S01]  /*3d10*/  UISETP.GE.AND UP3, UPT, UR30, 0x21, UPT ;  /* 0x000000211e00788c */ /* 0x000fe2000bf66270 */
[C---:B------:R-:W-:Y:S01]  /*3d20*/  ISETP.LT.OR P2, PT, R5.reuse, 0x2, P2 ;  /* 0x000000020500780c */ /* 0x040fe20001741670 */
[----:B------:R-:W-:Y:S01]  /*3d30*/  UP2UR UR31, UPR, URZ, 0x40 ;  /* 0x000000403f1f7883 */ /* 0x000fe20008000000 */
[C---:B------:R-:W-:Y:S01]  /*3d40*/  ISETP.LT.OR P0, PT, R5.reuse, 0xa, P0 ;  /* 0x0000000a0500780c */ /* 0x040fe20000701670 */
[----:B------:R-:W-:Y:S01]  /*3d50*/  UP2UR UR5, UPR, URZ, 0x2 ;  /* 0x000000023f057883 */ /* 0x000fe20008000000 */
[----:B------:R-:W-:Y:S01]  /*3d60*/  ISETP.LT.OR P1, PT, R5, 0x9, P1 ;  /* 0x000000090500780c */ /* 0x000fe20000f21670 */
[----:B------:R-:W-:Y:S01]  /*3d70*/  UP2UR UR4, UPR, URZ, 0x1 ;  /* 0x000000013f047883 */ /* 0x000fe20008000000 */
[----:B------:R-:W-:Y:S01]  /*3d80*/  FSEL R19, R45, -INF , !P0 ;  /* 0xff8000002d137808 */ /* 0x000fe20004000000 */
[----:B------:R-:W-:Y:S01]  /*3d90*/  UISETP.GE.AND UP1, UPT, UR30, 0x29, UPT ;  /* 0x000000291e00788c */ /* 0x000fe2000bf26270 */
[----:B------:R-:W-:-:S02]  /*3da0*/  FSEL R16, R49, -INF , !P2 ;  /* 0xff80000031107808 */ /* 0x000fc40005000000 */
[----:B------:R-:W-:Y:S02]  /*3db0*/  FSEL R18, R44, -INF , !P1 ;  /* 0xff8000002c127808 */ /* 0x000fe40004800000 */
[----:B------:R-:W-:Y:S02]  /*3dc0*/  PLOP3.LUT P0, PT, PT, PT, UP5, 0x40, 0x0 ;  /* 0x000000000000781c */ /* 0x000fe40003f0e858 */
[----:B------:R-:W-:Y:S01]  /*3dd0*/  PLOP3.LUT P2, PT, PT, PT, UP0, 0x40, 0x0 ;  /* 0x000000000000781c */ /* 0x000fe20003f4e808 */
[----:B------:R-:W-:Y:S01]  /*3de0*/  UISETP.GE.AND UP0, UPT, UR30, 0x2a, UPT ;  /* 0x0000002a1e00788c */ /* 0x000fe2000bf06270 */
[----:B------:R-:W-:Y:S01]  /*3df0*/  PLOP3.LUT P1, PT, PT, PT, UP6, 0x40, 0x0 ;  /* 0x000000000000781c */ /* 0x000fe20003f2e868 */
[----:B------:R-:W-:Y:S01]  /*3e00*/  UISETP.NE.AND UP6, UPT, UR12, URZ, UPT ;  /* 0x0000003f0c00728c */ /* 0x000fe2000bfc5270 */
[C---:B------:R-:W-:Y:S02]  /*3e10*/  ISETP.GT.AND P0, PT, R4.reuse, 0x18, P0 ;  /* 0x000000180400780c */ /* 0x040fe40000704270 */
[----:B------:R-:W-:-:S02]  /*3e20*/  ISETP.GT.AND P2, PT, R4, 0x10, P2 ;  /* 0x000000100400780c */ /* 0x000fc40001744270 */
[----:B------:R-:W-:Y:S02]  /*3e30*/  ISETP.GT.AND P1, PT, R4, 0x11, P1 ;  /* 0x000000110400780c */ /* 0x000fe40000f24270 */
[C---:B------:R-:W-:Y:S02]  /*3e40*/  ISETP.LT.OR P0, PT, R5.reuse, 0x19, P0 ;  /* 0x000000190500780c */ /* 0x040fe40000701670 */
[C---:B------:R-:W-:Y:S02]  /*3e50*/  ISETP.LT.OR P2, PT, R5.reuse, 0x11, P2 ;  /* 0x000000110500780c */ /* 0x040fe40001741670 */
[----:B------:R-:W-:Y:S02]  /*3e60*/  ISETP.LT.OR P1, PT, R5, 0x12, P1 ;  /* 0x000000120500780c */ /* 0x000fe40000f21670 */
[----:B------:R-:W-:Y:S02]  /*3e70*/  FSEL R70, R36, -INF , !P0 ;  /* 0xff80000024467808 */ /* 0x000fe40004000000 */
[----:B------:R-:W-:-:S02]  /*3e80*/  FSEL R64, R40, -INF , !P2 ;  /* 0xff80000028407808 */ /* 0x000fc40005000000 */
[----:B------:R-:W-:Y:S02]  /*3e90*/  FSEL R69, R41, -INF , !P1 ;  /* 0xff80000029457808 */ /* 0x000fe40004800000 */
[----:B------:R-:W-:Y:S02]  /*3ea0*/  PLOP3.LUT P0, PT, PT, PT, UP2, 0x40, 0x0 ;  /* 0x000000000000781c */ /* 0x000fe40003f0e828 */
[----:B------:R-:W-:Y:S02]  /*3eb0*/  PLOP3.LUT P2, PT, PT, PT, UP4, 0x40, 0x0 ;  /* 0x000000000000781c */ /* 0x000fe40003f4e848 */
[----:B------:R-:W-:Y:S02]  /*3ec0*/  PLOP3.LUT P1, PT, PT, PT, UP3, 0x40, 0x0 ;  /* 0x000000000000781c */ /* 0x000fe40003f2e838 */
        /* <DEDUP_REMOVED lines=9> */
[----:B------:R-:W-:Y:S01]  /*3f60*/  PLOP3.LUT P0, PT, PT, PT, UP6, 0x40, 0x0 ;  /* 0x000000000000781c */ /* 0x000fe20003f0e868 */
[----:B------:R-:W-:Y:S01]  /*3f70*/  UISETP.NE.AND UP6, UPT, UR31, URZ, UPT ;  /* 0x0000003f1f00728c */ /* 0x000fe2000bfc5270 */
[----:B------:R-:W-:Y:S02]  /*3f80*/  PLOP3.LUT P2, PT, PT, PT, UP1, 0x40, 0x0 ;  /* 0x000000000000781c */ /* 0x000fe40003f4e818 */
[----:B------:R-:W-:Y:S02]  /*3f90*/  PLOP3.LUT P1, PT, PT, PT, UP0, 0x40, 0x0 ;  /* 0x000000000000781c */ /* 0x000fe40003f2e808 */
[C---:B------:R-:W-:Y:S02]  /*3fa0*/  ISETP.GT.AND P2, PT, R4.reuse, 0x28, P2 ;  /* 0x000000280400780c */ /* 0x040fe40001744270 */
[----:B------:R-:W-:Y:S01]  /*3fb0*/  ISETP.GT.AND P1, PT, R4, 0x29, P1 ;  /* 0x000000290400780c */ /* 0x000fe20000f24270 */
[----:B-1----:R-:W-:Y:S01]  /*3fc0*/  IMAD.IADD R4, R12, 0x1, R8 ;  /* 0x000000010c047824 */ /* 0x002fe200078e0208 */
[----:B------:R-:W-:-:S02]  /*3fd0*/  ISETP.LT.OR P2, PT, R5, 0x29, P2 ;  /* 0x000000290500780c */ /* 0x000fc40001741670 */
[----:B------:R-:W-:Y:S01]  /*3fe0*/  ISETP.LT.OR P1, PT, R5, 0x2a, P1 ;  /* 0x0000002a0500780c */ /* 0x000fe20000f21670 */
[----:B------:R-:W-:Y:S01]  /*3ff0*/  IMAD.IADD R5, R10, 0x1, R8 ;  /* 0x000000010a057824 */ /* 0x000fe200078e0208 */
[----:B------:R-:W-:Y:S02]  /*4000*/  FSEL R147, R20, -INF , !P2 ;  /* 0xff80000014937808 */ /* 0x000fe40005000000 */
[----:B------:R-:W-:Y:S02]  /*4010*/  FSEL R146, R21, -INF , !P1 ;  /* 0xff80000015927808 */ /* 0x000fe40004800000 */
        /* <DEDUP_REMOVED lines=14> */
.L_x_601:
[----:B------:R-:W-:-:S04]  /*4100*/  MOV R14, c[0x0][0x32c] ;  /* 0x0000cb00000e7a02 */ /* 0x000fc80000000f00 */
[----:B------:R-:W-:-:S13]  /*4110*/  ISETP.NE.AND P0, PT, R14, 0x1, PT ;  /* 0x000000010e00780c */ /* 0x000fda0003f05270 */
[----:B------:R-:W-:-:S05]  /*4120*/  @P0 IMAD.HI.U32 R14, R8, c[0x0][0x330], RZ ;  /* 0x0000cc00080e0a27 */ /* 0x000fca00078e00ff */
[----:B------:R-:W-:Y:S02]  /*4130*/  @P0 SHF.R.U32.HI R8, RZ, c[0x0][0x334], R14 ;  /* 0x0000cd00ff080a19 */ /* 0x000fe4000001160e */
.L_x_602:
[----:B------:R-:W-:Y:S05]  /*4140*/  BSYNC B0 ;  /* 0x0000000000007941 */ /* 0x000fea0003800000 */
.L_x_600:
[----:B------:R-:W-:-:S05]  /*4150*/  IMAD R8, R8, c[0x0][0x32c], R13 ;  /* 0x0000cb0008087a24 */ /* 0x000fca00078e020d */
[----:B------:R-:W-:Y:S02]  /*4160*/  IADD3 R14, R8, c[0x0][0x32c], RZ ;  /* 0x0000cb00080e7a10 */ /* 0x000fe40007ffe0ff */
[----:B------:R-:W-:Y:S02]  /*4170*/  IMNMX R4, R4, R8, !PT ;  /* 0x0000000804047217 */ /* 0x000fe40007800200 */
[----:B------:R-:W-:Y:S02]  /*4180*/  IMNMX R5, R5, R14, PT ;  /* 0x0000000e05057217 */ /* 0x000fe40003800200 */
.L_x_599:
[----:B------:R-:W-:Y:S01]  /*4190*/  UP2UR UR33, UPR, URZ, 0x8 ;  /* 0x000000083f217883 */ /* 0x000fe20008000000 */
[----:B------:R-:W1:Y:S01]  /*41a0*/  SHFL.IDX PT, R8, R9, 0x3, 0x1c1f ;  /* 0x007c1f0009087f89 */ /* 0x000e6200000e0000 */
[----:B------:R-:W-:Y:S02]  /*41b0*/  UISETP.NE.AND UP3, UPT, UR28, URZ, UPT ;  /* 0x0000003f1c00728c */ /* 0x000fe4000bf65270 */
[----:B------:R-:W-:Y:S02]  /*41c0*/  UP2UR UR30, UPR, URZ, 0x1 ;  /* 0x000000013f1e7883 */ /* 0x000fe40008000000 */
[----:B------:R-:W-:-:S02]  /*41d0*/  UP2UR UR32, UPR, URZ, 0x4 ;  /* 0x000000043f207883 */ /* 0x000fc40008000000 */
[----:B------:R-:W-:Y:S01]  /*41e0*/  PLOP3.LUT P0, PT, PT, PT, UP3, 0x40, 0x0 ;  /* 0x000000000000781c */ /* 0x000fe20003f0e838 */
[----:B------:R-:W-:Y:S02]  /*41f0*/  UISETP.NE.AND UP0, UPT, UR4, URZ, UPT ;  /* 0x0000003f0400728c */ /* 0x000fe4000bf05270 */
[----:B------:R-:W-:Y:S01]  /*4200*/  UISETP.NE.AND UP2, UPT, UR27, URZ, UPT ;  /* 0x0000003f1b00728c */ /* 0x000fe2000bf45270 */
[----:B------:R-:W-:Y:S01]  /*4210*/  ISETP.GT.AND P0, PT, R4, 0x1, P0 ;  /* 0x000000010400780c */ /* 0x000fe20000704270 */
[----:B------:R-:W-:Y:S02]  /*4220*/  UP2UR UR34, UPR, URZ, 0x10 ;  /* 0x000000103f227883 */ /* 0x000fe40008000000 */
[----:B------:R-:W-:Y:S01]  /*4230*/  UISETP.NE.AND UP4, UPT, UR29, URZ, UPT ;  /* 0x0000003f1d00728c */ /* 0x000fe2000bf85270 */
[----:B------:R-:W-:Y:S01]  /*4240*/  ISETP.LT.OR P0, PT, R5, 0x2, P0 ;  /* 0x000000020500780c */ /* 0x000fe20000701670 */
[----:B------:R-:W-:Y:S01]  /*4250*/  UP2UR UR31, UPR, URZ, 0x2 ;  /* 0x000000023f1f7883 */ /* 0x000fe20008000000 */
[----:B------:R-:W-:Y:S01]  /*4260*/  PLOP3.LUT P1, PT, PT, PT, UP2, 0x40, 0x0 ;  /* 0x000000000000781c */ /* 0x000fe20003f2e828 */
[----:B------:R-:W-:Y:S01]  /*4270*/  UISETP.NE.AND UP1, UPT, UR5, URZ, UPT ;  /* 0x0000003f0500728c */ /* 0x000fe2000bf25270 */
[----:B------:R-:W-:-:S02]  /*4280*/  FSEL R55, R81, -INF , !P0 ;  /* 0xff80000051377808 */ /* 0x000fc40004000000 */
[----:B------:R-:W-:Y:S02]  /*4290*/  PLOP3.LUT P0, PT, PT, PT, UP0, 0x40, 0x0 ;  /* 0x000000000000781c */ /* 0x000fe40003f0e808 */
[----:B------:R-:W-:Y:S01]  /*42a0*/  PLOP3.LUT P2, PT, PT, PT, UP4, 0x40, 0x0 ;  /* 0x000000000000781c */ /* 0x000fe20003f4e848 */
[----:B------:R-:W-:Y:S01]  /*42b0*/  UISETP.NE.AND UP4, UPT, UR34, URZ, UPT ;  /* 0x0000003f2200728c */ /* 0x000fe2000bf85270 */
[C---:B------:R-:W-:Y:S01]  /*42c0*/  ISETP.GT.AND P0, PT, R4.reuse, 0x10, P0 ;  /* 0x000000100400780c */ /* 0x040fe20000704270 */
[----:B------:R-:W-:Y:S01]  /*42d0*/  UP2UR UR34, UPR, URZ, 0x8 ;  /* 0x000000083f227883 */ /* 0x000fe20008000000 */
[C---:B------:R-:W-:Y:S01]  /*42e0*/  ISETP.GT.AND P1, PT, R4.reuse, 0x8, P1 ;  /* 0x000000080400780c */ /* 0x040fe20000f24270 */
[----:B------:R-:W-:Y:S01]  /*42f0*/  UISETP.NE.AND UP3, UPT, UR29, URZ, UPT ;  /* 0x0000003f1d00728c */ /* 0x000fe2000bf65270 */
[----:B------:R-:W-:Y:S02]  /*4300*/  ISETP.GT.AND P2, PT, R4, RZ, P2 ;  /* 0x000000ff0400720c */ /* 0x000fe40001744270 */
[----:B------:R-:W-:-:S02]  /*4310*/  ISETP.LT.OR P0, PT, R5, 0x11, P0 ;  /* 0x000000110500780c */ /* 0x000fc40000701670 */
[C---:B------:R-:W-:Y:S02]  /*4320*/  ISETP.LT.OR P1, PT, R5.reuse, 0x9, P1 ;  /* 0x000000090500780c */ /* 0x040fe40000f21670 */
[----:B------:R-:W-:Y:S02]  /*4330*/  ISETP.LT.OR P2, PT, R5, 0x1, P2 ;  /* 0x000000010500780c */ /* 0x000fe40001741670 */
[----:B------:R-:W-:Y:S02]  /*4340*/  FSEL R68, R32, -INF , !P0 ;  /* 0xff80000020447808 */ /* 0x000fe40004000000 */
[----:B------:R-:W-:Y:S02]  /*4350*/  FSEL R58, R76, -INF , !P1 ;  /* 0xff8000004c3a7808 */ /* 0x000fe40004800000 */
[----:B------:R-:W-:Y:S02]  /*4360*/  PLOP3.LUT P0, PT, PT, PT, UP4, 0x40, 0x0 ;  /* 0x000000000000781c */ /* 0x000fe40003f0e848 */
[----:B------:R-:W-:-:S02]  /*4370*/  PLOP3.LUT P1, PT, PT, PT, UP6, 0x40, 0x0 ;  /* 0x000000000000781c */ /* 0x000fc40003f2e868 */
[----:B------:R-:W-:Y:S02]  /*4380*/  FSEL R54, R80, -INF , !P2 ;  /* 0xff80000050367808 */ /* 0x000fe40005000000 */
[----:B------:R-:W-:Y:S02]  /*4390*/  PLOP3.LUT P2, PT, PT, PT, UP1, 0x40, 0x0 ;  /* 0x000000000000781c */ /* 0x000fe40003f4e818 */
[C---:B------:R-:W-:Y:S02]  /*43a0*/  ISETP.GT.AND P0, PT, R4.reuse, 0x19, P0 ;  /* 0x000000190400780c */ /* 0x040fe40000704270 */
[C---:B------:R-:W-:Y:S02]  /*43b0*/  ISETP.GT.AND P1, PT, R4.reuse, 0x11, P1 ;  /* 0x000000110400780c */ /* 0x040fe40000f24270 */
[----:B------:R-:W-:Y:S02]  /*43c0*/  ISETP.GT.AND P2, PT, R4, 0x9, P2 ;  /* 0x000000090400780c */ /* 0x000fe40001744270 */
[----:B------:R-:W-:-:S02]  /*43d0*/  ISETP.LT.OR P0, PT, R5, 0x1a, P0 ;  /* 0x0000001a0500780c */ /* 0x000fc40000701670 */
[C---:B------:R-:W-:Y:S02]  /*43e0*/  ISETP.LT.OR P1, PT, R5.reuse, 0x12, P1 ;  /* 0x000000120500780c */ /* 0x040fe40000f21670 */
[----:B------:R-:W-:Y:S02]  /*43f0*/  ISETP.LT.OR P2, PT, R5, 0xa, P2 ;  /* 0x0000000a0500780c */ /* 0x000fe40001741670 */
[----:B------:R-:W-:Y:S02]  /*4400*/  FSEL R74, R85, -INF , !P0 ;  /* 0xff800000554a7808 */ /* 0x000fe40004000000 */
[----:B------:R-:W-:Y:S02]  /*4410*/  FSEL R72, R33, -INF , !P1 ;  /* 0xff80000021487808 */ /* 0x000fe40004800000 */
[----:B------:R-:W-:Y:S01]  /*4420*/  PLOP3.LUT P0, PT, PT, PT, UP2, 0x40, 0x0 ;  /* 0x000000000000781c */ /* 0x000fe20003f0e828 */
[----:B------:R-:W-:Y:S01]  /*4430*/  UISETP.NE.AND UP2, UPT, UR32, URZ, UPT ;  /* 0x0000003f2000728c */ /* 0x000fe2000bf45270 */
[----:B------:R-:W-:Y:S01]  /*4440*/  PLOP3.LUT P1, PT, PT, PT, UP3, 0x40, 0x0 ;  /* 0x000000000000781c */ /* 0x000fe20003f2e838 */
[----:B------:R-:W-:Y:S01]  /*4450*/  UISETP.NE.AND UP3, UPT, UR34, URZ, UPT ;  /* 0x0000003f2200728c */ /* 0x000fe2000bf65270 */
[----:B------:R-:W-:-:S02]  /*4460*/  FSEL R59, R77, -INF , !P2 ;  /* 0xff8000004d3b7808 */ /* 0x000fc40005000000 */
[----:B------:R-:W-:Y:S02]  /*4470*/  PLOP3.LUT P2, PT, PT, PT, UP5, 0x40, 0x0 ;  /* 0x000000000000781c */ /* 0x000fe40003f4e858 */
[C---:B------:R-:W-:Y:S02]  /*4480*/  ISETP.GT.AND P0, PT, R6.reuse, 0x8, P0 ;  /* 0x000000080600780c */ /* 0x040fe40000704270 */
[----:B------:R-:W-:Y:S02]  /*4490*/  ISETP.GT.AND P1, PT, R6, RZ, P1 ;  /* 0x000000ff0600720c */ /* 0x000fe40000f24270 */
[----:B------:R-:W-:Y:S02]  /*44a0*/  ISETP.GT.AND P2, PT, R4, 0x18, P2 ;  /* 0x000000180400780c */ /* 0x000fe40001744270 */
[C---:B------:R-:W-:Y:S02]  /*44b0*/  ISETP.LT.OR P0, PT, R7.reuse, 0x9, P0 ;  /* 0x000000090700780c */ /* 0x040fe40000701670 */
[----:B------:R-:W-:-:S02]  /*44c0*/  ISETP.LT.OR P1, PT, R7, 0x1, P1 ;  /* 0x000000010700780c */ /* 0x000fc40000f21670 */
[----:B------:R-:W-:Y:S02]  /*44d0*/  ISETP.LT.OR P2, PT, R5, 0x19, P2 ;  /* 0x000000190500780c */ /* 0x000fe40001741670 */
[----:B------:R-:W-:Y:S02]  /*44e0*/  FSEL R20, R46, -INF , !P0 ;  /* 0xff8000002e147808 */ /* 0x000fe40004000000 */
[----:B------:R-:W-:Y:S02]  /*44f0*/  FSEL R14, R50, -INF , !P1 ;  /* 0xff800000320e7808 */ /* 0x000fe40004800000 */
[----:B------:R-:W-:Y:S02]  /*4500*/  PLOP3.LUT P0, PT, PT, PT, UP6, 0x40, 0x0 ;  /* 0x000000000000781c */ /* 0x000fe40003f0e868 */
[----:B------:R-:W-:Y:S01]  /*4510*/  PLOP3.LUT P1, PT, PT, PT, UP1, 0x40, 0x0 ;  /* 0x000000000000781c */ /* 0x000fe20003f2e818 */
[----:B------:R-:W-:Y:S01]  /*4520*/  UISETP.NE.AND UP1, UPT, UR31, URZ, UPT ;  /* 0x0000003f1f00728c */ /* 0x000fe2000bf25270 */
[----:B------:R-:W-:-:S02]  /*4530*/  FSEL R73, R84, -INF , !P2 ;  /* 0xff80000054497808 */ /* 0x000fc40005000000 */
[----:B------:R-:W-:Y:S01]  /*4540*/  PLOP3.LUT P2, PT, PT, PT, UP3, 0x40, 0x0 ;  /* 0x000000000000781c */ /* 0x000fe20003f4e838 */
[----:B------:R-:W-:Y:S01]  /*4550*/  UISETP.NE.AND UP3, UPT, UR33, URZ, UPT ;  /* 0x0000003f2100728c */ /* 0x000fe2000bf65270 */
[C---:B------:R-:W-:Y:S02]  /*4560*/  ISETP.GT.AND P0, PT, R6.reuse, 0x11, P0 ;  /* 0x000000110600780c */ /* 0x040fe40000704270 */
[C---:B------:R-:W-:Y:S02]  /*4570*/  ISETP.GT.AND P1, PT, R6.reuse, 0x9, P1 ;  /* 0x000000090600780c */ /* 0x040fe40000f24270 */
[----:B------:R-:W-:Y:S02]  /*4580*/  ISETP.GT.AND P2, PT, R6, 0x1, P2 ;  /* 0x000000010600780c */ /* 0x000fe40001744270 */
[C---:B------:R-:W-:Y:S02]  /*4590*/  ISETP.LT.OR P0, PT, R7.reuse, 0x12, P0 ;  /* 0x000000120700780c */ /* 0x040fe40000701670 */
[----:B------:R-:W-:-:S02]  /*45a0*/  ISETP.LT.OR P1, PT, R7, 0xa, P1 ;  /* 0x0000000a0700780c */ /* 0x000fc40000f21670 */
[----:B------:R-:W-:Y:S02]  /*45b0*/  ISETP.LT.OR P2, PT, R7, 0x2, P2 ;  /* 0x000000020700780c */ /* 0x000fe40001741670 */
[----:B------:R-:W-:Y:S02]  /*45c0*/  FSEL R61, R43, -INF , !P0 ;  /* 0xff8000002b3d7808 */ /* 0x000fe40004000000 */
[----:B------:R-:W-:Y:S02]  /*45d0*/  FSEL R21, R47, -INF , !P1 ;  /* 0xff8000002f157808 */ /* 0x000fe40004800000 */
[----:B------:R-:W-:Y:S02]  /*45e0*/  PLOP3.LUT P0, PT, PT, PT, UP3, 0x40, 0x0 ;  /* 0x000000000000781c */ /* 0x000fe40003f0e838 */
[----:B------:R-:W-:Y:S02]  /*45f0*/  PLOP3.LUT P1, PT, PT, PT, UP5, 0x40, 0x0 ;  /* 0x000000000000781c */ /* 0x000fe40003f2e858 */
[----:B------:R-:W-:-:S02]  /*4600*/  FSEL R17, R51, -INF , !P2 ;  /* 0xff80000033117808 */ /* 0x000fc40005000000 */
[----:B------:R-:W-:Y:S01]  /*4610*/  PLOP3.LUT P2, PT, PT, PT, UP0, 0x40, 0x0 ;  /* 0x000000000000781c */ /* 0x000fe20003f4e808 */
[----:B------:R-:W-:Y:S01]  /*4620*/  UISETP.NE.AND UP0, UPT, UR30, URZ, UPT ;  /* 0x0000003f1e00728c */ /* 0x000fe2000bf05270 */
[----:B------:R-:W-:Y:S01]  /*4630*/  ISETP.GT.AND P0, PT, R4, 0x20, P0 ;  /* 0x000000200400780c */ /* 0x000fe20000704270 */
[----:B------:R-:W-:Y:S01]  /*4640*/  UP2UR UR30, UPR, URZ, 0x40 ;  /* 0x000000403f1e7883 */ /* 0x000fe20008000000 */
[C---:B------:R-:W-:Y:S01]  /*4650*/  ISETP.GT.AND P1, PT, R6.reuse, 0x18, P1 ;  /* 0x000000180600780c */ /* 0x040fe20000f24270 */
[----:B------:R-:W-:Y:S01]  /*4660*/  UISETP.NE.AND UP6, UPT, UR12, URZ, UPT ;  /* 0x0000003f0c00728c */ /* 0x000fe2000bfc5270 */
[----:B------:R-:W-:Y:S02]  /*4670*/  ISETP.GT.AND P2, PT, R6, 0x10, P2 ;  /* 0x000000100600780c */ /* 0x000fe40001744270 */
[----:B------:R-:W-:Y:S02]  /*4680*/  ISETP.LT.OR P0, PT, R5, 0x21, P0 ;  /* 0x000000210500780c */ /* 0x000fe40000701670 */
[----:B------:R-:W-:-:S02]  /*4690*/  ISETP.LT.OR P1, PT, R7, 0x19, P1 ;  /* 0x000000190700780c */ /* 0x000fc40000f21670 */
[----:B------:R-:W-:Y:S02]  /*46a0*/  ISETP.LT.OR P2, PT, R7, 0x11, P2 ;  /* 0x000000110700780c */ /* 0x000fe40001741670 */
[----:B------:R-:W-:Y:S02]  /*46b0*/  FSEL R126, R92, -INF , !P0 ;  /* 0xff8000005c7e7808 */ /* 0x000fe40004000000 */
[----:B------:R-:W-:Y:S02]  /*46c0*/  FSEL R62, R38, -INF , !P1 ;  /* 0xff800000263e7808 */ /* 0x000fe40004800000 */
[----:B------:R-:W-:Y:S02]  /*46d0*/  PLOP3.LUT P0, PT, PT, PT, UP2, 0x40, 0x0 ;  /* 0x000000000000781c */ /* 0x000fe40003f0e828 */
[----:B------:R-:W-:Y:S02]  /*46e0*/  PLOP3.LUT P1, PT, PT, PT, UP3, 0x40, 0x0 ;  /* 0x000000000000781c */ /* 0x000fe40003f2e838 */
[----:B------:R-:W-:-:S02]  /*46f0*/  FSEL R60, R42, -INF , !P2 ;  /* 0xff8000002a3c7808 */ /* 0x000fc40005000000 */
[----:B------:R-:W-:Y:S02]  /*4700*/  PLOP3.LUT P2, PT, PT, PT, UP4, 0x40, 0x0 ;  /* 0x000000000000781c */ /* 0x000fe40003f4e848 */
[----:B------:R-:W-:Y:S02]  /*4710*/  ISETP.GT.AND P0, PT, R4, 0x21, P0 ;  /* 0x000000210400780c */ /* 0x000fe40000704270 */
[C---:B------:R-:W-:Y:S02]  /*4720*/  ISETP.GT.AND P1, PT, R6.reuse, 0x20, P1 ;  /* 0x000000200600780c */ /* 0x040fe40000f24270 */
        /* <DEDUP_REMOVED lines=11> */
[----:B------:R-:W-:Y:S02]  /*47e0*/  ISETP.GT.AND P1, PT, R4, 0x28, P1 ;  /* 0x000000280400780c */ /* 0x000fe40000f24270 */
[----:B------:R-:W-:Y:S02]  /*47f0*/  ISETP.GT.AND P2, PT, R6, 0x21, P2 ;  /* 0x000000210600780c */ /* 0x000fe40001744270 */
[----:B------:R-:W-:Y:S02]  /*4800*/  ISETP.LT.OR P0, PT, R7, 0x29, P0 ;  /* 0x000000290700780c */ /* 0x000fe40000701670 */
[----:B------:R-:W-:-:S02]  /*4810*/  ISETP.LT.OR P1, PT, R5, 0x29, P1 ;  /* 0x000000290500780c */ /* 0x000fc40000f21670 */
[----:B------:R-:W-:Y:S02]  /*4820*/  ISETP.LT.OR P2, PT, R7, 0x22, P2 ;  /* 0x000000220700780c */ /* 0x000fe40001741670 */
[----:B------:R-:W-:Y:S02]  /*4830*/  FSEL R91, R22, -INF , !P0 ;  /* 0xff800000165b7808 */ /* 0x000fe40004000000 */
[----:B------:R-:W-:Y:S02]  /*4840*/  FSEL R145, R96, -INF , !P1 ;  /* 0xff80000060917808 */ /* 0x000fe40004800000 */
[----:B------:R-:W-:Y:S01]  /*4850*/  PLOP3.LUT P0, PT, PT, PT, UP6, 0x40, 0x0 ;  /* 0x000000000000781c */ /* 0x000fe20003f0e868 */
[----:B------:R-:W-:Y:S01]  /*4860*/  UISETP.NE.AND UP6, UPT, UR30, URZ, UPT ;  /* 0x0000003f1e00728c */ /* 0x000fe2000bfc5270 */
[----:B------:R-:W-:Y:S02]  /*4870*/  PLOP3.LUT P1, PT, PT, PT, UP0, 0x40, 0x0 ;  /* 0x000000000000781c */ /* 0x000fe40003f2e808 */
[----:B------:R-:W-:-:S02]  /*4880*/  FSEL R124, R27, -INF , !P2 ;  /* 0xff8000001b7c7808 */ /* 0x000fc40005000000 */
[----:B------:R-:W-:Y:S02]  /*4890*/  PLOP3.LUT P2, PT, PT, PT, UP0, 0x40, 0x0 ;  /* 0x000000000000781c */ /* 0x000fe40003f4e808 */
[----:B------:R-:W-:Y:S01]  /*48a0*/  ISETP.GT.AND P1, PT, R4, 0x29, P1 ;  /* 0x000000290400780c */ /* 0x000fe20000f24270 */
[--C-:B-1----:R-:W-:Y:S01]  /*48b0*/  IMAD.IADD R4, R12, 0x1, R8.reuse ;  /* 0x000000010c047824 */ /* 0x102fe200078e0208 */
[----:B------:R-:W-:Y:S02]  /*48c0*/  ISETP.GT.AND P2, PT, R6, 0x29, P2 ;  /* 0x000000290600780c */ /* 0x000fe40001744270 */
[----:B------:R-:W-:Y:S01]  /*48d0*/  ISETP.LT.OR P1, PT, R5, 0x2a, P1 ;  /* 0x0000002a0500780c */ /* 0x000fe20000f21670 */
[----:B------:R-:W-:Y:S01]  /*48e0*/  IMAD.IADD R5, R10, 0x1, R8 ;  /* 0x000000010a057824 */ /* 0x000fe200078e0208 */
[----:B------:R-:W-:Y:S02]  /*48f0*/  ISETP.LT.OR P2, PT, R7, 0x2a, P2 ;  /* 0x0000002a0700780c */ /* 0x000fe40001741670 */
[----:B------:R-:W-:-:S02]  /*4900*/  FSEL R127, R97, -INF , !P1 ;  /* 0xff800000617f7808 */ /* 0x000fc40004800000 */
[----:B------:R-:W-:Y:S02]  /*4910*/  IMNMX R5, R5, R11, PT ;  /* 0x0000000b05057217 */ /* 0x000fe40003800200 */
[----:B------:R-:W-:Y:S01]  /*4920*/  FSEL R90, R23, -INF , !P2 ;  /* 0xff800000175a7808 */ /* 0x000fe20005000000 */
        /* <DEDUP_REMOVED lines=13> */
.L_x_605:
[----:B------:R-:W-:-:S04]  /*4a00*/  MOV R7, c[0x0][0x32c] ;  /* 0x0000cb0000077a02 */ /* 0x000fc80000000f00 */
[----:B------:R-:W-:-:S13]  /*4a10*/  ISETP.NE.AND P0, PT, R7, 0x1, PT ;  /* 0x000000010700780c */ /* 0x000fda0003f05270 */
[----:B------:R-:W-:-:S05]  /*4a20*/  @P0 IMAD.HI.U32 R7, R6, c[0x0][0x330], RZ ;  /* 0x0000cc0006070a27 */ /* 0x000fca00078e00ff */
[----:B------:R-:W-:Y:S02]  /*4a30*/  @P0 SHF.R.U32.HI R6, RZ, c[0x0][0x334], R7 ;  /* 0x0000cd00ff060a19 */ /* 0x000fe40000011607 */
.L_x_606:
[----:B------:R-:W-:Y:S05]  /*4a40*/  BSYNC B0 ;  /* 0x0000000000007941 */ /* 0x000fea0003800000 */
.L_x_604:
[----:B------:R-:W-:-:S05]  /*4a50*/  IMAD R6, R6, c[0x0][0x32c], R13 ;  /* 0x0000cb0006067a24 */ /* 0x000fca00078e020d */
[----:B------:R-:W-:Y:S02]  /*4a60*/  IADD3 R7, R6, c[0x0][0x32c], RZ ;  /* 0x0000cb0006077a10 */ /* 0x000fe40007ffe0ff */
[----:B------:R-:W-:Y:S02]  /*4a70*/  IMNMX R4, R4, R6, !PT ;  /* 0x0000000604047217 */ /* 0x000fe40007800200 */
[----:B------:R-:W-:Y:S02]  /*4a80*/  IMNMX R5, R5, R7, PT ;  /* 0x0000000705057217 */ /* 0x000fe40003800200 */
.L_x_603:
[----:B------:R-:W-:Y:S01]  /*4a90*/  FMNMX.FTZ R7, R15, R16, !PT ;  /* 0x000000100f077209 */ /* 0x000fe20007810000 */
[----:B------:R-:W-:Y:S01]  /*4aa0*/  UP2UR UR30, UPR, URZ, 0x10 ;  /* 0x000000103f1e7883 */ /* 0x000fe20008000000 */
[----:B------:R-:W-:Y:S01]  /*4ab0*/  FMNMX.FTZ R6, R14, R17, !PT ;  /* 0x000000110e067209 */ /* 0x000fe20007810000 */
[----:B------:R-:W-:Y:S01]  /*4ac0*/  UISETP.NE.AND UP4, UPT, UR29, URZ, UPT ;  /* 0x0000003f1d00728c */ /* 0x000fe2000bf85270 */
        /* <DEDUP_REMOVED lines=17> */
[----:B------:R-:W-:Y:S01]  /*4be0*/  STL [R1+0x68], R242 ;  /* 0x000068f201007387 */ /* 0x000fe20000100800 */
[----:B------:R-:W-:Y:S01]  /*4bf0*/  FMNMX.FTZ R6, R62, R6, !PT ;  /* 0x000000063e067209 */ /* 0x000fe20007810000 */
[----:B------:R-:W-:Y:S01]  /*4c00*/  IMAD.SHL.U32 R225, R0, 0x2, RZ ;  /* 0x0000000200e17824 */ /* 0x000fe200078e00ff */
[----:B------:R-:W-:Y:S01]  /*4c10*/  FMNMX.FTZ R169, R71, R169, !PT ;  /* 0x000000a947a97209 */ /* 0x000fe20007810000 */
[----:B------:R-:W-:Y:S01]  /*4c20*/  STL [R1+0x64], R241 ;  /* 0x000064f101007387 */ /* 0x000fe20000100800 */
[----:B------:R-:W-:Y:S01]  /*4c30*/  FMNMX.FTZ R6, R63, R6, !PT ;  /* 0x000000063f067209 */ /* 0x000fe20007810000 */
[----:B------:R-:W-:Y:S01]  /*4c40*/  IMAD R226, R3, 0x2, R225 ;  /* 0x0000000203e27824 */ /* 0x000fe200078e02e1 */
[----:B------:R-:W-:Y:S01]  /*4c50*/  FMNMX.FTZ R169, R161, R169, !PT ;  /* 0x000000a9a1a97209 */ /* 0x000fe20007810000 */
[----:B------:R-:W-:Y:S01]  /*4c60*/  STL [R1+0x60], R240 ;  /* 0x000060f001007387 */ /* 0x000fe20000100800 */
[----:B------:R-:W-:Y:S01]  /*4c70*/  FMNMX.FTZ R6, R125, R6, !PT ;  /* 0x000000067d067209 */ /* 0x000fe20007810000 */
[----:B------:R-:W-:Y:S01]  /*4c80*/  IMAD R227, R2, 0x2, R226 ;  /* 0x0000000202e37824 */ /* 0x000fe200078e02e2 */
[----:B------:R-:W-:Y:S01]  /*4c90*/  FMNMX.FTZ R169, R160, R169, !PT ;  /* 0x000000a9a0a97209 */ /* 0x000fe20007810000 */
[----:B------:R-:W-:Y:S01]  /*4ca0*/  STL [R1+0x5c], R239 ;  /* 0x00005cef01007387 */ /* 0x000fe20000100800 */
[----:B------:R-:W-:-:S02]  /*4cb0*/  FMNMX.FTZ R6, R124, R6, !PT ;  /* 0x000000067c067209 */ /* 0x000fc40007810000 */
[----:B------:R-:W-:Y:S01]  /*4cc0*/  FMNMX.FTZ R169, R147, R169, !PT ;  /* 0x000000a993a97209 */ /* 0x000fe20007810000 */
[----:B------:R-:W-:Y:S01]  /*4cd0*/  STL [R1+0x58], R238 ;  /* 0x000058ee01007387 */ /* 0x000fe20000100800 */
[----:B------:R-:W-:Y:S02]  /*4ce0*/  FMNMX.FTZ R6, R91, R6, !PT ;  /* 0x000000065b067209 */ /* 0x000fe40007810000 */
[----:B------:R-:W-:Y:S01]  /*4cf0*/  FMNMX.FTZ R169, R146, R169, !PT ;  /* 0x000000a992a97209 */ /* 0x000fe20007810000 */
[----:B------:R-:W-:Y:S01]  /*4d00*/  STL [R1+0x54], R237 ;  /* 0x000054ed01007387 */ /* 0x000fe20000100800 */
[----:B------:R-:W-:Y:S02]  /*4d10*/  FMNMX.FTZ R6, R90, R6, !PT ;  /* 0x000000065a067209 */ /* 0x000fe40007810000 */
[----:B------:R-:W-:Y:S01]  /*4d20*/  PLOP3.LUT P0, PT, PT, PT, UP3, 0x40, 0x0 ;  /* 0x000000000000781c */ /* 0x000fe20003f0e838 */
[----:B------:R-:W1:Y:S01]  /*4d30*/  SHFL.BFLY PT, R7, R169, 0x2, 0x1f ;  /* 0x0c401f00a9077f89 */ /* 0x000e6200000e0000 */
[----:B------:R-:W-:Y:S01]  /*4d40*/  PLOP3.LUT P1, PT, PT, PT, UP4, 0x40, 0x0 ;  /* 0x000000000000781c */ /* 0x000fe20003f2e848 */
[----:B------:R-:W-:Y:S01]  /*4d50*/  UISETP.NE.AND UP4, UPT, UR30, URZ, UPT ;  /* 0x0000003f1e00728c */ /* 0x000fe2000bf85270 */
[C---:B------:R-:W-:Y:S01]  /*4d60*/  ISETP.GT.AND P0, PT, R4.reuse, 0x1, P0 ;  /* 0x000000010400780c */ /* 0x040fe20000704270 */
[----:B------:R-:W2:Y:S01]  /*4d70*/  SHFL.BFLY PT, R8, R6, 0x2, 0x1f ;  /* 0x0c401f0006087f89 */ /* 0x000ea200000e0000 */
[----:B------:R-:W-:Y:S01]  /*4d80*/  ISETP.GT.AND P1, PT, R4, RZ, P1 ;  /* 0x000000ff0400720c */ /* 0x000fe20000f24270 */
[----:B------:R-:W-:Y:S01]  /*4d90*/  UISETP.NE.AND UP3, UPT, UR29, URZ, UPT ;  /* 0x0000003f1d00728c */ /* 0x000fe2000bf65270 */
[C---:B------:R-:W-:Y:S01]  /*4da0*/  ISETP.LT.OR P0, PT, R5.reuse, 0x2, P0 ;  /* 0x000000020500780c */ /* 0x040fe20000701670 */
[----:B------:R-:W-:Y:S01]  /*4db0*/  STL [R1+0x50], R236 ;  /* 0x000050ec01007387 */ /* 0x000fe20000100800 */
[----:B------:R-:W-:-:S02]  /*4dc0*/  ISETP.LT.OR P1, PT, R5, 0x1, P1 ;  /* 0x000000010500780c */ /* 0x000fc40000f21670 */
[----:B------:R-:W-:Y:S01]  /*4dd0*/  FSEL R51, R83, -INF , !P0 ;  /* 0xff80000053337808 */ /* 0x000fe20004000000 */
[----:B------:R-:W-:Y:S01]  /*4de0*/  STL [R1+0x4c], R235 ;  /* 0x00004ceb01007387 */ /* 0x000fe20000100800 */
[----:B------:R-:W-:Y:S01]  /*4df0*/  PLOP3.LUT P0, PT, PT, PT, UP0, 0x40, 0x0 ;  /* 0x000000000000781c */ /* 0x000fe20003f0e808 */
[----:B------:R-:W-:Y:S01]  /*4e00*/  UISETP.NE.AND UP0, UPT, UR5, URZ, UPT ;  /* 0x0000003f0500728c */ /* 0x000fe2000bf05270 */
[----:B------:R-:W-:Y:S01]  /*4e10*/  FSEL R50, R82, -INF , !P1 ;  /* 0xff80000052327808 */ /* 0x000fe20004800000 */
[----:B------:R-:W-:Y:S01]  /*4e20*/  STL [R1+0x48], R234 ;  /* 0x000048ea01007387 */ /* 0x000fe20000100800 */
[----:B------:R-:W-:Y:S01]  /*4e30*/  ISETP.GT.AND P0, PT, R4, 0x10, P0 ;  /* 0x000000100400780c */ /* 0x000fe20000704270 */
[----:B------:R-:W-:Y:S01]  /*4e40*/  ULDC.64 UR4, c[0x0][0x2c8] ;  /* 0x0000b20000047ab9 */ /* 0x000fe20000000a00 */
[----:B------:R-:W-:Y:S01]  /*4e50*/  PLOP3.LUT P1, PT, PT, PT, UP1, 0x40, 0x0 ;  /* 0x000000000000781c */ /* 0x000fe20003f2e818 */
[----:B------:R-:W-:Y:S01]  /*4e60*/  UISETP.NE.AND UP1, UPT, UR27, URZ, UPT ;  /* 0x0000003f1b00728c */ /* 0x000fe2000bf25270 */
[----:B------:R-:W-:Y:S01]  /*4e70*/  ISETP.LT.OR P0, PT, R5, 0x11, P0 ;  /* 0x000000110500780c */ /* 0x000fe20000701670 */
[----:B------:R-:W-:Y:S01]  /*4e80*/  LDSM.16.MT88.4 R28, [R226+0x100] ;  /* 0x00010000e21c783b */ /* 0x000fe20000004200 */
[----:B------:R-:W-:Y:S01]  /*4e90*/  PLOP3.LUT P2, PT, PT, PT, UP2, 0x40, 0x0 ;  /* 0x000000000000781c */ /* 0x000fe20003f4e828 */
[----:B------:R-:W-:Y:S01]  /*4ea0*/  UISETP.NE.AND UP2, UPT, UR28, URZ, UPT ;  /* 0x0000003f1c00728c */ /* 0x000fe2000bf45270 */
[----:B-1----:R-:W-:Y:S01]  /*4eb0*/  FMNMX.FTZ R169, R169, R7, !PT ;  /* 0x00000007a9a97209 */ /* 0x002fe20007810000 */
[----:B------:R-:W-:Y:S01]  /*4ec0*/  LDSM.16.MT88.4 R36, [R226+0x1900] ;  /* 0x00190000e224783b */ /* 0x000fe20000004200 */
[----:B------:R-:W-:-:S02]  /*4ed0*/  FSEL R49, R34, -INF , !P0 ;  /* 0xff80000022317808 */ /* 0x000fc40004000000 */
[----:B--2---:R-:W-:Y:S01]  /*4ee0*/  FMNMX.FTZ R6, R6, R8, !PT ;  /* 0x0000000806067209 */ /* 0x004fe20007810000 */
[----:B------:R-:W1:Y:S01]  /*4ef0*/  SHFL.BFLY PT, R7, R169, 0x1, 0x1f ;  /* 0x0c201f00a9077f89 */ /* 0x000e6200000e0000 */
[----:B------:R-:W-:Y:S02]  /*4f00*/  FMNMX.FTZ R8, R54, R55, !PT ;  /* 0x0000003736087209 */ /* 0x000fe40007810000 */
[----:B------:R-:W-:Y:S01]  /*4f10*/  PLOP3.LUT P0, PT, PT, PT, UP4, 0x40, 0x0 ;  /* 0x000000000000781c */ /* 0x000fe20003f0e848 */
[----:B------:R-:W2:Y:S01]  /*4f20*/  SHFL.BFLY PT, R168, R6, 0x1, 0x1f ;  /* 0x0c201f0006a87f89 */ /* 0x000ea200000e0000 */
[C---:B------:R-:W-:Y:S02]  /*4f30*/  ISETP.GT.AND P1, PT, R4.reuse, 0x9, P1 ;  /* 0x000000090400780c */ /* 0x040fe40000f24270 */
[C---:B------:R-:W-:Y:S01]  /*4f40*/  ISETP.GT.AND P0, PT, R4.reuse, 0x19, P0 ;  /* 0x000000190400780c */ /* 0x040fe20000704270 */
[----:B------:R-:W-:Y:S01]  /*4f50*/  LDSM.16.MT88.4 R44, [R227+0x1900] ;  /* 0x00190000e32c783b */ /* 0x000fe20000004200 */
[----:B------:R-:W-:-:S02]  /*4f60*/  ISETP.GT.AND P2, PT, R4, 0x8, P2 ;  /* 0x000000080400780c */ /* 0x000fc40001744270 */
[C---:B------:R-:W-:Y:S01]  /*4f70*/  ISETP.LT.OR P1, PT, R5.reuse, 0xa, P1 ;  /* 0x0000000a0500780c */ /* 0x040fe20000f21670 */
[----:B------:R3:W-:Y:S01]  /*4f80*/  STL [R1+0x44], R233 ;  /* 0x000044e901007387 */ /* 0x0007e20000100800 */
[C---:B------:R-:W-:Y:S02]  /*4f90*/  ISETP.LT.OR P0, PT, R5.reuse, 0x1a, P0 ;  /* 0x0000001a0500780c */ /* 0x040fe40000701670 */
[----:B------:R-:W-:Y:S01]  /*4fa0*/  ISETP.LT.OR P2, PT, R5, 0x9, P2 ;  /* 0x000000090500780c */ /* 0x000fe20001741670 */
[----:B------:R-:W-:Y:S01]  /*4fb0*/  STL [R1+0x40], R232 ;  /* 0x000040e801007387 */ /* 0x000fe20000100800 */
[----:B------:R-:W-:Y:S02]  /*4fc0*/  FSEL R53, R79, -INF , !P1 ;  /* 0xff8000004f357808 */ /* 0x000fe40004800000 */
[----:B------:R-:W-:Y:S01]  /*4fd0*/  FSEL R56, R87, -INF , !P0 ;  /* 0xff80000057387808 */ /* 0x000fe20004000000 */
[----:B------:R-:W-:Y:S01]  /*4fe0*/  STL [R1+0x3c], R231 ;  /* 0x00003ce701007387 */ /* 0x000fe20000100800 */
[----:B------:R-:W-:Y:S01]  /*4ff0*/  PLOP3.LUT P1, PT, PT, PT, UP5, 0x40, 0x0 ;  /* 0x000000000000781c */ /* 0x000fe20003f2e858 */
[----:B------:R-:W-:Y:S01]  /*5000*/  UISETP.NE.AND UP5, UPT, UR13, URZ, UPT ;  /* 0x0000003f0d00728c */ /* 0x000fe2000bfa5270 */
[----:B------:R-:W-:Y:S01]  /*5010*/  FSEL R52, R78, -INF , !P2 ;  /* 0xff8000004e347808 */ /* 0x000fe20005000000 */
[----:B------:R-:W-:Y:S01]  /*5020*/  STL [R1+0x38], R230 ;  /* 0x000038e601007387 */ /* 0x000fe20000100800 */
[----:B-1----:R-:W-:-:S02]  /*5030*/  FMNMX.FTZ R169, R169, R7, !PT ;  /* 0x00000007a9a97209 */ /* 0x002fc40007810000 */
[----:B------:R-:W-:Y:S01]  /*5040*/  FMNMX.FTZ R7, R58, R8, !PT ;  /* 0x000000083a077209 */ /* 0x000fe20007810000 */
[----:B------:R-:W-:Y:S01]  /*5050*/  STL [R1+0x34], R229 ;  /* 0x000034e501007387 */ /* 0x000fe20000100800 */
[----:B--2---:R-:W-:Y:S01]  /*5060*/  FMNMX.FTZ R168, R6, R168, !PT ;  /* 0x000000a806a87209 */ /* 0x004fe20007810000 */
[----:B------:R-:W-:Y:S01]  /*5070*/  FMUL.FTZ R13, R169, c[0x0][0x2d0] ;  /* 0x0000b400a90d7a20 */ /* 0x000fe20000410000 */
[----:B------:R-:W-:Y:S01]  /*5080*/  FMNMX.FTZ R6, R59, R7, !PT ;  /* 0x000000073b067209 */ /* 0x000fe20007810000 */
[----:B------:R-:W-:Y:S01]  /*5090*/  STL [R1+0x30], R224 ;  /* 0x000030e001007387 */ /* 0x000fe20000100800 */
[----:B------:R-:W-:Y:S01]  /*50a0*/  FSETP.NEU.FTZ.AND P0, PT, R169, -INF , PT ;  /* 0xff800000a900780b */ /* 0x000fe20003f1d000 */
[----:B------:R-:W-:Y:S01]  /*50b0*/  FMUL.FTZ R12, R168, c[0x0][0x2d0] ;  /* 0x0000b400a80c7a20 */ /* 0x000fe20000410000 */
[----:B------:R-:W-:Y:S02]  /*50c0*/  FMNMX.FTZ R6, R68, R6, !PT ;  /* 0x0000000644067209 */ /* 0x000fe40007810000 */
[----:B------:R-:W-:Y:S01]  /*50d0*/  PLOP3.LUT P2, PT, PT, PT, UP6, 0x40, 0x0 ;  /* 0x000000000000781c */ /* 0x000fe20003f4e868 */
[----:B------:R-:W-:Y:S01]  /*50e0*/  UISETP.NE.AND UP6, UPT, UR12, URZ, UPT ;  /* 0x0000003f0c00728c */ /* 0x000fe2000bfc5270 */
[----:B------:R-:W-:-:S02]  /*50f0*/  FMNMX.FTZ R6, R72, R6, !PT ;  /* 0x0000000648067209 */ /* 0x000fc40007810000 */
[----:B------:R-:W-:Y:S02]  /*5100*/  FMNMX.FTZ R8, R50, R51, !PT ;  /* 0x0000003332087209 */ /* 0x000fe40007810000 */
[----:B------:R-:W-:Y:S02]  /*5110*/  FMNMX.FTZ R6, R73, R6, !PT ;  /* 0x0000000649067209 */ /* 0x000fe40007810000 */
[----:B------:R-:W-:Y:S02]  /*5120*/  ISETP.GT.AND P1, PT, R4, 0x18, P1 ;  /* 0x000000180400780c */ /* 0x000fe40000f24270 */
[----:B------:R-:W-:Y:S02]  /*5130*/  FMNMX.FTZ R6, R74, R6, !PT ;  /* 0x000000064a067209 */ /* 0x000fe40007810000 */
[----:B------:R-:W-:Y:S02]  /*5140*/  FSEL R13, R13, RZ, P0 ;  /* 0x000000ff0d0d7208 */ /* 0x000fe40000000000 */
[----:B------:R-:W-:-:S02]  /*5150*/  PLOP3.LUT P0, PT, PT, PT, UP3, 0x40, 0x0 ;  /* 0x000000000000781c */ /* 0x000fc40003f0e838 */
[----:B------:R-:W-:Y:S01]  /*5160*/  ISETP.GT.AND P2, PT, R4, 0x11, P2 ;  /* 0x000000110400780c */ /* 0x000fe20001744270 */
[----:B------:R-:W-:Y:S01]  /*5170*/  FFMA.FTZ R7, R15, c[0x0][0x2d0], -R13 ;  /* 0x0000b4000f077a23 */ /* 0x000fe2000001080d */
[----:B------:R-:W-:Y:S02]  /*5180*/  FMNMX.FTZ R8, R52, R8, !PT ;  /* 0x0000000834087209 */ /* 0x000fe40007810000 */
[----:B------:R-:W-:Y:S01]  /*5190*/  FMNMX.FTZ R6, R126, R6, !PT ;  /* 0x000000067e067209 */ /* 0x000fe20007810000 */
[----:B------:R1:W-:Y:S01]  /*51a0*/  MUFU.EX2 R239, R7 ;  /* 0x0000000700ef7308 */ /* 0x0003e20000000800 */
[C---:B------:R-:W-:Y:S02]  /*51b0*/  ISETP.LT.OR P1, PT, R5.reuse, 0x19, P1 ;  /* 0x000000190500780c */ /* 0x040fe40000f21670 */
[----:B------:R-:W-:Y:S02]  /*51c0*/  ISETP.GT.AND P0, PT, R4, 0x20, P0 ;  /* 0x000000200400780c */ /* 0x000fe40000704270 */
[----:B------:R-:W-:-:S02]  /*51d0*/  ISETP.LT.OR P2, PT, R5, 0x12, P2 ;  /* 0x000000120500780c */ /* 0x000fc40001741670 */
[----:B------:R-:W-:Y:S02]  /*51e0*/  FMNMX.FTZ R8, R53, R8, !PT ;  /* 0x0000000835087209 */ /* 0x000fe40007810000 */
[----:B------:R-:W-:Y:S02]  /*51f0*/  FMNMX.FTZ R6, R144, R6, !PT ;  /* 0x0000000690067209 */ /* 0x000fe40007810000 */
[----:B------:R-:W-:Y:S02]  /*5200*/  FSEL R48, R86, -INF , !P1 ;  /* 0xff80000056307808 */ /* 0x000fe40004800000 */
[----:B------:R-:W-:Y:S02]  /*5210*/  FSETP.NEU.FTZ.AND P1, PT, R168, -INF , PT ;  /* 0xff800000a800780b */ /* 0x000fe40003f3d000 */
[----:B------:R-:W-:Y:S01]  /*5220*/  ISETP.LT.OR P0, PT, R5, 0x21, P0 ;  /* 0x000000210500780c */ /* 0x000fe20000701670 */
[----:B-1----:R-:W-:Y:S01]  /*5230*/  FFMA.FTZ R7, R16, c[0x0][0x2d0], -R13 ;  /* 0x0000b40010077a23 */ /* 0x002fe2000001080d */
[----:B------:R-:W-:-:S02]  /*5240*/  FSEL R57, R35, -INF , !P2 ;  /* 0xff80000023397808 */ /* 0x000fc40005000000 */
[----:B------:R-:W-:Y:S01]  /*5250*/  FMNMX.FTZ R8, R49, R8, !PT ;  /* 0x0000000831087209 */ /* 0x000fe20007810000 */
[----:B------:R1:W2:Y:S01]  /*5260*/  MUFU.EX2 R238, R7 ;  /* 0x0000000700ee7308 */ /* 0x0002a20000000800 */
[----:B------:R-:W-:Y:S01]  /*5270*/  FMNMX.FTZ R6, R145, R6, !PT ;  /* 0x0000000691067209 */ /* 0x000fe20007810000 */
[----:B------:R-:W-:Y:S01]  /*5280*/  LDSM.16.MT88.4 R32, [R225+0x100] ;  /* 0x00010000e120783b */ /* 0x000fe20000004200 */
[----:B------:R-:W-:Y:S02]  /*5290*/  FSEL R12, R12, RZ, P1 ;  /* 0x000000ff0c0c7208 */ /* 0x000fe40000800000 */
[----:B------:R-:W-:Y:S02]  /*52a0*/  FSEL R89, R94, -INF , !P0 ;  /* 0xff8000005e597808 */ /* 0x000fe40004000000 */
[----:B------:R-:W-:Y:S02]  /*52b0*/  PLOP3.LUT P2, PT, PT, PT, UP2, 0x40, 0x0 ;  /* 0x000000000000781c */ /* 0x000fe40003f4e828 */
[----:B------:R-:W-:-:S02]  /*52c0*/  PLOP3.LUT P1, PT, PT, PT, UP1, 0x40, 0x0 ;  /* 0x000000000000781c */ /* 0x000fc40003f2e818 */
[----:B------:R-:W-:Y:S02]  /*52d0*/  PLOP3.LUT P0, PT, PT, PT, UP0, 0x40, 0x0 ;  /* 0x000000000000781c */ /* 0x000fe40003f0e808 */
[----:B------:R-:W-:Y:S02]  /*52e0*/  FMNMX.FTZ R8, R57, R8, !PT ;  /* 0x0000000839087209 */ /* 0x000fe40007810000 */
[----:B------:R-:W-:Y:S01]  /*52f0*/  FMNMX.FTZ R6, R127, R6, !PT ;  /* 0x000000067f067209 */ /* 0x000fe20007810000 */
[----:B-1----:R-:W-:Y:S01]  /*5300*/  FFMA.FTZ R7, R18, c[0x0][0x2d0], -R13 ;  /* 0x0000b40012077a23 */ /* 0x002fe2000001080d */
[C---:B------:R-:W-:Y:S02]  /*5310*/  ISETP.GT.AND P2, PT, R4.reuse, 0x21, P2 ;  /* 0x000000210400780c */ /* 0x040fe40001744270 */
[C---:B------:R-:W-:Y:S01]  /*5320*/  ISETP.GT.AND P1, PT, R4.reuse, 0x28, P1 ;  /* 0x000000280400780c */ /* 0x040fe20000f24270 */
[----:B------:R1:W-:Y:S01]  /*5330*/  MUFU.EX2 R240, R7 ;  /* 0x0000000700f07308 */ /* 0x0003e20000000800 */
[----:B------:R-:W-:-:S02]  /*5340*/  ISETP.GT.AND P0, PT, R4, 0x29, P0 ;  /* 0x000000290400780c */ /* 0x000fc40000704270 */
[----:B------:R-:W-:Y:S02]  /*5350*/  FMNMX.FTZ R4, R48, R8, !PT ;  /* 0x0000000830047209 */ /* 0x000fe40007810000 */
[----:B------:R-:W4:Y:S01]  /*5360*/  SHFL.BFLY PT, R8, R6, 0x2, 0x1f ;  /* 0x0c401f0006087f89 */ /* 0x000f2200000e0000 */
[----:B------:R-:W-:Y:S02]  /*5370*/  ISETP.LT.OR P2, PT, R5, 0x22, P2 ;  /* 0x000000220500780c */ /* 0x000fe40001741670 */
[----:B------:R-:W-:Y:S02]  /*5380*/  FMNMX.FTZ R4, R56, R4, !PT ;  /* 0x0000000438047209 */ /* 0x000fe40007810000 */
[----:B------:R-:W-:Y:S02]  /*5390*/  FSEL R88, R95, -INF , !P2 ;  /* 0xff8000005f587808 */ /* 0x000fe40005000000 */
[C---:B------:R-:W-:Y:S02]  /*53a0*/  ISETP.LT.OR P1, PT, R5.reuse, 0x29, P1 ;  /* 0x000000290500780c */ /* 0x040fe40000f21670 */
[----:B------:R-:W-:Y:S01]  /*53b0*/  ISETP.LT.OR P0, PT, R5, 0x2a, P0 ;  /* 0x0000002a0500780c */ /* 0x000fe20000701670 */
[----:B-1----:R-:W-:Y:S01]  /*53c0*/  FFMA.FTZ R7, R19, c[0x0][0x2d0], -R13 ;  /* 0x0000b40013077a23 */ /* 0x002fe2000001080d */
[----:B------:R-:W-:Y:S01]  /*53d0*/  LEA R228, R2, R225, 0x1 ;  /* 0x000000e102e47211 */ /* 0x000fe200078e08ff */
[----:B------:R-:W-:Y:S01]  /*53e0*/  FFMA.FTZ R2, R21, c[0x0][0x2d0], -R12 ;  /* 0x0000b40015027a23 */ /* 0x000fe2000001080c */
[----:B------:R-:W-:Y:S01]  /*53f0*/  FSEL R15, R99, -INF , !P0 ;  /* 0xff800000630f7808 */ /* 0x000fe20004000000 */
[----:B------:R1:W1:Y:S02]  /*5400*/  MUFU.EX2 R234, R7 ;  /* 0x0000000700ea7308 */ /* 0x0002640000000800 */
[----:B------:R-:W-:Y:S04]  /*5410*/  LDSM.16.MT88.4 R24, [R228+0x100] ;  /* 0x00010000e418783b */ /* 0x000fe80000004200 */
[----:B------:R-:W-:Y:S02]  /*5420*/  LDSM.16.MT88.4 R40, [R228+0x1900] ;  /* 0x00190000e428783b */ /* 0x000fe40000004200 */
[----:B---3--:R-:W-:Y:S01]  /*5430*/  MUFU.EX2 R233, R2 ;  /* 0x0000000200e97308 */ /* 0x008fe20000000800 */
[----:B----4-:R-:W-:-:S02]  /*5440*/  FMNMX.FTZ R3, R6, R8, !PT ;  /* 0x0000000806037209 */ /* 0x010fc40007810000 */
[----:B--2---:R-:W-:-:S03]  /*5450*/  F2FP.PACK_AB R8, R238, R239 ;  /* 0x000000efee08723e */ /* 0x004fc600000000ff */
[----:B------:R-:W2:Y:S01]  /*5460*/  SHFL.BFLY PT, R167, R3, 0x1, 0x1f ;  /* 0x0c201f0003a77f89 */ /* 0x000ea200000e0000 */
[----:B-1----:R-:W-:Y:S01]  /*5470*/  FMNMX.FTZ R7, R89, R4, !PT ;  /* 0x0000000459077209 */ /* 0x002fe20007810000 */
[----:B------:R-:W-:Y:S01]  /*5480*/  FFMA.FTZ R4, R14, c[0x0][0x2d0], -R12 ;  /* 0x0000b4000e047a23 */ /* 0x000fe2000001080c */
[----:B------:R-:W-:Y:S02]  /*5490*/  FSEL R14, R98, -INF , !P1 ;  /* 0xff800000620e7808 */ /* 0x000fe40004800000 */
[----:B------:R-:W-:Y:S01]  /*54a0*/  FMNMX.FTZ R5, R88, R7, !PT ;  /* 0x0000000758057209 */ /* 0x000fe20007810000 */
[----:B------:R1:W-:Y:S01]  /*54b0*/  MUFU.EX2 R212, R4 ;  /* 0x0000000400d47308 */ /* 0x0003e20000000800 */
[----:B------:R-:W-:Y:S02]  /*54c0*/  F2FP.PACK_AB R10, R234, R240 ;  /* 0x000000f0ea0a723e */ /* 0x000fe400000000ff */
[----:B------:R-:W-:-:S04]  /*54d0*/  FMNMX.FTZ R0, R14, R5, !PT ;  /* 0x000000050e007209 */ /* 0x000fc80007810000 */
[----:B------:R-:W-:-:S05]  /*54e0*/  FMNMX.FTZ R0, R15, R0, !PT ;  /* 0x000000000f007209 */ /* 0x000fca0007810000 */
[----:B------:R-:W3:Y:S01]  /*54f0*/  SHFL.BFLY PT, R5, R0, 0x2, 0x1f ;  /* 0x0c401f0000057f89 */ /* 0x000ee200000e0000 */
[----:B-1----:R-:W-:Y:S01]  /*5500*/  FFMA.FTZ R4, R17, c[0x0][0x2d0], -R12 ;  /* 0x0000b40011047a23 */ /* 0x002fe2000001080c */
[----:B--2---:R-:W-:Y:S02]  /*5510*/  FMNMX.FTZ R167, R3, R167, !PT ;  /* 0x000000a703a77209 */ /* 0x004fe40007810000 */
[----:B------:R-:W-:Y:S01]  /*5520*/  LDSM.16.MT88.4 R16, [R225+0x1900] ;  /* 0x00190000e110783b */ /* 0x000fe20000004200 */
[----:B------:R1:W2:Y:S01]  /*5530*/  MUFU.EX2 R237, R4 ;  /* 0x0000000400ed7308 */ /* 0x0002a20000000800 */
[C---:B------:R-:W-:Y:S01]  /*5540*/  FSETP.NEU.FTZ.AND P0, PT, R167.reuse, -INF , PT ;  /* 0xff800000a700780b */ /* 0x040fe20003f1d000 */
[----:B------:R-:W-:-:S05]  /*5550*/  FMUL.FTZ R2, R167, c[0x0][0x2d0] ;  /* 0x0000b400a7027a20 */ /* 0x000fca0000410000 */
[----:B------:R-:W-:-:S05]  /*5560*/  FSEL R2, R2, RZ, P0 ;  /* 0x000000ff02027208 */ /* 0x000fca0000000000 */
[----:B------:R-:W-:Y:S02]  /*5570*/  FFMA.FTZ R3, R54, c[0x0][0x2d0], -R2 ;  /* 0x0000b40036037a23 */ /* 0x000fe40000010802 */
[----:B-1----:R-:W-:Y:S01]  /*5580*/  FFMA.FTZ R4, R20, c[0x0][0x2d0], -R12 ;  /* 0x0000b40014047a23 */ /* 0x002fe2000001080c */
[----:B---3--:R-:W-:Y:S01]  /*5590*/  FMNMX.FTZ R0, R0, R5, !PT ;  /* 0x0000000500007209 */ /* 0x008fe20007810000 */
[----:B------:R-:W-:Y:S01]  /*55a0*/  LDSM.16.MT88.4 R20, [R227+0x100] ;  /* 0x00010000e314783b */ /* 0x000fe20000004200 */
[----:B------:R1:W-:Y:S01]  /*55b0*/  MUFU.EX2 R207, R3 ;  /* 0x0000000300cf7308 */ /* 0x0003e20000000800 */
[----:B--2---:R-:W-:-:S07]  /*55c0*/  F2FP.PACK_AB R9, R237, R212 ;  /* 0x000000d4ed09723e */ /* 0x004fce00000000ff */
[----:B------:R2:W3:Y:S01]  /*55d0*/  MUFU.EX2 R162, R4 ;  /* 0x0000000400a27308 */ /* 0x0004e20000000800 */
[----:B-1----:R-:W-:-:S07]  /*55e0*/  FFMA.FTZ R3, R55, c[0x0][0x2d0], -R2 ;  /* 0x0000b40037037a23 */ /* 0x002fce0000010802 */
[----:B------:R1:W-:Y:S01]  /*55f0*/  MUFU.EX2 R214, R3 ;  /* 0x0000000300d67308 */ /* 0x0003e20000000800 */
[----:B--2---:R-:W1:Y:S01]  /*5600*/  SHFL.BFLY PT, R4, R0, 0x1, 0x1f ;  /* 0x0c201f0000047f89 */ /* 0x004e6200000e0000 */
[----:B---3--:R-:W-:-:S07]  /*5610*/  F2FP.PACK_AB R11, R233, R162 ;  /* 0x000000a2e90b723e */ /* 0x008fce00000000ff */
[C---:B------:R-:W-:Y:S08]  /*5620*/  HMMA.16816.F32 R176, R8.reuse, R32, RZ ;  /* 0x0000002008b0723c */ /* 0x040ff000000018ff */
[----:B------:R-:W-:Y:S01]  /*5630*/  HMMA.16816.F32 R196, R8, R28, RZ ;  /* 0x0000001c08c4723c */ /* 0x000fe200000018ff */
[----:B-1----:R-:W-:Y:S01]  /*5640*/  FMNMX.FTZ R3, R4, R0, !PT ;  /* 0x0000000004037209 */ /* 0x002fe20007810000 */
[----:B------:R-:W-:-:S06]  /*5650*/  FFMA.FTZ R0, R58, c[0x0][0x2d0], -R2 ;  /* 0x0000b4003a007a23 */ /* 0x000fcc0000010802 */
[C---:B------:R-:W-:Y:S01]  /*5660*/  HMMA.16816.F32 R192, R8.reuse, R24, RZ ;  /* 0x0000001808c0723c */ /* 0x040fe200000018ff */
[----:B------:R-:W-:Y:S01]  /*5670*/  FFMA.FTZ R4, R59, c[0x0][0x2d0], -R2 ;  /* 0x0000b4003b047a23 */ /* 0x000fe20000010802 */
[C---:B------:R-:W-:Y:S01]  /*5680*/  FSETP.NEU.FTZ.AND P0, PT, R3.reuse, -INF , PT ;  /* 0xff8000000300780b */ /* 0x040fe20003f1d000 */
[----:B------:R1:W-:Y:S05]  /*5690*/  MUFU.EX2 R235, R0 ;  /* 0x0000000000eb7308 */ /* 0x0003ea0000000800 */
[C---:B------:R-:W-:Y:S03]  /*56a0*/  HMMA.16816.F32 R188, R8.reuse, R20, RZ ;  /* 0x0000001408bc723c */ /* 0x040fe600000018ff */
[----:B------:R-:W2:Y:S05]  /*56b0*/  MUFU.EX2 R229, R4 ;  /* 0x0000000400e57308 */ /* 0x000eaa0000000800 */
[----:B------:R-:W-:Y:S01]  /*56c0*/  HMMA.16816.F32 R184, R8, R16, RZ ;  /* 0x0000001008b8723c */ /* 0x000fe200000018ff */
[----:B-1----:R-:W-:-:S07]  /*56d0*/  FMUL.FTZ R0, R3, c[0x0][0x2d0] ;  /* 0x0000b40003007a20 */ /* 0x002fce0000410000 */
[----:B------:R-:W-:Y:S01]  /*56e0*/  HMMA.16816.F32 R180, R8, R36, RZ ;  /* 0x0000002408b4723c */ /* 0x000fe200000018ff */
[----:B------:R-:W-:Y:S02]  /*56f0*/  FSEL R0, R0, RZ, P0 ;  /* 0x000000ff00007208 */ /* 0x000fe40000000000 */
[----:B--2---:R-:W-:-:S03]  /*5700*/  F2FP.PACK_AB R6, R229, R235 ;  /* 0x000000ebe506723e */ /* 0x004fc600000000ff */
[--C-:B------:R-:W-:Y:S02]  /*5710*/  FFMA.FTZ R4, R50, c[0x0][0x2d0], -R0.reuse ;  /* 0x0000b40032047a23 */ /* 0x100fe40000010800 */
[C---:B------:R-:W-:Y:S02]  /*5720*/  HMMA.16816.F32 R172, R8.reuse, R40, RZ ;  /* 0x0000002808ac723c */ /* 0x040fe400000018ff */
[----:B------:R1:W-:Y:S06]  /*5730*/  MUFU.EX2 R247, R4 ;  /* 0x0000000400f77308 */ /* 0x0003ec0000000800 */
[C---:B------:R-:W-:Y:S08]  /*5740*/  HMMA.16816.F32 R156, R8.reuse, R44, RZ ;  /* 0x0000002c089c723c */ /* 0x040ff000000018ff */
[----:B------:R-:W-:Y:S01]  /*5750*/  HMMA.16816.F32 R152, R8, R34, RZ ;  /* 0x000000220898723c */ /* 0x000fe200000018ff */
[----:B-1----:R-:W-:-:S04]  /*5760*/  FFMA.FTZ R4, R51, c[0x0][0x2d0], -R0 ;  /* 0x0000b40033047a23 */ /* 0x002fc80000010800 */
[----:B------:R1:W2:Y:S03]  /*5770*/  MUFU.EX2 R171, R4 ;  /* 0x0000000400ab7308 */ /* 0x0002a60000000800 */
[C---:B------:R-:W-:Y:S08]  /*5780*/  HMMA.16816.F32 R148, R8.reuse, R30, RZ ;  /* 0x0000001e0894723c */ /* 0x040ff000000018ff */
[----:B------:R-:W-:Y:S01]  /*5790*/  HMMA.16816.F32 R140, R8, R26, RZ ;  /* 0x0000001a088c723c */ /* 0x000fe200000018ff */
[----:B-1----:R-:W-:Y:S01]  /*57a0*/  FFMA.FTZ R4, R52, c[0x0][0x2d0], -R0 ;  /* 0x0000b40034047a23 */ /* 0x002fe20000010800 */
[----:B--2---:R-:W-:-:S06]  /*57b0*/  F2FP.PACK_AB R5, R171, R247 ;  /* 0x000000f7ab05723e */ /* 0x004fcc00000000ff */
[C---:B------:R-:W-:Y:S01]  /*57c0*/  HMMA.16816.F32 R136, R8.reuse, R22, RZ ;  /* 0x000000160888723c */ /* 0x040fe200000018ff */
[----:B------:R1:W-:Y:S07]  /*57d0*/  MUFU.EX2 R246, R4 ;  /* 0x0000000400f67308 */ /* 0x0003ee0000000800 */
[C---:B------:R-:W-:Y:S08]  /*57e0*/  HMMA.16816.F32 R132, R8.reuse, R18, RZ ;  /* 0x000000120884723c */ /* 0x040ff000000018ff */
[----:B------:R-:W-:Y:S01]  /*57f0*/  HMMA.16816.F32 R128, R8, R38, RZ ;  /* 0x000000260880723c */ /* 0x000fe200000018ff */
[----:B-1----:R-:W-:-:S04]  /*5800*/  FFMA.FTZ R4, R53, c[0x0][0x2d0], -R0 ;  /* 0x0000b40035047a23 */ /* 0x002fc80000010800 */
[----:B------:R1:W2:Y:S03]  /*5810*/  MUFU.EX2 R252, R4 ;  /* 0x0000000400fc7308 */ /* 0x0002a60000000800 */
[C---:B------:R-:W-:Y:S08]  /*5820*/  HMMA.16816.F32 R120, R8.reuse, R42, RZ ;  /* 0x0000002a0878723c */ /* 0x040ff000000018ff */
[----:B------:R-:W-:Y:S01]  /*5830*/  HMMA.16816.F32 R112, R8, R46, RZ ;  /* 0x0000002e0870723c */ /* 0x000fe200000018ff */
[----:B-1----:R-:W-:-:S06]  /*5840*/  F2FP.PACK_AB R4, R214, R207 ;  /* 0x000000cfd604723e */ /* 0x002fcc00000000ff */
[----:B------:R-:W-:Y:S01]  /*5850*/  FFMA.FTZ R8, R64, c[0x0][0x2d0], -R13 ;  /* 0x0000b40040087a23 */ /* 0x000fe2000001080d */
[----:B--2---:R-:W-:-:S03]  /*5860*/  F2FP.PACK_AB R7, R252, R246 ;  /* 0x000000f6fc07723e */ /* 0x004fc600000000ff */
[----:B------:R1:W-:Y:S04]  /*5870*/  MUFU.EX2 R224, R8 ;  /* 0x0000000800e07308 */ /* 0x0003e80000000800 */
[C---:B------:R-:W-:Y:S08]  /*5880*/  HMMA.16816.F32 R92, R4.reuse, R24, RZ ;  /* 0x00000018045c723c */ /* 0x040ff000000018ff */
[----:B------:R-:W-:Y:S01]  /*5890*/  HMMA.16816.F32 R100, R4, R26, RZ ;  /* 0x0000001a0464723c */ /* 0x000fe200000018ff */
[----:B------:R-:W2:Y:S01]  /*58a0*/  LDSM.16.MT88.4 R24, [R226+0x900] ;  /* 0x00090000e218783b */ /* 0x000ea20000004200 */
[----:B-1----:R-:W-:-:S04]  /*58b0*/  FFMA.FTZ R8, R69, c[0x0][0x2d0], -R13 ;  /* 0x0000b40045087a23 */ /* 0x002fc8000001080d */
[----:B------:R1:W-:Y:S02]  /*58c0*/  MUFU.EX2 R241, R8 ;  /* 0x0000000800f17308 */ /* 0x0003e40000000800 */
[C---:B------:R-:W-:Y:S08]  /*58d0*/  HMMA.16816.F32 R64, R4.reuse, R32, RZ ;  /* 0x000000200440723c */ /* 0x040ff000000018ff */
[----:B------:R-:W-:Y:S01]  /*58e0*/  HMMA.16816.F32 R116, R4, R34, RZ ;  /* 0x000000220474723c */ /* 0x000fe200000018ff */
[----:B------:R-:W3:Y:S01]  /*58f0*/  LDSM.16.MT88.4 R32, [R225+0x900] ;  /* 0x00090000e120783b */ /* 0x000ee20000004200 */
[----:B-1----:R-:W-:-:S06]  /*5900*/  FFMA.FTZ R8, R70, c[0x0][0x2d0], -R13 ;  /* 0x0000b40046087a23 */ /* 0x002fcc000001080d */
[C---:B------:R-:W-:Y:S01]  /*5910*/  HMMA.16816.F32 R80, R4.reuse, R20, RZ ;  /* 0x000000140450723c */ /* 0x040fe200000018ff */
[----:B------:R1:W-:Y:S07]  /*5920*/  MUFU.EX2 R163, R8 ;  /* 0x0000000800a37308 */ /* 0x0003ee0000000800 */
[C---:B------:R-:W-:Y:S01]  /*5930*/  HMMA.16816.F32 R96, R4.reuse, R22, RZ ;  /* 0x000000160460723c */ /* 0x040fe200000018ff */
[----:B------:R-:W4:Y:S07]  /*5940*/  LDSM.16.MT88.4 R20, [R228+0x900] ;  /* 0x00090000e414783b */ /* 0x000f2e0000004200 */
[----:B------:R-:W-:Y:S01]  /*5950*/  HMMA.16816.F32 R76, R4, R38, RZ ;  /* 0x00000026044c723c */ /* 0x000fe200000018ff */
[----:B-1----:R-:W-:-:S04]  /*5960*/  FFMA.FTZ R8, R71, c[0x0][0x2d0], -R13 ;  /* 0x0000b40047087a23 */ /* 0x002fc8000001080d */
[----:B------:R1:W1:Y:S03]  /*5970*/  MUFU.EX2 R213, R8 ;  /* 0x0000000800d57308 */ /* 0x0002660000000800 */
[C---:B------:R-:W-:Y:S08]  /*5980*/  HMMA.16816.F32 R104, R4.reuse, R28, RZ ;  /* 0x0000001c0468723c */ /* 0x040ff000000018ff */
[----:B------:R-:W-:Y:S01]  /*5990*/  HMMA.16816.F32 R108, R4, R30, RZ ;  /* 0x0000001e046c723c */ /* 0x000fe200000018ff */
[----:B------:R-:W-:Y:S01]  /*59a0*/  LDSM.16.MT88.4 R28, [R225+0x2100] ;  /* 0x00210000e11c783b */ /* 0x000fe20000004200 */
[----:B-1----:R-:W-:-:S06]  /*59b0*/  FFMA.FTZ R8, R60, c[0x0][0x2d0], -R12 ;  /* 0x0000b4003c087a23 */ /* 0x002fcc000001080c */
[C---:B------:R-:W-:Y:S01]  /*59c0*/  HMMA.16816.F32 R84, R4.reuse, R18, RZ ;  /* 0x000000120454723c */ /* 0x040fe200000018ff */
[----:B------:R-:W-:Y:S01]  /*59d0*/  F2FP.PACK_AB R10, R213, R163 ;  /* 0x000000a3d50a723e */ /* 0x000fe200000000ff */
[----:B------:R1:W-:Y:S06]  /*59e0*/  MUFU.EX2 R205, R8 ;  /* 0x0000000800cd7308 */ /* 0x0003ec0000000800 */
[----:B------:R-:W-:Y:S01]  /*59f0*/  HMMA.16816.F32 R52, R4, R40, RZ ;  /* 0x000000280434723c */ /* 0x000fe200000018ff */
[----:B-1----:R-:W-:-:S04]  /*5a00*/  FFMA.FTZ R8, R61, c[0x0][0x2d0], -R12 ;  /* 0x0000b4003d087a23 */ /* 0x002fc8000001080c */
[----:B------:R1:W1:Y:S02]  /*5a10*/  MUFU.EX2 R231, R8 ;  /* 0x0000000800e77308 */ /* 0x0002640000000800 */
[----:B-1----:R-:W-:Y:S01]  /*5a20*/  FFMA.FTZ R8, R62, c[0x0][0x2d0], -R12 ;  /* 0x0000b4003e087a23 */ /* 0x002fe2000001080c */
[----:B------:R-:W-:-:S05]  /*5a30*/  F2FP.PACK_AB R9, R231, R205 ;  /* 0x000000cde709723e */ /* 0x000fca00000000ff */
[----:B------:R1:W-:Y:S02]  /*5a40*/  MUFU.EX2 R236, R8 ;  /* 0x0000000800ec7308 */ /* 0x0003e40000000800 */
[----:B-1----:R-:W-:Y:S02]  /*5a50*/  FFMA.FTZ R8, R63, c[0x0][0x2d0], -R12 ;  /* 0x0000b4003f087a23 */ /* 0x002fe4000001080c */
[C---:B------:R-:W-:Y:S01]  /*5a60*/  HMMA.16816.F32 R60, R4.reuse, R36, RZ ;  /* 0x00000024043c723c */ /* 0x040fe200000018ff */
[----:B------:R-:W1:Y:S03]  /*5a70*/  LDSM.16.MT88.4 R36, [R226+0x2100] ;  /* 0x00210000e224783b */ /* 0x000e660000004200 */
[----:B------:R2:W2:Y:S02]  /*5a80*/  MUFU.EX2 R204, R8 ;  /* 0x0000000800cc7308 */ /* 0x0004a40000000800 */
[--C-:B--2---:R-:W-:Y:S01]  /*5a90*/  FFMA.FTZ R8, R68, c[0x0][0x2d0], -R2.reuse ;  /* 0x0000b40044087a23 */ /* 0x104fe20000010802 */
[----:B------:R-:W-:Y:S01]  /*5aa0*/  F2FP.PACK_AB R11, R204, R236 ;  /* 0x000000eccc0b723e */ /* 0x000fe200000000ff */
[----:B------:R-:W-:Y:S01]  /*5ab0*/  HMMA.16816.F32 R68, R4, R16, RZ ;  /* 0x000000100444723c */ /* 0x000fe200000018ff */
[----:B------:R-:W2:Y:S03]  /*5ac0*/  LDSM.16.MT88.4 R16, [R227+0x900] ;  /* 0x00090000e310783b */ /* 0x000ea60000004200 */
[----:B------:R3:W-:Y:S02]  /*5ad0*/  MUFU.EX2 R242, R8 ;  /* 0x0000000800f27308 */ /* 0x0007e40000000800 */
[----:B---3--:R-:W-:-:S06]  /*5ae0*/  FFMA.FTZ R8, R72, c[0x0][0x2d0], -R2 ;  /* 0x0000b40048087a23 */ /* 0x008fcc0000010802 */
[----:B------:R3:W1:Y:S02]  /*5af0*/  MUFU.EX2 R232, R8 ;  /* 0x0000000800e87308 */ /* 0x0006640000000800 */
[----:B---3--:R-:W-:-:S06]  /*5b00*/  FFMA.FTZ R8, R73, c[0x0][0x2d0], -R2 ;  /* 0x0000b40049087a23 */ /* 0x008fcc0000010802 */
[----:B------:R3:W-:Y:S02]  /*5b10*/  MUFU.EX2 R230, R8 ;  /* 0x0000000800e67308 */ /* 0x0007e40000000800 */
[----:B---3--:R-:W-:Y:S02]  /*5b20*/  FFMA.FTZ R8, R74, c[0x0][0x2d0], -R2 ;  /* 0x0000b4004a087a23 */ /* 0x008fe40000010802 */
[----:B------:R-:W-:Y:S01]  /*5b30*/  HMMA.16816.F32 R72, R4, R42, RZ ;  /* 0x0000002a0448723c */ /* 0x000fe200000018ff */
[----:B------:R-:W3:Y:S03]  /*5b40*/  LDSM.16.MT88.4 R40, [R228+0x2100] ;  /* 0x00210000e428783b */ /* 0x000ee60000004200 */
[----:B------:R1:W1:Y:S02]  /*5b50*/  MUFU.EX2 R206, R8 ;  /* 0x0000000800ce7308 */ /* 0x0002640000000800 */
[----:B-1----:R-:W-:-:S06]  /*5b60*/  FFMA.FTZ R8, R49, c[0x0][0x2d0], -R0 ;  /* 0x0000b40031087a23 */ /* 0x002fcc0000010800 */
[----:B------:R1:W-:Y:S02]  /*5b70*/  MUFU.EX2 R164, R8 ;  /* 0x0000000800a47308 */ /* 0x0003e40000000800 */
[----:B-1----:R-:W-:-:S06]  /*5b80*/  FFMA.FTZ R8, R57, c[0x0][0x2d0], -R0 ;  /* 0x0000b40039087a23 */ /* 0x002fcc0000010800 */
[----:B------:R1:W1:Y:S02]  /*5b90*/  MUFU.EX2 R170, R8 ;  /* 0x0000000800aa7308 */ /* 0x0002640000000800 */
[--C-:B-1----:R-:W-:Y:S02]  /*5ba0*/  FFMA.FTZ R8, R48, c[0x0][0x2d0], -R0.reuse ;  /* 0x0000b40030087a23 */ /* 0x102fe40000010800 */
[----:B------:R-:W-:Y:S04]  /*5bb0*/  HMMA.16816.F32 R48, R4, R44, RZ ;  /* 0x0000002c0430723c */ /* 0x000fe800000018ff */
[----:B------:R1:W-:Y:S02]  /*5bc0*/  MUFU.EX2 R166, R8 ;  /* 0x0000000800a67308 */ /* 0x0003e40000000800 */
[----:B-1----:R-:W-:-:S02]  /*5bd0*/  FFMA.FTZ R8, R56, c[0x0][0x2d0], -R0 ;  /* 0x0000b40038087a23 */ /* 0x002fc40000010800 */
[----:B------:R-:W-:Y:S01]  /*5be0*/  HMMA.16816.F32 R56, R4, R46, RZ ;  /* 0x0000002e0438723c */ /* 0x000fe200000018ff */
[----:B------:R-:W1:Y:S03]  /*5bf0*/  LDSM.16.MT88.4 R44, [R227+0x2100] ;  /* 0x00210000e32c783b */ /* 0x000e660000004200 */
[----:B------:R2:W2:Y:S03]  /*5c00*/  MUFU.EX2 R165, R8 ;  /* 0x0000000800a57308 */ /* 0x0004a60000000800 */
[----:B------:R-:W-:Y:S02]  /*5c10*/  F2FP.PACK_AB R4, R232, R242 ;  /* 0x000000f2e804723e */ /* 0x000fe400000000ff */
[----:B------:R-:W-:Y:S02]  /*5c20*/  F2FP.PACK_AB R6, R206, R230 ;  /* 0x000000e6ce06723e */ /* 0x000fe400000000ff */
[----:B------:R-:W-:-:S02]  /*5c30*/  F2FP.PACK_AB R5, R170, R164 ;  /* 0x000000a4aa05723e */ /* 0x000fc400000000ff */
[----:B--2---:R-:W-:Y:S02]  /*5c40*/  F2FP.PACK_AB R8, R241, R224 ;  /* 0x000000e0f108723e */ /* 0x004fe400000000ff */
[----:B------:R-:W-:-:S05]  /*5c50*/  F2FP.PACK_AB R7, R165, R166 ;  /* 0x000000a6a507723e */ /* 0x000fca00000000ff */
[C---:B------:R-:W-:Y:S08]  /*5c60*/  HMMA.16816.F32 R200, R8.reuse, R24, R196 ;  /* 0x0000001808c8723c */ /* 0x040ff000000018c4 */
[C---:B------:R-:W-:Y:S08]  /*5c70*/  HMMA.16816.F32 R152, R8.reuse, R34, R152 ;  /* 0x000000220898723c */ /* 0x040ff00000001898 */
[-C--:B------:R-:W-:Y:S08]  /*5c80*/  HMMA.16816.F32 R176, R8, R32.reuse, R176 ;  /* 0x0000002008b0723c */ /* 0x080ff000000018b0 */
[----:B------:R-:W-:Y:S01]  /*5c90*/  HMMA.16816.F32 R64, R4, R32, R64 ;  /* 0x000000200440723c */ /* 0x000fe20000001840 */
[----:B------:R-:W-:Y:S01]  /*5ca0*/  MOV R196, R200 ;  /* 0x000000c800c47202 */ /* 0x000fe20000000f00 */
[----:B------:R-:W-:-:S05]  /*5cb0*/  IMAD.MOV.U32 R197, RZ, RZ, R203 ;  /* 0x000000ffffc57224 */ /* 0x000fca00078e00cb */
[----:B------:R-:W-:Y:S01]  /*5cc0*/  IMAD.MOV.U32 R32, RZ, RZ, R201 ;  /* 0x000000ffff207224 */ /* 0x000fe200078e00c9 */
[----:B----4-:R-:W-:Y:S01]  /*5cd0*/  HMMA.16816.F32 R220, R8, R20, R192 ;  /* 0x0000001408dc723c */ /* 0x010fe200000018c0 */
[----:B------:R-:W-:-:S07]  /*5ce0*/  IMAD.MOV.U32 R33, RZ, RZ, R202 ;  /* 0x000000ffff217224 */ /* 0x000fce00078e00ca */
[C---:B------:R-:W-:Y:S07]  /*5cf0*/  HMMA.16816.F32 R192, R8.reuse, R36, R180 ;  /* 0x0000002408c0723c */ /* 0x040fee00000018b4 */
[----:B------:R-:W-:Y:S01]  /*5d00*/  IMAD.MOV.U32 R182, RZ, RZ, R32 ;  /* 0x000000ffffb67224 */ /* 0x000fe200078e0020 */
[----:B------:R-:W-:Y:S01]  /*5d10*/  HMMA.16816.F32 R208, R8, R16, R188 ;  /* 0x0000001008d0723c */ /* 0x000fe200000018bc */
[----:B------:R-:W-:Y:S01]  /*5d20*/  IMAD.MOV.U32 R32, RZ, RZ, R207 ;  /* 0x000000ffff207224 */ /* 0x000fe200078e00cf */
[----:B------:R-:W-:Y:S01]  /*5d30*/  MOV R180, R205 ;  /* 0x000000cd00b47202 */ /* 0x000fe20000000f00 */
[----:B------:R-:W-:Y:S01]  /*5d40*/  IMAD.MOV.U32 R181, RZ, RZ, R213 ;  /* 0x000000ffffb57224 */ /* 0x000fe200078e00d5 */
[----:B------:R-:W-:-:S02]  /*5d50*/  MOV R183, R33 ;  /* 0x0000002100b77202 */ /* 0x000fc40000000f00 */
[----:B------:R-:W-:Y:S02]  /*5d60*/  MOV R33, R212 ;  /* 0x000000d400217202 */ /* 0x000fe40000000f00 */
[C---:B------:R-:W-:Y:S07]  /*5d70*/  HMMA.16816.F32 R200, R8.reuse, R28, R184 ;  /* 0x0000001c08c8723c */ /* 0x040fee00000018b8 */
[----:B------:R-:W-:Y:S01]  /*5d80*/  IMAD.MOV.U32 R187, RZ, RZ, R206 ;  /* 0x000000ffffbb7224 */ /* 0x000fe200078e00ce */
[----:B------:R-:W-:Y:S01]  /*5d90*/  HMMA.16816.F32 R248, R8, R26, R148 ;  /* 0x0000001a08f8723c */ /* 0x000fe20000001894 */
[----:B------:R-:W-:Y:S01]  /*5da0*/  MOV R186, R214 ;  /* 0x000000d600ba7202 */ /* 0x000fe20000000f00 */
[----:B------:R-:W-:-:S02]  /*5db0*/  IMAD.MOV.U32 R184, RZ, RZ, R197 ;  /* 0x000000ffffb87224 */ /* 0x000fc400078e00c5 */
[----:B------:R-:W-:-:S03]  /*5dc0*/  IMAD.MOV.U32 R185, RZ, RZ, R196 ;  /* 0x000000ffffb97224 */ /* 0x000fc600078e00c4 */
[----:B------:R-:W-:Y:S01]  /*5dd0*/  IMAD.MOV.U32 R151, RZ, RZ, R204 ;  /* 0x000000ffff977224 */ /* 0x000fe200078e00cc */
[C---:B---3--:R-:W-:Y:S01]  /*5de0*/  HMMA.16816.F32 R188, R8.reuse, R40, R172 ;  /* 0x0000002808bc723c */ /* 0x048fe200000018ac */
[----:B------:R-:W-:Y:S02]  /*5df0*/  IMAD.MOV.U32 R149, RZ, RZ, R181 ;  /* 0x000000ffff957224 */ /* 0x000fe400078e00b5 */
[----:B------:R-:W-:Y:S02]  /*5e00*/  IMAD.MOV.U32 R181, RZ, RZ, R230 ;  /* 0x000000ffffb57224 */ /* 0x000fe400078e00e6 */
[----:B------:R-:W-:Y:S01]  /*5e10*/  IMAD.MOV.U32 R150, RZ, RZ, R151 ;  /* 0x000000ffff967224 */ /* 0x000fe200078e0097 */
[----:B------:R-:W-:Y:S01]  /*5e20*/  MOV R151, R180 ;  /* 0x000000b400977202 */ /* 0x000fe20000000f00 */
[----:B------:R-:W-:Y:S01]  /*5e30*/  IMAD.MOV.U32 R148, RZ, RZ, R184 ;  /* 0x000000ffff947224 */ /* 0x000fe200078e00b8 */
[----:B-1----:R-:W-:Y:S01]  /*5e40*/  HMMA.16816.F32 R172, R8, R44, R156 ;  /* 0x0000002c08ac723c */ /* 0x002fe2000000189c */
[----:B------:R-:W-:Y:S01]  /*5e50*/  MOV R180, R186 ;  /* 0x000000ba00b47202 */ /* 0x000fe20000000f00 */
[----:B------:R-:W-:Y:S01]  /*5e60*/  IMAD.MOV.U32 R184, RZ, RZ, R238 ;  /* 0x000000ffffb87224 */ /* 0x000fe200078e00ee */
[----:B------:R-:W-:-:S04]  /*5e70*/  MOV R186, R240 ;  /* 0x000000f000ba7202 */ /* 0x000fc80000000f00 */
[----:B------:R-:W-:Y:S01]  /*5e80*/  IMAD.MOV.U32 R159, RZ, RZ, R152 ;  /* 0x000000ffff9f7224 */ /* 0x000fe200078e0098 */
[----:B------:R-:W-:Y:S01]  /*5e90*/  HMMA.16816.F32 R204, R8, R18, R136 ;  /* 0x0000001208cc723c */ /* 0x000fe20000001888 */
[----:B------:R-:W-:Y:S01]  /*5ea0*/  IMAD.MOV.U32 R158, RZ, RZ, R153 ;  /* 0x000000ffff9e7224 */ /* 0x000fe200078e0099 */
[----:B------:R-:W-:Y:S01]  /*5eb0*/  MOV R157, R154 ;  /* 0x0000009a009d7202 */ /* 0x000fe20000000f00 */
[----:B------:R-:W-:-:S05]  /*5ec0*/  IMAD.MOV.U32 R156, RZ, RZ, R155 ;  /* 0x000000ffff9c7224 */ /* 0x000fca00078e009b */
[C---:B------:R-:W-:Y:S08]  /*5ed0*/  HMMA.16816.F32 R136, R8.reuse, R42, R120 ;  /* 0x0000002a0888723c */ /* 0x040ff00000001878 */
[C---:B------:R-:W-:Y:S07]  /*5ee0*/  HMMA.16816.F32 R212, R8.reuse, R22, R140 ;  /* 0x0000001608d4723c */ /* 0x040fee000000188c */
[----:B------:R-:W-:Y:S01]  /*5ef0*/  IMAD.MOV.U32 R142, RZ, RZ, R182 ;  /* 0x000000ffff8e7224 */ /* 0x000fe200078e00b6 */
[C---:B------:R-:W-:Y:S01]  /*5f00*/  HMMA.16816.F32 R196, R8.reuse, R30, R132 ;  /* 0x0000001e08c4723c */ /* 0x040fe20000001884 */
[----:B------:R-:W-:Y:S01]  /*5f10*/  IMAD.MOV.U32 R182, RZ, RZ, R236 ;  /* 0x000000ffffb67224 */ /* 0x000fe200078e00ec */
[----:B------:R-:W-:Y:S01]  /*5f20*/  MOV R143, R183 ;  /* 0x000000b7008f7202 */ /* 0x000fe20000000f00 */
[----:B------:R-:W-:Y:S01]  /*5f30*/  IMAD.MOV.U32 R141, RZ, RZ, R185 ;  /* 0x000000ffff8d7224 */ /* 0x000fe200078e00b9 */
[----:B------:R-:W-:Y:S01]  /*5f40*/  MOV R183, R237 ;  /* 0x000000ed00b77202 */ /* 0x000fe20000000f00 */
[----:B------:R-:W-:Y:S01]  /*5f50*/  IMAD.MOV.U32 R185, RZ, RZ, R239 ;  /* 0x000000ffffb97224 */ /* 0x000fe200078e00ef */
[----:B------:R-:W-:Y:S01]  /*5f60*/  MOV R140, R180 ;  /* 0x000000b4008c7202 */ /* 0x000fe20000000f00 */
[----:B------:R-:W-:Y:S01]  /*5f70*/  IMAD.MOV.U32 R134, RZ, RZ, R182 ;  /* 0x000000ffff867224 */ /* 0x000fe200078e00b6 */
[----:B------:R-:W-:Y:S01]  /*5f80*/  HMMA.16816.F32 R152, R8, R38, R128 ;  /* 0x000000260898723c */ /* 0x000fe20000001880 */
[----:B------:R-:W-:Y:S01]  /*5f90*/  MOV R133, R183 ;  /* 0x000000b700857202 */ /* 0x000fe20000000f00 */
[----:B------:R-:W-:Y:S01]  /*5fa0*/  IMAD.MOV.U32 R132, RZ, RZ, R184 ;  /* 0x000000ffff847224 */ /* 0x000fe200078e00b8 */
[----:B------:R-:W-:Y:S01]  /*5fb0*/  MOV R183, R186 ;  /* 0x000000ba00b77202 */ /* 0x000fe20000000f00 */
[----:B------:R-:W-:Y:S01]  /*5fc0*/  IMAD.MOV.U32 R182, RZ, RZ, R187 ;  /* 0x000000ffffb67224 */ /* 0x000fe200078e00bb */
[----:B------:R-:W-:Y:S01]  /*5fd0*/  MOV R180, R33 ;  /* 0x0000002100b47202 */ /* 0x000fe20000000f00 */
[----:B------:R-:W-:-:S02]  /*5fe0*/  IMAD.MOV.U32 R135, RZ, RZ, R181 ;  /* 0x000000ffff877224 */ /* 0x000fc400078e00b5 */
[----:B------:R-:W-:Y:S01]  /*5ff0*/  HMMA.16816.F32 R120, R8, R46, R112 ;  /* 0x0000002e0878723c */ /* 0x000fe20000001870 */
[----:B------:R-:W-:Y:S02]  /*6000*/  IMAD.MOV.U32 R130, RZ, RZ, R232 ;  /* 0x000000ffff827224 */ /* 0x000fe400078e00e8 */
[----:B------:R-:W-:Y:S02]  /*6010*/  IMAD.MOV.U32 R129, RZ, RZ, R231 ;  /* 0x000000ffff817224 */ /* 0x000fe400078e00e7 */
[----:B------:R-:W-:Y:S02]  /*6020*/  IMAD.MOV.U32 R131, RZ, RZ, R185 ;  /* 0x000000ffff837224 */ /* 0x000fe400078e00b9 */
[----:B------:R-:W-:Y:S01]  /*6030*/  LDSM.16.MT88.4 R184, [R225+0x1100] ;  /* 0x00110000e1b8783b */ /* 0x000fe20000004200 */
[----:B------:R-:W-:Y:S01]  /*6040*/  HMMA.16816.F32 R8, R4, R28, R68 ;  /* 0x0000001c0408723c */ /* 0x000fe20000001844 */
[----:B------:R-:W-:-:S07]  /*6050*/  IMAD.MOV.U32 R181, RZ, RZ, R32 ;  /* 0x000000ffffb57224 */ /* 0x000fce00078e0020 */
[C---:B------:R-:W-:Y:S08]  /*6060*/  HMMA.16816.F32 R80, R4.reuse, R16, R80 ;  /* 0x000000100450723c */ /* 0x040ff00000001850 */
[C---:B------:R-:W-:Y:S08]  /*6070*/  HMMA.16816.F32 R216, R4.reuse, R20, R92 ;  /* 0x0000001404d8723c */ /* 0x040ff0000000185c */
[----:B------:R-:W-:Y:S01]  /*6080*/  IMAD.MOV.U32 R71, RZ, RZ, R8 ;  /* 0x000000ffff477224 */ /* 0x000fe200078e0008 */
[----:B------:R-:W-:Y:S01]  /*6090*/  MOV R69, R10 ;  /* 0x0000000a00457202 */ /* 0x000fe20000000f00 */
[----:B------:R-:W-:Y:S01]  /*60a0*/  IMAD.MOV.U32 R70, RZ, RZ, R9 ;  /* 0x000000ffff467224 */ /* 0x000fe200078e0009 */
[----:B------:R-:W-:Y:S01]  /*60b0*/  HMMA.16816.F32 R52, R4, R40, R52 ;  /* 0x000000280434723c */ /* 0x000fe20000001834 */
[----:B------:R-:W-:-:S04]  /*60c0*/  IMAD.MOV.U32 R68, RZ, RZ, R11 ;  /* 0x000000ffff447224 */ /* 0x000fc800078e000b */
[----:B------:R-:W-:Y:S01]  /*60d0*/  IMAD.MOV.U32 R93, RZ, RZ, R83 ;  /* 0x000000ffff5d7224 */ /* 0x000fe200078e0053 */
[----:B------:R-:W-:Y:S01]  /*60e0*/  MOV R95, R81 ;  /* 0x00000051005f7202 */ /* 0x000fe20000000f00 */
[----:B------:R-:W-:Y:S01]  /*60f0*/  IMAD.MOV.U32 R94, RZ, RZ, R82 ;  /* 0x000000ffff5e7224 */ /* 0x000fe200078e0052 */
[C---:B------:R-:W-:Y:S01]  /*6100*/  HMMA.16816.F32 R8, R4.reuse, R36, R60 ;  /* 0x000000240408723c */ /* 0x040fe2000000183c */
[----:B------:R-:W-:Y:S01]  /*6110*/  MOV R92, R80 ;  /* 0x00000050005c7202 */ /* 0x000fe20000000f00 */
[----:B------:R-:W1:Y:S06]  /*6120*/  LDSM.16.MT88.4 R60, [R227+0x1100] ;  /* 0x00110000e33c783b */ /* 0x000e6c0000004200 */
[C---:B------:R-:W-:Y:S08]  /*6130*/  HMMA.16816.F32 R48, R4.reuse, R44, R48 ;  /* 0x0000002c0430723c */ /* 0x040ff00000001830 */
[----:B------:R-:W-:Y:S01]  /*6140*/  IMAD.MOV.U32 R240, RZ, RZ, R52 ;  /* 0x000000fffff07224 */ /* 0x000fe200078e0034 */
[----:B------:R-:W-:Y:S01]  /*6150*/  HMMA.16816.F32 R44, R4, R46, R56 ;  /* 0x0000002e042c723c */ /* 0x000fe20000001838 */
[----:B------:R-:W-:Y:S01]  /*6160*/  MOV R239, R53 ;  /* 0x0000003500ef7202 */ /* 0x000fe20000000f00 */
[----:B------:R-:W-:-:S02]  /*6170*/  IMAD.MOV.U32 R238, RZ, RZ, R54 ;  /* 0x000000ffffee7224 */ /* 0x000fc400078e0036 */
[----:B------:R-:W-:-:S03]  /*6180*/  IMAD.MOV.U32 R237, RZ, RZ, R55 ;  /* 0x000000ffffed7224 */ /* 0x000fc600078e0037 */
[----:B------:R-:W-:Y:S01]  /*6190*/  IMAD.MOV.U32 R83, RZ, RZ, R8 ;  /* 0x000000ffff537224 */ /* 0x000fe200078e0008 */
[----:B------:R-:W-:Y:S01]  /*61a0*/  MOV R81, R10 ;  /* 0x0000000a00517202 */ /* 0x000fe20000000f00 */
[----:B------:R-:W-:Y:S01]  /*61b0*/  FFMA.FTZ R8, R161, c[0x0][0x2d0], -R13 ;  /* 0x0000b400a1087a23 */ /* 0x000fe2000001080d */
[----:B------:R-:W-:Y:S01]  /*61c0*/  MOV R59, R150 ;  /* 0x00000096003b7202 */ /* 0x000fe20000000f00 */
[----:B------:R-:W-:Y:S01]  /*61d0*/  IMAD.MOV.U32 R82, RZ, RZ, R9 ;  /* 0x000000ffff527224 */ /* 0x000fe200078e0009 */
[----:B------:R-:W-:Y:S01]  /*61e0*/  HMMA.16816.F32 R36, R4, R38, R76 ;  /* 0x000000260424723c */ /* 0x000fe2000000184c */
[----:B------:R2:W-:Y:S01]  /*61f0*/  MUFU.EX2 R112, R8 ;  /* 0x0000000800707308 */ /* 0x0005e20000000800 */
[----:B------:R-:W-:Y:S01]  /*6200*/  IMAD.MOV.U32 R80, RZ, RZ, R11 ;  /* 0x000000ffff507224 */ /* 0x000fe200078e000b */
[----:B------:R-:W3:Y:S01]  /*6210*/  LDSM.16.MT88.4 R76, [R225+0x2900] ;  /* 0x00290000e14c783b */ /* 0x000ee20000004200 */
[----:B------:R-:W-:Y:S02]  /*6220*/  IMAD.MOV.U32 R150, RZ, RZ, R180 ;  /* 0x000000ffff967224 */ /* 0x000fe400078e00b4 */
[----:B------:R-:W-:-:S02]  /*6230*/  IMAD.MOV.U32 R58, RZ, RZ, R182 ;  /* 0x000000ffff3a7224 */ /* 0x000fc400078e00b6 */
[----:B------:R-:W-:Y:S01]  /*6240*/  IMAD.MOV.U32 R57, RZ, RZ, R183 ;  /* 0x000000ffff397224 */ /* 0x000fe200078e00b7 */
[----:B------:R-:W-:Y:S01]  /*6250*/  HMMA.16816.F32 R104, R4, R24, R104 ;  /* 0x000000180468723c */ /* 0x000fe20000001868 */
[----:B------:R-:W-:Y:S01]  /*6260*/  MOV R115, R150 ;  /* 0x0000009600737202 */ /* 0x000fe20000000f00 */
[----:B--2---:R-:W-:-:S06]  /*6270*/  FFMA.FTZ R8, R160, c[0x0][0x2d0], -R13 ;  /* 0x0000b400a0087a23 */ /* 0x004fcc000001080d */
[C---:B------:R-:W-:Y:S01]  /*6280*/  HMMA.16816.F32 R32, R4.reuse, R34, R116 ;  /* 0x000000220420723c */ /* 0x040fe20000001874 */
[----:B------:R-:W-:Y:S01]  /*6290*/  IMAD.MOV.U32 R160, RZ, RZ, R68 ;  /* 0x000000ffffa07224 */ /* 0x000fe200078e0044 */
[----:B------:R2:W4:Y:S06]  /*62a0*/  MUFU.EX2 R236, R8 ;  /* 0x0000000800ec7308 */ /* 0x00052c0000000800 */
[C---:B------:R-:W-:Y:S01]  /*62b0*/  HMMA.16816.F32 R24, R4.reuse, R26, R108 ;  /* 0x0000001a0418723c */ /* 0x040fe2000000186c */
[----:B------:R-:W-:Y:S07]  /*62c0*/  LDSM.16.MT88.4 R108, [R228+0x2900] ;  /* 0x00290000e46c783b */ /* 0x000fee0000004200 */
[----:B------:R-:W-:Y:S01]  /*62d0*/  HMMA.16816.F32 R20, R4, R22, R100 ;  /* 0x000000160414723c */ /* 0x000fe20000001864 */
[----:B--2---:R-:W-:Y:S01]  /*62e0*/  FFMA.FTZ R8, R147, c[0x0][0x2d0], -R13 ;  /* 0x0000b40093087a23 */ /* 0x004fe2000001080d */
[----:B----4-:R-:W-:-:S02]  /*62f0*/  F2FP.PACK_AB R128, R236, R112 ;  /* 0x00000070ec80723e */ /* 0x010fc400000000ff */
[----:B------:R-:W-:Y:S01]  /*6300*/  MOV R147, R69 ;  /* 0x0000004500937202 */ /* 0x000fe20000000f00 */
[----:B------:R2:W-:Y:S03]  /*6310*/  MUFU.EX2 R230, R8 ;  /* 0x0000000800e67308 */ /* 0x0005e60000000800 */
[----:B------:R-:W-:Y:S01]  /*6320*/  HMMA.16816.F32 R28, R4, R30, R84 ;  /* 0x0000001e041c723c */ /* 0x000fe20000001854 */
[----:B--2---:R-:W-:Y:S02]  /*6330*/  FFMA.FTZ R8, R146, c[0x0][0x2d0], -R13 ;  /* 0x0000b40092087a23 */ /* 0x004fe4000001080d */
[----:B------:R-:W-:Y:S02]  /*6340*/  IMAD.MOV.U32 R146, RZ, RZ, R70 ;  /* 0x000000ffff927224 */ /* 0x000fe400078e0046 */
[----:B------:R2:W-:Y:S02]  /*6350*/  MUFU.EX2 R16, R8 ;  /* 0x0000000800107308 */ /* 0x0005e40000000800 */
[----:B--2---:R-:W-:-:S06]  /*6360*/  FFMA.FTZ R8, R125, c[0x0][0x2d0], -R12 ;  /* 0x0000b4007d087a23 */ /* 0x004fcc000001080c */
[----:B------:R2:W-:Y:S02]  /*6370*/  MUFU.EX2 R113, R8 ;  /* 0x0000000800717308 */ /* 0x0005e40000000800 */
[----:B--2---:R-:W-:-:S06]  /*6380*/  FFMA.FTZ R8, R124, c[0x0][0x2d0], -R12 ;  /* 0x0000b4007c087a23 */ /* 0x004fcc000001080c */
[----:B------:R2:W-:Y:S02]  /*6390*/  MUFU.EX2 R232, R8 ;  /* 0x0000000800e87308 */ /* 0x0005e40000000800 */
[----:B--2---:R-:W-:Y:S02]  /*63a0*/  FFMA.FTZ R8, R91, c[0x0][0x2d0], -R12 ;  /* 0x0000b4005b087a23 */ /* 0x004fe4000001080c */
[----:B------:R-:W-:-:S04]  /*63b0*/  IMAD.MOV.U32 R91, RZ, RZ, R71 ;  /* 0x000000ffff5b7224 */ /* 0x000fc800078e0047 */
[----:B------:R2:W-:Y:S02]  /*63c0*/  MUFU.EX2 R52, R8 ;  /* 0x0000000800347308 */ /* 0x0005e40000000800 */
[----:B--2---:R-:W-:Y:S01]  /*63d0*/  FFMA.FTZ R8, R90, c[0x0][0x2d0], -R12 ;  /* 0x0000b4005a087a23 */ /* 0x004fe2000001080c */
[----:B------:R-:W-:-:S05]  /*63e0*/  MOV R90, R93 ;  /* 0x0000005d005a7202 */ /* 0x000fca0000000f00 */
[----:B------:R2:W-:Y:S02]  /*63f0*/  MUFU.EX2 R13, R8 ;  /* 0x00000008000d7308 */ /* 0x0005e40000000800 */
[----:B--2---:R-:W-:-:S06]  /*6400*/  FFMA.FTZ R8, R126, c[0x0][0x2d0], -R2 ;  /* 0x0000b4007e087a23 */ /* 0x004fcc0000010802 */
[----:B------:R2:W-:Y:S02]  /*6410*/  MUFU.EX2 R12, R8 ;  /* 0x00000008000c7308 */ /* 0x0005e40000000800 */
[----:B--2---:R-:W-:Y:S02]  /*6420*/  FFMA.FTZ R8, R144, c[0x0][0x2d0], -R2 ;  /* 0x0000b40090087a23 */ /* 0x004fe40000010802 */
[----:B------:R-:W-:-:S04]  /*6430*/  IMAD.MOV.U32 R144, RZ, RZ, R94 ;  /* 0x000000ffff907224 */ /* 0x000fc800078e005e */
[----:B------:R2:W4:Y:S02]  /*6440*/  MUFU.EX2 R231, R8 ;  /* 0x0000000800e77308 */ /* 0x0005240000000800 */
[--C-:B--2---:R-:W-:Y:S01]  /*6450*/  FFMA.FTZ R8, R145, c[0x0][0x2d0], -R2.reuse ;  /* 0x0000b40091087a23 */ /* 0x104fe20000010802 */
[----:B----4-:R-:W-:Y:S01]  /*6460*/  F2FP.PACK_AB R124, R231, R12 ;  /* 0x0000000ce77c723e */ /* 0x010fe200000000ff */
[----:B------:R-:W-:-:S04]  /*6470*/  FFMA.FTZ R2, R127, c[0x0][0x2d0], -R2 ;  /* 0x0000b4007f027a23 */ /* 0x000fc80000010802 */
[----:B------:R2:W-:Y:S01]  /*6480*/  MUFU.EX2 R40, R8 ;  /* 0x0000000800287308 */ /* 0x0005e20000000800 */
[----:B------:R-:W-:-:S07]  /*6490*/  IMAD.MOV.U32 R145, RZ, RZ, R95 ;  /* 0x000000ffff917224 */ /* 0x000fce00078e005f */
[----:B------:R4:W-:Y:S01]  /*64a0*/  MUFU.EX2 R17, R2 ;  /* 0x0000000200117308 */ /* 0x0009e20000000800 */
[----:B--2---:R-:W-:Y:S07]  /*64b0*/  HMMA.16816.F32 R8, R4, R18, R96 ;  /* 0x000000120408723c */ /* 0x004fee0000001860 */
[----:B------:R-:W-:Y:S01]  /*64c0*/  MOV R18, R16 ;  /* 0x0000001000127202 */ /* 0x000fe20000000f00 */
[----:B----4-:R-:W-:Y:S01]  /*64d0*/  FFMA.FTZ R2, R89, c[0x0][0x2d0], -R0 ;  /* 0x0000b40059027a23 */ /* 0x010fe20000010800 */
[----:B------:R-:W-:Y:S01]  /*64e0*/  MOV R97, R130 ;  /* 0x0000008200617202 */ /* 0x000fe20000000f00 */
[----:B------:R-:W-:Y:S01]  /*64f0*/  IMAD.MOV.U32 R19, RZ, RZ, R13 ;  /* 0x000000ffff137224 */ /* 0x000fe200078e000d */
[----:B------:R-:W-:Y:S01]  /*6500*/  F2FP.PACK_AB R130, R18, R230 ;  /* 0x000000e61282723e */ /* 0x000fe200000000ff */
[----:B------:R2:W-:Y:S01]  /*6510*/  MUFU.EX2 R16, R2 ;  /* 0x0000000200107308 */ /* 0x0005e20000000800 */
[----:B------:R-:W-:-:S02]  /*6520*/  IMAD.MOV.U32 R89, RZ, RZ, R132 ;  /* 0x000000ffff597224 */ /* 0x000fc400078e0084 */
[----:B------:R-:W-:Y:S02]  /*6530*/  IMAD.MOV.U32 R132, RZ, RZ, R141 ;  /* 0x000000ffff847224 */ /* 0x000fe400078e008d */
[----:B------:R-:W-:Y:S02]  /*6540*/  IMAD.MOV.U32 R99, RZ, RZ, R92 ;  /* 0x000000ffff637224 */ /* 0x000fe400078e005c */
[----:B------:R-:W-:Y:S01]  /*6550*/  LDSM.16.MT88.4 R92, [R226+0x2900] ;  /* 0x00290000e25c783b */ /* 0x000fe20000004200 */
[----:B------:R-:W-:Y:S01]  /*6560*/  IMAD.MOV.U32 R98, RZ, RZ, R129 ;  /* 0x000000ffff627224 */ /* 0x000fe200078e0081 */
[----:B------:R-:W-:Y:S01]  /*6570*/  F2FP.PACK_AB R129, R232, R113 ;  /* 0x00000071e881723e */ /* 0x000fe200000000ff */
[----:B------:R-:W-:Y:S02]  /*6580*/  IMAD.MOV.U32 R96, RZ, RZ, R131 ;  /* 0x000000ffff607224 */ /* 0x000fe400078e0083 */
[----:B------:R-:W-:Y:S02]  /*6590*/  IMAD.MOV.U32 R56, RZ, RZ, R99 ;  /* 0x000000ffff387224 */ /* 0x000fe400078e0063 */
[----:B--2---:R-:W-:Y:S01]  /*65a0*/  FFMA.FTZ R2, R88, c[0x0][0x2d0], -R0 ;  /* 0x0000b40058027a23 */ /* 0x004fe20000010800 */
[----:B------:R-:W-:Y:S01]  /*65b0*/  MOV R88, R133 ;  /* 0x0000008500587202 */ /* 0x000fe20000000f00 */
[----:B------:R-:W-:-:S02]  /*65c0*/  IMAD.MOV.U32 R133, RZ, RZ, R142 ;  /* 0x000000ffff857224 */ /* 0x000fc400078e008e */
[----:B------:R2:W4:Y:S02]  /*65d0*/  MUFU.EX2 R13, R2 ;  /* 0x00000002000d7308 */ /* 0x0005240000000800 */
[--C-:B--2---:R-:W-:Y:S01]  /*65e0*/  FFMA.FTZ R2, R14, c[0x0][0x2d0], -R0.reuse ;  /* 0x0000b4000e027a23 */ /* 0x104fe20000010800 */
[----:B----4-:R-:W-:Y:S01]  /*65f0*/  F2FP.PACK_AB R125, R13, R16 ;  /* 0x000000100d7d723e */ /* 0x010fe200000000ff */
[----:B------:R-:W-:Y:S01]  /*6600*/  FFMA.FTZ R0, R15, c[0x0][0x2d0], -R0 ;  /* 0x0000b4000f007a23 */ /* 0x000fe20000010800 */
[----:B------:R-:W-:Y:S01]  /*6610*/  MOV R15, R52 ;  /* 0x00000034000f7202 */ /* 0x000fe20000000f00 */
[----:B------:R-:W-:Y:S02]  /*6620*/  IMAD.MOV.U32 R14, RZ, RZ, R40 ;  /* 0x000000ffff0e7224 */ /* 0x000fe400078e0028 */
[----:B------:R-:W-:Y:S01]  /*6630*/  MUFU.EX2 R2, R2 ;  /* 0x0000000200027308 */ /* 0x000fe20000000800 */
[----:B------:R-:W-:Y:S01]  /*6640*/  HMMA.16816.F32 R40, R4, R42, R72 ;  /* 0x0000002a0428723c */ /* 0x000fe20000001848 */
[----:B------:R-:W2:Y:S01]  /*6650*/  LDSM.16.MT88.4 R4, [R227+0x2900] ;  /* 0x00290000e304783b */ /* 0x000ea20000004200 */
[----:B------:R-:W-:-:S02]  /*6660*/  F2FP.PACK_AB R126, R17, R14 ;  /* 0x0000000e117e723e */ /* 0x000fc400000000ff */
[----:B------:R-:W-:-:S03]  /*6670*/  F2FP.PACK_AB R131, R19, R15 ;  /* 0x0000000f1383723e */ /* 0x000fc600000000ff */
[----:B------:R-:W4:Y:S01]  /*6680*/  MUFU.EX2 R0, R0 ;  /* 0x0000000000007308 */ /* 0x000f220000000800 */
[----:B------:R-:W-:Y:S01]  /*6690*/  IMAD.MOV.U32 R72, RZ, RZ, R149 ;  /* 0x000000ffff487224 */ /* 0x000fe200078e0095 */
[----:B------:R-:W-:Y:S01]  /*66a0*/  MOV R73, R140 ;  /* 0x0000008c00497202 */ /* 0x000fe20000000f00 */
[----:B------:R-:W-:Y:S01]  /*66b0*/  IMAD.MOV.U32 R149, RZ, RZ, R151 ;  /* 0x000000ffff957224 */ /* 0x000fe200078e0097 */
[----:B------:R-:W-:Y:S01]  /*66c0*/  MOV R151, R181 ;  /* 0x000000b500977202 */ /* 0x000fe20000000f00 */
[----:B------:R-:W-:Y:S01]  /*66d0*/  IMAD.MOV.U32 R75, RZ, RZ, R134 ;  /* 0x000000ffff4b7224 */ /* 0x000fe200078e0086 */
[----:B------:R-:W-:Y:S01]  /*66e0*/  MOV R134, R143 ;  /* 0x0000008f00867202 */ /* 0x000fe20000000f00 */
[----:B------:R-:W-:Y:S01]  /*66f0*/  IMAD.MOV.U32 R74, RZ, RZ, R135 ;  /* 0x000000ffff4a7224 */ /* 0x000fe200078e0087 */
[----:B------:R-:W-:Y:S01]  /*6700*/  LDSM.16.MT88.4 R140, [R226+0x1100] ;  /* 0x00110000e28c783b */ /* 0x000fe20000004200 */
[----:B------:R-:W-:Y:S01]  /*6710*/  IMAD.MOV.U32 R135, RZ, RZ, R148 ;  /* 0x000000ffff877224 */ /* 0x000fe200078e0094 */
[----:B-1----:R-:W-:Y:S01]  /*6720*/  HMMA.16816.F32 R52, R128, R60, R208 ;  /* 0x0000003c8034723c */ /* 0x002fe200000018d0 */
[----:B------:R-:W-:-:S02]  /*6730*/  IMAD.MOV.U32 R161, RZ, RZ, R149 ;  /* 0x000000ffffa17224 */ /* 0x000fc400078e0095 */
[----:B------:R-:W-:Y:S01]  /*6740*/  IMAD.MOV.U32 R114, RZ, RZ, R151 ;  /* 0x000000ffff727224 */ /* 0x000fe200078e0097 */
[----:B----4-:R-:W-:-:S03]  /*6750*/  F2FP.PACK_AB R127, R0, R2 ;  /* 0x00000002007f723e */ /* 0x010fc600000000ff */
[----:B------:R-:W-:Y:S01]  /*6760*/  IMAD.MOV.U32 R208, RZ, RZ, R73 ;  /* 0x000000ffffd07224 */ /* 0x000fe200078e0049 */
[----:B---3--:R-:W-:Y:S01]  /*6770*/  HMMA.16816.F32 R68, R128, R76, R200 ;  /* 0x0000004c8044723c */ /* 0x008fe200000018c8 */
[----:B------:R-:W-:Y:S01]  /*6780*/  IMAD.MOV.U32 R73, RZ, RZ, R146 ;  /* 0x000000ffff497224 */ /* 0x000fe200078e0092 */
[----:B------:R-:W-:Y:S01]  /*6790*/  MOV R211, R72 ;  /* 0x0000004800d37202 */ /* 0x000fe20000000f00 */
[----:B------:R-:W-:Y:S01]  /*67a0*/  IMAD.MOV.U32 R210, RZ, RZ, R113 ;  /* 0x000000ffffd27224 */ /* 0x000fe200078e0071 */
[----:B------:R-:W-:Y:S02]  /*67b0*/  MOV R72, R91 ;  /* 0x0000005b00487202 */ /* 0x000fe40000000f00 */
        /* <DEDUP_REMOVED lines=13> */
[----:B--2---:R-:W-:Y:S01]  /*6890*/  HMMA.16816.F32 R116, R128, R4, R172 ;  /* 0x000000048074723c */ /* 0x004fe200000018ac */
[----:B------:R-:W1:Y:S01]  /*68a0*/  LDSM.16.MT88.4 R156, [R228+0x1100] ;  /* 0x00110000e49c783b */ /* 0x000e620000004200 */
[----:B------:R-:W-:-:S02]  /*68b0*/  MOV R89, R82 ;  /* 0x0000005200597202 */ /* 0x000fc40000000f00 */
[----:B------:R-:W-:-:S03]  /*68c0*/  MOV R209, R112 ;  /* 0x0000007000d17202 */ /* 0x000fc60000000f00 */
[----:B------:R-:W-:Y:S01]  /*68d0*/  MOV R174, R96 ;  /* 0x0000006000ae7202 */ /* 0x000fe20000000f00 */
[----:B------:R-:W-:Y:S01]  /*68e0*/  IMAD.MOV.U32 R172, RZ, RZ, R114 ;  /* 0x000000ffffac7224 */ /* 0x000fe200078e0072 */
[----:B------:R-:W-:Y:S01]  /*68f0*/  MOV R173, R115 ;  /* 0x0000007300ad7202 */ /* 0x000fe20000000f00 */
[----:B------:R-:W-:Y:S01]  /*6900*/  HMMA.16816.F32 R100, R128, R108, R188 ;  /* 0x0000006c8064723c */ /* 0x000fe200000018bc */
[----:B------:R-:W-:-:S07]  /*6910*/  MOV R175, R161 ;  /* 0x000000a100af7202 */ /* 0x000fce0000000f00 */
[C---:B------:R-:W-:Y:S08]  /*6920*/  HMMA.16816.F32 R188, R128.reuse, R186, R64 ;  /* 0x000000ba80bc723c */ /* 0x040ff00000001840 */
[C---:B------:R-:W-:Y:S08]  /*6930*/  HMMA.16816.F32 R64, R128.reuse, R62, R204 ;  /* 0x0000003e8040723c */ /* 0x040ff000000018cc */
[C---:B------:R-:W-:Y:S08]  /*6940*/  HMMA.16816.F32 R84, R128.reuse, R92, R192 ;  /* 0x0000005c8054723c */ /* 0x040ff000000018c0 */
[C---:B-1----:R-:W-:Y:S01]  /*6950*/  HMMA.16816.F32 R148, R128.reuse, R156, R220 ;  /* 0x0000009c8094723c */ /* 0x042fe200000018dc */
[----:B------:R-:W-:Y:S01]  /*6960*/  MOV R193, R241 ;  /* 0x000000f100c17202 */ /* 0x000fe20000000f00 */
[----:B------:R-:W-:Y:S01]  /*6970*/  IMAD.MOV.U32 R192, RZ, RZ, R242 ;  /* 0x000000ffffc07224 */ /* 0x000fe200078e00f2 */
[----:B------:R-:W-:Y:S01]  /*6980*/  MOV R194, R98 ;  /* 0x0000006200c27202 */ /* 0x000fe20000000f00 */
[----:B------:R-:W-:Y:S01]  /*6990*/  IMAD.MOV.U32 R195, RZ, RZ, R97 ;  /* 0x000000ffffc37224 */ /* 0x000fe200078e0061 */
[----:B------:R1:W5:Y:S02]  /*69a0*/  LDL.LU R242, [R1+0x68] ;  /* 0x0000680001f27983 */ /* 0x0003640000300800 */
[----:B------:R-:W-:Y:S01]  /*69b0*/  IMAD.MOV.U32 R222, RZ, RZ, R57 ;  /* 0x000000ffffde7224 */ /* 0x000fe200078e0039 */
[----:B------:R-:W-:Y:S01]  /*69c0*/  MOV R221, R58 ;  /* 0x0000003a00dd7202 */ /* 0x000fe20000000f00 */
[----:B------:R-:W-:Y:S01]  /*69d0*/  IMAD.MOV.U32 R58, RZ, RZ, R144 ;  /* 0x000000ffff3a7224 */ /* 0x000fe200078e0090 */
[----:B------:R-:W-:Y:S01]  /*69e0*/  MOV R57, R145 ;  /* 0x0000009100397202 */ /* 0x000fe20000000f00 */
[----:B------:R-:W-:Y:S01]  /*69f0*/  IMAD.MOV.U32 R220, RZ, RZ, R59 ;  /* 0x000000ffffdc7224 */ /* 0x000fe200078e003b */
[C---:B------:R-:W-:Y:S01]  /*6a00*/  HMMA.16816.F32 R144, R128.reuse, R142, R248 ;  /* 0x0000008e8090723c */ /* 0x040fe200000018f8 */
[----:B------:R-:W-:Y:S01]  /*6a10*/  MOV R59, R90 ;  /* 0x0000005a003b7202 */ /* 0x000fe20000000f00 */
[----:B------:R-:W-:Y:S01]  /*6a20*/  IMAD.MOV.U32 R223, RZ, RZ, R12 ;  /* 0x000000ffffdf7224 */ /* 0x000fe200078e000c */
[----:B------:R1:W5:Y:S04]  /*6a30*/  LDL.LU R241, [R1+0x64] ;  /* 0x0000640001f17983 */ /* 0x0003680000300800 */
[----:B------:R-:W-:Y:S01]  /*6a40*/  MOV R251, R162 ;  /* 0x000000a200fb7202 */ /* 0x000fe20000000f00 */
[----:B------:R-:W-:Y:S01]  /*6a50*/  IMAD.MOV.U32 R12, RZ, RZ, R163 ;  /* 0x000000ffff0c7224 */ /* 0x000fe200078e00a3 */
[----:B------:R-:W-:Y:S01]  /*6a60*/  MOV R250, R174 ;  /* 0x000000ae00fa7202 */ /* 0x000fe20000000f00 */
[----:B------:R-:W-:Y:S01]  /*6a70*/  IMAD.MOV.U32 R90, RZ, RZ, R81 ;  /* 0x000000ffff5a7224 */ /* 0x000fe200078e0051 */
[----:B------:R-:W-:Y:S01]  /*6a80*/  HMMA.16816.F32 R176, R128, R184, R176 ;  /* 0x000000b880b0723c */ /* 0x000fe200000018b0 */
[----:B------:R-:W-:-:S02]  /*6a90*/  IMAD.MOV.U32 R249, RZ, RZ, R251 ;  /* 0x000000fffff97224 */ /* 0x000fc400078e00fb */
[----:B------:R-:W-:Y:S02]  /*6aa0*/  IMAD.MOV.U32 R251, RZ, RZ, R200 ;  /* 0x000000fffffb7224 */ /* 0x000fe400078e00c8 */
[----:B------:R-:W-:Y:S02]  /*6ab0*/  IMAD.MOV.U32 R248, RZ, RZ, R173 ;  /* 0x000000fffff87224 */ /* 0x000fe400078e00ad */
[----:B------:R-:W-:Y:S01]  /*6ac0*/  IMAD.MOV.U32 R174, RZ, RZ, R222 ;  /* 0x000000ffffae7224 */ /* 0x000fe200078e00de */
[----:B------:R-:W-:Y:S01]  /*6ad0*/  HMMA.16816.F32 R160, R128, R158, R212 ;  /* 0x0000009e80a0723c */ /* 0x000fe200000018d4 */
[----:B------:R-:W-:-:S06]  /*6ae0*/  IMAD.MOV.U32 R205, RZ, RZ, R248 ;  /* 0x000000ffffcd7224 */ /* 0x000fcc00078e00f8 */
[----:B------:R-:W-:Y:S01]  /*6af0*/  MOV R215, R172 ;  /* 0x000000ac00d77202 */ /* 0x000fe20000000f00 */
[----:B------:R-:W-:Y:S01]  /*6b00*/  HMMA.16816.F32 R80, R128, R78, R196 ;  /* 0x0000004e8050723c */ /* 0x000fe200000018c4 */
[----:B------:R-:W-:Y:S01]  /*6b10*/  MOV R172, R201 ;  /* 0x000000c900ac7202 */ /* 0x000fe20000000f00 */
[----:B------:R-:W-:Y:S01]  /*6b20*/  IMAD.MOV.U32 R173, RZ, RZ, R208 ;  /* 0x000000ffffad7224 */ /* 0x000fe200078e00d0 */
[----:B------:R-:W-:-:S04]  /*6b30*/  MOV R248, R174 ;  /* 0x000000ae00f87202 */ /* 0x000fc80000000f00 */
[----:B------:R-:W-:Y:S01]  /*6b40*/  MOV R199, R250 ;  /* 0x000000fa00c77202 */ /* 0x000fe20000000f00 */
[----:B------:R-:W-:Y:S01]  /*6b50*/  IMAD.MOV.U32 R198, RZ, RZ, R251 ;  /* 0x000000ffffc67224 */ /* 0x000fe200078e00fb */
[----:B------:R-:W-:Y:S01]  /*6b60*/  HMMA.16816.F32 R56, R124, R60, R56 ;  /* 0x0000003c7c38723c */ /* 0x000fe20000001838 */
[----:B------:R-:W-:Y:S01]  /*6b70*/  MOV R204, R172 ;  /* 0x000000ac00cc7202 */ /* 0x000fe20000000f00 */
[----:B------:R-:W-:Y:S01]  /*6b80*/  IMAD.MOV.U32 R206, RZ, RZ, R173 ;  /* 0x000000ffffce7224 */ /* 0x000fe200078e00ad */
[----:B------:R-:W-:-:S05]  /*6b90*/  MOV R207, R215 ;  /* 0x000000d700cf7202 */ /* 0x000fca0000000f00 */
[----:B------:R-:W-:Y:S01]  /*6ba0*/  HMMA.16816.F32 R60, R124, R62, R8 ;  /* 0x0000003e7c3c723c */ /* 0x000fe20000001808 */
[----:B------:R-:W-:-:S06]  /*6bb0*/  MOV R251, R234 ;  /* 0x000000ea00fb7202 */ /* 0x000fcc0000000f00 */
[----:B------:R-:W-:Y:S01]  /*6bc0*/  FADD.FTZ R8, R199, R198 ;  /* 0x000000c6c7087221 */ /* 0x000fe20000010000 */
[----:B------:R-:W-:Y:S01]  /*6bd0*/  HMMA.16816.F32 R132, R128, R140, R132 ;  /* 0x0000008c8084723c */ /* 0x000fe20000001884 */
[----:B------:R-:W-:Y:S02]  /*6be0*/  FADD.FTZ R10, R205, R204 ;  /* 0x000000cccd0a7221 */ /* 0x000fe40000010000 */
[----:B------:R-:W-:Y:S01]  /*6bf0*/  FADD.FTZ R8, R248, R8 ;  /* 0x00000008f8087221 */ /* 0x000fe20000010000 */
[----:B------:R-:W-:Y:S01]  /*6c00*/  MOV R174, R224 ;  /* 0x000000e000ae7202 */ /* 0x000fe20000000f00 */
[----:B------:R-:W-:Y:S02]  /*6c10*/  IMAD.MOV.U32 R250, RZ, RZ, R235 ;  /* 0x000000fffffa7224 */ /* 0x000fe400078e00eb */
[----:B------:R-:W-:Y:S02]  /*6c20*/  FADD.FTZ R11, R207, R206 ;  /* 0x000000cecf0b7221 */ /* 0x000fe40000010000 */
[----:B------:R-:W-:-:S02]  /*6c30*/  IMAD.MOV.U32 R172, RZ, RZ, R233 ;  /* 0x000000ffffac7224 */ /* 0x000fc400078e00e9 */
[----:B------:R-:W-:Y:S02]  /*6c40*/  FADD.FTZ R10, R249, R10 ;  /* 0x0000000af90a7221 */ /* 0x000fe40000010000 */
[----:B------:R-:W-:Y:S02]  /*6c50*/  FADD.FTZ R8, R251, R8 ;  /* 0x00000008fb087221 */ /* 0x000fe40000010000 */
[----:B------:R-:W-:Y:S02]  /*6c60*/  IMAD.MOV.U32 R173, RZ, RZ, R229 ;  /* 0x000000ffffad7224 */ /* 0x000fe400078e00e5 */
[----:B------:R-:W-:Y:S02]  /*6c70*/  FADD.FTZ R11, R250, R11 ;  /* 0x0000000bfa0b7221 */ /* 0x000fe40000010000 */
[----:B------:R-:W-:Y:S02]  /*6c80*/  FADD.FTZ R10, R172, R10 ;  /* 0x0000000aac0a7221 */ /* 0x000fe40000010000 */
[----:B------:R-:W-:-:S02]  /*6c90*/  FADD.FTZ R8, R174, R8 ;  /* 0x00000008ae087221 */ /* 0x000fc40000010000 */
[----:B------:R-:W-:Y:S02]  /*6ca0*/  FADD.FTZ R11, R173, R11 ;  /* 0x0000000bad0b7221 */ /* 0x000fe40000010000 */
[----:B------:R-:W-:Y:S02]  /*6cb0*/  FADD.FTZ R10, R175, R10 ;  /* 0x0000000aaf0a7221 */ /* 0x000fe40000010000 */
[----:B------:R-:W-:Y:S02]  /*6cc0*/  FADD.FTZ R8, R193, R8 ;  /* 0x00000008c1087221 */ /* 0x000fe40000010000 */
[----:B------:R-:W-:Y:S01]  /*6cd0*/  FADD.FTZ R9, R247, R171 ;  /* 0x000000abf7097221 */ /* 0x000fe20000010000 */
[----:B------:R-:W-:Y:S01]  /*6ce0*/  MOV R201, R203 ;  /* 0x000000cb00c97202 */ /* 0x000fe20000000f00 */
[----:B------:R-:W-:Y:S01]  /*6cf0*/  IMAD.MOV.U32 R200, RZ, RZ, R202 ;  /* 0x000000ffffc87224 */ /* 0x000fe200078e00ca */
[----:B------:R-:W-:Y:S01]  /*6d00*/  MOV R202, R211 ;  /* 0x000000d300ca7202 */ /* 0x000fe20000000f00 */
[----:B------:R-:W-:Y:S01]  /*6d10*/  FADD.FTZ R11, R192, R11 ;  /* 0x0000000bc00b7221 */ /* 0x000fe20000010000 */
[----:B------:R-:W-:Y:S01]  /*6d20*/  MOV R208, R221 ;  /* 0x000000dd00d07202 */ /* 0x000fe20000000f00 */
[----:B------:R-:W-:Y:S01]  /*6d30*/  IMAD.MOV.U32 R203, RZ, RZ, R220 ;  /* 0x000000ffffcb7224 */ /* 0x000fe200078e00dc */
[C---:B------:R-:W-:Y:S01]  /*6d40*/  HMMA.16816.F32 R96, R128.reuse, R94, R152 ;  /* 0x0000005e8060723c */ /* 0x040fe20000001898 */
[----:B------:R-:W-:Y:S01]  /*6d50*/  FADD.FTZ R10, R194, R10 ;  /* 0x0000000ac20a7221 */ /* 0x000fe20000010000 */
[----:B------:R-:W-:Y:S01]  /*6d60*/  MOV R211, R240 ;  /* 0x000000f000d37202 */ /* 0x000fe20000000f00 */
[----:B------:R-:W-:Y:S01]  /*6d70*/  FADD.FTZ R12, R12, R8 ;  /* 0x000000080c0c7221 */ /* 0x000fe20000010000 */
[----:B------:R-:W-:Y:S01]  /*6d80*/  MOV R221, R238 ;  /* 0x000000ee00dd7202 */ /* 0x000fe20000000f00 */
[----:B------:R-:W-:Y:S01]  /*6d90*/  IMAD.MOV.U32 R220, RZ, RZ, R239 ;  /* 0x000000ffffdc7224 */ /* 0x000fe200078e00ef */
[----:B------:R1:W5:Y:S01]  /*6da0*/  LDL.LU R240, [R1+0x60] ;  /* 0x0000600001f07983 */ /* 0x0003620000300800 */
[----:B------:R-:W-:Y:S01]  /*6db0*/  IMAD.MOV.U32 R222, RZ, RZ, R237 ;  /* 0x000000ffffde7224 */ /* 0x000fe200078e00ed */
[----:B------:R-:W-:Y:S01]  /*6dc0*/  HMMA.16816.F32 R112, R128, R110, R136 ;  /* 0x0000006e8070723c */ /* 0x000fe20000001888 */
[----:B------:R-:W-:-:S02]  /*6dd0*/  FADD.FTZ R8, R246, R9 ;  /* 0x00000009f6087221 */ /* 0x000fc40000010000 */
[----:B------:R-:W-:Y:S01]  /*6de0*/  FADD.FTZ R11, R195, R11 ;  /* 0x0000000bc30b7221 */ /* 0x000fe20000010000 */
[----:B------:R-:W-:Y:S01]  /*6df0*/  MOV R213, R220 ;  /* 0x000000dc00d57202 */ /* 0x000fe20000000f00 */
[----:B------:R-:W-:Y:S01]  /*6e00*/  FADD.FTZ R8, R252, R8 ;  /* 0x00000008fc087221 */ /* 0x000fe20000010000 */
[----:B------:R1:W5:Y:S02]  /*6e10*/  LDL.LU R239, [R1+0x5c] ;  /* 0x00005c0001ef7983 */ /* 0x0003640000300800 */
[----:B------:R-:W-:Y:S01]  /*6e20*/  HMMA.16816.F32 R128, R128, R6, R120 ;  /* 0x000000068080723c */ /* 0x000fe20000001878 */
[----:B------:R-:W-:Y:S01]  /*6e30*/  IMAD.MOV.U32 R212, RZ, RZ, R211 ;  /* 0x000000ffffd47224 */ /* 0x000fe200078e00d3 */
[----:B------:R-:W-:Y:S01]  /*6e40*/  MOV R215, R222 ;  /* 0x000000de00d77202 */ /* 0x000fe20000000f00 */
[----:B------:R-:W-:Y:S01]  /*6e50*/  IMAD.MOV.U32 R214, RZ, RZ, R221 ;  /* 0x000000ffffd67224 */ /* 0x000fe200078e00dd */
[----:B------:R-:W-:Y:S01]  /*6e60*/  MOV R220, R236 ;  /* 0x000000ec00dc7202 */ /* 0x000fe20000000f00 */
[----:B------:R1:W5:Y:S03]  /*6e70*/  LDL.LU R238, [R1+0x58] ;  /* 0x0000580001ee7983 */ /* 0x0003660000300800 */
[C---:B------:R-:W-:Y:S08]  /*6e80*/  HMMA.16816.F32 R120, R124.reuse, R4, R48 ;  /* 0x000000047c78723c */ /* 0x040ff00000001830 */
[----:B------:R-:W-:Y:S01]  /*6e90*/  HMMA.16816.F32 R136, R124, R140, R104 ;  /* 0x0000008c7c88723c */ /* 0x000fe20000001868 */
[----:B------:R-:W-:-:S07]  /*6ea0*/  FADD.FTZ R5, R200, R10 ;  /* 0x0000000ac8057221 */ /* 0x000fce0000010000 */
[----:B------:R-:W-:Y:S01]  /*6eb0*/  HMMA.16816.F32 R152, R124, R156, R216 ;  /* 0x0000009c7c98723c */ /* 0x000fe200000018d8 */
[----:B------:R-:W-:-:S07]  /*6ec0*/  FADD.FTZ R4, R201, R11 ;  /* 0x0000000bc9047221 */ /* 0x000fce0000010000 */
[----:B------:R-:W-:Y:S01]  /*6ed0*/  HMMA.16816.F32 R72, R124, R76, R72 ;  /* 0x0000004c7c48723c */ /* 0x000fe20000001848 */
[----:B------:R-:W-:-:S07]  /*6ee0*/  FADD.FTZ R10, R202, R12 ;  /* 0x0000000cca0a7221 */ /* 0x000fce0000010000 */
[----:B------:R-:W-:Y:S01]  /*6ef0*/  HMMA.16816.F32 R88, R124, R92, R88 ;  /* 0x0000005c7c58723c */ /* 0x000fe20000001858 */
[----:B------:R-:W-:-:S07]  /*6f00*/  FADD.FTZ R9, R203, R5 ;  /* 0x00000005cb097221 */ /* 0x000fce0000010000 */
[C---:B------:R-:W-:Y:S01]  /*6f10*/  HMMA.16816.F32 R184, R124.reuse, R186, R32 ;  /* 0x000000ba7cb8723c */ /* 0x040fe20000001820 */
[----:B------:R-:W-:Y:S01]  /*6f20*/  FADD.FTZ R5, R164, R8 ;  /* 0x00000008a4057221 */ /* 0x000fe20000010000 */
[----:B------:R-:W-:Y:S01]  /*6f30*/  MOV R221, R232 ;  /* 0x000000e800dd7202 */ /* 0x000fe20000000f00 */
[----:B------:R-:W-:Y:S01]  /*6f40*/  FADD.FTZ R11, R208, R4 ;  /* 0x00000004d00b7221 */ /* 0x000fe20000010000 */
[----:B------:R1:W5:Y:S01]  /*6f50*/  LDL.LU R237, [R1+0x54] ;  /* 0x0000540001ed7983 */ /* 0x0003620000300800 */
[----:B------:R-:W-:Y:S02]  /*6f60*/  FADD.FTZ R4, R209, R10 ;  /* 0x0000000ad1047221 */ /* 0x000fe40000010000 */
[----:B------:R-:W-:Y:S01]  /*6f70*/  FADD.FTZ R5, R170, R5 ;  /* 0x00000005aa057221 */ /* 0x000fe20000010000 */
[C---:B------:R-:W-:Y:S01]  /*6f80*/  HMMA.16816.F32 R104, R124.reuse, R108, R212 ;  /* 0x0000006c7c68723c */ /* 0x040fe200000018d4 */
[----:B------:R-:W-:Y:S01]  /*6f90*/  IMAD.MOV.U32 R211, RZ, RZ, R223 ;  /* 0x000000ffffd37224 */ /* 0x000fe200078e00df */
[----:B------:R1:W5:Y:S06]  /*6fa0*/  LDL.LU R236, [R1+0x50] ;  /* 0x0000500001ec7983 */ /* 0x00036c0000300800 */
[C---:B------:R-:W-:Y:S08]  /*6fb0*/  HMMA.16816.F32 R140, R124.reuse, R142, R24 ;  /* 0x0000008e7c8c723c */ /* 0x040ff00000001818 */
[C---:B------:R-:W-:Y:S08]  /*6fc0*/  HMMA.16816.F32 R156, R124.reuse, R158, R20 ;  /* 0x0000009e7c9c723c */ /* 0x040ff00000001814 */
[C---:B------:R-:W-:Y:S08]  /*6fd0*/  HMMA.16816.F32 R76, R124.reuse, R78, R28 ;  /* 0x0000004e7c4c723c */ /* 0x040ff0000000181c */
[C---:B------:R-:W-:Y:S08]  /*6fe0*/  HMMA.16816.F32 R92, R124.reuse, R94, R36 ;  /* 0x0000005e7c5c723c */ /* 0x040ff00000001824 */
[C---:B------:R-:W-:Y:S01]  /*6ff0*/  HMMA.16816.F32 R108, R124.reuse, R110, R40 ;  /* 0x0000006e7c6c723c */ /* 0x040fe20000001828 */
[----:B------:R-:W-:Y:S01]  /*7000*/  IMAD.MOV.U32 R222, RZ, RZ, R231 ;  /* 0x000000ffffde7224 */ /* 0x000fe200078e00e7 */
[----:B------:R-:W-:Y:S01]  /*7010*/  MOV R223, R230 ;  /* 0x000000e600df7202 */ /* 0x000fe20000000f00 */
[----:B------:R-:W-:Y:S01]  /*7020*/  FADD.FTZ R8, R211, R11 ;  /* 0x0000000bd3087221 */ /* 0x000fe20000010000 */
[----:B------:R1:W5:Y:S04]  /*7030*/  LDL.LU R235, [R1+0x4c] ;  /* 0x00004c0001eb7983 */ /* 0x0003680000300800 */
[----:B------:R-:W-:Y:S01]  /*7040*/  HMMA.16816.F32 R124, R124, R6, R44 ;  /* 0x000000067c7c723c */ /* 0x000fe2000000182c */
[----:B------:R1:W5:Y:S04]  /*7050*/  LDL.LU R234, [R1+0x48] ;  /* 0x0000480001ea7983 */ /* 0x0003680000300800 */
[----:B------:R1:W5:Y:S02]  /*7060*/  LDL.LU R233, [R1+0x44] ;  /* 0x0000440001e97983 */ /* 0x0003640000300800 */
[----:B------:R-:W-:-:S02]  /*7070*/  FADD.FTZ R7, R220, R4 ;  /* 0x00000004dc077221 */ /* 0x000fc40000010000 */
[----:B------:R-:W-:Y:S01]  /*7080*/  FADD.FTZ R4, R166, R5 ;  /* 0x00000005a6047221 */ /* 0x000fe20000010000 */
[----:B------:R1:W5:Y:S03]  /*7090*/  LDL.LU R232, [R1+0x40] ;  /* 0x0000400001e87983 */ /* 0x0003660000300800 */
[----:B------:R-:W-:Y:S01]  /*70a0*/  FADD.FTZ R4, R165, R4 ;  /* 0x00000004a5047221 */ /* 0x000fe20000010000 */
[----:B------:R1:W5:Y:S01]  /*70b0*/  LDL.LU R231, [R1+0x3c] ;  /* 0x00003c0001e77983 */ /* 0x0003620000300800 */
[----:B------:R-:W-:Y:S02]  /*70c0*/  FADD.FTZ R6, R210, R9 ;  /* 0x00000009d2067221 */ /* 0x000fe40000010000 */
[----:B------:R-:W-:Y:S01]  /*70d0*/  FADD.FTZ R4, R16, R4 ;  /* 0x0000000410047221 */ /* 0x000fe20000010000 */
[----:B------:R1:W5:Y:S01]  /*70e0*/  LDL.LU R230, [R1+0x38] ;  /* 0x0000380001e67983 */ /* 0x0003620000300800 */
[----:B------:R-:W-:-:S02]  /*70f0*/  FADD.FTZ R5, R221, R6 ;  /* 0x00000006dd057221 */ /* 0x000fc40000010000 */
[----:B------:R-:W-:Y:S01]  /*7100*/  FADD.FTZ R4, R13, R4 ;  /* 0x000000040d047221 */ /* 0x000fe20000010000 */
[----:B------:R1:W5:Y:S01]  /*7110*/  LDL.LU R229, [R1+0x34] ;  /* 0x0000340001e57983 */ /* 0x0003620000300800 */
[----:B------:R-:W-:Y:S02]  /*7120*/  FADD.FTZ R6, R222, R8 ;  /* 0x00000008de067221 */ /* 0x000fe40000010000 */
[----:B------:R-:W-:Y:S01]  /*7130*/  FADD.FTZ R7, R223, R7 ;  /* 0x00000007df077221 */ /* 0x000fe20000010000 */
[----:B------:R1:W5:Y:S01]  /*7140*/  LDL.LU R224, [R1+0x30] ;  /* 0x0000300001e07983 */ /* 0x0003620000300800 */
[----:B------:R-:W-:Y:S02]  /*7150*/  FADD.FTZ R5, R15, R5 ;  /* 0x000000050f057221 */ /* 0x000fe40000010000 */
[----:B------:R-:W-:Y:S02]  /*7160*/  FADD.FTZ R4, R2, R4 ;  /* 0x0000000402047221 */ /* 0x000fe40000010000 */
[----:B------:R-:W-:-:S02]  /*7170*/  FADD.FTZ R6, R14, R6 ;  /* 0x000000060e067221 */ /* 0x000fc40000010000 */
[----:B------:R-:W-:Y:S02]  /*7180*/  FADD.FTZ R7, R18, R7 ;  /* 0x0000000712077221 */ /* 0x000fe40000010000 */
[----:B------:R-:W-:Y:S02]  /*7190*/  FADD.FTZ R5, R19, R5 ;  /* 0x0000000513057221 */ /* 0x000fe40000010000 */
[----:B------:R-:W-:Y:S02]  /*71a0*/  FADD.FTZ R0, R0, R4 ;  /* 0x0000000400007221 */ /* 0x000fe40000010000 */
[----:B------:R-:W-:Y:S01]  /*71b0*/  FADD.FTZ R2, R17, R6 ;  /* 0x0000000611027221 */ /* 0x000fe20000010000 */
[----:B------:R1:W-:Y:S01]  /*71c0*/  STL [R1+0x10], R7 ;  /* 0x0000100701007387 */ /* 0x0003e20000100800 */
[----:B------:R-:W-:-:S03]  /*71d0*/  UIMAD.WIDE.U32 UR28, UR26, UR4, URZ ;  /* 0x000000041a1c72a5 */ /* 0x000fc6000f8e003f */
[----:B------:R1:W-:Y:S04]  /*71e0*/  STL [R1+0xc], R5 ;  /* 0x00000c0501007387 */ /* 0x0003e80000100800 */
[----:B------:R1:W-:Y:S04]  /*71f0*/  STL [R1+0x18], R0 ;  /* 0x0000180001007387 */ /* 0x0003e80000100800 */
[----:B------:R1:W-:Y:S01]  /*7200*/  STL [R1+0x14], R2 ;  /* 0x0000140201007387 */ /* 0x0003e20000100800 */
[----:B------:R-:W-:Y:S01]  /*7210*/  PLOP3.LUT P0, PT, PT, PT, UP6, 0x40, 0x0 ;  /* 0x000000000000781c */ /* 0x000fe20003f0e868 */
[----:B------:R-:W-:-:S02]  /*7220*/  @UP5 UMOV UR27, UR29 ;  /* 0x0000001d001b5c82 */ /* 0x000fc40008000000 */
[----:B------:R-:W-:-:S04]  /*7230*/  @UP5 USHF.R.U32.HI UR26, URZ, UR5, UR27 ;  /* 0x000000053f1a5299 */ /* 0x000fc8000801161b */
[----:B------:R-:W-:-:S03]  /*7240*/  UIADD3 UR4, UR25, UR26, URZ ;  /* 0x0000001a19047290 */ /* 0x000fc6000fffe03f */
[----:B------:R-:W-:Y:S02]  /*7250*/  ULDC UR25, c[0x0][0x328] ;  /* 0x0000ca0000197ab9 */ /* 0x000fe40000000800 */
[----:B------:R-:W-:Y:S02]  /*7260*/  UIADD3 UR24, UR24, -0x2, URZ ;  /* 0xfffffffe18187890 */ /* 0x000fe4000fffe03f */
[----:B------:R-:W-:Y:S01]  /*7270*/  UIADD3 UR25, UR4, UR25, URZ ;  /* 0x0000001904197290 */ /* 0x000fe2000fffe03f */
[----:B------:R-:W-:Y:S05]  /*7280*/  @P0 BRA `(.L_x_607) ;  /* 0x0000018000000947 */ /* 0x000fea0003800000 */
        /* <DEDUP_REMOVED lines=8> */
[----:B------:R-:W-:-:S07]  /*7310*/  UIMAD.WIDE.U32 UR28, UR26, UR4, URZ ;  /* 0x000000041a1c72a5 */ /* 0x000fce000f8e003f */
[----:B------:R-:W-:Y:S02]  /*7320*/  @UP0 UMOV UR27, UR29 ;  /* 0x0000001d001b0c82 */ /* 0x000fe40008000000 */
[----:B------:R-:W-:-:S04]  /*7330*/  @UP0 USHF.R.U32.HI UR26, URZ, UR5, UR27 ;  /* 0x000000053f1a0299 */ /* 0x000fc8000801161b */
[----:B------:R-:W-:Y:S01]  /*7340*/  ULOP3.LUT UR26, URZ, UR26, URZ, 0x33, !UPT ;  /* 0x0000001a3f1a7292 */ /* 0x000fe2000f8e333f */
[----:B------:R-:W-:Y:S05]  /*7350*/  BRA `(.L_x_609) ;  /* 0x0000007000007947 */ /* 0x000fea0003800000 */
.L_x_608:
[----:B------:R-:W-:Y:S02]  /*7360*/  UMOV UR5, 0x1 ;  /* 0x0000000100057882 */ /* 0x000fe40000000000 */
[----:B------:R-:W-:Y:S02]  /*7370*/  ULDC UR4, c[0x0][0x32c] ;  /* 0x0000cb0000047ab9 */ /* 0x000fe40000000800 */
[----:B------:R-:W-:-:S03]  /*7380*/  UISETP.NE.AND UP0, UPT, UR5, UR4, UPT ;  /* 0x000000040500728c */ /* 0x000fc6000bf05270 */
[----:B------:R-:W-:Y:S02]  /*7390*/  ULDC.64 UR4, c[0x0][0x330] ;  /* 0x0000cc0000047ab9 */ /* 0x000fe40000000a00 */
[----:B------:R-:W-:-:S07]  /*73a0*/  UIMAD.WIDE.U32 UR28, UR26, UR4, URZ ;  /* 0x000000041a1c72a5 */ /* 0x000fce000f8e003f */
[----:B------:R-:W-:Y:S02]  /*73b0*/  @UP0 UMOV UR27, UR29 ;  /* 0x0000001d001b0c82 */ /* 0x000fe40008000000 */
[----:B------:R-:W-:Y:S02]  /*73c0*/  @UP0 USHF.R.U32.HI UR26, URZ, UR5, UR27 ;  /* 0x000000053f1a0299 */ /* 0x000fe4000801161b */
.L_x_609:
[----:B------:R-:W-:Y:S02]  /*73d0*/  ULDC UR4, c[0x0][0x32c] ;  /* 0x0000cb0000047ab9 */ /* 0x000fe40000000800 */
[----:B------:R-:W-:-:S04]  /*73e0*/  UIMAD UR4, UR26, UR4, UR4 ;  /* 0x000000041a0472a4 */ /* 0x000fc8000f8e0204 */
[----:B------:R-:W-:-:S04]  /*73f0*/  UISETP.LT.AND UP0, UPT, UR25, UR4, UPT ;  /* 0x000000041900728c */ /* 0x000fc8000bf01270 */
[----:B------:R-:W-:-:S04]  /*7400*/  USEL UR25, UR25, UR4, UP0 ;  /* 0x0000000419197287 */ /* 0x000fc80008000000 */
.L_x_607:
[----:B------:R-:W-:-:S04]  /*7410*/  UIMAD.WIDE UR4, UR25, 0x2aaaaaab, URZ ;  /* 0x2aaaaaab190478a5 */ /* 0x000fc8000f8e023f */
[----:B------:R-:W-:-:S04]  /*7420*/  USHF.R.U32.HI UR4, URZ, 0x1f, UR5 ;  /* 0x0000001f3f047899 */ /* 0x000fc80008011605 */
[----:B------:R-:W-:-:S04]  /*7430*/  ULEA.HI.SX32 UR4, UR5, UR4, 0x1d ;  /* 0x0000000405047291 */ /* 0x000fc8000f8fea3f */
[----:B------:R-:W-:-:S04]  /*7440*/  UISETP.LT.AND UP0, UPT, UR8, UR4, UPT ;  /* 0x000000040800728c */ /* 0x000fc8000bf01270 */
[----:B------:R-:W-:-:S04]  /*7450*/  USEL UR5, UR8, UR4, !UP0 ;  /* 0x0000000408057287 */ /* 0x000fc8000c000000 */
[----:B------:R-:W-:-:S06]  /*7460*/  UISETP.GE.AND UP0, UPT, UR24, UR5, UPT ;  /* 0x000000051800728c */ /* 0x000fcc000bf06270 */
[----:B------:R-:W-:-:S13]  /*7470*/  PLOP3.LUT P0, PT, PT, PT, UP0, 0x80, 0x0 ;  /* 0x000000000000781c */ /* 0x000fda0003f0f008 */
[----:B------:R-:W-:Y:S05]  /*7480*/  @!P0 BRA `(.L_x_610) ;  /* 0x00004d4000008947 */ /* 0x000fea0003800000 */
[----:B------:R-:W2:Y:S04]  /*7490*/  LDL R4, [R1] ;  /* 0x0000000001047983 */ /* 0x000ea80000100800 */
[----:B-1----:R-:W3:Y:S04]  /*74a0*/  LDL R2, [R1+0x28] ;  /* 0x0000280001027983 */ /* 0x002ee80000100800 */
[----:B------:R-:W3:Y:S04]  /*74b0*/  LDL R0, [R1+0x24] ;  /* 0x0000240001007983 */ /* 0x000ee80000100800 */
[----:B------:R-:W4:Y:S01]  /*74c0*/  LDL.LU R5, [R1+0x2c] ;  /* 0x00002c0001057983 */ /* 0x000f220000300800 */
[----:B------:R-:W-:Y:S01]  /*74d0*/  MOV R171, R3 ;  /* 0x0000000300ab7202 */ /* 0x000fe20000000f00 */
[----:B------:R-:W-:-:S02]  /*74e0*/  IMAD.MOV.U32 R166, RZ, RZ, R168 ;  /* 0x000000ffffa67224 */ /* 0x000fc400078e00a8 */
[----:B------:R-:W-:Y:S02]  /*74f0*/  IMAD.MOV.U32 R164, RZ, RZ, R169 ;  /* 0x000000ffffa47224 */ /* 0x000fe400078e00a9 */
[----:B------:R-:W-:Y:S01]  /*7500*/  IMAD.MOV.U32 R170, RZ, RZ, R167 ;  /* 0x000000ffffaa7224 */ /* 0x000fe200078e00a7 */
[----:B--2---:R-:W-:-:S05]  /*7510*/  SHF.L.U32 R3, R4, 0x1, RZ ;  /* 0x0000000104037819 */ /* 0x004fca00000006ff */
[----:B------:R1:W-:Y:S01]  /*7520*/  STL [R1+0x20], R3 ;  /* 0x0000200301007387 */ /* 0x0003e20000100800 */
[C---:B---3--:R-:W-:Y:S01]  /*7530*/  SHF.L.U64.HI R249, R0.reuse, 0x1, R2 ;  /* 0x0000000100f97819 */ /* 0x048fe20000010202 */
[----:B------:R-:W-:Y:S01]  /*7540*/  IMAD.SHL.U32 R248, R0, 0x2, RZ ;  /* 0x0000000200f87824 */ /* 0x000fe200078e00ff */
[----:B----4-:R-:W-:Y:S02]  /*7550*/  SHF.L.U64.HI R250, R4, 0x1, R5 ;  /* 0x0000000104fa7819 */ /* 0x010fe40000010205 */
.L_x_629:
[----:B-----5:R2:W5:Y:S01]  /*7560*/  LDL R221, [R1+0x20] ;  /* 0x0000200001dd7983 */ /* 0x0205620000100800 */
[----:B------:R-:W-:Y:S04]  /*7570*/  DEPBAR.LE SB0, 0x0 ;  /* 0x000080000000791a */ /* 0x000fe80000000000 */
[----:B------:R-:W-:Y:S01]  /*7580*/  BAR.SYNC.DEFER_BLOCKING 0x0 ;  /* 0x0000000000007b1d */ /* 0x000fe20000010000 */
[----:B------:R-:W-:Y:S01]  /*7590*/  UISETP.GT.AND UP0, UPT, UR8, UR24, UPT ;  /* 0x000000180800728c */ /* 0x000fe2000bf04270 */
[----:B------:R-:W-:Y:S05]  /*75a0*/  SEL R220, RZ, 0x10, P5 ;  /* 0x00000010ffdc7807 */ /* 0x000fea0002800000 */
[----:B------:R-:W-:Y:S01]  /*75b0*/  PLOP3.LUT P0, PT, PT, PT, UP0, 0x80, 0x0 ;  /* 0x000000000000781c */ /* 0x000fe20003f0f008 */
[----:B------:R2:W3:Y:S04]  /*75c0*/  LDSM.16.M88.4 R48, [R231+0x6100] ;  /* 0x00610000e730783b */ /* 0x0004e80000000200 */
[----:B------:R2:W4:Y:S04]  /*75d0*/  LDSM.16.M88.4 R44, [R231+0x8100] ;  /* 0x00810000e72c783b */ /* 0x0005280000000200 */
[----:B-1----:R2:W1:Y:S04]  /*75e0*/  LDSM.16.M88.4 R16, [R224+0x3100] ;  /* 0x00310000e010783b */ /* 0x0024680000000200 */
[----:B------:R2:W1:Y:S04]  /*75f0*/  LDSM.16.M88.4 R32, [R224+0x3900] ;  /* 0x00390000e020783b */ /* 0x0004680000000200 */
[----:B------:R2:W1:Y:S04]  /*7600*/  LDSM.16.M88.4 R172, [R224+0x4100] ;  /* 0x00410000e0ac783b */ /* 0x0004680000000200 */
[----:B------:R2:W1:Y:S04]  /*7610*/  LDSM.16.M88.4 R192, [R233+0x6100] ;  /* 0x00610000e9c0783b */ /* 0x0004680000000200 */
[----:B------:R2:W1:Y:S04]  /*7620*/  LDSM.16.M88.4 R200, [R233+0x8100] ;  /* 0x00810000e9c8783b */ /* 0x0004680000000200 */
[----:B------:R2:W1:Y:S04]  /*7630*/  LDSM.16.M88.4 R196, [R235] ;  /* 0x00000000ebc4783b */ /* 0x0004680000000200 */
[----:B------:R2:W1:Y:S04]  /*7640*/  LDSM.16.M88.4 R204, [R241] ;  /* 0x00000000f1cc783b */ /* 0x0004680000000200 */
[----:B------:R2:W1:Y:S01]  /*7650*/  LDSM.16.M88.4 R208, [R240] ;  /* 0x00000000f0d0783b */ /* 0x0004620000000200 */
[----:B------:R-:W-:-:S05]  /*7660*/  @P0 BRA `(.L_x_611) ;  /* 0x0000028000000947 */ /* 0x000fca0003800000 */
[----:B------:R-:W-:Y:S01]  /*7670*/  SHF.R.S32.HI R0, RZ, 0x1f, R243 ;  /* 0x0000001fff007819 */ /* 0x000fe200000114f3 */
[C---:B-1----:R-:W-:Y:S01]  /*7680*/  IMAD.WIDE.U32 R2, R243.reuse, c[0x0][0x208], RZ ;  /* 0x00008200f3027a25 */ /* 0x042fe200078e00ff */
[----:B------:R-:W-:Y:S02]  /*7690*/  SHF.R.S32.HI R4, RZ, 0x1f, R242 ;  /* 0x0000001fff047819 */ /* 0x000fe400000114f2 */
[----:B------:R-:W-:Y:S01]  /*76a0*/  IADD3 R14, -R220, 0x10, RZ ;  /* 0x00000010dc0e7810 */ /* 0x000fe20007ffe1ff */
[----:B------:R-:W-:Y:S02]  /*76b0*/  IMAD R0, R0, c[0x0][0x208], RZ ;  /* 0x0000820000007a24 */ /* 0x000fe400078e02ff */
[----:B------:R-:W-:Y:S01]  /*76c0*/  IMAD R4, R4, c[0x0][0x218], RZ ;  /* 0x0000860004047a24 */ /* 0x000fe200078e02ff */
[----:B------:R-:W-:Y:S01]  /*76d0*/  LOP3.LUT R14, R14, 0xf, RZ, 0xc0, !PT ;  /* 0x0000000f0e0e7812 */ /* 0x000fe200078ec0ff */
        /* <DEDUP_REMOVED lines=8> */
[----:B------:R-:W1:Y:S04]  /*7760*/  SHFL.IDX PT, R6, R2, 0x1, 0x181f ;  /* 0x00381f0002067f89 */ /* 0x000e6800000e0000 */
[----:B------:R-:W2:Y:S04]  /*7770*/  SHFL.IDX PT, R3, R2, RZ, 0x181f ;  /* 0x00181fff02037589 */ /* 0x000ea800000e0000 */
[----:B------:R-:W4:Y:S04]  /*7780*/  SHFL.IDX PT, R4, R0, RZ, 0x181f ;  /* 0x00181fff00047589 */ /* 0x000f2800000e0000 */
[----:B------:R-:W3:Y:S04]  /*7790*/  SHFL.IDX PT, R2, R2, 0x2, 0x181f ;  /* 0x00581f0002027f89 */ /* 0x000ee800000e0000 */
[----:B------:R-:W3:Y:S04]  /*77a0*/  SHFL.IDX PT, R5, R0, 0x1, 0x181f ;  /* 0x00381f0000057f89 */ /* 0x000ee800000e0000 */
[----:B------:R-:W3:Y:S01]  /*77b0*/  SHFL.IDX PT, R0, R0, 0x2, 0x181f ;  /* 0x00581f0000007f89 */ /* 0x000ee200000e0000 */
[-C--:B-1---5:R-:W-:Y:S02]  /*77c0*/  IADD3 R8, P1, R6, R221.reuse, RZ ;  /* 0x000000dd06087210 */ /* 0x0a2fe40007f3e0ff */
[CC--:B--2---:R-:W-:Y:S02]  /*77d0*/  IADD3 R12, P0, R3.reuse, R221.reuse, RZ ;  /* 0x000000dd030c7210 */ /* 0x0c4fe40007f1e0ff */
[-C--:B------:R-:W-:Y:S03]  /*77e0*/  IADD3 R10, P2, R3, R248.reuse, RZ ;  /* 0x000000f8030a7210 */ /* 0x080fe60007f5e0ff */
[--C-:B----4-:R-:W-:Y:S01]  /*77f0*/  IMAD.X R13, R4, 0x1, R250.reuse, P0 ;  /* 0x00000001040d7824 */ /* 0x110fe200000e06fa */
[----:B------:R-:W-:Y:S01]  /*7800*/  IADD3 R6, P0, R6, R248, RZ ;  /* 0x000000f806067210 */ /* 0x000fe20007f1e0ff */
[--C-:B------:R-:W-:Y:S01]  /*7810*/  IMAD.X R11, R4, 0x1, R249.reuse, P2 ;  /* 0x00000001040b7824 */ /* 0x100fe200010e06f9 */
[----:B---3--:R-:W-:Y:S02]  /*7820*/  IADD3 R4, P2, R2, R221, RZ ;  /* 0x000000dd02047210 */ /* 0x008fe40007f5e0ff */
[----:B------:R1:W-:Y:S01]  /*7830*/  LDGSTS.E.BYPASS.LTC128B.128 [R245], [R12.64], !P6 ;  /* 0x000000000cf57fae */ /* 0x0003e2000f101d54 */
[C---:B------:R-:W-:Y:S03]  /*7840*/  IMAD.X R9, R5.reuse, 0x1, R250, P1 ;  /* 0x0000000105097824 */ /* 0x040fe600008e06fa */
[----:B------:R1:W-:Y:S01]  /*7850*/  LDGSTS.E.BYPASS.LTC128B.128 [R245+0x1800], [R10.64], !P5 ;  /* 0x018000000af57fae */ /* 0x0003e2000e901d54 */
[--C-:B------:R-:W-:Y:S01]  /*7860*/  IMAD.X R7, R5, 0x1, R249.reuse, P0 ;  /* 0x0000000105077824 */ /* 0x100fe200000e06f9 */
        /* <DEDUP_REMOVED lines=8> */
.L_x_611:
[-C--:B-1-3--:R-:W-:Y:S01]  /*78f0*/  HMMA.16816.F32 R4, R48, R16.reuse, RZ ;  /* 0x000000103004723c */ /* 0x08afe200000018ff */
[----:B------:R-:W-:Y:S01]  /*7900*/  LDSM.16.M88.4 R212, [R232+0x6100] ;  /* 0x00610000e8d4783b */ /* 0x000fe20000000200 */
[----:B------:R-:W-:Y:S06]  /*7910*/  UISETP.GT.AND UP0, UPT, UR24, UR8, UPT ;  /* 0x000000081800728c */ /* 0x000fec000bf04270 */
[C---:B----4-:R-:W-:Y:S01]  /*7920*/  HMMA.16816.F32 R8, R44.reuse, R16, RZ ;  /* 0x000000102c08723c */ /* 0x050fe200000018ff */
[----:B------:R-:W0:Y:S01]  /*7930*/  LDGDEPBAR ;  /* 0x00000000000079af */ /* 0x000e220000000000 */
[----:B------:R-:W-:Y:S06]  /*7940*/  PLOP3.LUT P0, PT, PT, PT, UP0, 0x80, 0x0 ;  /* 0x000000000000781c */ /* 0x000fec0003f0f008 */
[-C--:B------:R-:W-:Y:S01]  /*7950*/  HMMA.16816.F32 R12, R44, R18.reuse, RZ ;  /* 0x000000122c0c723c */ /* 0x080fe200000018ff */
[----:B------:R-:W1:Y:S07]  /*7960*/  LDSM.16.M88.4 R216, [R230+0x3100] ;  /* 0x00310000e6d8783b */ /* 0x000e6e0000000200 */
[C---:B------:R-:W-:Y:S08]  /*7970*/  HMMA.16816.F32 R16, R48.reuse, R18, RZ ;  /* 0x000000123010723c */ /* 0x040ff000000018ff */
[-C--:B------:R-:W-:Y:S08]  /*7980*/  HMMA.16816.F32 R20, R48, R32.reuse, RZ ;  /* 0x000000203014723c */ /* 0x080ff000000018ff */
[C---:B------:R-:W-:Y:S08]  /*7990*/  HMMA.16816.F32 R24, R44.reuse, R32, RZ ;  /* 0x000000202c18723c */ /* 0x040ff000000018ff */
[-C--:B------:R-:W-:Y:S08]  /*79a0*/  HMMA.16816.F32 R28, R44, R34.reuse, RZ ;  /* 0x000000222c1c723c */ /* 0x080ff000000018ff */
[C---:B------:R-:W-:Y:S08]  /*79b0*/  HMMA.16816.F32 R32, R48.reuse, R34, RZ ;  /* 0x000000223020723c */ /* 0x040ff000000018ff */
[-C--:B------:R-:W-:Y:S08]  /*79c0*/  HMMA.16816.F32 R36, R48, R172.reuse, RZ ;  /* 0x000000ac3024723c */ /* 0x080ff000000018ff */
[C---:B------:R-:W-:Y:S08]  /*79d0*/  HMMA.16816.F32 R40, R44.reuse, R172, RZ ;  /* 0x000000ac2c28723c */ /* 0x040ff000000018ff */
[-C--:B------:R-:W-:Y:S08]  /*79e0*/  HMMA.16816.F32 R44, R44, R174.reuse, RZ ;  /* 0x000000ae2c2c723c */ /* 0x080ff000000018ff */
[----:B------:R-:W-:Y:S01]  /*79f0*/  HMMA.16816.F32 R48, R48, R174, RZ ;  /* 0x000000ae3030723c */ /* 0x000fe200000018ff */
[----:B------:R-:W3:Y:S07]  /*7a00*/  LDSM.16.M88.4 R172, [R232+0x8100] ;  /* 0x00810000e8ac783b */ /* 0x000eee0000000200 */
[-C--:B------:R-:W-:Y:S08]  /*7a10*/  HMMA.16816.F32 R4, R192, R196.reuse, R4 ;  /* 0x000000c4c004723c */ /* 0x080ff00000001804 */
[C---:B------:R-:W-:Y:S08]  /*7a20*/  HMMA.16816.F32 R8, R200.reuse, R196, R8 ;  /* 0x000000c4c808723c */ /* 0x040ff00000001808 */
[-C--:B------:R-:W-:Y:S08]  /*7a30*/  HMMA.16816.F32 R12, R200, R198.reuse, R12 ;  /* 0x000000c6c80c723c */ /* 0x080ff0000000180c */
[C---:B------:R-:W-:Y:S01]  /*7a40*/  HMMA.16816.F32 R16, R192.reuse, R198, R16 ;  /* 0x000000c6c010723c */ /* 0x040fe20000001810 */
[----:B------:R-:W4:Y:S07]  /*7a50*/  LDSM.16.M88.4 R196, [R230+0x3900] ;  /* 0x00390000e6c4783b */ /* 0x000f2e0000000200 */
[-C--:B------:R-:W-:Y:S08]  /*7a60*/  HMMA.16816.F32 R20, R192, R204.reuse, R20 ;  /* 0x000000ccc014723c */ /* 0x080ff00000001814 */
[C---:B------:R-:W-:Y:S08]  /*7a70*/  HMMA.16816.F32 R24, R200.reuse, R204, R24 ;  /* 0x000000ccc818723c */ /* 0x040ff00000001818 */
[-C--:B------:R-:W-:Y:S08]  /*7a80*/  HMMA.16816.F32 R28, R200, R206.reuse, R28 ;  /* 0x000000cec81c723c */ /* 0x080ff0000000181c */
[C---:B------:R-:W-:Y:S01]  /*7a90*/  HMMA.16816.F32 R32, R192.reuse, R206, R32 ;  /* 0x000000cec020723c */ /* 0x040fe20000001820 */
[----:B------:R-:W-:Y:S07]  /*7aa0*/  LDSM.16.M88.4 R204, [R229] ;  /* 0x00000000e5cc783b */ /* 0x000fee0000000200 */
[-C--:B------:R-:W-:Y:S08]  /*7ab0*/  HMMA.16816.F32 R36, R192, R208.reuse, R36 ;  /* 0x000000d0c024723c */ /* 0x080ff00000001824 */
[C---:B------:R-:W-:Y:S08]  /*7ac0*/  HMMA.16816.F32 R40, R200.reuse, R208, R40 ;  /* 0x000000d0c828723c */ /* 0x040ff00000001828 */
[-C--:B------:R-:W-:Y:S01]  /*7ad0*/  HMMA.16816.F32 R44, R200, R210.reuse, R44 ;  /* 0x000000d2c82c723c */ /* 0x080fe2000000182c */
[----:B------:R-:W-:Y:S07]  /*7ae0*/  LDSM.16.M88.4 R200, [R234+0x6100] ;  /* 0x00610000eac8783b */ /* 0x000fee0000000200 */
[----:B------:R-:W-:Y:S01]  /*7af0*/  HMMA.16816.F32 R48, R192, R210, R48 ;  /* 0x000000d2c030723c */ /* 0x000fe20000001830 */
[----:B------:R-:W2:Y:S07]  /*7b00*/  LDSM.16.M88.4 R192, [R230+0x4100] ;  /* 0x00410000e6c0783b */ /* 0x000eae0000000200 */
[-C--:B-1----:R-:W-:Y:S01]  /*7b10*/  HMMA.16816.F32 R4, R212, R216.reuse, R4 ;  /* 0x000000d8d404723c */ /* 0x082fe20000001804 */
[----:B------:R-:W1:Y:S07]  /*7b20*/  LDSM.16.M88.4 R208, [R234+0x8100] ;  /* 0x00810000ead0783b */ /* 0x000e6e0000000200 */
[C---:B---3--:R-:W-:Y:S08]  /*7b30*/  HMMA.16816.F32 R8, R172.reuse, R216, R8 ;  /* 0x000000d8ac08723c */ /* 0x048ff00000001808 */
[-C--:B------:R-:W-:Y:S08]  /*7b40*/  HMMA.16816.F32 R12, R172, R218.reuse, R12 ;  /* 0x000000daac0c723c */ /* 0x080ff0000000180c */
[C---:B------:R-:W-:Y:S01]  /*7b50*/  HMMA.16816.F32 R16, R212.reuse, R218, R16 ;  /* 0x000000dad410723c */ /* 0x040fe20000001810 */
[----:B------:R-:W3:Y:S07]  /*7b60*/  LDSM.16.M88.4 R216, [R229+0x800] ;  /* 0x00080000e5d8783b */ /* 0x000eee0000000200 */
[-C--:B----4-:R-:W-:Y:S08]  /*7b70*/  HMMA.16816.F32 R20, R212, R196.reuse, R20 ;  /* 0x000000c4d414723c */ /* 0x090ff00000001814 */
[C---:B------:R-:W-:Y:S08]  /*7b80*/  HMMA.16816.F32 R24, R172.reuse, R196, R24 ;  /* 0x000000c4ac18723c */ /* 0x040ff00000001818 */
[-C--:B------:R-:W-:Y:S08]  /*7b90*/  HMMA.16816.F32 R28, R172, R198.reuse, R28 ;  /* 0x000000c6ac1c723c */ /* 0x080ff0000000181c */
[C---:B------:R-:W-:Y:S01]  /*7ba0*/  HMMA.16816.F32 R32, R212.reuse, R198, R32 ;  /* 0x000000c6d420723c */ /* 0x040fe20000001820 */
[----:B------:R-:W4:Y:S07]  /*7bb0*/  LDSM.16.M88.4 R196, [R229+0x1000] ;  /* 0x00100000e5c4783b */ /* 0x000f2e0000000200 */
[-C--:B--2---:R-:W-:Y:S08]  /*7bc0*/  HMMA.16816.F32 R36, R212, R192.reuse, R36 ;  /* 0x000000c0d424723c */ /* 0x084ff00000001824 */
[C---:B------:R-:W-:Y:S08]  /*7bd0*/  HMMA.16816.F32 R40, R172.reuse, R192, R40 ;  /* 0x000000c0ac28723c */ /* 0x040ff00000001828 */
[-C--:B------:R-:W-:Y:S01]  /*7be0*/  HMMA.16816.F32 R44, R172, R194.reuse, R44 ;  /* 0x000000c2ac2c723c */ /* 0x080fe2000000182c */
[----:B------:R-:W-:Y:S07]  /*7bf0*/  LDSM.16.M88.4 R172, [R231+0xa100] ;  /* 0x00a10000e7ac783b */ /* 0x000fee0000000200 */
[----:B------:R-:W-:Y:S01]  /*7c00*/  HMMA.16816.F32 R48, R212, R194, R48 ;  /* 0x000000c2d430723c */ /* 0x000fe20000001830 */
[----:B------:R-:W2:Y:S07]  /*7c10*/  LDSM.16.M88.4 R192, [R224+0x4900] ;  /* 0x00490000e0c0783b */ /* 0x000eae0000000200 */
[-C--:B------:R-:W-:Y:S01]  /*7c20*/  HMMA.16816.F32 R4, R200, R204.reuse, R4 ;  /* 0x000000ccc804723c */ /* 0x080fe20000001804 */
[----:B------:R-:W-:Y:S07]  /*7c30*/  LDSM.16.M88.4 R212, [R224+0x5100] ;  /* 0x00510000e0d4783b */ /* 0x000fee0000000200 */
[C---:B-1----:R-:W-:Y:S08]  /*7c40*/  HMMA.16816.F32 R8, R208.reuse, R204, R8 ;  /* 0x000000ccd008723c */ /* 0x042ff00000001808 */
[-C--:B------:R-:W-:Y:S08]  /*7c50*/  HMMA.16816.F32 R12, R208, R206.reuse, R12 ;  /* 0x000000ced00c723c */ /* 0x080ff0000000180c */
[C---:B------:R-:W-:Y:S01]  /*7c60*/  HMMA.16816.F32 R16, R200.reuse, R206, R16 ;  /* 0x000000cec810723c */ /* 0x040fe20000001810 */
[----:B------:R-:W1:Y:S07]  /*7c70*/  LDSM.16.M88.4 R204, [R231+0xc100] ;  /* 0x00c10000e7cc783b */ /* 0x000e6e0000000200 */
[-C--:B---3--:R-:W-:Y:S08]  /*7c80*/  HMMA.16816.F32 R20, R200, R216.reuse, R20 ;  /* 0x000000d8c814723c */ /* 0x088ff00000001814 */
[C---:B------:R-:W-:Y:S08]  /*7c90*/  HMMA.16816.F32 R24, R208.reuse, R216, R24 ;  /* 0x000000d8d018723c */ /* 0x040ff00000001818 */
[-C--:B------:R-:W-:Y:S08]  /*7ca0*/  HMMA.16816.F32 R28, R208, R218.reuse, R28 ;  /* 0x000000dad01c723c */ /* 0x080ff0000000181c */
[C---:B------:R-:W-:Y:S01]  /*7cb0*/  HMMA.16816.F32 R32, R200.reuse, R218, R32 ;  /* 0x000000dac820723c */ /* 0x040fe20000001820 */
[----:B------:R-:W3:Y:S07]  /*7cc0*/  LDSM.16.M88.4 R216, [R224+0x5900] ;  /* 0x00590000e0d8783b */ /* 0x000eee0000000200 */
[-C--:B----4-:R-:W-:Y:S08]  /*7cd0*/  HMMA.16816.F32 R36, R200, R196.reuse, R36 ;  /* 0x000000c4c824723c */ /* 0x090ff00000001824 */
[C---:B------:R-:W-:Y:S08]  /*7ce0*/  HMMA.16816.F32 R40, R208.reuse, R196, R40 ;  /* 0x000000c4d028723c */ /* 0x040ff00000001828 */
[-C--:B------:R-:W-:Y:S01]  /*7cf0*/  HMMA.16816.F32 R44, R208, R198.reuse, R44 ;  /* 0x000000c6d02c723c */ /* 0x080fe2000000182c */
[----:B------:R-:W-:Y:S07]  /*7d00*/  LDSM.16.M88.4 R208, [R233+0xc100] ;  /* 0x00c10000e9d0783b */ /* 0x000fee0000000200 */
[----:B------:R-:W-:Y:S01]  /*7d10*/  HMMA.16816.F32 R48, R200, R198, R48 ;  /* 0x000000c6c830723c */ /* 0x000fe20000001830 */
[----:B------:R-:W-:Y:S07]  /*7d20*/  LDSM.16.M88.4 R196, [R233+0xa100] ;  /* 0x00a10000e9c4783b */ /* 0x000fee0000000200 */
[-C--:B--2---:R-:W-:Y:S01]  /*7d30*/  HMMA.16816.F32 R4, R172, R192.reuse, R4 ;  /* 0x000000c0ac04723c */ /* 0x084fe20000001804 */
[----:B------:R-:W2:Y:S07]  /*7d40*/  LDSM.16.M88.4 R200, [R239] ;  /* 0x00000000efc8783b */ /* 0x000eae0000000200 */
[C---:B-1----:R-:W-:Y:S08]  /*7d50*/  HMMA.16816.F32 R8, R204.reuse, R192, R8 ;  /* 0x000000c0cc08723c */ /* 0x042ff00000001808 */
[-C--:B------:R-:W-:Y:S08]  /*7d60*/  HMMA.16816.F32 R12, R204, R194.reuse, R12 ;  /* 0x000000c2cc0c723c */ /* 0x080ff0000000180c */
[C---:B------:R-:W-:Y:S01]  /*7d70*/  HMMA.16816.F32 R16, R172.reuse, R194, R16 ;  /* 0x000000c2ac10723c */ /* 0x040fe20000001810 */
[----:B------:R-:W1:Y:S07]  /*7d80*/  LDSM.16.M88.4 R192, [R238] ;  /* 0x00000000eec0783b */ /* 0x000e6e0000000200 */
[-C--:B------:R-:W-:Y:S08]  /*7d90*/  HMMA.16816.F32 R20, R172, R212.reuse, R20 ;  /* 0x000000d4ac14723c */ /* 0x080ff00000001814 */
[C---:B------:R-:W-:Y:S08]  /*7da0*/  HMMA.16816.F32 R24, R204.reuse, R212, R24 ;  /* 0x000000d4cc18723c */ /* 0x040ff00000001818 */
[-C--:B------:R-:W-:Y:S08]  /*7db0*/  HMMA.16816.F32 R28, R204, R214.reuse, R28 ;  /* 0x000000d6cc1c723c */ /* 0x080ff0000000181c */
[C---:B------:R-:W-:Y:S01]  /*7dc0*/  HMMA.16816.F32 R32, R172.reuse, R214, R32 ;  /* 0x000000d6ac20723c */ /* 0x040fe20000001820 */
[----:B------:R-:W-:Y:S07]  /*7dd0*/  LDSM.16.M88.4 R212, [R230+0x4900] ;  /* 0x00490000e6d4783b */ /* 0x000fee0000000200 */
[-C--:B---3--:R-:W-:Y:S08]  /*7de0*/  HMMA.16816.F32 R36, R172, R216.reuse, R36 ;  /* 0x000000d8ac24723c */ /* 0x088ff00000001824 */
[C---:B------:R-:W-:Y:S08]  /*7df0*/  HMMA.16816.F32 R40, R204.reuse, R216, R40 ;  /* 0x000000d8cc28723c */ /* 0x040ff00000001828 */
[-C--:B------:R-:W-:Y:S01]  /*7e00*/  HMMA.16816.F32 R44, R204, R218.reuse, R44 ;  /* 0x000000dacc2c723c */ /* 0x080fe2000000182c */
[----:B------:R-:W-:Y:S07]  /*7e10*/  LDSM.16.M88.4 R204, [R232+0xa100] ;  /* 0x00a10000e8cc783b */ /* 0x000fee0000000200 */
[----:B------:R-:W-:Y:S01]  /*7e20*/  HMMA.16816.F32 R48, R172, R218, R48 ;  /* 0x000000daac30723c */ /* 0x000fe20000001830 */
[----:B------:R-:W3:Y:S07]  /*7e30*/  LDSM.16.M88.4 R172, [R237] ;  /* 0x00000000edac783b */ /* 0x000eee0000000200 */
[-C--:B--2---:R-:W-:Y:S01]  /*7e40*/  HMMA.16816.F32 R4, R196, R200.reuse, R4 ;  /* 0x000000c8c404723c */ /* 0x084fe20000001804 */
[----:B------:R-:W2:Y:S07]  /*7e50*/  LDSM.16.M88.4 R216, [R232+0xc100] ;  /* 0x00c10000e8d8783b */ /* 0x000eae0000000200 */
[C---:B------:R-:W-:Y:S08]  /*7e60*/  HMMA.16816.F32 R8, R208.reuse, R200, R8 ;  /* 0x000000c8d008723c */ /* 0x040ff00000001808 */
[-C--:B------:R-:W-:Y:S08]  /*7e70*/  HMMA.16816.F32 R12, R208, R202.reuse, R12 ;  /* 0x000000cad00c723c */ /* 0x080ff0000000180c */
[C---:B------:R-:W-:Y:S01]  /*7e80*/  HMMA.16816.F32 R16, R196.reuse, R202, R16 ;  /* 0x000000cac410723c */ /* 0x040fe20000001810 */
[----:B------:R-:W4:Y:S07]  /*7e90*/  LDSM.16.M88.4 R200, [R230+0x5100] ;  /* 0x00510000e6c8783b */ /* 0x000f2e0000000200 */
[-C--:B-1----:R-:W-:Y:S08]  /*7ea0*/  HMMA.16816.F32 R20, R196, R192.reuse, R20 ;  /* 0x000000c0c414723c */ /* 0x082ff00000001814 */
        /* <DEDUP_REMOVED lines=9> */
[----:B------:R-:W1:Y:S07]  /*7f40*/  LDSM.16.M88.4 R172, [R230+0x5900] ;  /* 0x00590000e6ac783b */ /* 0x000e6e0000000200 */
[-C--:B------:R-:W-:Y:S01]  /*7f50*/  HMMA.16816.F32 R4, R204, R212.reuse, R4 ;  /* 0x000000d4cc04723c */ /* 0x080fe20000001804 */
[----:B------:R-:W3:Y:S07]  /*7f60*/  LDSM.16.M88.4 R196, [R229+0x1800] ;  /* 0x00180000e5c4783b */ /* 0x000eee0000000200 */
[C---:B--2---:R-:W-:Y:S08]  /*7f70*/  HMMA.16816.F32 R8, R216.reuse, R212, R8 ;  /* 0x000000d4d808723c */ /* 0x044ff00000001808 */
[-C--:B------:R-:W-:Y:S08]  /*7f80*/  HMMA.16816.F32 R12, R216, R214.reuse, R12 ;  /* 0x000000d6d80c723c */ /* 0x080ff0000000180c */
[C---:B------:R-:W-:Y:S01]  /*7f90*/  HMMA.16816.F32 R16, R204.reuse, R214, R16 ;  /* 0x000000d6cc10723c */ /* 0x040fe20000001810 */
[----:B------:R-:W2:Y:S07]  /*7fa0*/  LDSM.16.M88.4 R212, [R229+0x2000] ;  /* 0x00200000e5d4783b */ /* 0x000eae0000000200 */
[-C--:B----4-:R-:W-:Y:S08]  /*7fb0*/  HMMA.16816.F32 R20, R204, R200.reuse, R20 ;  /* 0x000000c8cc14723c */ /* 0x090ff00000001814 */
[C---:B------:R-:W-:Y:S08]  /*7fc0*/  HMMA.16816.F32 R24, R216.reuse, R200, R24 ;  /* 0x000000c8d818723c */ /* 0x040ff00000001818 */
[-C--:B------:R-:W-:Y:S08]  /*7fd0*/  HMMA.16816.F32 R28, R216, R202.reuse, R28 ;  /* 0x000000cad81c723c */ /* 0x080ff0000000181c */
[C---:B------:R-:W-:Y:S01]  /*7fe0*/  HMMA.16816.F32 R32, R204.reuse, R202, R32 ;  /* 0x000000cacc20723c */ /* 0x040fe20000001820 */
[----:B------:R-:W4:Y:S01]  /*7ff0*/  LDSM.16.M88.4 R200, [R229+0x2800] ;  /* 0x00280000e5c8783b */ /* 0x000f220000000200 */
[----:B------:R-:W-:Y:S06]  /*8000*/  DEPBAR.LE SB0, 0x0 ;  /* 0x000080000000791a */ /* 0x000fec0000000000 */
[-C--:B-1----:R-:W-:Y:S01]  /*8010*/  HMMA.16816.F32 R36, R204, R172.reuse, R36 ;  /* 0x000000accc24723c */ /* 0x082fe20000001824 */
[----:B------:R-:W-:Y:S07]  /*8020*/  BAR.SYNC.DEFER_BLOCKING 0x0 ;  /* 0x0000000000007b1d */ /* 0x000fee0000010000 */
[C---:B------:R-:W-:Y:S08]  /*8030*/  HMMA.16816.F32 R40, R216.reuse, R172, R40 ;  /* 0x000000acd828723c */ /* 0x040ff00000001828 */
[-C--:B------:R-:W-:Y:S08]  /*8040*/  HMMA.16816.F32 R44, R216, R174.reuse, R44 ;  /* 0x000000aed82c723c */ /* 0x080ff0000000182c */
[----:B------:R-:W-:Y:S08]  /*8050*/  HMMA.16816.F32 R48, R204, R174, R48 ;  /* 0x000000aecc30723c */ /* 0x000ff00000001830 */
[-C--:B---3--:R-:W-:Y:S08]  /*8060*/  HMMA.16816.F32 R4, R192, R196.reuse, R4 ;  /* 0x000000c4c004723c */ /* 0x088ff00000001804 */
[C---:B------:R-:W-:Y:S08]  /*8070*/  HMMA.16816.F32 R8, R208.reuse, R196, R8 ;  /* 0x000000c4d008723c */ /* 0x040ff00000001808 */
[-C--:B------:R-:W-:Y:S08]  /*8080*/  HMMA.16816.F32 R12, R208, R198.reuse, R12 ;  /* 0x000000c6d00c723c */ /* 0x080ff0000000180c */
[C---:B------:R-:W-:Y:S08]  /*8090*/  HMMA.16816.F32 R16, R192.reuse, R198, R16 ;  /* 0x000000c6c010723c */ /* 0x040ff00000001810 */
[-C--:B--2---:R-:W-:Y:S08]  /*80a0*/  HMMA.16816.F32 R20, R192, R212.reuse, R20 ;  /* 0x000000d4c014723c */ /* 0x084ff00000001814 */
[C---:B------:R-:W-:Y:S08]  /*80b0*/  HMMA.16816.F32 R24, R208.reuse, R212, R24 ;  /* 0x000000d4d018723c */ /* 0x040ff00000001818 */
[-C--:B------:R-:W-:Y:S08]  /*80c0*/  HMMA.16816.F32 R28, R208, R214.reuse, R28 ;  /* 0x000000d6d01c723c */ /* 0x080ff0000000181c */
[C---:B------:R-:W-:Y:S08]  /*80d0*/  HMMA.16816.F32 R32, R192.reuse, R214, R32 ;  /* 0x000000d6c020723c */ /* 0x040ff00000001820 */
[-C--:B----4-:R-:W-:Y:S08]  /*80e0*/  HMMA.16816.F32 R36, R192, R200.reuse, R36 ;  /* 0x000000c8c024723c */ /* 0x090ff00000001824 */
[C---:B------:R-:W-:Y:S08]  /*80f0*/  HMMA.16816.F32 R40, R208.reuse, R200, R40 ;  /* 0x000000c8d028723c */ /* 0x040ff00000001828 */
[-C--:B------:R-:W-:Y:S08]  /*8100*/  HMMA.16816.F32 R44, R208, R202.reuse, R44 ;  /* 0x000000cad02c723c */ /* 0x080ff0000000182c */
[----:B------:R-:W-:Y:S01]  /*8110*/  HMMA.16816.F32 R48, R192, R202, R48 ;  /* 0x000000cac030723c */ /* 0x000fe20000001830 */
[----:B------:R-:W-:-:S07]  /*8120*/  @!P0 BRA `(.L_x_612) ;  /* 0x0000037000008947 */ /* 0x000fce0003800000 */
[----:B------:R-:W2:Y:S01]  /*8130*/  LDL R0, [R1+0x4] ;  /* 0x0000040001007983 */ /* 0x000ea20000100800 */
[----:B------:R-:W-:Y:S01]  /*8140*/  UIMAD UR4, UR24, 0x30, UR10 ;  /* 0x00000030180478a4 */ /* 0x000fe2000f8e020a */
[----:B------:R-:W-:Y:S05]  /*8150*/  IMAD.MOV.U32 R242, RZ, RZ, RZ ;  /* 0x000000fffff27224 */ /* 0x000fea00078e00ff */
[----:B------:R-:W-:Y:S05]  /*8160*/  IMAD.U32 R2, RZ, RZ, UR4 ;  /* 0x00000004ff027e24 */ /* 0x000fea000f8e00ff */
[----:B--2---:R-:W-:Y:S05]  /*8170*/  IADD3 R2, R2, -0x30, R0 ;  /* 0xffffffd002027810 */ /* 0x004fea0007ffe000 */
        /* <DEDUP_REMOVED lines=15> */
[----:B-1----:R-:W-:Y:S04]  /*8270*/  IADD3 R169, -R220, 0x10, RZ ;  /* 0x00000010dca97810 */ /* 0x002fe80007ffe1ff */
[----:B------:R-:W-:Y:S02]  /*8280*/  LOP3.LUT R169, R169, 0xf, RZ, 0xc0, !PT ;  /* 0x0000000fa9a97812 */ /* 0x000fe400078ec0ff */
[----:B--2---:R-:W-:Y:S01]  /*8290*/  SHF.R.S32.HI R165, RZ, 0x1f, R242 ;  /* 0x0000001fffa57819 */ /* 0x004fe200000114f2 */
[----:B------:R-:W-:Y:S04]  /*82a0*/  IMAD.WIDE.U32 R2, R242, c[0x0][0x1f0], R2 ;  /* 0x00007c00f2027a25 */ /* 0x000fe800078e0002 */
[----:B------:R-:W-:Y:S01]  /*82b0*/  IMAD R165, R165, c[0x0][0x1f0], RZ ;  /* 0x00007c00a5a57a24 */ /* 0x000fe200078e02ff */
[----:B------:R-:W-:Y:S03]  /*82c0*/  IADD3 R0, P0, R2, UR14, RZ ;  /* 0x0000000e02007c10 */ /* 0x000fe6000ff1e0ff */
[----:B------:R-:W-:Y:S05]  /*82d0*/  IMAD R165, R242, c[0x0][0x1f4], R165 ;  /* 0x00007d00f2a57a24 */ /* 0x000fea00078e02a5 */
[----:B------:R-:W-:Y:S02]  /*82e0*/  IADD3.X R3, R3, UR6, R165, P0, !PT ;  /* 0x0000000603037c10 */ /* 0x000fe400087fe4a5 */
[C---:B------:R-:W-:Y:S04]  /*82f0*/  LEA R2, P0, R0.reuse, c[0x0][0x1c8], 0x1 ;  /* 0x0000720000027a11 */ /* 0x040fe800078008ff */
[----:B------:R-:W-:Y:S01]  /*8300*/  LEA.HI.X R0, R0, c[0x0][0x1cc], R3, 0x1, P0 ;  /* 0x0000730000007a11 */ /* 0x000fe200000f0c03 */
[----:B------:R-:W1:Y:S04]  /*8310*/  SHFL.IDX PT, R172, R2, 0x1, 0x181f ;  /* 0x00381f0002ac7f89 */ /* 0x000e6800000e0000 */
[----:B------:R-:W2:Y:S04]  /*8320*/  SHFL.IDX PT, R3, R2, RZ, 0x181f ;  /* 0x00181fff02037589 */ /* 0x000ea800000e0000 */
[----:B------:R-:W3:Y:S04]  /*8330*/  SHFL.IDX PT, R165, R0, RZ, 0x181f ;  /* 0x00181fff00a57589 */ /* 0x000ee800000e0000 */
[----:B------:R-:W4:Y:S04]  /*8340*/  SHFL.IDX PT, R2, R2, 0x2, 0x181f ;  /* 0x00581f0002027f89 */ /* 0x000f2800000e0000 */
[----:B------:R-:W4:Y:S04]  /*8350*/  SHFL.IDX PT, R167, R0, 0x1, 0x181f ;  /* 0x00381f0000a77f89 */ /* 0x000f2800000e0000 */
[----:B------:R-:W4:Y:S01]  /*8360*/  SHFL.IDX PT, R0, R0, 0x2, 0x181f ;  /* 0x00581f0000007f89 */ /* 0x000f2200000e0000 */
[CC--:B-1---5:R-:W-:Y:S02]  /*8370*/  IADD3 R174, P1, R172.reuse, R221.reuse, RZ ;  /* 0x000000ddacae7210 */ /* 0x0e2fe40007f3e0ff */
[CC--:B--2---:R-:W-:Y:S02]  /*8380*/  IADD3 R194, P0, R3.reuse, R221.reuse, RZ ;  /* 0x000000dd03c27210 */ /* 0x0c4fe40007f1e0ff */
[-C--:B------:R-:W-:Y:S03]  /*8390*/  IADD3 R192, P2, R3, R248.reuse, RZ ;  /* 0x000000f803c07210 */ /* 0x080fe60007f5e0ff */
[C-C-:B---3--:R-:W-:Y:S01]  /*83a0*/  IMAD.X R195, R165.reuse, 0x1, R250.reuse, P0 ;  /* 0x00000001a5c37824 */ /* 0x148fe200000e06fa */
[----:B------:R-:W-:Y:S01]  /*83b0*/  IADD3 R172, P0, R172, R248, RZ ;  /* 0x000000f8acac7210 */ /* 0x000fe20007f1e0ff */
[--C-:B------:R-:W-:Y:S01]  /*83c0*/  IMAD.X R193, R165, 0x1, R249.reuse, P2 ;  /* 0x00000001a5c17824 */ /* 0x100fe200010e06f9 */
[----:B----4-:R-:W-:Y:S02]  /*83d0*/  IADD3 R168, P2, R2, R221, RZ ;  /* 0x000000dd02a87210 */ /* 0x010fe40007f5e0ff */
[----:B------:R1:W-:Y:S01]  /*83e0*/  LDGSTS.E.BYPASS.LTC128B.128 [R244+0x3100], [R194.64], !P6 ;  /* 0x03100000c2f47fae */ /* 0x0003e2000f101d54 */
        /* <DEDUP_REMOVED lines=11> */
.L_x_612:
[----:B-1----:R-:W-:Y:S01]  /*84a0*/  IMAD.MOV.U32 R3, RZ, RZ, c[0x0][0x2ac] ;  /* 0x0000ab00ff037624 */ /* 0x002fe200078e00ff */
[----:B------:R-:W2:Y:S01]  /*84b0*/  LDL R2, [R1+0x1c] ;  /* 0x00001c0001027983 */ /* 0x000ea20000100800 */
[----:B------:R-:W-:Y:S02]  /*84c0*/  UISETP.NE.AND UP1, UPT, UR13, URZ, UPT ;  /* 0x0000003f0d00728c */ /* 0x000fe4000bf25270 */
[----:B------:R-:W-:Y:S01]  /*84d0*/  UIMAD UR4, UR24, -0x30, URZ ;  /* 0xffffffd0180478a4 */ /* 0x000fe2000f8e023f */
[----:B------:R-:W3:Y:S01]  /*84e0*/  LDL R194, [R1+0x8] ;  /* 0x0000080001c27983 */ /* 0x000ee20000100800 */
[----:B------:R-:W-:Y:S02]  /*84f0*/  UISETP.NE.AND UP0, UPT, UR12, URZ, UPT ;  /* 0x0000003f0c00728c */ /* 0x000fe4000bf05270 */
[----:B------:R-:W-:Y:S01]  /*8500*/  PLOP3.LUT P1, PT, PT, PT, UP1, 0x80, 0x0 ;  /* 0x000000000000781c */ /* 0x000fe20003f2f018 */
[----:B------:R-:W0:Y:S01]  /*8510*/  LDGDEPBAR ;  /* 0x00000000000079af */ /* 0x000e220000000000 */
[----:B------:R-:W-:Y:S11]  /*8520*/  PLOP3.LUT P0, PT, PT, PT, UP1, 0x80, 0x0 ;  /* 0x000000000000781c */ /* 0x000ff60003f0f018 */
[----:B--2---:R-:W-:Y:S04]  /*8530*/  @P1 IMAD.HI.U32 R0, R2, c[0x0][0x2c8], RZ ;  /* 0x0000b20002001a27 */ /* 0x004fe800078e00ff */
[----:B------:R-:W-:Y:S01]  /*8540*/  IMAD.MOV.U32 R172, RZ, RZ, R2 ;  /* 0x000000ffffac7224 */ /* 0x000fe200078e0002 */
[----:B------:R-:W-:Y:S01]  /*8550*/  @P0 SHF.R.U32.HI R172, RZ, c[0x0][0x2cc], R0 ;  /* 0x0000b300ffac0a19 */ /* 0x000fe20000011600 */
[----:B------:R-:W-:Y:S01]  /*8560*/  IMAD.U32 R2, RZ, RZ, UR4 ;  /* 0x00000004ff027e24 */ /* 0x000fe2000f8e00ff */
[----:B------:R-:W-:Y:S03]  /*8570*/  PLOP3.LUT P0, PT, PT, PT, UP0, 0x40, 0x0 ;  /* 0x000000000000781c */ /* 0x000fe60003f0e808 */
[----:B------:R-:W1:Y:S01]  /*8580*/  SHFL.IDX PT, R0, R172, RZ, 0x1c1f ;  /* 0x001c1fffac007589 */ /* 0x000e6200000e0000 */
[----:B---3--:R-:W-:Y:S05]  /*8590*/  IADD3 R174, -R194, 0x1, R2 ;  /* 0x00000001c2ae7810 */ /* 0x008fea0007ffe102 */
        /* <DEDUP_REMOVED lines=22> */
.L_x_615:
[----:B------:R-:W-:Y:S04]  /*8700*/  MOV R2, c[0x0][0x32c] ;  /* 0x0000cb0000027a02 */ /* 0x000fe80000000f00 */
[----:B------:R-:W-:Y:S11]  /*8710*/  ISETP.NE.AND P0, PT, R2, 0x1, PT ;  /* 0x000000010200780c */ /* 0x000ff60003f05270 */
[----:B------:R-:W-:Y:S02]  /*8720*/  @!UPT UIADD3 URZ, URZ, URZ, URZ ;  /* 0x0000003f3f3ff290 */ /* 0x000fe4000fffe03f */
[----:B------:R-:W-:Y:S05]  /*8730*/  @P0 IMAD.HI.U32 R2, R0, c[0x0][0x330], RZ ;  /* 0x0000cc0000020a27 */ /* 0x000fea00078e00ff */
[----:B------:R-:W-:Y:S02]  /*8740*/  @P0 SHF.R.U32.HI R0, RZ, c[0x0][0x334], R2 ;  /* 0x0000cd00ff000a19 */ /* 0x000fe40000011602 */
.L_x_616:
[----:B------:R-:W-:Y:S05]  /*8750*/  BSYNC B0 ;  /* 0x0000000000007941 */ /* 0x000fea0003800000 */
.L_x_614:
[----:B------:R-:W-:Y:S05]  /*8760*/  IADD3 R2, -R194, UR4, RZ ;  /* 0x00000004c2027c10 */ /* 0x000fea000fffe1ff */
[----:B------:R-:W-:Y:S05]  /*8770*/  IMAD R0, R0, c[0x0][0x32c], R2 ;  /* 0x0000cb0000007a24 */ /* 0x000fea00078e0202 */
[----:B------:R-:W-:Y:S02]  /*8780*/  IADD3 R2, R0, c[0x0][0x32c], RZ ;  /* 0x0000cb0000027a10 */ /* 0x000fe40007ffe0ff */
[----:B------:R-:W-:Y:S02]  /*8790*/  IMNMX R167, R167, R0, !PT ;  /* 0x00000000a7a77217 */ /* 0x000fe40007800200 */
[----:B------:R-:W-:Y:S02]  /*87a0*/  IMNMX R168, R168, R2, PT ;  /* 0x00000002a8a87217 */ /* 0x000fe40003800200 */
.L_x_613:
[----:B------:R-:W1:Y:S01]  /*87b0*/  SHFL.IDX PT, R0, R172, 0x1, 0x1c1f ;  /* 0x003c1f00ac007f89 */ /* 0x000e6200000e0000 */
[----:B------:R-:W-:Y:S06]  /*87c0*/  UISETP.NE.AND UP0, UPT, UR12, URZ, UPT ;  /* 0x0000003f0c00728c */ /* 0x000fec000bf05270 */
[----:B------:R-:W-:Y:S02]  /*87d0*/  PLOP3.LUT P0, PT, PT, PT, UP0, 0x40, 0x0 ;  /* 0x000000000000781c */ /* 0x000fe40003f0e808 */
[----:B-1----:R-:W-:Y:S01]  /*87e0*/  IADD3 R3, R174, R0, RZ ;  /* 0x00000000ae037210 */ /* 0x002fe20007ffe0ff */
[----:B------:R-:W-:Y:S10]  /*87f0*/  IMAD.IADD R165, R173, 0x1, R0 ;  /* 0x00000001ada57824 */ /* 0x000ff400078e0200 */
        /* <DEDUP_REMOVED lines=16> */
.L_x_619:
[----:B------:R-:W-:Y:S04]  /*8900*/  MOV R2, 0x1 ;  /* 0x0000000100027802 */ /* 0x000fe80000000f00 */
[----:B------:R-:W-:Y:S11]  /*8910*/  ISETP.NE.AND P0, PT, R2, c[0x0][0x32c], PT ;  /* 0x0000cb0002007a0c */ /* 0x000ff60003f05270 */
[----:B------:R-:W-:Y:S02]  /*8920*/  @!UPT UIADD3 URZ, URZ, URZ, URZ ;  /* 0x0000003f3f3ff290 */ /* 0x000fe4000fffe03f */
[----:B------:R-:W-:Y:S05]  /*8930*/  @P0 IMAD.HI.U32 R2, R0, c[0x0][0x330], RZ ;  /* 0x0000cc0000020a27 */ /* 0x000fea00078e00ff */
[----:B------:R-:W-:Y:S02]  /*8940*/  @P0 SHF.R.U32.HI R0, RZ, c[0x0][0x334], R2 ;  /* 0x0000cd00ff000a19 */ /* 0x000fe40000011602 */
.L_x_620:
[----:B------:R-:W-:Y:S05]  /*8950*/  BSYNC B0 ;  /* 0x0000000000007941 */ /* 0x000fea0003800000 */
.L_x_618:
[----:B------:R-:W-:Y:S05]  /*8960*/  IADD3 R2, -R194, UR4, RZ ;  /* 0x00000004c2027c10 */ /* 0x000fea000fffe1ff */
[----:B------:R-:W-:Y:S05]  /*8970*/  IMAD R0, R0, c[0x0][0x32c], R2 ;  /* 0x0000cb0000007a24 */ /* 0x000fea00078e0202 */
[----:B------:R-:W-:Y:S02]  /*8980*/  IADD3 R2, R0, c[0x0][0x32c], RZ ;  /* 0x0000cb0000027a10 */ /* 0x000fe40007ffe0ff */
[----:B------:R-:W-:Y:S02]  /*8990*/  IMNMX R3, R3, R0, !PT ;  /* 0x0000000003037217 */ /* 0x000fe40007800200 */
[----:B------:R-:W-:Y:S02]  /*89a0*/  IMNMX R165, R165, R2, PT ;  /* 0x00000002a5a57217 */ /* 0x000fe40003800200 */
.L_x_617:
        /* <DEDUP_REMOVED lines=21> */
.L_x_623:
[----:B------:R-:W-:Y:S04]  /*8b00*/  MOV R175, c[0x0][0x32c] ;  /* 0x0000cb0000af7a02 */ /* 0x000fe80000000f00 */
[----:B------:R-:W-:Y:S11]  /*8b10*/  ISETP.NE.AND P0, PT, R175, 0x1, PT ;  /* 0x00000001af00780c */ /* 0x000ff60003f05270 */
[----:B------:R-:W-:Y:S02]  /*8b20*/  @!UPT UIADD3 URZ, URZ, URZ, URZ ;  /* 0x0000003f3f3ff290 */ /* 0x000fe4000fffe03f */
[----:B------:R-:W-:Y:S05]  /*8b30*/  @P0 IMAD.HI.U32 R175, R169, c[0x0][0x330], RZ ;  /* 0x0000cc00a9af0a27 */ /* 0x000fea00078e00ff */
[----:B------:R-:W-:Y:S02]  /*8b40*/  @P0 SHF.R.U32.HI R169, RZ, c[0x0][0x334], R175 ;  /* 0x0000cd00ffa90a19 */ /* 0x000fe400000116af */
.L_x_624:
[----:B------:R-:W-:Y:S05]  /*8b50*/  BSYNC B0 ;  /* 0x0000000000007941 */ /* 0x000fea0003800000 */
.L_x_622:
[----:B------:R-:W-:Y:S05]  /*8b60*/  IADD3 R175, -R194, UR4, RZ ;  /* 0x00000004c2af7c10 */ /* 0x000fea000fffe1ff */
[----:B------:R-:W-:Y:S05]  /*8b70*/  IMAD R169, R169, c[0x0][0x32c], R175 ;  /* 0x0000cb00a9a97a24 */ /* 0x000fea00078e02af */
[----:B------:R-:W-:Y:S02]  /*8b80*/  IADD3 R175, R169, c[0x0][0x32c], RZ ;  /* 0x0000cb00a9af7a10 */ /* 0x000fe40007ffe0ff */
[----:B------:R-:W-:Y:S02]  /*8b90*/  IMNMX R0, R0, R169, !PT ;  /* 0x000000a900007217 */ /* 0x000fe40007800200 */
[----:B------:R-:W-:Y:S02]  /*8ba0*/  IMNMX R2, R2, R175, PT ;  /* 0x000000af02027217 */ /* 0x000fe40003800200 */
.L_x_621:
[----:B------:R-:W-:Y:S02]  /*8bb0*/  UISETP.GE.AND UP1, UPT, UR4, 0x1, UPT ;  /* 0x000000010400788c */ /* 0x000fe4000bf26270 */
[----:B------:R-:W-:Y:S02]  /*8bc0*/  UISETP.GE.AND UP0, UPT, UR4, 0x2, UPT ;  /* 0x000000020400788c */ /* 0x000fe4000bf06270 */
[----:B------:R-:W-:Y:S02]  /*8bd0*/  UISETP.GE.AND UP2, UPT, UR4, 0x9, UPT ;  /* 0x000000090400788c */ /* 0x000fe4000bf46270 */
[----:B------:R-:W-:Y:S01]  /*8be0*/  PLOP3.LUT P0, PT, PT, PT, UP1, 0x40, 0x0 ;  /* 0x000000000000781c */ /* 0x000fe20003f0e818 */
[----:B------:R-:W-:Y:S01]  /*8bf0*/  UP2UR UR29, UPR, URZ, 0x2 ;  /* 0x000000023f1d7883 */ /* 0x000fe20008000000 */
[----:B------:R-:W-:Y:S01]  /*8c00*/  PLOP3.LUT P1, PT, PT, PT, UP0, 0x40, 0x0 ;  /* 0x000000000000781c */ /* 0x000fe20003f2e808 */
[----:B------:R-:W-:Y:S01]  /*8c10*/  UP2UR UR28, UPR, URZ, 0x1 ;  /* 0x000000013f1c7883 */ /* 0x000fe20008000000 */
[C---:B------:R-:W-:Y:S01]  /*8c20*/  ISETP.GT.AND P0, PT, R3.reuse, RZ, P0 ;  /* 0x000000ff0300720c */ /* 0x040fe20000704270 */
[----:B------:R-:W-:Y:S01]  /*8c30*/  UISETP.GE.AND UP6, UPT, UR4, 0x12, UPT ;  /* 0x000000120400788c */ /* 0x000fe2000bfc6270 */
[----:B------:R-:W-:Y:S01]  /*8c40*/  ISETP.GT.AND P1, PT, R3, 0x1, P1 ;  /* 0x000000010300780c */ /* 0x000fe20000f24270 */
[----:B------:R-:W-:Y:S01]  /*8c50*/  UISETP.GE.AND UP4, UPT, UR4, 0x1a, UPT ;  /* 0x0000001a0400788c */ /* 0x000fe2000bf86270 */
[C---:B------:R-:W-:Y:S01]  /*8c60*/  ISETP.LT.OR P0, PT, R165.reuse, 0x1, P0 ;  /* 0x00000001a500780c */ /* 0x040fe20000701670 */
[----:B------:R-:W-:Y:S01]  /*8c70*/  UISETP.GE.AND UP5, UPT, UR4, 0x19, UPT ;  /* 0x000000190400788c */ /* 0x000fe2000bfa6270 */
[----:B------:R-:W-:Y:S01]  /*8c80*/  ISETP.LT.OR P1, PT, R165, 0x2, P1 ;  /* 0x00000002a500780c */ /* 0x000fe20000f21670 */
[----:B------:R-:W-:Y:S01]  /*8c90*/  UISETP.GE.AND UP3, UPT, UR4, 0x21, UPT ;  /* 0x000000210400788c */ /* 0x000fe2000bf66270 */
[----:B------:R-:W-:Y:S01]  /*8ca0*/  FSEL R175, R6, -INF , !P0 ;  /* 0xff80000006af7808 */ /* 0x000fe20004000000 */
[----:B------:R-:W-:Y:S01]  /*8cb0*/  UP2UR UR27, UPR, URZ, 0x4 ;  /* 0x000000043f1b7883 */ /* 0x000fe20008000000 */
[----:B------:R-:W-:Y:S01]  /*8cc0*/  PLOP3.LUT P0, PT, PT, PT, UP0, 0x40, 0x0 ;  /* 0x000000000000781c */ /* 0x000fe20003f0e808 */
[----:B------:R-:W-:Y:S01]  /*8cd0*/  UISETP.GE.AND UP0, UPT, UR4, 0x11, UPT ;  /* 0x000000110400788c */ /* 0x000fe2000bf06270 */
[----:B------:R-:W-:Y:S01]  /*8ce0*/  PLOP3.LUT P2, PT, PT, PT, UP1, 0x40, 0x0 ;  /* 0x000000000000781c */ /* 0x000fe20003f4e818 */
[----:B------:R-:W-:Y:S01]  /*8cf0*/  UISETP.GE.AND UP1, UPT, UR4, 0xa, UPT ;  /* 0x0000000a0400788c */ /* 0x000fe2000bf26270 */
[----:B------:R-:W-:Y:S01]  /*8d00*/  ISETP.GT.AND P0, PT, R167, 0x1, P0 ;  /* 0x00000001a700780c */ /* 0x000fe20000704270 */
[----:B------:R-:W-:Y:S01]  /*8d10*/  UP2UR UR25, UPR, URZ, 0x1 ;  /* 0x000000013f197883 */ /* 0x000fe20008000000 */
[----:B------:R-:W-:Y:S01]  /*8d20*/  FSEL R192, R7, -INF , !P1 ;  /* 0xff80000007c07808 */ /* 0x000fe20004800000 */
[----:B------:R-:W-:Y:S01]  /*8d30*/  UP2UR UR26, UPR, URZ, 0x2 ;  /* 0x000000023f1a7883 */ /* 0x000fe20008000000 */
[----:B------:R-:W-:Y:S01]  /*8d40*/  PLOP3.LUT P1, PT, PT, PT, UP2, 0x40, 0x0 ;  /* 0x000000000000781c */ /* 0x000fe20003f2e828 */
[----:B------:R-:W-:Y:S01]  /*8d50*/  UP2UR UR30, UPR, URZ, 0x40 ;  /* 0x000000403f1e7883 */ /* 0x000fe20008000000 */
[----:B------:R-:W-:Y:S02]  /*8d60*/  ISETP.LT.OR P0, PT, R168, 0x2, P0 ;  /* 0x00000002a800780c */ /* 0x000fe40000701670 */
[----:B------:R-:W-:Y:S02]  /*8d70*/  ISETP.GT.AND P1, PT, R3, 0x8, P1 ;  /* 0x000000080300780c */ /* 0x000fe40000f24270 */
[----:B------:R-:W-:Y:S02]  /*8d80*/  FSEL R7, R5, -INF , !P0 ;  /* 0xff80000005077808 */ /* 0x000fe40004000000 */
[----:B------:R-:W-:Y:S02]  /*8d90*/  PLOP3.LUT P0, PT, PT, PT, UP1, 0x40, 0x0 ;  /* 0x000000000000781c */ /* 0x000fe40003f0e818 */
[----:B------:R-:W-:Y:S02]  /*8da0*/  ISETP.LT.OR P1, PT, R165, 0x9, P1 ;  /* 0x00000009a500780c */ /* 0x000fe40000f21670 */
[----:B------:R-:W-:Y:S02]  /*8db0*/  ISETP.GT.AND P0, PT, R3, 0x9, P0 ;  /* 0x000000090300780c */ /* 0x000fe40000704270 */
[----:B------:R-:W-:Y:S02]  /*8dc0*/  ISETP.GT.AND P2, PT, R167, RZ, P2 ;  /* 0x000000ffa700720c */ /* 0x000fe40001744270 */
[----:B------:R-:W-:Y:S02]  /*8dd0*/  FSEL R193, R18, -INF , !P1 ;  /* 0xff80000012c17808 */ /* 0x000fe40004800000 */
[----:B------:R-:W-:Y:S01]  /*8de0*/  PLOP3.LUT P1, PT, PT, PT, UP1, 0x40, 0x0 ;  /* 0x000000000000781c */ /* 0x000fe20003f2e818 */
[----:B------:R-:W-:Y:S01]  /*8df0*/  UISETP.GE.AND UP1, UPT, UR4, 0x29, UPT ;  /* 0x000000290400788c */ /* 0x000fe2000bf26270 */
[----:B------:R-:W-:Y:S02]  /*8e00*/  ISETP.LT.OR P0, PT, R165, 0xa, P0 ;  /* 0x0000000aa500780c */ /* 0x000fe40000701670 */
[----:B------:R-:W-:Y:S02]  /*8e10*/  ISETP.LT.OR P2, PT, R168, 0x1, P2 ;  /* 0x00000001a800780c */ /* 0x000fe40001741670 */
[----:B------:R-:W-:Y:S02]  /*8e20*/  ISETP.GT.AND P1, PT, R167, 0x9, P1 ;  /* 0x00000009a700780c */ /* 0x000fe40000f24270 */
[----:B------:R-:W-:Y:S02]  /*8e30*/  FSEL R19, R19, -INF , !P0 ;  /* 0xff80000013137808 */ /* 0x000fe40004000000 */
[----:B------:R-:W-:Y:S02]  /*8e40*/  PLOP3.LUT P0, PT, PT, PT, UP0, 0x40, 0x0 ;  /* 0x000000000000781c */ /* 0x000fe40003f0e808 */
[----:B------:R-:W-:Y:S02]  /*8e50*/  FSEL R6, R4, -INF , !P2 ;  /* 0xff80000004067808 */ /* 0x000fe40005000000 */
[----:B------:R-:W-:Y:S01]  /*8e60*/  PLOP3.LUT P2, PT, PT, PT, UP2, 0x40, 0x0 ;  /* 0x000000000000781c */ /* 0x000fe20003f4e828 */
[----:B------:R-:W-:Y:S01]  /*8e70*/  UISETP.GE.AND UP2, UPT, UR4, 0x22, UPT ;  /* 0x000000220400788c */ /* 0x000fe2000bf46270 */
[C---:B------:R-:W-:Y:S02]  /*8e80*/  ISETP.LT.OR P1, PT, R168.reuse, 0xa, P1 ;  /* 0x0000000aa800780c */ /* 0x040fe40000f21670 */
[----:B------:R-:W-:Y:S02]  /*8e90*/  ISETP.GT.AND P0, PT, R3, 0x10, P0 ;  /* 0x000000100300780c */ /* 0x000fe40000704270 */
[----:B------:R-:W-:Y:S02]  /*8ea0*/  ISETP.GT.AND P2, PT, R167, 0x8, P2 ;  /* 0x00000008a700780c */ /* 0x000fe40001744270 */
[----:B------:R-:W-:Y:S02]  /*8eb0*/  FSEL R18, R17, -INF , !P1 ;  /* 0xff80000011127808 */ /* 0x000fe40004800000 */
[----:B------:R-:W-:Y:S01]  /*8ec0*/  PLOP3.LUT P1, PT, PT, PT, UP0, 0x40, 0x0 ;  /* 0x000000000000781c */ /* 0x000fe20003f2e808 */
[----:B------:R-:W-:Y:S01]  /*8ed0*/  UISETP.GE.AND UP0, UPT, UR4, 0x2a, UPT ;  /* 0x0000002a0400788c */ /* 0x000fe2000bf06270 */
[----:B------:R-:W-:Y:S02]  /*8ee0*/  ISETP.LT.OR P0, PT, R165, 0x11, P0 ;  /* 0x00000011a500780c */ /* 0x000fe40000701670 */
[----:B------:R-:W-:Y:S02]  /*8ef0*/  ISETP.LT.OR P2, PT, R168, 0x9, P2 ;  /* 0x00000009a800780c */ /* 0x000fe40001741670 */
[C---:B------:R-:W-:Y:S02]  /*8f00*/  ISETP.GT.AND P1, PT, R167.reuse, 0x10, P1 ;  /* 0x00000010a700780c */ /* 0x040fe40000f24270 */
[----:B------:R-:W-:Y:S02]  /*8f10*/  FSEL R198, R22, -INF , !P0 ;  /* 0xff80000016c67808 */ /* 0x000fe40004000000 */
[----:B------:R-:W-:Y:S02]  /*8f20*/  PLOP3.LUT P0, PT, PT, PT, UP6, 0x40, 0x0 ;  /* 0x000000000000781c */ /* 0x000fe40003f0e868 */
[----:B------:R-:W-:Y:S02]  /*8f30*/  FSEL R16, R16, -INF , !P2 ;  /* 0xff80000010107808 */ /* 0x000fe40005000000 */
[----:B------:R-:W-:Y:S01]  /*8f40*/  PLOP3.LUT P2, PT, PT, PT, UP6, 0x40, 0x0 ;  /* 0x000000000000781c */ /* 0x000fe20003f4e868 */
[----:B------:R-:W-:Y:S01]  /*8f50*/  UISETP.NE.AND UP6, UPT, UR25, URZ, UPT ;  /* 0x0000003f1900728c */ /* 0x000fe2000bfc5270 */
[----:B------:R-:W-:Y:S02]  /*8f60*/  ISETP.LT.OR P1, PT, R168, 0x11, P1 ;  /* 0x00000011a800780c */ /* 0x000fe40000f21670 */
[----:B------:R-:W-:Y:S01]  /*8f70*/  ISETP.GT.AND P0, PT, R167, 0x11, P0 ;  /* 0x00000011a700780c */ /* 0x000fe20000704270 */
[----:B------:R-:W-:Y:S01]  /*8f80*/  UP2UR UR31, UPR, URZ, 0x40 ;  /* 0x000000403f1f7883 */ /* 0x000fe20008000000 */
[----:B------:R-:W-:Y:S01]  /*8f90*/  ISETP.GT.AND P2, PT, R3, 0x11, P2 ;  /* 0x000000110300780c */ /* 0x000fe20001744270 */
[----:B------:R-:W-:Y:S01]  /*8fa0*/  UISETP.NE.AND UP6, UPT, UR26, URZ, UPT ;  /* 0x0000003f1a00728c */ /* 0x000fe2000bfc5270 */
[----:B------:R-:W-:Y:S02]  /*8fb0*/  FSEL R196, R20, -INF , !P1 ;  /* 0xff80000014c47808 */ /* 0x000fe40004800000 */
[----:B------:R-:W-:Y:S01]  /*8fc0*/  PLOP3.LUT P1, PT, PT, PT, UP4, 0x40, 0x0 ;  /* 0x000000000000781c */ /* 0x000fe20003f2e848 */
[----:B------:R-:W-:Y:S01]  /*8fd0*/  UP2UR UR32, UPR, URZ, 0x40 ;  /* 0x000000403f207883 */ /* 0x000fe20008000000 */
[C---:B------:R-:W-:Y:S01]  /*8fe0*/  ISETP.LT.OR P0, PT, R168.reuse, 0x12, P0 ;  /* 0x00000012a800780c */ /* 0x040fe20000701670 */
[----:B------:R-:W-:Y:S01]  /*8ff0*/  UISETP.NE.AND UP6, UPT, UR27, URZ, UPT ;  /* 0x0000003f1b00728c */ /* 0x000fe2000bfc5270 */
[----:B------:R-:W-:Y:S02]  /*9000*/  ISETP.LT.OR P2, PT, R165, 0x12, P2 ;  /* 0x00000012a500780c */ /* 0x000fe40001741670 */
[----:B------:R-:W-:Y:S01]  /*9010*/  ISETP.GT.AND P1, PT, R3, 0x19, P1 ;  /* 0x000000190300780c */ /* 0x000fe20000f24270 */
[----:B------:R-:W-:Y:S01]  /*9020*/  UP2UR UR33, UPR, URZ, 0x40 ;  /* 0x000000403f217883 */ /* 0x000fe20008000000 */
[----:B------:R-:W-:Y:S01]  /*9030*/  FSEL R197, R21, -INF , !P0 ;  /* 0xff80000015c57808 */ /* 0x000fe20004000000 */
[----:B------:R-:W-:Y:S01]  /*9040*/  UISETP.NE.AND UP6, UPT, UR28, URZ, UPT ;  /* 0x0000003f1c00728c */ /* 0x000fe2000bfc5270 */
[----:B------:R-:W-:Y:S02]  /*9050*/  PLOP3.LUT P0, PT, PT, PT, UP5, 0x40, 0x0 ;  /* 0x000000000000781c */ /* 0x000fe40003f0e858 */
[----:B------:R-:W-:Y:S01]  /*9060*/  FSEL R199, R23, -INF , !P2 ;  /* 0xff80000017c77808 */ /* 0x000fe20005000000 */
[----:B------:R-:W-:Y:S01]  /*9070*/  UP2UR UR34, UPR, URZ, 0x40 ;  /* 0x000000403f227883 */ /* 0x000fe20008000000 */
[----:B------:R-:W-:Y:S01]  /*9080*/  PLOP3.LUT P2, PT, PT, PT, UP5, 0x40, 0x0 ;  /* 0x000000000000781c */ /* 0x000fe20003f4e858 */
[----:B------:R-:W-:Y:S01]  /*9090*/  UISETP.NE.AND UP6, UPT, UR29, URZ, UPT ;  /* 0x0000003f1d00728c */ /* 0x000fe2000bfc5270 */
[----:B------:R-:W-:Y:S02]  /*90a0*/  ISETP.LT.OR P1, PT, R165, 0x1a, P1 ;  /* 0x0000001aa500780c */ /* 0x000fe40000f21670 */
[----:B------:R-:W-:Y:S02]  /*90b0*/  ISETP.GT.AND P0, PT, R167, 0x18, P0 ;  /* 0x00000018a700780c */ /* 0x000fe40000704270 */
[----:B------:R-:W-:Y:S02]  /*90c0*/  ISETP.GT.AND P2, PT, R3, 0x18, P2 ;  /* 0x000000180300780c */ /* 0x000fe40001744270 */
[----:B------:R-:W-:Y:S02]  /*90d0*/  FSEL R209, R35, -INF , !P1 ;  /* 0xff80000023d17808 */ /* 0x000fe40004800000 */
[----:B------:R-:W-:Y:S02]  /*90e0*/  PLOP3.LUT P1, PT, PT, PT, UP3, 0x40, 0x0 ;  /* 0x000000000000781c */ /* 0x000fe40003f2e838 */
[----:B------:R-:W-:Y:S02]  /*90f0*/  ISETP.LT.OR P0, PT, R168, 0x19, P0 ;  /* 0x00000019a800780c */ /* 0x000fe40000701670 */
[----:B------:R-:W-:Y:S02]  /*9100*/  ISETP.LT.OR P2, PT, R165, 0x19, P2 ;  /* 0x00000019a500780c */ /* 0x000fe40001741670 */
[----:B------:R-:W-:Y:S02]  /*9110*/  ISETP.GT.AND P1, PT, R3, 0x20, P1 ;  /* 0x000000200300780c */ /* 0x000fe40000f24270 */
[----:B------:R-:W-:Y:S02]  /*9120*/  FSEL R201, R32, -INF , !P0 ;  /* 0xff80000020c97808 */ /* 0x000fe40004000000 */
[----:B------:R-:W-:Y:S02]  /*9130*/  PLOP3.LUT P0, PT, PT, PT, UP2, 0x40, 0x0 ;  /* 0x000000000000781c */ /* 0x000fe40003f0e828 */
[----:B------:R-:W-:Y:S02]  /*9140*/  FSEL R206, R34, -INF , !P2 ;  /* 0xff80000022ce7808 */ /* 0x000fe40005000000 */
[----:B------:R-:W-:Y:S02]  /*9150*/  PLOP3.LUT P2, PT, PT, PT, UP4, 0x40, 0x0 ;  /* 0x000000000000781c */ /* 0x000fe40003f4e848 */
[----:B------:R-:W-:Y:S02]  /*9160*/  ISETP.LT.OR P1, PT, R165, 0x21, P1 ;  /* 0x00000021a500780c */ /* 0x000fe40000f21670 */
[----:B------:R-:W-:Y:S02]  /*9170*/  ISETP.GT.AND P0, PT, R3, 0x21, P0 ;  /* 0x000000210300780c */ /* 0x000fe40000704270 */
[----:B------:R-:W-:Y:S02]  /*9180*/  ISETP.GT.AND P2, PT, R167, 0x19, P2 ;  /* 0x00000019a700780c */ /* 0x000fe40001744270 */
[----:B------:R-:W-:Y:S02]  /*9190*/  FSEL R219, R38, -INF , !P1 ;  /* 0xff80000026db7808 */ /* 0x000fe40004800000 */
[----:B------:R-:W-:Y:S02]  /*91a0*/  PLOP3.LUT P1, PT, PT, PT, UP2, 0x40, 0x0 ;  /* 0x000000000000781c */ /* 0x000fe40003f2e828 */
[----:B------:R-:W-:Y:S02]  /*91b0*/  ISETP.LT.OR P0, PT, R165, 0x22, P0 ;  /* 0x00000022a500780c */ /* 0x000fe40000701670 */
[C---:B------:R-:W-:Y:S02]  /*91c0*/  ISETP.LT.OR P2, PT, R168.reuse, 0x1a, P2 ;  /* 0x0000001aa800780c */ /* 0x040fe40001741670 */
[----:B------:R-:W-:Y:S02]  /*91d0*/  ISETP.GT.AND P1, PT, R167, 0x21, P1 ;  /* 0x00000021a700780c */ /* 0x000fe40000f24270 */
[----:B------:R-:W-:Y:S02]  /*91e0*/  FSEL R223, R39, -INF , !P0 ;  /* 0xff80000027df7808 */ /* 0x000fe40004000000 */
[----:B------:R-:W-:Y:S02]  /*91f0*/  PLOP3.LUT P0, PT, PT, PT, UP1, 0x40, 0x0 ;  /* 0x000000000000781c */ /* 0x000fe40003f0e818 */
[----:B------:R-:W-:Y:S02]  /*9200*/  FSEL R202, R33, -INF , !P2 ;  /* 0xff80000021ca7808 */ /* 0x000fe40005000000 */
[----:B------:R-:W-:Y:S02]  /*9210*/  PLOP3.LUT P2, PT, PT, PT, UP3, 0x40, 0x0 ;  /* 0x000000000000781c */ /* 0x000fe40003f4e838 */
[C---:B------:R-:W-:Y:S02]  /*9220*/  ISETP.LT.OR P1, PT, R168.reuse, 0x22, P1 ;  /* 0x00000022a800780c */ /* 0x040fe40000f21670 */
[----:B------:R-:W-:Y:S02]  /*9230*/  ISETP.GT.AND P0, PT, R3, 0x28, P0 ;  /* 0x000000280300780c */ /* 0x000fe40000704270 */
[----:B------:R-:W-:Y:S02]  /*9240*/  ISETP.GT.AND P2, PT, R167, 0x20, P2 ;  /* 0x00000020a700780c */ /* 0x000fe40001744270 */
[----:B------:R-:W-:Y:S02]  /*9250*/  FSEL R216, R37, -INF , !P1 ;  /* 0xff80000025d87808 */ /* 0x000fe40004800000 */
[----:B------:R-:W-:Y:S02]  /*9260*/  ISETP.LT.OR P1, PT, R165, 0x29, P0 ;  /* 0x00000029a500780c */ /* 0x000fe40000721670 */
[----:B------:R-:W-:Y:S02]  /*9270*/  PLOP3.LUT P0, PT, PT, PT, UP0, 0x40, 0x0 ;  /* 0x000000000000781c */ /* 0x000fe40003f0e808 */
[----:B------:R-:W-:Y:S02]  /*9280*/  ISETP.LT.OR P2, PT, R168, 0x21, P2 ;  /* 0x00000021a800780c */ /* 0x000fe40001741670 */
[----:B------:R-:W-:Y:S02]  /*9290*/  ISETP.GT.AND P0, PT, R3, 0x29, P0 ;  /* 0x000000290300780c */ /* 0x000fe40000704270 */
[----:B------:R-:W-:Y:S01]  /*92a0*/  FSEL R215, R36, -INF , !P2 ;  /* 0xff80000024d77808 */ /* 0x000fe20005000000 */
[----:B------:R-:W1:Y:S01]  /*92b0*/  SHFL.IDX PT, R3, R172, 0x3, 0x1c1f ;  /* 0x007c1f00ac037f89 */ /* 0x000e6200000e0000 */
[----:B------:R-:W-:Y:S02]  /*92c0*/  PLOP3.LUT P2, PT, PT, PT, UP1, 0x40, 0x0 ;  /* 0x000000000000781c */ /* 0x000fe40003f4e818 */
[----:B------:R-:W-:Y:S02]  /*92d0*/  ISETP.LT.OR P0, PT, R165, 0x2a, P0 ;  /* 0x0000002aa500780c */ /* 0x000fe40000701670 */
[----:B------:R-:W-:Y:S02]  /*92e0*/  ISETP.GT.AND P2, PT, R167, 0x28, P2 ;  /* 0x00000028a700780c */ /* 0x000fe40001744270 */
[----:B------:R-:W-:Y:S02]  /*92f0*/  FSEL R252, R50, -INF , !P1 ;  /* 0xff80000032fc7808 */ /* 0x000fe40004800000 */
[----:B------:R-:W-:Y:S02]  /*9300*/  PLOP3.LUT P1, PT, PT, PT, UP0, 0x40, 0x0 ;  /* 0x000000000000781c */ /* 0x000fe40003f2e808 */
[----:B------:R-:W-:Y:S02]  /*9310*/  FSEL R51, R51, -INF , !P0 ;  /* 0xff80000033337808 */ /* 0x000fe40004000000 */
[----:B------:R-:W-:Y:S01]  /*9320*/  PLOP3.LUT P0, PT, PT, PT, UP6, 0x40, 0x0 ;  /* 0x000000000000781c */ /* 0x000fe20003f0e868 */
[----:B------:R-:W-:Y:S01]  /*9330*/  UISETP.NE.AND UP6, UPT, UR34, URZ, UPT ;  /* 0x0000003f2200728c */ /* 0x000fe2000bfc5270 */
[----:B------:R-:W-:Y:S02]  /*9340*/  ISETP.LT.OR P2, PT, R168, 0x29, P2 ;  /* 0x00000029a800780c */ /* 0x000fe40001741670 */
[----:B------:R-:W-:Y:S02]  /*9350*/  ISETP.GT.AND P1, PT, R167, 0x29, P1 ;  /* 0x00000029a700780c */ /* 0x000fe40000f24270 */
[----:B------:R-:W-:Y:S02]  /*9360*/  FSEL R222, R48, -INF , !P2 ;  /* 0xff80000030de7808 */ /* 0x000fe40005000000 */
[----:B------:R-:W-:Y:S01]  /*9370*/  PLOP3.LUT P2, PT, PT, PT, UP6, 0x40, 0x0 ;  /* 0x000000000000781c */ /* 0x000fe20003f4e868 */
[----:B------:R-:W-:Y:S01]  /*9380*/  UISETP.NE.AND UP6, UPT, UR33, URZ, UPT ;  /* 0x0000003f2100728c */ /* 0x000fe2000bfc5270 */
[----:B------:R-:W-:Y:S02]  /*9390*/  ISETP.LT.OR P1, PT, R168, 0x2a, P1 ;  /* 0x0000002aa800780c */ /* 0x000fe40000f21670 */
[----:B------:R-:W-:Y:S02]  /*93a0*/  ISETP.GT.AND P0, PT, R0, RZ, P0 ;  /* 0x000000ff0000720c */ /* 0x000fe40000704270 */
        /* <DEDUP_REMOVED lines=9> */
[C---:B------:R-:W-:Y:S02]  /*9440*/  ISETP.GT.AND P0, PT, R0.reuse, 0x9, P0 ;  /* 0x000000090000780c */ /* 0x040fe40000704270 */
[----:B------:R-:W-:Y:S02]  /*9450*/  ISETP.GT.AND P1, PT, R0, 0x8, P1 ;  /* 0x000000080000780c */ /* 0x000fe40000f24270 */
[C---:B------:R-:W-:Y:S02]  /*9460*/  ISETP.LT.OR P0, PT, R2.reuse, 0xa, P0 ;  /* 0x0000000a0200780c */ /* 0x040fe40000701670 */
[----:B------:R-:W-:Y:S02]  /*9470*/  FSEL R17, R9, -INF , !P2 ;  /* 0xff80000009117808 */ /* 0x000fe40005000000 */
[----:B------:R-:W-:Y:S01]  /*9480*/  PLOP3.LUT P2, PT, PT, PT, UP6, 0x40, 0x0 ;  /* 0x000000000000781c */ /* 0x000fe20003f4e868 */
[----:B------:R-:W-:Y:S01]  /*9490*/  UISETP.NE.AND UP6, UPT, UR30, URZ, UPT ;  /* 0x0000003f1e00728c */ /* 0x000fe2000bfc5270 */
[----:B------:R-:W-:Y:S02]  /*94a0*/  ISETP.LT.OR P1, PT, R2, 0x9, P1 ;  /* 0x000000090200780c */ /* 0x000fe40000f21670 */
[----:B------:R-:W-:Y:S01]  /*94b0*/  FSEL R13, R13, -INF , !P0 ;  /* 0xff8000000d0d7808 */ /* 0x000fe20004000000 */
[----:B------:R-:W-:Y:S01]  /*94c0*/  UP2UR UR30, UPR, URZ, 0x40 ;  /* 0x000000403f1e7883 */ /* 0x000fe20008000000 */
[----:B------:R-:W-:Y:S02]  /*94d0*/  PLOP3.LUT P0, PT, PT, PT, UP5, 0x40, 0x0 ;  /* 0x000000000000781c */ /* 0x000fe40003f0e858 */
[----:B------:R-:W-:Y:S02]  /*94e0*/  FSEL R12, R12, -INF , !P1 ;  /* 0xff8000000c0c7808 */ /* 0x000fe40004800000 */
[----:B------:R-:W-:Y:S01]  /*94f0*/  PLOP3.LUT P1, PT, PT, PT, UP6, 0x40, 0x0 ;  /* 0x000000000000781c */ /* 0x000fe20003f2e868 */
[----:B------:R-:W-:Y:S01]  /*9500*/  UISETP.NE.AND UP6, UPT, UR12, URZ, UPT ;  /* 0x0000003f0c00728c */ /* 0x000fe2000bfc5270 */
[C---:B------:R-:W-:Y:S02]  /*9510*/  ISETP.GT.AND P0, PT, R0.reuse, 0x18, P0 ;  /* 0x000000180000780c */ /* 0x040fe40000704270 */
[C---:B------:R-:W-:Y:S02]  /*9520*/  ISETP.GT.AND P2, PT, R0.reuse, 0x10, P2 ;  /* 0x000000100000780c */ /* 0x040fe40001744270 */
[----:B------:R-:W-:Y:S02]  /*9530*/  ISETP.GT.AND P1, PT, R0, 0x11, P1 ;  /* 0x000000110000780c */ /* 0x000fe40000f24270 */
[C---:B------:R-:W-:Y:S02]  /*9540*/  ISETP.LT.OR P0, PT, R2.reuse, 0x19, P0 ;  /* 0x000000190200780c */ /* 0x040fe40000701670 */
[C---:B------:R-:W-:Y:S02]  /*9550*/  ISETP.LT.OR P2, PT, R2.reuse, 0x11, P2 ;  /* 0x000000110200780c */ /* 0x040fe40001741670 */
[----:B------:R-:W-:Y:S02]  /*9560*/  ISETP.LT.OR P1, PT, R2, 0x12, P1 ;  /* 0x000000120200780c */ /* 0x000fe40000f21670 */
[----:B------:R-:W-:Y:S02]  /*9570*/  FSEL R210, R28, -INF , !P0 ;  /* 0xff8000001cd27808 */ /* 0x000fe40004000000 */
[----:B------:R-:W-:Y:S02]  /*9580*/  PLOP3.LUT P0, PT, PT, PT, UP2, 0x40, 0x0 ;  /* 0x000000000000781c */ /* 0x000fe40003f0e828 */
[----:B------:R-:W-:Y:S02]  /*9590*/  FSEL R205, R24, -INF , !P2 ;  /* 0xff80000018cd7808 */ /* 0x000fe40005000000 */
[----:B------:R-:W-:Y:S02]  /*95a0*/  PLOP3.LUT P2, PT, PT, PT, UP4, 0x40, 0x0 ;  /* 0x000000000000781c */ /* 0x000fe40003f4e848 */
[----:B------:R-:W-:Y:S02]  /*95b0*/  FSEL R208, R25, -INF , !P1 ;  /* 0xff80000019d07808 */ /* 0x000fe40004800000 */
[----:B------:R-:W-:Y:S02]  /*95c0*/  PLOP3.LUT P1, PT, PT, PT, UP3, 0x40, 0x0 ;  /* 0x000000000000781c */ /* 0x000fe40003f2e838 */
[C---:B------:R-:W-:Y:S02]  /*95d0*/  ISETP.GT.AND P0, PT, R0.reuse, 0x21, P0 ;  /* 0x000000210000780c */ /* 0x040fe40000704270 */
[C---:B------:R-:W-:Y:S02]  /*95e0*/  ISETP.GT.AND P2, PT, R0.reuse, 0x19, P2 ;  /* 0x000000190000780c */ /* 0x040fe40001744270 */
[----:B------:R-:W-:Y:S02]  /*95f0*/  ISETP.GT.AND P1, PT, R0, 0x20, P1 ;  /* 0x000000200000780c */ /* 0x000fe40000f24270 */
[C---:B------:R-:W-:Y:S02]  /*9600*/  ISETP.LT.OR P0, PT, R2.reuse, 0x22, P0 ;  /* 0x000000220200780c */ /* 0x040fe40000701670 */
[C---:B------:R-:W-:Y:S02]  /*9610*/  ISETP.LT.OR P2, PT, R2.reuse, 0x1a, P2 ;  /* 0x0000001a0200780c */ /* 0x040fe40001741670 */
[----:B------:R-:W-:Y:S02]  /*9620*/  ISETP.LT.OR P1, PT, R2, 0x21, P1 ;  /* 0x000000210200780c */ /* 0x000fe40000f21670 */
[----:B------:R-:W-:Y:S02]  /*9630*/  FSEL R251, R41, -INF , !P0 ;  /* 0xff80000029fb7808 */ /* 0x000fe40004000000 */
[----:B------:R-:W-:Y:S01]  /*9640*/  PLOP3.LUT P0, PT, PT, PT, UP6, 0x40, 0x0 ;  /* 0x000000000000781c */ /* 0x000fe20003f0e868 */
[----:B------:R-:W-:Y:S01]  /*9650*/  UISETP.NE.AND UP6, UPT, UR30, URZ, UPT ;  /* 0x0000003f1e00728c */ /* 0x000fe2000bfc5270 */
[----:B------:R-:W-:Y:S02]  /*9660*/  FSEL R211, R29, -INF , !P2 ;  /* 0xff8000001dd37808 */ /* 0x000fe40005000000 */
[----:B------:R-:W-:Y:S02]  /*9670*/  PLOP3.LUT P2, PT, PT, PT, UP1, 0x40, 0x0 ;  /* 0x000000000000781c */ /* 0x000fe40003f4e818 */
[----:B------:R-:W-:Y:S02]  /*9680*/  FSEL R247, R40, -INF , !P1 ;  /* 0xff80000028f77808 */ /* 0x000fe40004800000 */
[----:B------:R-:W-:Y:S02]  /*9690*/  PLOP3.LUT P1, PT, PT, PT, UP0, 0x40, 0x0 ;  /* 0x000000000000781c */ /* 0x000fe40003f2e808 */
[C---:B------:R-:W-:Y:S02]  /*96a0*/  ISETP.GT.AND P2, PT, R0.reuse, 0x28, P2 ;  /* 0x000000280000780c */ /* 0x040fe40001744270 */
[----:B------:R-:W-:Y:S01]  /*96b0*/  ISETP.GT.AND P1, PT, R0, 0x29, P1 ;  /* 0x000000290000780c */ /* 0x000fe20000f24270 */
[--C-:B-1----:R-:W-:Y:S01]  /*96c0*/  IMAD.IADD R0, R174, 0x1, R3.reuse ;  /* 0x00000001ae007824 */ /* 0x102fe200078e0203 */
[C---:B------:R-:W-:Y:S02]  /*96d0*/  ISETP.LT.OR P2, PT, R2.reuse, 0x29, P2 ;  /* 0x000000290200780c */ /* 0x040fe40001741670 */
[----:B------:R-:W-:Y:S01]  /*96e0*/  ISETP.LT.OR P1, PT, R2, 0x2a, P1 ;  /* 0x0000002a0200780c */ /* 0x000fe20000f21670 */
[----:B------:R-:W-:Y:S01]  /*96f0*/  IMAD.IADD R2, R173, 0x1, R3 ;  /* 0x00000001ad027824 */ /* 0x000fe200078e0203 */
[----:B------:R-:W-:Y:S02]  /*9700*/  FSEL R34, R44, -INF , !P2 ;  /* 0xff8000002c227808 */ /* 0x000fe40005000000 */
[----:B------:R-:W-:Y:S01]  /*9710*/  FSEL R35, R45, -INF , !P1 ;  /* 0xff8000002d237808 */ /* 0x000fe20004800000 */
        /* <DEDUP_REMOVED lines=16> */
.L_x_627:
[----:B------:R-:W-:Y:S04]  /*9820*/  MOV R4, c[0x0][0x32c] ;  /* 0x0000cb0000047a02 */ /* 0x000fe80000000f00 */
[----:B------:R-:W-:Y:S11]  /*9830*/  ISETP.NE.AND P0, PT, R4, 0x1, PT ;  /* 0x000000010400780c */ /* 0x000ff60003f05270 */
[----:B------:R-:W-:Y:S02]  /*9840*/  @!UPT UIADD3 URZ, URZ, URZ, URZ ;  /* 0x0000003f3f3ff290 */ /* 0x000fe4000fffe03f */
[----:B------:R-:W-:Y:S05]  /*9850*/  @P0 IMAD.HI.U32 R4, R3, c[0x0][0x330], RZ ;  /* 0x0000cc0003040a27 */ /* 0x000fea00078e00ff */
[----:B------:R-:W-:Y:S02]  /*9860*/  @P0 SHF.R.U32.HI R3, RZ, c[0x0][0x334], R4 ;  /* 0x0000cd00ff030a19 */ /* 0x000fe40000011604 */
.L_x_628:
[----:B------:R-:W-:Y:S05]  /*9870*/  BSYNC B0 ;  /* 0x0000000000007941 */ /* 0x000fea0003800000 */
.L_x_626:
[----:B------:R-:W-:Y:S05]  /*9880*/  IADD3 R4, -R194, UR4, RZ ;  /* 0x00000004c2047c10 */ /* 0x000fea000fffe1ff */
[----:B------:R-:W-:Y:S05]  /*9890*/  IMAD R3, R3, c[0x0][0x32c], R4 ;  /* 0x0000cb0003037a24 */ /* 0x000fea00078e0204 */
[----:B------:R-:W-:Y:S02]  /*98a0*/  IADD3 R4, R3, c[0x0][0x32c], RZ ;  /* 0x0000cb0003047a10 */ /* 0x000fe40007ffe0ff */
[----:B------:R-:W-:Y:S02]  /*98b0*/  IMNMX R0, R0, R3, !PT ;  /* 0x0000000300007217 */ /* 0x000fe40007800200 */
[----:B------:R-:W-:Y:S02]  /*98c0*/  IMNMX R2, R2, R4, PT ;  /* 0x0000000402027217 */ /* 0x000fe40003800200 */
.L_x_625:
        /* <DEDUP_REMOVED lines=21> */
[----:B------:R-:W-:Y:S01]  /*9a20*/  LDSM.16.MT88.4 R36, [R226+0x100] ;  /* 0x00010000e224783b */ /* 0x000fe20000004200 */
        /* <DEDUP_REMOVED lines=10> */
[----:B------:R-:W-:Y:S02]  /*9ad0*/  MOV R41, R51 ;  /* 0x0000003300297202 */ /* 0x000fe40000000f00 */
[----:B------:R-:W-:Y:S02]  /*9ae0*/  FMNMX.FTZ R169, R246, R169, !PT ;  /* 0x000000a9f6a97209 */ /* 0x000fe40007810000 */
[----:B------:R-:W-:Y:S02]  /*9af0*/  FMNMX.FTZ R3, R252, R3, !PT ;  /* 0x00000003fc037209 */ /* 0x000fe40007810000 */
[----:B------:R-:W-:Y:S01]  /*9b00*/  PLOP3.LUT P2, PT, PT, PT, UP3, 0x40, 0x0 ;  /* 0x000000000000781c */ /* 0x000fe20003f4e838 */
[----:B------:R-:W1:Y:S01]  /*9b10*/  SHFL.BFLY PT, R5, R169, 0x2, 0x1f ;  /* 0x0c401f00a9057f89 */ /* 0x000e6200000e0000 */
[----:B------:R-:W-:Y:S01]  /*9b20*/  FMNMX.FTZ R4, R8, R170, !PT ;  /* 0x000000aa08047209 */ /* 0x000fe20007810000 */
[----:B------:R-:W-:Y:S01]  /*9b30*/  UISETP.NE.AND UP3, UPT, UR29, URZ, UPT ;  /* 0x0000003f1d00728c */ /* 0x000fe2000bf65270 */
[----:B------:R-:W-:Y:S02]  /*9b40*/  FMNMX.FTZ R3, R41, R3, !PT ;  /* 0x0000000329037209 */ /* 0x000fe40007810000 */
[----:B------:R-:W-:Y:S02]  /*9b50*/  ISETP.GT.AND P2, PT, R0, 0x1, P2 ;  /* 0x000000010000780c */ /* 0x000fe40001744270 */
[----:B------:R-:W-:Y:S01]  /*9b60*/  FMNMX.FTZ R4, R17, R4, !PT ;  /* 0x0000000411047209 */ /* 0x000fe20007810000 */
[----:B------:R-:W2:Y:S01]  /*9b70*/  SHFL.BFLY PT, R168, R3, 0x2, 0x1f ;  /* 0x0c401f0003a87f89 */ /* 0x000ea200000e0000 */
[----:B------:R-:W-:Y:S02]  /*9b80*/  ISETP.LT.OR P2, PT, R2, 0x2, P2 ;  /* 0x000000020200780c */ /* 0x000fe40001741670 */
[----:B------:R-:W-:Y:S02]  /*9b90*/  FMNMX.FTZ R4, R12, R4, !PT ;  /* 0x000000040c047209 */ /* 0x000fe40007810000 */
[----:B------:R-:W-:Y:S02]  /*9ba0*/  FSEL R11, R11, -INF , !P2 ;  /* 0xff8000000b0b7808 */ /* 0x000fe40005000000 */
[----:B------:R-:W-:Y:S01]  /*9bb0*/  PLOP3.LUT P2, PT, PT, PT, UP0, 0x40, 0x0 ;  /* 0x000000000000781c */ /* 0x000fe20003f4e808 */
[----:B------:R-:W-:Y:S01]  /*9bc0*/  UISETP.NE.AND UP0, UPT, UR26, URZ, UPT ;  /* 0x0000003f1a00728c */ /* 0x000fe2000bf05270 */
[----:B------:R-:W-:Y:S02]  /*9bd0*/  FMNMX.FTZ R4, R13, R4, !PT ;  /* 0x000000040d047209 */ /* 0x000fe40007810000 */
[----:B------:R-:W-:Y:S02]  /*9be0*/  ISETP.GT.AND P2, PT, R0, 0x10, P2 ;  /* 0x000000100000780c */ /* 0x000fe40001744270 */
[----:B------:R-:W-:Y:S02]  /*9bf0*/  FMNMX.FTZ R4, R205, R4, !PT ;  /* 0x00000004cd047209 */ /* 0x000fe40007810000 */
[----:B------:R-:W-:Y:S02]  /*9c00*/  ISETP.LT.OR P2, PT, R2, 0x11, P2 ;  /* 0x000000110200780c */ /* 0x000fe40001741670 */
[----:B------:R-:W-:Y:S02]  /*9c10*/  FMNMX.FTZ R4, R208, R4, !PT ;  /* 0x00000004d0047209 */ /* 0x000fe40007810000 */
[----:B------:R-:W-:Y:S02]  /*9c20*/  FSEL R200, R26, -INF , !P2 ;  /* 0xff8000001ac87808 */ /* 0x000fe40005000000 */
[----:B------:R-:W-:Y:S02]  /*9c30*/  FMNMX.FTZ R4, R210, R4, !PT ;  /* 0x00000004d2047209 */ /* 0x000fe40007810000 */
[----:B------:R-:W-:Y:S01]  /*9c40*/  PLOP3.LUT P0, PT, PT, PT, UP2, 0x40, 0x0 ;  /* 0x000000000000781c */ /* 0x000fe20003f0e828 */
[----:B------:R-:W-:Y:S01]  /*9c50*/  UISETP.NE.AND UP2, UPT, UR28, URZ, UPT ;  /* 0x0000003f1c00728c */ /* 0x000fe2000bf45270 */
[----:B-1----:R-:W-:Y:S02]  /*9c60*/  FMNMX.FTZ R169, R169, R5, !PT ;  /* 0x00000005a9a97209 */ /* 0x002fe40007810000 */
[----:B------:R-:W-:Y:S02]  /*9c70*/  FMNMX.FTZ R4, R211, R4, !PT ;  /* 0x00000004d3047209 */ /* 0x000fe40007810000 */
[----:B--2---:R-:W-:Y:S01]  /*9c80*/  FMNMX.FTZ R168, R3, R168, !PT ;  /* 0x000000a803a87209 */ /* 0x004fe20007810000 */
[----:B------:R-:W1:Y:S01]  /*9c90*/  SHFL.BFLY PT, R5, R169, 0x1, 0x1f ;  /* 0x0c201f00a9057f89 */ /* 0x000e6200000e0000 */
[----:B------:R-:W-:Y:S02]  /*9ca0*/  FMNMX.FTZ R3, R247, R4, !PT ;  /* 0x00000004f7037209 */ /* 0x000fe40007810000 */
[----:B------:R-:W-:Y:S02]  /*9cb0*/  ISETP.GT.AND P0, PT, R0, 0x8, P0 ;  /* 0x000000080000780c */ /* 0x000fe40000704270 */
[----:B------:R-:W-:Y:S02]  /*9cc0*/  FMNMX.FTZ R3, R251, R3, !PT ;  /* 0x00000003fb037209 */ /* 0x000fe40007810000 */
[----:B------:R-:W-:Y:S01]  /*9cd0*/  PLOP3.LUT P1, PT, PT, PT, UP4, 0x40, 0x0 ;  /* 0x000000000000781c */ /* 0x000fe20003f2e848 */
[----:B------:R-:W-:Y:S01]  /*9ce0*/  UISETP.NE.AND UP4, UPT, UR4, URZ, UPT ;  /* 0x0000003f0400728c */ /* 0x000fe2000bf85270 */
[----:B------:R-:W-:Y:S01]  /*9cf0*/  FMNMX.FTZ R3, R34, R3, !PT ;  /* 0x0000000322037209 */ /* 0x000fe20007810000 */
[----:B------:R-:W-:Y:S01]  /*9d00*/  SHFL.BFLY PT, R9, R168, 0x1, 0x1f ;  /* 0x0c201f00a8097f89 */ /* 0x000fe200000e0000 */
[----:B------:R-:W-:Y:S02]  /*9d10*/  ISETP.LT.OR P0, PT, R2, 0x9, P0 ;  /* 0x000000090200780c */ /* 0x000fe40000701670 */
[----:B------:R-:W-:Y:S02]  /*9d20*/  FMNMX.FTZ R3, R35, R3, !PT ;  /* 0x0000000323037209 */ /* 0x000fe40007810000 */
[----:B------:R-:W-:Y:S02]  /*9d30*/  ISETP.GT.AND P1, PT, R0, RZ, P1 ;  /* 0x000000ff0000720c */ /* 0x000fe40000f24270 */
[----:B------:R-:W-:Y:S02]  /*9d40*/  FSEL R14, R14, -INF , !P0 ;  /* 0xff8000000e0e7808 */ /* 0x000fe40004000000 */
[----:B------:R-:W-:Y:S02]  /*9d50*/  PLOP3.LUT P0, PT, PT, PT, UP6, 0x40, 0x0 ;  /* 0x000000000000781c */ /* 0x000fe40003f0e868 */
[----:B------:R-:W-:Y:S02]  /*9d60*/  ISETP.LT.OR P1, PT, R2, 0x1, P1 ;  /* 0x000000010200780c */ /* 0x000fe40000f21670 */
[----:B------:R-:W-:Y:S02]  /*9d70*/  ISETP.GT.AND P0, PT, R0, 0x11, P0 ;  /* 0x000000110000780c */ /* 0x000fe40000704270 */
[----:B-1----:R-:W-:Y:S02]  /*9d80*/  FMNMX.FTZ R169, R169, R5, !PT ;  /* 0x00000005a9a97209 */ /* 0x002fe40007810000 */
[----:B------:R-:W-:Y:S02]  /*9d90*/  FSEL R10, R10, -INF , !P1 ;  /* 0xff8000000a0a7808 */ /* 0x000fe40004800000 */
[C---:B------:R-:W-:Y:S01]  /*9da0*/  FSETP.NEU.FTZ.AND P2, PT, R169.reuse, -INF , PT ;  /* 0xff800000a900780b */ /* 0x040fe20003f5d000 */
[----:B------:R-:W-:Y:S01]  /*9db0*/  FMUL.FTZ R173, R169, c[0x0][0x2d0] ;  /* 0x0000b400a9ad7a20 */ /* 0x000fe20000410000 */
[----:B------:R-:W-:Y:S01]  /*9dc0*/  PLOP3.LUT P1, PT, PT, PT, UP1, 0x40, 0x0 ;  /* 0x000000000000781c */ /* 0x000fe20003f2e818 */
[----:B------:R-:W-:Y:S01]  /*9dd0*/  UISETP.NE.AND UP1, UPT, UR27, URZ, UPT ;  /* 0x0000003f1b00728c */ /* 0x000fe2000bf25270 */
[----:B------:R-:W-:Y:S02]  /*9de0*/  ISETP.LT.OR P0, PT, R2, 0x12, P0 ;  /* 0x000000120200780c */ /* 0x000fe40000701670 */
[----:B------:R-:W-:Y:S02]  /*9df0*/  FSEL R173, R173, RZ, P2 ;  /* 0x000000ffadad7208 */ /* 0x000fe40001000000 */
[----:B------:R-:W-:Y:S02]  /*9e00*/  ISETP.GT.AND P1, PT, R0, 0x9, P1 ;  /* 0x000000090000780c */ /* 0x000fe40000f24270 */
[----:B------:R-:W-:Y:S01]  /*9e10*/  FSEL R203, R27, -INF , !P0 ;  /* 0xff8000001bcb7808 */ /* 0x000fe20004000000 */
[--C-:B------:R-:W-:Y:S01]  /*9e20*/  FFMA.FTZ R4, R6, c[0x0][0x2d0], -R173.reuse ;  /* 0x0000b40006047a23 */ /* 0x100fe200000108ad */
[----:B------:R-:W-:Y:S01]  /*9e30*/  PLOP3.LUT P0, PT, PT, PT, UP4, 0x40, 0x0 ;  /* 0x000000000000781c */ /* 0x000fe20003f0e848 */
[----:B------:R-:W1:Y:S01]  /*9e40*/  SHFL.BFLY PT, R6, R3, 0x2, 0x1f ;  /* 0x0c401f0003067f89 */ /* 0x000e6200000e0000 */
[----:B------:R-:W-:Y:S01]  /*9e50*/  ISETP.LT.OR P1, PT, R2, 0xa, P1 ;  /* 0x0000000a0200780c */ /* 0x000fe20000f21670 */
[----:B------:R2:W3:Y:S01]  /*9e60*/  MUFU.EX2 R20, R4 ;  /* 0x0000000400147308 */ /* 0x0004e20000000800 */
[----:B------:R-:W-:Y:S02]  /*9e70*/  ISETP.GT.AND P0, PT, R0, 0x19, P0 ;  /* 0x000000190000780c */ /* 0x000fe40000704270 */
[----:B------:R-:W-:Y:S02]  /*9e80*/  FSEL R15, R15, -INF , !P1 ;  /* 0xff8000000f0f7808 */ /* 0x000fe40004800000 */
[----:B------:R-:W-:Y:S02]  /*9e90*/  PLOP3.LUT P1, PT, PT, PT, UP5, 0x40, 0x0 ;  /* 0x000000000000781c */ /* 0x000fe40003f2e858 */
[----:B------:R-:W-:Y:S02]  /*9ea0*/  ISETP.LT.OR P0, PT, R2, 0x1a, P0 ;  /* 0x0000001a0200780c */ /* 0x000fe40000701670 */
[----:B------:R-:W-:Y:S02]  /*9eb0*/  ISETP.GT.AND P1, PT, R0, 0x18, P1 ;  /* 0x000000180000780c */ /* 0x000fe40000f24270 */
[----:B------:R-:W-:Y:S02]  /*9ec0*/  FSEL R207, R31, -INF , !P0 ;  /* 0xff8000001fcf7808 */ /* 0x000fe40004000000 */
[----:B------:R-:W-:Y:S02]  /*9ed0*/  PLOP3.LUT P0, PT, PT, PT, UP3, 0x40, 0x0 ;  /* 0x000000000000781c */ /* 0x000fe40003f0e838 */
[----:B------:R-:W-:Y:S02]  /*9ee0*/  ISETP.LT.OR P1, PT, R2, 0x19, P1 ;  /* 0x000000190200780c */ /* 0x000fe40000f21670 */
[----:B------:R-:W-:Y:S02]  /*9ef0*/  ISETP.GT.AND P0, PT, R0, 0x20, P0 ;  /* 0x000000200000780c */ /* 0x000fe40000704270 */
[----:B------:R-:W-:Y:S02]  /*9f00*/  FSEL R204, R30, -INF , !P1 ;  /* 0xff8000001ecc7808 */ /* 0x000fe40004800000 */
[----:B------:R-:W-:Y:S02]  /*9f10*/  PLOP3.LUT P1, PT, PT, PT, UP2, 0x40, 0x0 ;  /* 0x000000000000781c */ /* 0x000fe40003f2e828 */
[----:B-1----:R-:W-:Y:S01]  /*9f20*/  FMNMX.FTZ R3, R3, R6, !PT ;  /* 0x0000000603037209 */ /* 0x002fe20007810000 */
[--C-:B--2---:R-:W-:Y:S01]  /*9f30*/  FFMA.FTZ R4, R7, c[0x0][0x2d0], -R173.reuse ;  /* 0x0000b40007047a23 */ /* 0x104fe200000108ad */
[----:B------:R-:W-:Y:S02]  /*9f40*/  ISETP.LT.OR P0, PT, R2, 0x21, P0 ;  /* 0x000000210200780c */ /* 0x000fe40000701670 */
[----:B------:R-:W-:Y:S01]  /*9f50*/  ISETP.GT.AND P1, PT, R0, 0x21, P1 ;  /* 0x000000210000780c */ /* 0x000fe20000f24270 */
[----:B------:R1:W2:Y:S01]  /*9f60*/  MUFU.EX2 R24, R4 ;  /* 0x0000000400187308 */ /* 0x0002a20000000800 */
[----:B------:R-:W4:Y:S01]  /*9f70*/  SHFL.BFLY PT, R167, R3, 0x1, 0x1f ;  /* 0x0c201f0003a77f89 */ /* 0x000f2200000e0000 */
[----:B------:R-:W-:Y:S02]  /*9f80*/  FSEL R212, R42, -INF , !P0 ;  /* 0xff8000002ad47808 */ /* 0x000fe40004000000 */
[----:B------:R-:W-:Y:S02]  /*9f90*/  PLOP3.LUT P0, PT, PT, PT, UP1, 0x40, 0x0 ;  /* 0x000000000000781c */ /* 0x000fe40003f0e818 */
[----:B------:R-:W-:Y:S02]  /*9fa0*/  FMNMX.FTZ R168, R168, R9, !PT ;  /* 0x00000009a8a87209 */ /* 0x000fe40007810000 */
[----:B------:R-:W-:Y:S02]  /*9fb0*/  ISETP.LT.OR P1, PT, R2, 0x22, P1 ;  /* 0x000000220200780c */ /* 0x000fe40000f21670 */
[----:B------:R-:W-:Y:S01]  /*9fc0*/  ISETP.GT.AND P0, PT, R0, 0x28, P0 ;  /* 0x000000280000780c */ /* 0x000fe20000704270 */
[C---:B------:R-:W-:Y:S01]  /*9fd0*/  FMUL.FTZ R174, R168.reuse, c[0x0][0x2d0] ;  /* 0x0000b400a8ae7a20 */ /* 0x040fe20000410000 */
[----:B------:R-:W-:Y:S02]  /*9fe0*/  FSEL R214, R43, -INF , !P1 ;  /* 0xff8000002bd67808 */ /* 0x000fe40004800000 */
[----:B------:R-:W-:Y:S02]  /*9ff0*/  FSETP.NEU.FTZ.AND P1, PT, R168, -INF , PT ;  /* 0xff800000a800780b */ /* 0x000fe40003f3d000 */
[----:B------:R-:W-:Y:S02]  /*a000*/  ISETP.LT.OR P0, PT, R2, 0x29, P0 ;  /* 0x000000290200780c */ /* 0x000fe40000701670 */
[----:B------:R-:W-:Y:S02]  /*a010*/  FMNMX.FTZ R5, R10, R171, !PT ;  /* 0x000000ab0a057209 */ /* 0x000fe40007810000 */
[----:B------:R-:W-:Y:S02]  /*a020*/  FSEL R174, R174, RZ, P1 ;  /* 0x000000ffaeae7208 */ /* 0x000fe40000800000 */
[----:B------:R-:W-:Y:S01]  /*a030*/  FSEL R213, R46, -INF , !P0 ;  /* 0xff8000002ed57808 */ /* 0x000fe20004000000 */
[--C-:B-1----:R-:W-:Y:S01]  /*a040*/  FFMA.FTZ R4, R16, c[0x0][0x2d0], -R173.reuse ;  /* 0x0000b40010047a23 */ /* 0x102fe200000108ad */
[----:B------:R-:W-:Y:S01]  /*a050*/  PLOP3.LUT P0, PT, PT, PT, UP0, 0x40, 0x0 ;  /* 0x000000000000781c */ /* 0x000fe20003f0e808 */
[----:B------:R-:W-:Y:S01]  /*a060*/  UISETP.GT.AND UP0, UPT, UR24, UR5, UPT ;  /* 0x000000051800728c */ /* 0x000fe2000bf04270 */
[----:B------:R-:W-:Y:S01]  /*a070*/  FMNMX.FTZ R5, R11, R5, !PT ;  /* 0x000000050b057209 */ /* 0x000fe20007810000 */
[----:B------:R1:W1:Y:S01]  /*a080*/  MUFU.EX2 R21, R4 ;  /* 0x0000000400157308 */ /* 0x0002620000000800 */
[----:B----4-:R-:W-:Y:S01]  /*a090*/  FMNMX.FTZ R167, R3, R167, !PT ;  /* 0x000000a703a77209 */ /* 0x010fe20007810000 */
[--C-:B------:R-:W-:Y:S01]  /*a0a0*/  FFMA.FTZ R3, R19, c[0x0][0x2d0], -R174.reuse ;  /* 0x0000b40013037a23 */ /* 0x100fe200000108ae */
[----:B------:R-:W-:Y:S01]  /*a0b0*/  ISETP.GT.AND P0, PT, R0, 0x29, P0 ;  /* 0x000000290000780c */ /* 0x000fe20000704270 */
[----:B------:R-:W-:Y:S01]  /*a0c0*/  UIADD3 UR24, UR24, -0x1, URZ ;  /* 0xffffffff18187890 */ /* 0x000fe2000fffe03f */
[----:B------:R-:W-:Y:S02]  /*a0d0*/  FMNMX.FTZ R5, R14, R5, !PT ;  /* 0x000000050e057209 */ /* 0x000fe40007810000 */
[----:B------:R-:W-:Y:S01]  /*a0e0*/  ISETP.LT.OR P0, PT, R2, 0x2a, P0 ;  /* 0x0000002a0200780c */ /* 0x000fe20000701670 */
[--C-:B------:R-:W-:Y:S01]  /*a0f0*/  FFMA.FTZ R2, R192, c[0x0][0x2d0], -R174.reuse ;  /* 0x0000b400c0027a23 */ /* 0x100fe200000108ae */
[----:B------:R-:W-:Y:S01]  /*a100*/  FMNMX.FTZ R5, R15, R5, !PT ;  /* 0x000000050f057209 */ /* 0x000fe20007810000 */
[----:B------:R-:W-:Y:S01]  /*a110*/  MUFU.EX2 R49, R3 ;  /* 0x0000000300317308 */ /* 0x000fe20000000800 */
[----:B------:R-:W-:Y:S02]  /*a120*/  FSEL R172, R47, -INF , !P0 ;  /* 0xff8000002fac7808 */ /* 0x000fe40004000000 */
[----:B------:R-:W-:Y:S02]  /*a130*/  FMNMX.FTZ R5, R200, R5, !PT ;  /* 0x00000005c8057209 */ /* 0x000fe40007810000 */
[----:B------:R-:W-:Y:S02]  /*a140*/  FSETP.NEU.FTZ.AND P0, PT, R167, -INF , PT ;  /* 0xff800000a700780b */ /* 0x000fe40003f1d000 */
[----:B------:R-:W-:Y:S02]  /*a150*/  FMNMX.FTZ R5, R203, R5, !PT ;  /* 0x00000005cb057209 */ /* 0x000fe40007810000 */
[----:B---3--:R-:W-:Y:S01]  /*a160*/  MOV R43, R20 ;  /* 0x00000014002b7202 */ /* 0x008fe20000000f00 */
[----:B------:R3:W-:Y:S01]  /*a170*/  MUFU.EX2 R6, R2 ;  /* 0x0000000200067308 */ /* 0x0007e20000000800 */
[----:B------:R-:W-:Y:S02]  /*a180*/  MOV R42, R34 ;  /* 0x00000022002a7202 */ /* 0x000fe40000000f00 */
[----:B--2---:R-:W-:Y:S01]  /*a190*/  F2FP.PACK_AB R192, R24, R43 ;  /* 0x0000002b18c0723e */ /* 0x004fe200000000ff */
[----:B-1----:R-:W-:Y:S01]  /*a1a0*/  FFMA.FTZ R4, R18, c[0x0][0x2d0], -R173 ;  /* 0x0000b40012047a23 */ /* 0x002fe200000108ad */
[----:B------:R-:W-:Y:S02]  /*a1b0*/  MOV R46, R21 ;  /* 0x00000015002e7202 */ /* 0x000fe40000000f00 */
[----:B------:R-:W-:Y:S03]  /*a1c0*/  LDSM.16.MT88.4 R20, [R225+0x100] ;  /* 0x00010000e114783b */ /* 0x000fe60000004200 */
[----:B------:R1:W2:Y:S01]  /*a1d0*/  MUFU.EX2 R51, R4 ;  /* 0x0000000400337308 */ /* 0x0002a20000000800 */
[--C-:B---3--:R-:W-:Y:S09]  /*a1e0*/  FFMA.FTZ R2, R193, c[0x0][0x2d0], -R174.reuse ;  /* 0x0000b400c1027a23 */ /* 0x108ff200000108ae */
[----:B------:R-:W3:Y:S01]  /*a1f0*/  MUFU.EX2 R50, R2 ;  /* 0x0000000200327308 */ /* 0x000ee20000000800 */
[----:B-1----:R-:W-:Y:S01]  /*a200*/  FMNMX.FTZ R4, R204, R5, !PT ;  /* 0x00000005cc047209 */ /* 0x002fe20007810000 */
[----:B------:R-:W-:Y:S01]  /*a210*/  FFMA.FTZ R5, R175, c[0x0][0x2d0], -R174 ;  /* 0x0000b400af057a23 */ /* 0x000fe200000108ae */
[----:B--2---:R-:W-:Y:S01]  /*a220*/  F2FP.PACK_AB R194, R51, R46 ;  /* 0x0000002e33c2723e */ /* 0x004fe200000000ff */
[----:B------:R-:W-:Y:S01]  /*a230*/  FMUL.FTZ R175, R167, c[0x0][0x2d0] ;  /* 0x0000b400a7af7a20 */ /* 0x000fe20000410000 */
[----:B------:R-:W-:Y:S05]  /*a240*/  FMNMX.FTZ R4, R207, R4, !PT ;  /* 0x00000004cf047209 */ /* 0x000fea0007810000 */
[----:B------:R-:W-:Y:S01]  /*a250*/  MUFU.EX2 R45, R5 ;  /* 0x00000005002d7308 */ /* 0x000fe20000000800 */
[----:B------:R-:W-:Y:S02]  /*a260*/  FSEL R175, R175, RZ, P0 ;  /* 0x000000ffafaf7208 */ /* 0x000fe40000000000 */
[----:B------:R-:W-:Y:S03]  /*a270*/  FMNMX.FTZ R0, R212, R4, !PT ;  /* 0x00000004d4007209 */ /* 0x000fe60007810000 */
[--C-:B------:R-:W-:Y:S01]  /*a280*/  FFMA.FTZ R3, R8, c[0x0][0x2d0], -R175.reuse ;  /* 0x0000b40008037a23 */ /* 0x100fe200000108af */
[----:B------:R-:W-:Y:S01]  /*a290*/  FMNMX.FTZ R0, R214, R0, !PT ;  /* 0x00000000d6007209 */ /* 0x000fe20007810000 */
[--C-:B------:R-:W-:Y:S02]  /*a2a0*/  FFMA.FTZ R4, R12, c[0x0][0x2d0], -R175.reuse ;  /* 0x0000b4000c047a23 */ /* 0x100fe400000108af */
[----:B------:R1:W-:Y:S01]  /*a2b0*/  MUFU.EX2 R44, R3 ;  /* 0x00000003002c7308 */ /* 0x0003e20000000800 */
[----:B------:R-:W-:Y:S02]  /*a2c0*/  FMNMX.FTZ R0, R213, R0, !PT ;  /* 0x00000000d5007209 */ /* 0x000fe40007810000 */
[----:B---3--:R-:W-:Y:S02]  /*a2d0*/  F2FP.PACK_AB R195, R49, R50 ;  /* 0x0000003231c3723e */ /* 0x008fe400000000ff */
[----:B------:R-:W-:Y:S05]  /*a2e0*/  FMNMX.FTZ R0, R172, R0, !PT ;  /* 0x00000000ac007209 */ /* 0x000fea0007810000 */
[----:B------:R-:W2:Y:S01]  /*a2f0*/  SHFL.BFLY PT, R2, R0, 0x2, 0x1f ;  /* 0x0c401f0000027f89 */ /* 0x000ea200000e0000 */
[----:B------:R-:W-:Y:S01]  /*a300*/  MUFU.EX2 R7, R4 ;  /* 0x0000000400077308 */ /* 0x000fe20000000800 */
[--C-:B-1----:R-:W-:Y:S09]  /*a310*/  FFMA.FTZ R3, R17, c[0x0][0x2d0], -R175.reuse ;  /* 0x0000b40011037a23 */ /* 0x102ff200000108af */
[----:B------:R2:W-:Y:S02]  /*a320*/  MUFU.EX2 R47, R3 ;  /* 0x00000003002f7308 */ /* 0x0005e40000000800 */
[----:B--2---:R-:W-:Y:S01]  /*a330*/  FMNMX.FTZ R3, R0, R2, !PT ;  /* 0x0000000200037209 */ /* 0x004fe20007810000 */
[----:B------:R-:W-:Y:S01]  /*a340*/  FFMA.FTZ R2, R13, c[0x0][0x2d0], -R175 ;  /* 0x0000b4000d027a23 */ /* 0x000fe200000108af */
[----:B------:R-:W-:Y:S06]  /*a350*/  FSEL R0, R169, RZ, P2 ;  /* 0x000000ffa9007208 */ /* 0x000fec0001000000 */
[----:B------:R1:W-:Y:S01]  /*a360*/  MUFU.EX2 R48, R2 ;  /* 0x0000000200307308 */ /* 0x0003e20000000800 */
[----:B------:R-:W2:Y:S01]  /*a370*/  SHFL.BFLY PT, R4, R3, 0x1, 0x1f ;  /* 0x0c201f0003047f89 */ /* 0x000ea200000e0000 */
[----:B------:R-:W-:Y:S04]  /*a380*/  FADD.FTZ R0, -R0, R164 ;  /* 0x000000a400007221 */ /* 0x000fe80000010100 */
[----:B------:R-:W-:Y:S04]  /*a390*/  FMUL.FTZ R0, R0, c[0x0][0x2d0] ;  /* 0x0000b40000007a20 */ /* 0x000fe80000410000 */
[----:B------:R3:W4:Y:S01]  /*a3a0*/  MUFU.EX2 R165, R0 ;  /* 0x0000000000a57308 */ /* 0x0007220000000800 */
[----:B-1----:R-:W-:Y:S02]  /*a3b0*/  FSEL R2, R168, RZ, P1 ;  /* 0x000000ffa8027208 */ /* 0x002fe40000800000 */
[----:B--2---:R-:W-:Y:S03]  /*a3c0*/  FMNMX.FTZ R3, R4, R3, !PT ;  /* 0x0000000304037209 */ /* 0x004fe60007810000 */
[----:B------:R-:W-:Y:S02]  /*a3d0*/  FADD.FTZ R2, -R2, R166 ;  /* 0x000000a602027221 */ /* 0x000fe40000010100 */
[----:B------:R-:W-:Y:S02]  /*a3e0*/  FMUL.FTZ R166, R3, c[0x0][0x2d0] ;  /* 0x0000b40003a67a20 */ /* 0x000fe40000410000 */
[----:B------:R-:W-:Y:S01]  /*a3f0*/  FMUL.FTZ R2, R2, c[0x0][0x2d0] ;  /* 0x0000b40002027a20 */ /* 0x000fe20000410000 */
[----:B---3--:R-:W-:Y:S01]  /*a400*/  FSEL R0, R167, RZ, P0 ;  /* 0x000000ffa7007208 */ /* 0x008fe20000000000 */
[----:B----4-:R-:W-:Y:S01]  /*a410*/  FMUL.FTZ R5, R165, R177 ;  /* 0x000000b1a5057220 */ /* 0x010fe20000410000 */
[----:B------:R-:W-:Y:S01]  /*a420*/  FSETP.NEU.FTZ.AND P0, PT, R3, -INF , PT ;  /* 0xff8000000300780b */ /* 0x000fe20003f1d000 */
[----:B------:R-:W1:Y:S01]  /*a430*/  MUFU.EX2 R164, R2 ;  /* 0x0000000200a47308 */ /* 0x000e620000000800 */
[C---:B------:R-:W-:Y:S02]  /*a440*/  FMUL.FTZ R16, R165.reuse, R188 ;  /* 0x000000bca5107220 */ /* 0x040fe40000410000 */
[----:B------:R-:W-:Y:S01]  /*a450*/  FADD.FTZ R0, -R0, R170 ;  /* 0x000000aa00007221 */ /* 0x000fe20000010100 */
[----:B------:R-:W-:Y:S01]  /*a460*/  FSEL R166, R166, RZ, P0 ;  /* 0x000000ffa6a67208 */ /* 0x000fe20000000000 */
[C---:B------:R-:W-:Y:S01]  /*a470*/  FMUL.FTZ R17, R165.reuse, R189 ;  /* 0x000000bda5117220 */ /* 0x040fe20000410000 */
[----:B------:R-:W-:Y:S01]  /*a480*/  MOV R170, R7 ;  /* 0x0000000700aa7202 */ /* 0x000fe20000000f00 */
[----:B------:R-:W-:Y:S02]  /*a490*/  FMUL.FTZ R0, R0, c[0x0][0x2d0] ;  /* 0x0000b40000007a20 */ /* 0x000fe40000410000 */
[--C-:B------:R-:W-:Y:S02]  /*a4a0*/  FFMA.FTZ R4, R14, c[0x0][0x2d0], -R166.reuse ;  /* 0x0000b4000e047a23 */ /* 0x100fe400000108a6 */
[----:B------:R2:W3:Y:S01]  /*a4b0*/  MUFU.EX2 R2, R0 ;  /* 0x0000000000027308 */ /* 0x0004e20000000800 */
[C---:B------:R-:W-:Y:S02]  /*a4c0*/  FMUL.FTZ R32, R165.reuse, R144 ;  /* 0x00000090a5207220 */ /* 0x040fe40000410000 */
[C---:B------:R-:W-:Y:S02]  /*a4d0*/  FMUL.FTZ R33, R165.reuse, R145 ;  /* 0x00000091a5217220 */ /* 0x040fe40000410000 */
[C---:B------:R-:W-:Y:S02]  /*a4e0*/  FMUL.FTZ R52, R165.reuse, R52 ;  /* 0x00000034a5347220 */ /* 0x040fe40000410000 */
[C---:B------:R-:W-:Y:S02]  /*a4f0*/  FMUL.FTZ R53, R165.reuse, R53 ;  /* 0x00000035a5357220 */ /* 0x040fe40000410000 */
[C---:B------:R-:W-:Y:S01]  /*a500*/  FMUL.FTZ R64, R165.reuse, R64 ;  /* 0x00000040a5407220 */ /* 0x040fe20000410000 */
[----:B------:R4:W-:Y:S01]  /*a510*/  MUFU.EX2 R220, R4 ;  /* 0x0000000400dc7308 */ /* 0x0009e20000000800 */
[----:B------:R-:W-:Y:S02]  /*a520*/  FMUL.FTZ R65, R165, R65 ;  /* 0x00000041a5417220 */ /* 0x000fe40000410000 */
[C---:B-1----:R-:W-:Y:S02]  /*a530*/  FMUL.FTZ R7, R164.reuse, R179 ;  /* 0x000000b3a4077220 */ /* 0x042fe40000410000 */
[C---:B------:R-:W-:Y:S02]  /*a540*/  FMUL.FTZ R18, R164.reuse, R190 ;  /* 0x000000bea4127220 */ /* 0x040fe40000410000 */
[C---:B------:R-:W-:Y:S02]  /*a550*/  FMUL.FTZ R19, R164.reuse, R191 ;  /* 0x000000bfa4137220 */ /* 0x040fe40000410000 */
[C---:B------:R-:W-:Y:S02]  /*a560*/  FMUL.FTZ R34, R164.reuse, R146 ;  /* 0x00000092a4227220 */ /* 0x040fe40000410000 */
[C---:B------:R-:W-:Y:S02]  /*a570*/  FMUL.FTZ R54, R164.reuse, R54 ;  /* 0x00000036a4367220 */ /* 0x040fe40000410000 */
[----:B------:R-:W-:Y:S02]  /*a580*/  FMUL.FTZ R55, R164, R55 ;  /* 0x00000037a4377220 */ /* 0x000fe40000410000 */
[--C-:B--2---:R-:W-:Y:S02]  /*a590*/  FFMA.FTZ R0, R10, c[0x0][0x2d0], -R166.reuse ;  /* 0x0000b4000a007a23 */ /* 0x104fe400000108a6 */
[C---:B---3--:R-:W-:Y:S01]  /*a5a0*/  FMUL.FTZ R8, R2.reuse, R180 ;  /* 0x000000b402087220 */ /* 0x048fe20000410000 */
[----:B------:R-:W-:Y:S01]  /*a5b0*/  MOV R180, R24 ;  /* 0x0000001800b47202 */ /* 0x000fe20000000f00 */
[----:B------:R1:W-:Y:S01]  /*a5c0*/  MUFU.EX2 R217, R0 ;  /* 0x0000000000d97308 */ /* 0x0003e20000000800 */
[C---:B------:R-:W-:Y:S01]  /*a5d0*/  FMUL.FTZ R9, R2.reuse, R181 ;  /* 0x000000b502097220 */ /* 0x040fe20000410000 */
[----:B------:R-:W-:Y:S01]  /*a5e0*/  MOV R181, R35 ;  /* 0x0000002300b57202 */ /* 0x000fe20000000f00 */
[C---:B------:R-:W-:Y:S01]  /*a5f0*/  FMUL.FTZ R12, R2.reuse, R184 ;  /* 0x000000b8020c7220 */ /* 0x040fe20000410000 */
[----:B------:R-:W-:Y:S01]  /*a600*/  MOV R184, R51 ;  /* 0x0000003300b87202 */ /* 0x000fe20000000f00 */
[--C-:B----4-:R-:W-:Y:S01]  /*a610*/  FFMA.FTZ R4, R15, c[0x0][0x2d0], -R166.reuse ;  /* 0x0000b4000f047a23 */ /* 0x110fe200000108a6 */
[----:B------:R-:W-:Y:S01]  /*a620*/  MOV R191, R180 ;  /* 0x000000b400bf7202 */ /* 0x000fe20000000f00 */
[C---:B------:R-:W-:Y:S01]  /*a630*/  FMUL.FTZ R13, R2.reuse, R185 ;  /* 0x000000b9020d7220 */ /* 0x040fe20000410000 */
[----:B------:R-:W-:Y:S01]  /*a640*/  MOV R185, R46 ;  /* 0x0000002e00b97202 */ /* 0x000fe20000000f00 */
[C---:B------:R-:W-:Y:S01]  /*a650*/  FMUL.FTZ R24, R2.reuse, R136 ;  /* 0x0000008802187220 */ /* 0x040fe20000410000 */
[----:B-----5:R2:W3:Y:S01]  /*a660*/  MUFU.EX2 R221, R4 ;  /* 0x0000000400dd7308 */ /* 0x0204e20000000800 */
[C---:B------:R-:W-:Y:S02]  /*a670*/  FMUL.FTZ R25, R2.reuse, R137 ;  /* 0x0000008902197220 */ /* 0x040fe40000410000 */
[C---:B------:R-:W-:Y:S02]  /*a680*/  FMUL.FTZ R29, R2.reuse, R141 ;  /* 0x0000008d021d7220 */ /* 0x040fe40000410000 */
[----:B------:R-:W-:Y:S02]  /*a690*/  FMUL.FTZ R28, R2, R140 ;  /* 0x0000008c021c7220 */ /* 0x000fe40000410000 */
[----:B------:R-:W-:Y:S02]  /*a6a0*/  FMUL.FTZ R35, R164, R147 ;  /* 0x00000093a4237220 */ /* 0x000fe40000410000 */
[C---:B------:R-:W-:Y:S01]  /*a6b0*/  FMUL.FTZ R40, R2.reuse, R152 ;  /* 0x0000009802287220 */ /* 0x040fe20000410000 */
[----:B------:R-:W-:Y:S01]  /*a6c0*/  MOV R152, R41 ;  /* 0x0000002900987202 */ /* 0x000fe20000000f00 */
[----:B------:R-:W-:Y:S01]  /*a6d0*/  FMUL.FTZ R41, R2, R153 ;  /* 0x0000009902297220 */ /* 0x000fe20000410000 */
[----:B------:R-:W-:Y:S01]  /*a6e0*/  MOV R153, R42 ;  /* 0x0000002a00997202 */ /* 0x000fe20000000f00 */
[----:B------:R-:W-:Y:S01]  /*a6f0*/  FMUL.FTZ R51, R164, R163 ;  /* 0x000000a3a4337220 */ /* 0x000fe20000410000 */
[----:B------:R-:W-:Y:S01]  /*a700*/  LDSM.16.MT88.4 R144, [R226+0x900] ;  /* 0x00090000e290783b */ /* 0x000fe20000004200 */
[----:B-1----:R-:W-:Y:S02]  /*a710*/  FFMA.FTZ R0, R11, c[0x0][0x2d0], -R166 ;  /* 0x0000b4000b007a23 */ /* 0x002fe400000108a6 */
[C---:B------:R-:W-:Y:S02]  /*a720*/  FMUL.FTZ R56, R2.reuse, R56 ;  /* 0x0000003802387220 */ /* 0x040fe40000410000 */
[----:B------:R1:W4:Y:S01]  /*a730*/  MUFU.EX2 R218, R0 ;  /* 0x0000000000da7308 */ /* 0x0003220000000800 */
[C---:B------:R-:W-:Y:S02]  /*a740*/  FMUL.FTZ R57, R2.reuse, R57 ;  /* 0x0000003902397220 */ /* 0x040fe40000410000 */
[C---:B------:R-:W-:Y:S02]  /*a750*/  FMUL.FTZ R60, R2.reuse, R60 ;  /* 0x0000003c023c7220 */ /* 0x040fe40000410000 */
[----:B--2---:R-:W-:Y:S01]  /*a760*/  FMUL.FTZ R4, R165, R176 ;  /* 0x000000b0a5047220 */ /* 0x004fe20000410000 */
[----:B------:R-:W-:Y:S01]  /*a770*/  F2FP.PACK_AB R176, R47, R44 ;  /* 0x0000002c2fb0723e */ /* 0x000fe200000000ff */
[----:B------:R-:W-:Y:S01]  /*a780*/  FMUL.FTZ R61, R2, R61 ;  /* 0x0000003d023d7220 */ /* 0x000fe20000410000 */
[----:B---3--:R-:W-:Y:S01]  /*a790*/  F2FP.PACK_AB R179, R221, R220 ;  /* 0x000000dcddb3723e */ /* 0x008fe200000000ff */
[C---:B------:R-:W-:Y:S02]  /*a7a0*/  FMUL.FTZ R66, R164.reuse, R66 ;  /* 0x00000042a4427220 */ /* 0x040fe40000410000 */
[C---:B------:R-:W-:Y:S02]  /*a7b0*/  FMUL.FTZ R67, R164.reuse, R67 ;  /* 0x00000043a4437220 */ /* 0x040fe40000410000 */
[C---:B------:R-:W-:Y:S02]  /*a7c0*/  FMUL.FTZ R68, R165.reuse, R68 ;  /* 0x00000044a5447220 */ /* 0x040fe40000410000 */
[----:B------:R-:W-:Y:S02]  /*a7d0*/  FMUL.FTZ R69, R165, R69 ;  /* 0x00000045a5457220 */ /* 0x000fe40000410000 */
[C---:B------:R-:W-:Y:S02]  /*a7e0*/  FMUL.FTZ R70, R164.reuse, R70 ;  /* 0x00000046a4467220 */ /* 0x040fe40000410000 */
[----:B------:R-:W-:Y:S02]  /*a7f0*/  FMUL.FTZ R71, R164, R71 ;  /* 0x00000047a4477220 */ /* 0x000fe40000410000 */
[C---:B------:R-:W-:Y:S02]  /*a800*/  FMUL.FTZ R72, R2.reuse, R72 ;  /* 0x0000004802487220 */ /* 0x040fe40000410000 */
[C---:B------:R-:W-:Y:S01]  /*a810*/  FMUL.FTZ R73, R2.reuse, R73 ;  /* 0x0000004902497220 */ /* 0x040fe20000410000 */
[----:B-1----:R-:W-:Y:S01]  /*a820*/  FSEL R0, R3, RZ, P0 ;  /* 0x000000ff03007208 */ /* 0x002fe20000000000 */
[----:B------:R-:W-:Y:S01]  /*a830*/  FMUL.FTZ R76, R2, R76 ;  /* 0x0000004c024c7220 */ /* 0x000fe20000410000 */
[----:B----4-:R-:W-:Y:S01]  /*a840*/  F2FP.PACK_AB R177, R218, R217 ;  /* 0x000000d9dab1723e */ /* 0x010fe200000000ff */
[----:B------:R-:W-:Y:S01]  /*a850*/  FMUL.FTZ R77, R2, R77 ;  /* 0x0000004d024d7220 */ /* 0x000fe20000410000 */
[----:B------:R-:W-:Y:S01]  /*a860*/  PLOP3.LUT P0, PT, PT, PT, UP0, 0x80, 0x0 ;  /* 0x000000000000781c */ /* 0x000fe20003f0f008 */
[----:B------:R-:W-:Y:S01]  /*a870*/  FADD.FTZ R0, -R0, R171 ;  /* 0x000000ab00007221 */ /* 0x000fe20000010100 */
[----:B------:R-:W-:Y:S01]  /*a880*/  MOV R171, R6 ;  /* 0x0000000600ab7202 */ /* 0x000fe20000000f00 */
[----:B------:R-:W-:Y:S01]  /*a890*/  FMUL.FTZ R6, R164, R178 ;  /* 0x000000b2a4067220 */ /* 0x000fe20000410000 */
[----:B------:R-:W-:Y:S01]  /*a8a0*/  F2FP.PACK_AB R178, R48, R170 ;  /* 0x000000aa30b2723e */ /* 0x000fe200000000ff */
[----:B------:R-:W-:Y:S01]  /*a8b0*/  FMUL.FTZ R0, R0, c[0x0][0x2d0] ;  /* 0x0000b40000007a20 */ /* 0x000fe20000410000 */
[----:B------:R-:W-:Y:S01]  /*a8c0*/  F2FP.PACK_AB R193, R171, R45 ;  /* 0x0000002dabc1723e */ /* 0x000fe200000000ff */
[C---:B------:R-:W-:Y:S02]  /*a8d0*/  FMUL.FTZ R80, R165.reuse, R80 ;  /* 0x00000050a5507220 */ /* 0x040fe40000410000 */
[----:B------:R-:W-:Y:S02]  /*a8e0*/  FMUL.FTZ R81, R165, R81 ;  /* 0x00000051a5517220 */ /* 0x000fe40000410000 */
[----:B------:R-:W1:Y:S01]  /*a8f0*/  MUFU.EX2 R0, R0 ;  /* 0x0000000000007308 */ /* 0x000e620000000800 */
[C---:B------:R-:W-:Y:S01]  /*a900*/  FMUL.FTZ R82, R164.reuse, R82 ;  /* 0x00000052a4527220 */ /* 0x040fe20000410000 */
[-C--:B------:R-:W-:Y:S01]  /*a910*/  HMMA.16816.F32 R4, R192, R20.reuse, R4 ;  /* 0x00000014c004723c */ /* 0x080fe20000001804 */
[C---:B------:R-:W-:Y:S02]  /*a920*/  FMUL.FTZ R83, R164.reuse, R83 ;  /* 0x00000053a4537220 */ /* 0x040fe40000410000 */
[--C-:B------:R-:W-:Y:S02]  /*a930*/  FFMA.FTZ R140, R197, c[0x0][0x2d0], -R173.reuse ;  /* 0x0000b400c58c7a23 */ /* 0x100fe400000108ad */
[C---:B------:R-:W-:Y:S02]  /*a940*/  FMUL.FTZ R84, R165.reuse, R84 ;  /* 0x00000054a5547220 */ /* 0x040fe40000410000 */
[C---:B------:R-:W-:Y:S02]  /*a950*/  FMUL.FTZ R85, R165.reuse, R85 ;  /* 0x00000055a5557220 */ /* 0x040fe40000410000 */
[C---:B------:R-:W-:Y:S03]  /*a960*/  FMUL.FTZ R86, R164.reuse, R86 ;  /* 0x00000056a4567220 */ /* 0x040fe60000410000 */
[----:B------:R-:W-:Y:S02]  /*a970*/  FMUL.FTZ R87, R164, R87 ;  /* 0x00000057a4577220 */ /* 0x000fe40000410000 */
[C---:B------:R-:W-:Y:S02]  /*a980*/  FMUL.FTZ R88, R2.reuse, R88 ;  /* 0x0000005802587220 */ /* 0x040fe40000410000 */
[C---:B------:R-:W-:Y:S02]  /*a990*/  FMUL.FTZ R89, R2.reuse, R89 ;  /* 0x0000005902597220 */ /* 0x040fe40000410000 */
[C---:B------:R-:W-:Y:S02]  /*a9a0*/  FMUL.FTZ R92, R2.reuse, R92 ;  /* 0x0000005c025c7220 */ /* 0x040fe40000410000 */
[----:B------:R-:W-:Y:S02]  /*a9b0*/  FMUL.FTZ R93, R2, R93 ;  /* 0x0000005d025d7220 */ /* 0x000fe40000410000 */
[C---:B-1----:R-:W-:Y:S01]  /*a9c0*/  FMUL.FTZ R10, R0.reuse, R182 ;  /* 0x000000b6000a7220 */ /* 0x042fe20000410000 */
[----:B------:R-:W-:Y:S01]  /*a9d0*/  MOV R182, R48 ;  /* 0x0000003000b67202 */ /* 0x000fe20000000f00 */
[C---:B------:R-:W-:Y:S01]  /*a9e0*/  FMUL.FTZ R11, R0.reuse, R183 ;  /* 0x000000b7000b7220 */ /* 0x040fe20000410000 */
[----:B------:R-:W-:Y:S01]  /*a9f0*/  MOV R183, R50 ;  /* 0x0000003200b77202 */ /* 0x000fe20000000f00 */
[C---:B------:R-:W-:Y:S02]  /*aa00*/  FMUL.FTZ R26, R0.reuse, R138 ;  /* 0x0000008a001a7220 */ /* 0x040fe40000410000 */
[C---:B------:R-:W-:Y:S02]  /*aa10*/  FMUL.FTZ R27, R0.reuse, R139 ;  /* 0x0000008b001b7220 */ /* 0x040fe40000410000 */
[----:B------:R-:W-:Y:S01]  /*aa20*/  LDSM.16.MT88.4 R136, [R227+0x100] ;  /* 0x00010000e388783b */ /* 0x000fe20000004200 */
[C---:B------:R-:W-:Y:S01]  /*aa30*/  HMMA.16816.F32 R8, R176.reuse, R20, R8 ;  /* 0x00000014b008723c */ /* 0x040fe20000001808 */
[C---:B------:R-:W-:Y:S01]  /*aa40*/  FMUL.FTZ R14, R0.reuse, R186 ;  /* 0x000000ba000e7220 */ /* 0x040fe20000410000 */
[----:B------:R-:W-:Y:S01]  /*aa50*/  MOV R186, R47 ;  /* 0x0000002f00ba7202 */ /* 0x000fe20000000f00 */
[C---:B------:R-:W-:Y:S01]  /*aa60*/  FMUL.FTZ R15, R0.reuse, R187 ;  /* 0x000000bb000f7220 */ /* 0x040fe20000410000 */
[----:B------:R-:W-:Y:S01]  /*aa70*/  MOV R187, R171 ;  /* 0x000000ab00bb7202 */ /* 0x000fe20000000f00 */
[C---:B------:R-:W-:Y:S01]  /*aa80*/  FMUL.FTZ R30, R0.reuse, R142 ;  /* 0x0000008e001e7220 */ /* 0x040fe20000410000 */
[----:B------:R1:W-:Y:S01]  /*aa90*/  MUFU.EX2 R171, R140 ;  /* 0x0000008c00ab7308 */ /* 0x0003e20000000800 */
[C---:B------:R-:W-:Y:S02]  /*aaa0*/  FMUL.FTZ R20, R165.reuse, R132 ;  /* 0x00000084a5147220 */ /* 0x040fe40000410000 */
[C---:B------:R-:W-:Y:S01]  /*aab0*/  FMUL.FTZ R21, R165.reuse, R133 ;  /* 0x00000085a5157220 */ /* 0x040fe20000410000 */
[-C--:B------:R-:W-:Y:S02]  /*aac0*/  HMMA.16816.F32 R12, R176, R22.reuse, R12 ;  /* 0x00000016b00c723c */ /* 0x080fe4000000180c */
[C---:B------:R-:W-:Y:S02]  /*aad0*/  FMUL.FTZ R31, R0.reuse, R143 ;  /* 0x0000008f001f7220 */ /* 0x040fe40000410000 */
[C---:B------:R-:W-:Y:S01]  /*aae0*/  FMUL.FTZ R42, R0.reuse, R154 ;  /* 0x0000009a002a7220 */ /* 0x040fe20000410000 */
[----:B------:R-:W-:Y:S01]  /*aaf0*/  MOV R154, R43 ;  /* 0x0000002b009a7202 */ /* 0x000fe20000000f00 */
[----:B------:R-:W-:Y:S01]  /*ab00*/  FMUL.FTZ R43, R0, R155 ;  /* 0x0000009b002b7220 */ /* 0x000fe20000410000 */
[----:B------:R-:W-:Y:S01]  /*ab10*/  MOV R155, R44 ;  /* 0x0000002c009b7202 */ /* 0x000fe20000000f00 */
[C---:B------:R-:W-:Y:S01]  /*ab20*/  HMMA.16816.F32 R16, R192.reuse, R22, R16 ;  /* 0x00000016c010723c */ /* 0x040fe20000001810 */
[C---:B------:R-:W-:Y:S03]  /*ab30*/  FMUL.FTZ R44, R2.reuse, R156 ;  /* 0x0000009c022c7220 */ /* 0x040fe60000410000 */
[----:B------:R-:W-:Y:S01]  /*ab40*/  MOV R156, R45 ;  /* 0x0000002d009c7202 */ /* 0x000fe20000000f00 */
[----:B------:R-:W-:Y:S01]  /*ab50*/  FMUL.FTZ R45, R2, R157 ;  /* 0x0000009d022d7220 */ /* 0x000fe20000410000 */
[----:B------:R-:W-:Y:S01]  /*ab60*/  MOV R157, R181 ;  /* 0x000000b5009d7202 */ /* 0x000fe20000000f00 */
[C---:B------:R-:W-:Y:S01]  /*ab70*/  FMUL.FTZ R22, R164.reuse, R134 ;  /* 0x00000086a4167220 */ /* 0x040fe20000410000 */
[----:B------:R-:W-:Y:S01]  /*ab80*/  MOV R181, R49 ;  /* 0x0000003100b57202 */ /* 0x000fe20000000f00 */
[----:B------:R-:W-:Y:S02]  /*ab90*/  FMUL.FTZ R23, R164, R135 ;  /* 0x00000087a4177220 */ /* 0x000fe40000410000 */
[----:B------:R-:W2:Y:S01]  /*aba0*/  LDSM.16.MT88.4 R132, [R228+0x100] ;  /* 0x00010000e484783b */ /* 0x000ea20000004200 */
[C---:B------:R-:W-:Y:S02]  /*abb0*/  FMUL.FTZ R46, R0.reuse, R158 ;  /* 0x0000009e002e7220 */ /* 0x040fe40000410000 */
[----:B------:R-:W-:Y:S02]  /*abc0*/  FMUL.FTZ R47, R0, R159 ;  /* 0x0000009f002f7220 */ /* 0x000fe40000410000 */
[-C--:B------:R-:W-:Y:S01]  /*abd0*/  HMMA.16816.F32 R20, R192, R36.reuse, R20 ;  /* 0x00000024c014723c */ /* 0x080fe20000001814 */
[C---:B------:R-:W-:Y:S02]  /*abe0*/  FMUL.FTZ R48, R165.reuse, R160 ;  /* 0x000000a0a5307220 */ /* 0x040fe40000410000 */
[C---:B------:R-:W-:Y:S02]  /*abf0*/  FMUL.FTZ R49, R165.reuse, R161 ;  /* 0x000000a1a5317220 */ /* 0x040fe40000410000 */
[----:B------:R-:W-:Y:S02]  /*ac00*/  FMUL.FTZ R50, R164, R162 ;  /* 0x000000a2a4327220 */ /* 0x000fe40000410000 */
[C---:B------:R-:W-:Y:S01]  /*ac10*/  FMUL.FTZ R58, R0.reuse, R58 ;  /* 0x0000003a003a7220 */ /* 0x040fe20000410000 */
[C---:B------:R-:W-:Y:S01]  /*ac20*/  HMMA.16816.F32 R24, R176.reuse, R36, R24 ;  /* 0x00000024b018723c */ /* 0x040fe20000001818 */
[C---:B------:R-:W-:Y:S03]  /*ac30*/  FMUL.FTZ R59, R0.reuse, R59 ;  /* 0x0000003b003b7220 */ /* 0x040fe60000410000 */
[C---:B------:R-:W-:Y:S02]  /*ac40*/  FMUL.FTZ R62, R0.reuse, R62 ;  /* 0x0000003e003e7220 */ /* 0x040fe40000410000 */
[C---:B------:R-:W-:Y:S02]  /*ac50*/  FMUL.FTZ R63, R0.reuse, R63 ;  /* 0x0000003f003f7220 */ /* 0x040fe40000410000 */
[-C--:B------:R-:W-:Y:S01]  /*ac60*/  HMMA.16816.F32 R28, R176, R38.reuse, R28 ;  /* 0x00000026b01c723c */ /* 0x080fe2000000181c */
[C---:B------:R-:W-:Y:S03]  /*ac70*/  FMUL.FTZ R36, R165.reuse, R148 ;  /* 0x00000094a5247220 */ /* 0x040fe60000410000 */
[C---:B------:R-:W-:Y:S02]  /*ac80*/  FMUL.FTZ R37, R165.reuse, R149 ;  /* 0x00000095a5257220 */ /* 0x040fe40000410000 */
[C---:B------:R-:W-:Y:S02]  /*ac90*/  FMUL.FTZ R74, R0.reuse, R74 ;  /* 0x0000004a004a7220 */ /* 0x040fe40000410000 */
[C---:B------:R-:W-:Y:S01]  /*aca0*/  HMMA.16816.F32 R32, R192.reuse, R38, R32 ;  /* 0x00000026c020723c */ /* 0x040fe20000001820 */
[C---:B------:R-:W-:Y:S03]  /*acb0*/  FMUL.FTZ R75, R0.reuse, R75 ;  /* 0x0000004b004b7220 */ /* 0x040fe60000410000 */
[C---:B------:R-:W-:Y:S02]  /*acc0*/  FMUL.FTZ R78, R0.reuse, R78 ;  /* 0x0000004e004e7220 */ /* 0x040fe40000410000 */
[----:B------:R-:W-:Y:S02]  /*acd0*/  FMUL.FTZ R79, R0, R79 ;  /* 0x0000004f004f7220 */ /* 0x000fe40000410000 */
[C---:B------:R-:W-:Y:S04]  /*ace0*/  FMUL.FTZ R38, R164.reuse, R150 ;  /* 0x00000096a4267220 */ /* 0x040fe80000410000 */
[----:B------:R-:W-:Y:S02]  /*acf0*/  FMUL.FTZ R39, R164, R151 ;  /* 0x00000097a4277220 */ /* 0x000fe40000410000 */
[----:B------:R-:W-:Y:S01]  /*ad00*/  LDSM.16.MT88.4 R148, [R228+0x900] ;  /* 0x00090000e494783b */ /* 0x000fe20000004200 */
[C---:B------:R-:W-:Y:S02]  /*ad10*/  FMUL.FTZ R90, R0.reuse, R90 ;  /* 0x0000005a005a7220 */ /* 0x040fe40000410000 */
[C---:B------:R-:W-:Y:S02]  /*ad20*/  FMUL.FTZ R91, R0.reuse, R91 ;  /* 0x0000005b005b7220 */ /* 0x040fe40000410000 */
[-C--:B--2---:R-:W-:Y:S01]  /*ad30*/  HMMA.16816.F32 R36, R192, R132.reuse, R36 ;  /* 0x00000084c024723c */ /* 0x084fe20000001824 */
[C---:B------:R-:W-:Y:S02]  /*ad40*/  FMUL.FTZ R94, R0.reuse, R94 ;  /* 0x0000005e005e7220 */ /* 0x040fe40000410000 */
[----:B------:R-:W-:Y:S02]  /*ad50*/  FMUL.FTZ R95, R0, R95 ;  /* 0x0000005f005f7220 */ /* 0x000fe40000410000 */
[C---:B------:R-:W-:Y:S02]  /*ad60*/  FMUL.FTZ R96, R165.reuse, R96 ;  /* 0x00000060a5607220 */ /* 0x040fe40000410000 */
[C---:B------:R-:W-:Y:S01]  /*ad70*/  FMUL.FTZ R97, R165.reuse, R97 ;  /* 0x00000061a5617220 */ /* 0x040fe20000410000 */
[C---:B------:R-:W-:Y:S01]  /*ad80*/  HMMA.16816.F32 R40, R176.reuse, R132, R40 ;  /* 0x00000084b028723c */ /* 0x040fe20000001828 */
[C---:B------:R-:W-:Y:S03]  /*ad90*/  FMUL.FTZ R98, R164.reuse, R98 ;  /* 0x00000062a4627220 */ /* 0x040fe60000410000 */
[----:B------:R-:W-:Y:S02]  /*ada0*/  FMUL.FTZ R99, R164, R99 ;  /* 0x00000063a4637220 */ /* 0x000fe40000410000 */
[--C-:B-1----:R-:W-:Y:S02]  /*adb0*/  FFMA.FTZ R140, R198, c[0x0][0x2d0], -R174.reuse ;  /* 0x0000b400c68c7a23 */ /* 0x102fe400000108ae */
[-C--:B------:R-:W-:Y:S01]  /*adc0*/  HMMA.16816.F32 R44, R176, R134.reuse, R44 ;  /* 0x00000086b02c723c */ /* 0x080fe2000000182c */
[C---:B------:R-:W-:Y:S01]  /*add0*/  FMUL.FTZ R100, R165.reuse, R100 ;  /* 0x00000064a5647220 */ /* 0x040fe20000410000 */
[----:B------:R1:W-:Y:S02]  /*ade0*/  MUFU.EX2 R160, R140 ;  /* 0x0000008c00a07308 */ /* 0x0003e40000000800 */
[C---:B------:R-:W-:Y:S02]  /*adf0*/  FMUL.FTZ R101, R165.reuse, R101 ;  /* 0x00000065a5657220 */ /* 0x040fe40000410000 */
[C---:B------:R-:W-:Y:S02]  /*ae00*/  FMUL.FTZ R102, R164.reuse, R102 ;  /* 0x00000066a4667220 */ /* 0x040fe40000410000 */
[C---:B------:R-:W-:Y:S01]  /*ae10*/  HMMA.16816.F32 R48, R192.reuse, R134, R48 ;  /* 0x00000086c030723c */ /* 0x040fe20000001830 */
[----:B------:R-:W2:Y:S03]  /*ae20*/  LDSM.16.MT88.4 R132, [R225+0x1900] ;  /* 0x00190000e184783b */ /* 0x000ea60000004200 */
[----:B------:R-:W-:Y:S02]  /*ae30*/  FMUL.FTZ R103, R164, R103 ;  /* 0x00000067a4677220 */ /* 0x000fe40000410000 */
[C---:B------:R-:W-:Y:S02]  /*ae40*/  FMUL.FTZ R104, R2.reuse, R104 ;  /* 0x0000006802687220 */ /* 0x040fe40000410000 */
[-C--:B------:R-:W-:Y:S01]  /*ae50*/  HMMA.16816.F32 R52, R192, R136.reuse, R52 ;  /* 0x00000088c034723c */ /* 0x080fe20000001834 */
[----:B------:R-:W-:Y:S03]  /*ae60*/  FMUL.FTZ R105, R2, R105 ;  /* 0x0000006902697220 */ /* 0x000fe60000410000 */
[C---:B------:R-:W-:Y:S02]  /*ae70*/  FMUL.FTZ R106, R0.reuse, R106 ;  /* 0x0000006a006a7220 */ /* 0x040fe40000410000 */
[----:B------:R-:W-:Y:S02]  /*ae80*/  FMUL.FTZ R107, R0, R107 ;  /* 0x0000006b006b7220 */ /* 0x000fe40000410000 */
[C---:B------:R-:W-:Y:S01]  /*ae90*/  HMMA.16816.F32 R56, R176.reuse, R136, R56 ;  /* 0x00000088b038723c */ /* 0x040fe20000001838 */
[----:B------:R-:W-:Y:S03]  /*aea0*/  FMUL.FTZ R108, R2, R108 ;  /* 0x0000006c026c7220 */ /* 0x000fe60000410000 */
[--C-:B-1----:R-:W-:Y:S01]  /*aeb0*/  FFMA.FTZ R140, R202, c[0x0][0x2d0], -R173.reuse ;  /* 0x0000b400ca8c7a23 */ /* 0x102fe200000108ad */
[----:B------:R-:W-:Y:S01]  /*aec0*/  MOV R202, R152 ;  /* 0x0000009800ca7202 */ /* 0x000fe20000000f00 */
[----:B------:R-:W-:Y:S02]  /*aed0*/  FMUL.FTZ R109, R2, R109 ;  /* 0x0000006d026d7220 */ /* 0x000fe40000410000 */
[-C--:B------:R-:W-:Y:S01]  /*aee0*/  HMMA.16816.F32 R60, R176, R138.reuse, R60 ;  /* 0x0000008ab03c723c */ /* 0x080fe2000000183c */
[----:B------:R-:W-:Y:S01]  /*aef0*/  FFMA.FTZ R136, R196, c[0x0][0x2d0], -R173 ;  /* 0x0000b400c4887a23 */ /* 0x000fe200000108ad */
[----:B------:R1:W-:Y:S02]  /*af00*/  MUFU.EX2 R161, R140 ;  /* 0x0000008c00a17308 */ /* 0x0003e40000000800 */
[C---:B------:R-:W-:Y:S02]  /*af10*/  FMUL.FTZ R110, R0.reuse, R110 ;  /* 0x0000006e006e7220 */ /* 0x040fe40000410000 */
[----:B------:R-:W-:Y:S02]  /*af20*/  FMUL.FTZ R111, R0, R111 ;  /* 0x0000006f006f7220 */ /* 0x000fe40000410000 */
[C---:B------:R-:W-:Y:S01]  /*af30*/  HMMA.16816.F32 R64, R192.reuse, R138, R64 ;  /* 0x0000008ac040723c */ /* 0x040fe20000001840 */
[C---:B------:R-:W-:Y:S03]  /*af40*/  FMUL.FTZ R112, R165.reuse, R112 ;  /* 0x00000070a5707220 */ /* 0x040fe60000410000 */
[----:B------:R3:W-:Y:S01]  /*af50*/  MUFU.EX2 R180, R136 ;  /* 0x0000008800b47308 */ /* 0x0007e20000000800 */
[C---:B------:R-:W-:Y:S02]  /*af60*/  FMUL.FTZ R113, R165.reuse, R113 ;  /* 0x00000071a5717220 */ /* 0x040fe40000410000 */
[C---:B------:R-:W-:Y:S01]  /*af70*/  FMUL.FTZ R114, R164.reuse, R114 ;  /* 0x00000072a4727220 */ /* 0x040fe20000410000 */
[-C--:B--2---:R-:W-:Y:S01]  /*af80*/  HMMA.16816.F32 R68, R192, R132.reuse, R68 ;  /* 0x00000084c044723c */ /* 0x084fe20000001844 */
[----:B------:R-:W-:Y:S03]  /*af90*/  FMUL.FTZ R115, R164, R115 ;  /* 0x00000073a4737220 */ /* 0x000fe60000410000 */
[C---:B------:R-:W-:Y:S02]  /*afa0*/  FMUL.FTZ R116, R165.reuse, R116 ;  /* 0x00000074a5747220 */ /* 0x040fe40000410000 */
[----:B------:R-:W-:Y:S02]  /*afb0*/  FMUL.FTZ R117, R165, R117 ;  /* 0x00000075a5757220 */ /* 0x000fe40000410000 */
[C---:B------:R-:W-:Y:S01]  /*afc0*/  HMMA.16816.F32 R72, R176.reuse, R132, R72 ;  /* 0x00000084b048723c */ /* 0x040fe20000001848 */
[--C-:B-1----:R-:W-:Y:S03]  /*afd0*/  FFMA.FTZ R140, R206, c[0x0][0x2d0], -R174.reuse ;  /* 0x0000b400ce8c7a23 */ /* 0x102fe600000108ae */
[C---:B------:R-:W-:Y:S01]  /*afe0*/  FMUL.FTZ R118, R164.reuse, R118 ;  /* 0x00000076a4767220 */ /* 0x040fe20000410000 */
[----:B------:R1:W-:Y:S01]  /*aff0*/  MUFU.EX2 R163, R140 ;  /* 0x0000008c00a37308 */ /* 0x0003e20000000800 */
[----:B------:R-:W-:Y:S02]  /*b000*/  FMUL.FTZ R119, R164, R119 ;  /* 0x00000077a4777220 */ /* 0x000fe40000410000 */
[-C--:B------:R-:W-:Y:S01]  /*b010*/  HMMA.16816.F32 R76, R176, R134.reuse, R76 ;  /* 0x00000086b04c723c */ /* 0x080fe2000000184c */
[--C-:B------:R-:W-:Y:S01]  /*b020*/  FFMA.FTZ R132, R199, c[0x0][0x2d0], -R174.reuse ;  /* 0x0000b400c7847a23 */ /* 0x100fe200000108ae */
[----:B---3--:R-:W2:Y:S02]  /*b030*/  LDSM.16.MT88.4 R136, [R226+0x1900] ;  /* 0x00190000e288783b */ /* 0x008ea40000004200 */
[C---:B------:R-:W-:Y:S02]  /*b040*/  FMUL.FTZ R120, R2.reuse, R120 ;  /* 0x0000007802787220 */ /* 0x040fe40000410000 */
[----:B------:R-:W-:Y:S01]  /*b050*/  FMUL.FTZ R121, R2, R121 ;  /* 0x0000007902797220 */ /* 0x000fe20000410000 */
[----:B------:R3:W-:Y:S01]  /*b060*/  MUFU.EX2 R188, R132 ;  /* 0x0000008400bc7308 */ /* 0x0007e20000000800 */
[C---:B------:R-:W-:Y:S01]  /*b070*/  HMMA.16816.F32 R80, R192.reuse, R134, R80 ;  /* 0x00000086c050723c */ /* 0x040fe20000001850 */
[C---:B------:R-:W-:Y:S03]  /*b080*/  FMUL.FTZ R122, R0.reuse, R122 ;  /* 0x0000007a007a7220 */ /* 0x040fe60000410000 */
[----:B------:R-:W-:Y:S02]  /*b090*/  FMUL.FTZ R123, R0, R123 ;  /* 0x0000007b007b7220 */ /* 0x000fe40000410000 */
[C---:B------:R-:W-:Y:S02]  /*b0a0*/  FMUL.FTZ R124, R2.reuse, R124 ;  /* 0x0000007c027c7220 */ /* 0x040fe40000410000 */
[----:B------:R-:W-:Y:S04]  /*b0b0*/  FMUL.FTZ R125, R2, R125 ;  /* 0x0000007d027d7220 */ /* 0x000fe80000410000 */
[----:B------:R-:W-:Y:S02]  /*b0c0*/  FMUL.FTZ R126, R0, R126 ;  /* 0x0000007e007e7220 */ /* 0x000fe40000410000 */
[----:B-1----:R-:W-:Y:S02]  /*b0d0*/  FFMA.FTZ R140, R208, c[0x0][0x2d0], -R175 ;  /* 0x0000b400d08c7a23 */ /* 0x002fe400000108af */
[----:B------:R-:W-:Y:S02]  /*b0e0*/  FMUL.FTZ R127, R0, R127 ;  /* 0x0000007f007f7220 */ /* 0x000fe40000410000 */
[----:B------:R1:W-:Y:S01]  /*b0f0*/  MUFU.EX2 R189, R140 ;  /* 0x0000008c00bd7308 */ /* 0x0003e20000000800 */
[C---:B------:R-:W-:Y:S02]  /*b100*/  FMUL.FTZ R128, R165.reuse, R128 ;  /* 0x00000080a5807220 */ /* 0x040fe40000410000 */
[----:B------:R-:W-:Y:S02]  /*b110*/  FMUL.FTZ R129, R165, R129 ;  /* 0x00000081a5817220 */ /* 0x000fe40000410000 */
[----:B---3--:R-:W-:Y:S01]  /*b120*/  FFMA.FTZ R132, R201, c[0x0][0x2d0], -R173 ;  /* 0x0000b400c9847a23 */ /* 0x008fe200000108ad */
[----:B------:R-:W-:Y:S01]  /*b130*/  MOV R201, R153 ;  /* 0x0000009900c97202 */ /* 0x000fe20000000f00 */
[C---:B------:R-:W-:Y:S02]  /*b140*/  FMUL.FTZ R130, R164.reuse, R130 ;  /* 0x00000082a4827220 */ /* 0x040fe40000410000 */
[----:B------:R-:W-:Y:S01]  /*b150*/  FMUL.FTZ R131, R164, R131 ;  /* 0x00000083a4837220 */ /* 0x000fe20000410000 */
[----:B------:R3:W4:Y:S01]  /*b160*/  MUFU.EX2 R190, R132 ;  /* 0x0000008400be7308 */ /* 0x0007220000000800 */
[-C--:B--2---:R-:W-:Y:S01]  /*b170*/  HMMA.16816.F32 R84, R192, R136.reuse, R84 ;  /* 0x00000088c054723c */ /* 0x084fe20000001854 */
[--C-:B-1----:R-:W-:Y:S07]  /*b180*/  FFMA.FTZ R140, R210, c[0x0][0x2d0], -R175.reuse ;  /* 0x0000b400d28c7a23 */ /* 0x102fee00000108af */
[C---:B------:R-:W-:Y:S01]  /*b190*/  HMMA.16816.F32 R88, R176.reuse, R136, R88 ;  /* 0x00000088b058723c */ /* 0x040fe20000001858 */
[----:B------:R1:W-:Y:S06]  /*b1a0*/  MUFU.EX2 R162, R140 ;  /* 0x0000008c00a27308 */ /* 0x0003ec0000000800 */
[----:B------:R-:W-:Y:S01]  /*b1b0*/  FFMA.FTZ R136, R209, c[0x0][0x2d0], -R174 ;  /* 0x0000b400d1887a23 */ /* 0x000fe200000108ae */
[-C--:B------:R-:W-:Y:S01]  /*b1c0*/  HMMA.16816.F32 R92, R176, R138.reuse, R92 ;  /* 0x0000008ab05c723c */ /* 0x080fe2000000185c */
[----:B---3--:R-:W2:Y:S02]  /*b1d0*/  LDSM.16.MT88.4 R132, [R228+0x1900] ;  /* 0x00190000e484783b */ /* 0x008ea40000004200 */
[----:B------:R3:W-:Y:S05]  /*b1e0*/  MUFU.EX2 R158, R136 ;  /* 0x00000088009e7308 */ /* 0x0007ea0000000800 */
[C---:B------:R-:W-:Y:S01]  /*b1f0*/  HMMA.16816.F32 R96, R192.reuse, R138, R96 ;  /* 0x0000008ac060723c */ /* 0x040fe20000001860 */
[----:B-1----:R-:W-:Y:S03]  /*b200*/  LDSM.16.MT88.4 R140, [R225+0x900] ;  /* 0x00090000e18c783b */ /* 0x002fe60000004200 */
[--C-:B---3--:R-:W-:Y:S04]  /*b210*/  FFMA.FTZ R136, R205, c[0x0][0x2d0], -R175.reuse ;  /* 0x0000b400cd887a23 */ /* 0x108fe800000108af */
[----:B------:R1:W3:Y:S01]  /*b220*/  MUFU.EX2 R196, R136 ;  /* 0x0000008800c47308 */ /* 0x0002e20000000800 */
[-C--:B--2---:R-:W-:Y:S08]  /*b230*/  HMMA.16816.F32 R100, R192, R132.reuse, R100 ;  /* 0x00000084c064723c */ /* 0x084ff00000001864 */
[C---:B------:R-:W-:Y:S07]  /*b240*/  HMMA.16816.F32 R104, R176.reuse, R132, R104 ;  /* 0x00000084b068723c */ /* 0x040fee0000001868 */
[----:B------:R-:W-:Y:S01]  /*b250*/  FFMA.FTZ R132, R211, c[0x0][0x2d0], -R175 ;  /* 0x0000b400d3847a23 */ /* 0x000fe200000108af */
[-C--:B------:R-:W-:Y:S01]  /*b260*/  HMMA.16816.F32 R108, R176, R134.reuse, R108 ;  /* 0x00000086b06c723c */ /* 0x080fe2000000186c */
[----:B-1----:R-:W1:Y:S02]  /*b270*/  LDSM.16.MT88.4 R136, [R227+0x1900] ;  /* 0x00190000e388783b */ /* 0x002e640000004200 */
[----:B------:R2:W1:Y:S05]  /*b280*/  MUFU.EX2 R159, R132 ;  /* 0x00000084009f7308 */ /* 0x00046a0000000800 */
[C---:B------:R-:W-:Y:S07]  /*b290*/  HMMA.16816.F32 R112, R192.reuse, R134, R112 ;  /* 0x00000086c070723c */ /* 0x040fee0000001870 */
[----:B----4-:R-:W-:Y:S01]  /*b2a0*/  F2FP.PACK_AB R134, R161, R190 ;  /* 0x000000bea186723e */ /* 0x010fe200000000ff */
[--C-:B--2---:R-:W-:Y:S04]  /*b2b0*/  FFMA.FTZ R132, R200, c[0x0][0x2d0], -R166.reuse ;  /* 0x0000b400c8847a23 */ /* 0x104fe800000108a6 */
[----:B------:R2:W-:Y:S01]  /*b2c0*/  MUFU.EX2 R200, R132 ;  /* 0x0000008400c87308 */ /* 0x0005e20000000800 */
[-C--:B-1----:R-:W-:Y:S08]  /*b2d0*/  HMMA.16816.F32 R116, R192, R136.reuse, R116 ;  /* 0x00000088c074723c */ /* 0x082ff00000001874 */
[C---:B------:R-:W-:Y:S01]  /*b2e0*/  HMMA.16816.F32 R120, R176.reuse, R136, R120 ;  /* 0x00000088b078723c */ /* 0x040fe20000001878 */
[--C-:B--2---:R-:W-:Y:S06]  /*b2f0*/  FFMA.FTZ R132, R203, c[0x0][0x2d0], -R166.reuse ;  /* 0x0000b400cb847a23 */ /* 0x104fec00000108a6 */
[----:B---3--:R-:W-:Y:S01]  /*b300*/  F2FP.PACK_AB R136, R189, R196 ;  /* 0x000000c4bd88723e */ /* 0x008fe200000000ff */
[-C--:B------:R-:W-:Y:S01]  /*b310*/  HMMA.16816.F32 R124, R176, R138.reuse, R124 ;  /* 0x0000008ab07c723c */ /* 0x080fe2000000187c */
[----:B------:R1:W2:Y:S06]  /*b320*/  MUFU.EX2 R199, R132 ;  /* 0x0000008400c77308 */ /* 0x0002ac0000000800 */
[----:B------:R-:W-:Y:S01]  /*b330*/  MOV R178, R160 ;  /* 0x000000a000b27202 */ /* 0x000fe20000000f00 */
[----:B------:R-:W-:Y:S01]  /*b340*/  HMMA.16816.F32 R128, R192, R138, R128 ;  /* 0x0000008ac080723c */ /* 0x000fe20000001880 */
[----:B------:R-:W-:Y:S03]  /*b350*/  MOV R179, R158 ;  /* 0x0000009e00b37202 */ /* 0x000fe60000000f00 */
[----:B------:R-:W-:Y:S02]  /*b360*/  F2FP.PACK_AB R133, R188, R178 ;  /* 0x000000b2bc85723e */ /* 0x000fe400000000ff */
[----:B------:R-:W-:Y:S02]  /*b370*/  F2FP.PACK_AB R135, R179, R163 ;  /* 0x000000a3b387723e */ /* 0x000fe400000000ff */
[----:B------:R-:W-:Y:S04]  /*b380*/  F2FP.PACK_AB R138, R159, R162 ;  /* 0x000000a29f8a723e */ /* 0x000fe800000000ff */
[----:B------:R-:W-:Y:S02]  /*b390*/  MOV R160, R157 ;  /* 0x0000009d00a07202 */ /* 0x000fe40000000f00 */
[----:B------:R-:W-:Y:S02]  /*b3a0*/  MOV R157, R155 ;  /* 0x0000009b009d7202 */ /* 0x000fe40000000f00 */
[----:B------:R-:W-:Y:S01]  /*b3b0*/  MOV R158, R156 ;  /* 0x0000009c009e7202 */ /* 0x000fe20000000f00 */
[--C-:B-1----:R-:W-:Y:S01]  /*b3c0*/  FFMA.FTZ R132, R204, c[0x0][0x2d0], -R166.reuse ;  /* 0x0000b400cc847a23 */ /* 0x102fe200000108a6 */
[----:B--2---:R-:W-:Y:S02]  /*b3d0*/  F2FP.PACK_AB R137, R199, R200 ;  /* 0x000000c8c789723e */ /* 0x004fe400000000ff */
[----:B------:R-:W-:Y:S01]  /*b3e0*/  MOV R156, R154 ;  /* 0x0000009a009c7202 */ /* 0x000fe20000000f00 */
[----:B------:R1:W-:Y:S01]  /*b3f0*/  MUFU.EX2 R198, R132 ;  /* 0x0000008400c67308 */ /* 0x0003e20000000800 */
[----:B------:R-:W2:Y:S01]  /*b400*/  LDSM.16.MT88.4 R152, [R227+0x900] ;  /* 0x00090000e398783b */ /* 0x000ea20000004200 */
[----:B-1----:R-:W-:Y:S08]  /*b410*/  FFMA.FTZ R132, R207, c[0x0][0x2d0], -R166 ;  /* 0x0000b400cf847a23 */ /* 0x002ff000000108a6 */
[----:B------:R1:W3:Y:S02]  /*b420*/  MUFU.EX2 R197, R132 ;  /* 0x0000008400c57308 */ /* 0x0002e40000000800 */
[----:B-1----:R-:W-:Y:S02]  /*b430*/  F2FP.PACK_AB R132, R171, R180 ;  /* 0x000000b4ab84723e */ /* 0x002fe400000000ff */
[----:B---3--:R-:W-:Y:S05]  /*b440*/  F2FP.PACK_AB R139, R197, R198 ;  /* 0x000000c6c58b723e */ /* 0x008fea00000000ff */
[-C--:B------:R-:W-:Y:S08]  /*b450*/  HMMA.16816.F32 R4, R132, R140.reuse, R4 ;  /* 0x0000008c8404723c */ /* 0x080ff00000001804 */
[C---:B------:R-:W-:Y:S08]  /*b460*/  HMMA.16816.F32 R8, R136.reuse, R140, R8 ;  /* 0x0000008c8808723c */ /* 0x040ff00000001808 */
[-C--:B------:R-:W-:Y:S08]  /*b470*/  HMMA.16816.F32 R12, R136, R142.reuse, R12 ;  /* 0x0000008e880c723c */ /* 0x080ff0000000180c */
[C---:B------:R-:W-:Y:S01]  /*b480*/  HMMA.16816.F32 R16, R132.reuse, R142, R16 ;  /* 0x0000008e8410723c */ /* 0x040fe20000001810 */
[----:B------:R-:W1:Y:S07]  /*b490*/  LDSM.16.MT88.4 R140, [R225+0x2100] ;  /* 0x00210000e18c783b */ /* 0x000e6e0000004200 */
[-C--:B------:R-:W-:Y:S08]  /*b4a0*/  HMMA.16816.F32 R20, R132, R144.reuse, R20 ;  /* 0x000000908414723c */ /* 0x080ff00000001814 */
[C---:B------:R-:W-:Y:S07]  /*b4b0*/  HMMA.16816.F32 R24, R136.reuse, R144, R24 ;  /* 0x000000908818723c */ /* 0x040fee0000001818 */
[--C-:B------:R-:W-:Y:S01]  /*b4c0*/  FFMA.FTZ R144, R215, c[0x0][0x2d0], -R173.reuse ;  /* 0x0000b400d7907a23 */ /* 0x100fe200000108ad */
[-C--:B------:R-:W-:Y:S03]  /*b4d0*/  HMMA.16816.F32 R28, R136, R146.reuse, R28 ;  /* 0x00000092881c723c */ /* 0x080fe6000000181c */
[----:B------:R3:W-:Y:S05]  /*b4e0*/  MUFU.EX2 R211, R144 ;  /* 0x0000009000d37308 */ /* 0x0007ea0000000800 */
[C---:B------:R-:W-:Y:S08]  /*b4f0*/  HMMA.16816.F32 R32, R132.reuse, R146, R32 ;  /* 0x000000928420723c */ /* 0x040ff00000001820 */
[-C--:B------:R-:W-:Y:S08]  /*b500*/  HMMA.16816.F32 R36, R132, R148.reuse, R36 ;  /* 0x000000948424723c */ /* 0x080ff00000001824 */
[C---:B------:R-:W-:Y:S01]  /*b510*/  HMMA.16816.F32 R40, R136.reuse, R148, R40 ;  /* 0x000000948828723c */ /* 0x040fe20000001828 */
[--C-:B---3--:R-:W-:Y:S03]  /*b520*/  FFMA.FTZ R144, R216, c[0x0][0x2d0], -R173.reuse ;  /* 0x0000b400d8907a23 */ /* 0x108fe600000108ad */
[----:B------:R-:W-:Y:S03]  /*b530*/  MOV R216, R179 ;  /* 0x000000b300d87202 */ /* 0x000fe60000000f00 */
[--C-:B------:R-:W-:Y:S01]  /*b540*/  FFMA.FTZ R148, R223, c[0x0][0x2d0], -R174.reuse ;  /* 0x0000b400df947a23 */ /* 0x100fe200000108ae */
[-C--:B------:R-:W-:Y:S01]  /*b550*/  HMMA.16816.F32 R44, R136, R150.reuse, R44 ;  /* 0x00000096882c723c */ /* 0x080fe2000000182c */
[----:B------:R3:W-:Y:S07]  /*b560*/  MUFU.EX2 R215, R144 ;  /* 0x0000009000d77308 */ /* 0x0007ee0000000800 */
[C---:B------:R-:W-:Y:S03]  /*b570*/  HMMA.16816.F32 R48, R132.reuse, R150, R48 ;  /* 0x000000968430723c */ /* 0x040fe60000001830 */
[----:B------:R4:W-:Y:S05]  /*b580*/  MUFU.EX2 R209, R148 ;  /* 0x0000009400d17308 */ /* 0x0009ea0000000800 */
[-C--:B--2---:R-:W-:Y:S08]  /*b590*/  HMMA.16816.F32 R52, R132, R152.reuse, R52 ;  /* 0x000000988434723c */ /* 0x084ff00000001834 */
[C---:B------:R-:W-:Y:S01]  /*b5a0*/  HMMA.16816.F32 R56, R136.reuse, R152, R56 ;  /* 0x000000988838723c */ /* 0x040fe20000001838 */
[--C-:B---3--:R-:W-:Y:S03]  /*b5b0*/  FFMA.FTZ R144, R219, c[0x0][0x2d0], -R174.reuse ;  /* 0x0000b400db907a23 */ /* 0x108fe600000108ae */
[----:B------:R-:W-:Y:S01]  /*b5c0*/  MOV R219, R161 ;  /* 0x000000a100db7202 */ /* 0x000fe20000000f00 */
[----:B------:R2:W3:Y:S02]  /*b5d0*/  MUFU.EX2 R210, R144 ;  /* 0x0000009000d27308 */ /* 0x0004e40000000800 */
[----:B------:R-:W-:Y:S01]  /*b5e0*/  MOV R153, R163 ;  /* 0x000000a300997202 */ /* 0x000fe20000000f00 */
[-C--:B------:R-:W-:Y:S01]  /*b5f0*/  HMMA.16816.F32 R60, R136, R154.reuse, R60 ;  /* 0x0000009a883c723c */ /* 0x080fe2000000183c */
[----:B------:R-:W-:Y:S03]  /*b600*/  MOV R152, R162 ;  /* 0x000000a200987202 */ /* 0x000fe60000000f00 */
[--C-:B----4-:R-:W-:Y:S01]  /*b610*/  FFMA.FTZ R148, R222, c[0x0][0x2d0], -R173.reuse ;  /* 0x0000b400de947a23 */ /* 0x110fe200000108ad */
[----:B------:R-:W-:Y:S01]  /*b620*/  MOV R222, R185 ;  /* 0x000000b900de7202 */ /* 0x000fe20000000f00 */
[----:B------:R-:W-:Y:S01]  /*b630*/  FFMA.FTZ R173, R246, c[0x0][0x2d0], -R173 ;  /* 0x0000b400f6ad7a23 */ /* 0x000fe200000108ad */
[----:B------:R-:W-:Y:S01]  /*b640*/  MOV R246, R183 ;  /* 0x000000b700f67202 */ /* 0x000fe20000000f00 */
[C---:B------:R-:W-:Y:S01]  /*b650*/  HMMA.16816.F32 R64, R132.reuse, R154, R64 ;  /* 0x0000009a8440723c */ /* 0x040fe20000001840 */
[----:B------:R4:W-:Y:S06]  /*b660*/  MUFU.EX2 R208, R148 ;  /* 0x0000009400d07308 */ /* 0x0009ec0000000800 */
[----:B------:R-:W-:Y:S01]  /*b670*/  MOV R155, R187 ;  /* 0x000000bb009b7202 */ /* 0x000fe20000000f00 */
[-C--:B-1----:R-:W-:Y:S01]  /*b680*/  HMMA.16816.F32 R68, R132, R140.reuse, R68 ;  /* 0x0000008c8444723c */ /* 0x082fe20000001844 */
[----:B------:R-:W-:Y:S02]  /*b690*/  MOV R154, R186 ;  /* 0x000000ba009a7202 */ /* 0x000fe40000000f00 */
[----:B------:R3:W1:Y:S01]  /*b6a0*/  MUFU.EX2 R207, R173 ;  /* 0x000000ad00cf7308 */ /* 0x0006620000000800 */
[----:B--2---:R-:W2:Y:S04]  /*b6b0*/  LDSM.16.MT88.4 R144, [R226+0x2100] ;  /* 0x00210000e290783b */ /* 0x004ea80000004200 */
[C---:B------:R-:W-:Y:S07]  /*b6c0*/  HMMA.16816.F32 R72, R136.reuse, R140, R72 ;  /* 0x0000008c8848723c */ /* 0x040fee0000001848 */
[--C-:B------:R-:W-:Y:S01]  /*b6d0*/  FFMA.FTZ R140, R252, c[0x0][0x2d0], -R174.reuse ;  /* 0x0000b400fc8c7a23 */ /* 0x100fe200000108ae */
[-C--:B------:R-:W-:Y:S01]  /*b6e0*/  HMMA.16816.F32 R76, R136, R142.reuse, R76 ;  /* 0x0000008e884c723c */ /* 0x080fe2000000184c */
[----:B----4-:R-:W4:Y:S02]  /*b6f0*/  LDSM.16.MT88.4 R148, [R228+0x2100] ;  /* 0x00210000e494783b */ /* 0x010f240000004200 */
[----:B------:R1:W-:Y:S01]  /*b700*/  MUFU.EX2 R206, R140 ;  /* 0x0000008c00ce7308 */ /* 0x0003e20000000800 */
[----:B------:R-:W-:Y:S01]  /*b710*/  MOV R252, R190 ;  /* 0x000000be00fc7202 */ /* 0x000fe20000000f00 */
[----:B------:R-:W-:Y:S03]  /*b720*/  FFMA.FTZ R174, R202, c[0x0][0x2d0], -R174 ;  /* 0x0000b400caae7a23 */ /* 0x000fe600000108ae */
[C---:B------:R-:W-:Y:S01]  /*b730*/  HMMA.16816.F32 R80, R132.reuse, R142, R80 ;  /* 0x0000008e8450723c */ /* 0x040fe20000001850 */
[----:B---3--:R-:W-:Y:S04]  /*b740*/  F2FP.PACK_AB R173, R209, R210 ;  /* 0x000000d2d1ad723e */ /* 0x008fe800000000ff */
[----:B------:R3:W-:Y:S01]  /*b750*/  MUFU.EX2 R205, R174 ;  /* 0x000000ae00cd7308 */ /* 0x0007e20000000800 */
[--C-:B-1----:R-:W-:Y:S01]  /*b760*/  FFMA.FTZ R140, R247, c[0x0][0x2d0], -R175.reuse ;  /* 0x0000b400f78c7a23 */ /* 0x102fe200000108af */
[----:B------:R-:W-:Y:S01]  /*b770*/  MOV R247, R189 ;  /* 0x000000bd00f77202 */ /* 0x000fe20000000f00 */
[-C--:B--2---:R-:W-:Y:S07]  /*b780*/  HMMA.16816.F32 R84, R132, R144.reuse, R84 ;  /* 0x000000908454723c */ /* 0x084fee0000001854 */
[----:B------:R1:W-:Y:S01]  /*b790*/  MUFU.EX2 R204, R140 ;  /* 0x0000008c00cc7308 */ /* 0x0003e20000000800 */
[C---:B------:R-:W-:Y:S01]  /*b7a0*/  HMMA.16816.F32 R88, R136.reuse, R144, R88 ;  /* 0x000000908858723c */ /* 0x040fe20000001858 */
[----:B---3--:R-:W-:Y:S06]  /*b7b0*/  F2FP.PACK_AB R174, R207, R208 ;  /* 0x000000d0cfae723e */ /* 0x008fec00000000ff */
[--C-:B------:R-:W-:Y:S01]  /*b7c0*/  FFMA.FTZ R144, R212, c[0x0][0x2d0], -R166.reuse ;  /* 0x0000b400d4907a23 */ /* 0x100fe200000108a6 */
[-C--:B------:R-:W-:Y:S01]  /*b7d0*/  HMMA.16816.F32 R92, R136, R146.reuse, R92 ;  /* 0x00000092885c723c */ /* 0x080fe2000000185c */
[----:B------:R-:W-:Y:S02]  /*b7e0*/  MOV R212, R171 ;  /* 0x000000ab00d47202 */ /* 0x000fe40000000f00 */
[----:B------:R2:W-:Y:S05]  /*b7f0*/  MUFU.EX2 R171, R144 ;  /* 0x0000009000ab7308 */ /* 0x0005ea0000000800 */
[C---:B------:R-:W-:Y:S01]  /*b800*/  HMMA.16816.F32 R96, R132.reuse, R146, R96 ;  /* 0x000000928460723c */ /* 0x040fe20000001860 */
[--C-:B-1----:R-:W-:Y:S03]  /*b810*/  FFMA.FTZ R140, R251, c[0x0][0x2d0], -R175.reuse ;  /* 0x0000b400fb8c7a23 */ /* 0x102fe600000108af */
[----:B------:R-:W-:Y:S04]  /*b820*/  MOV R251, R188 ;  /* 0x000000bc00fb7202 */ /* 0x000fe80000000f00 */
[-C--:B----4-:R-:W-:Y:S01]  /*b830*/  HMMA.16816.F32 R100, R132, R148.reuse, R100 ;  /* 0x000000948464723c */ /* 0x090fe20000001864 */
[----:B------:R1:W3:Y:S07]  /*b840*/  MUFU.EX2 R203, R140 ;  /* 0x0000008c00cb7308 */ /* 0x0002ee0000000800 */
[C---:B------:R-:W-:Y:S01]  /*b850*/  HMMA.16816.F32 R104, R136.reuse, R148, R104 ;  /* 0x000000948868723c */ /* 0x040fe20000001868 */
[--C-:B--2---:R-:W-:Y:S03]  /*b860*/  FFMA.FTZ R144, R214, c[0x0][0x2d0], -R166.reuse ;  /* 0x0000b400d6907a23 */ /* 0x104fe600000108a6 */
[----:B------:R-:W-:Y:S03]  /*b870*/  MOV R214, R196 ;  /* 0x000000c400d67202 */ /* 0x000fe60000000f00 */
[----:B------:R-:W-:Y:S01]  /*b880*/  MOV R149, R170 ;  /* 0x000000aa00957202 */ /* 0x000fe20000000f00 */
[-C--:B------:R-:W-:Y:S01]  /*b890*/  HMMA.16816.F32 R108, R136, R150.reuse, R108 ;  /* 0x00000096886c723c */ /* 0x080fe2000000186c */
[----:B------:R2:W4:Y:S03]  /*b8a0*/  MUFU.EX2 R196, R144 ;  /* 0x0000009000c47308 */ /* 0x0005260000000800 */
[----:B------:R-:W-:Y:S04]  /*b8b0*/  MOV R148, R184 ;  /* 0x000000b800947202 */ /* 0x000fe80000000f00 */
[C---:B------:R-:W-:Y:S01]  /*b8c0*/  HMMA.16816.F32 R112, R132.reuse, R150, R112 ;  /* 0x000000968470723c */ /* 0x040fe20000001870 */
[--C-:B-1----:R-:W-:Y:S03]  /*b8d0*/  FFMA.FTZ R140, R201, c[0x0][0x2d0], -R175.reuse ;  /* 0x0000b400c98c7a23 */ /* 0x102fe600000108af */
[----:B------:R-:W-:Y:S01]  /*b8e0*/  FFMA.FTZ R175, R160, c[0x0][0x2d0], -R175 ;  /* 0x0000b400a0af7a23 */ /* 0x000fe200000108af */
[----:B------:R1:W-:Y:S01]  /*b8f0*/  MUFU.EX2 R202, R140 ;  /* 0x0000008c00ca7308 */ /* 0x0003e20000000800 */
[----:B------:R-:W-:Y:S02]  /*b900*/  MOV R160, R191 ;  /* 0x000000bf00a07202 */ /* 0x000fe40000000f00 */
[----:B------:R-:W-:Y:S01]  /*b910*/  LDSM.16.MT88.4 R188, [R225+0x1100] ;  /* 0x00110000e1bc783b */ /* 0x000fe20000004200 */
[----:B---3--:R-:W-:Y:S03]  /*b920*/  F2FP.PACK_AB R192, R203, R204 ;  /* 0x000000cccbc0723e */ /* 0x008fe600000000ff */
[----:B------:R-:W-:Y:S02]  /*b930*/  MOV R150, R182 ;  /* 0x000000b600967202 */ /* 0x000fe40000000f00 */
[----:B------:R-:W-:Y:S01]  /*b940*/  MOV R151, R181 ;  /* 0x000000b500977202 */ /* 0x000fe20000000f00 */
[----:B------:R3:W3:Y:S01]  /*b950*/  MUFU.EX2 R201, R175 ;  /* 0x000000af00c97308 */ /* 0x0006e20000000800 */
[----:B------:R-:W-:Y:S01]  /*b960*/  MOV R223, R160 ;  /* 0x000000a000df7202 */ /* 0x000fe20000000f00 */
[--C-:B--2---:R-:W-:Y:S01]  /*b970*/  FFMA.FTZ R144, R213, c[0x0][0x2d0], -R166.reuse ;  /* 0x0000b400d5907a23 */ /* 0x104fe200000108a6 */
[----:B------:R-:W-:Y:S01]  /*b980*/  MOV R213, R178 ;  /* 0x000000b200d57202 */ /* 0x000fe20000000f00 */
[----:B------:R-:W-:Y:S01]  /*b990*/  FFMA.FTZ R166, R172, c[0x0][0x2d0], -R166 ;  /* 0x0000b400aca67a23 */ /* 0x000fe200000108a6 */
[----:B------:R-:W-:Y:S01]  /*b9a0*/  F2FP.PACK_AB R172, R215, R211 ;  /* 0x000000d3d7ac723e */ /* 0x000fe200000000ff */
[----:B------:R-:W-:Y:S01]  /*b9b0*/  LDSM.16.MT88.4 R160, [R228+0x1100] ;  /* 0x00110000e4a0783b */ /* 0x000fe20000004200 */
[----:B----4-:R-:W-:Y:S03]  /*b9c0*/  F2FP.PACK_AB R193, R196, R171 ;  /* 0x000000abc4c1723e */ /* 0x010fe600000000ff */
[----:B------:R2:W-:Y:S04]  /*b9d0*/  MUFU.EX2 R170, R144 ;  /* 0x0000009000aa7308 */ /* 0x0005e80000000800 */
[----:B-1----:R-:W1:Y:S06]  /*b9e0*/  LDSM.16.MT88.4 R140, [R227+0x2100] ;  /* 0x00210000e38c783b */ /* 0x002e6c0000004200 */
[----:B------:R-:W4:Y:S01]  /*b9f0*/  MUFU.EX2 R166, R166 ;  /* 0x000000a600a67308 */ /* 0x000f220000000800 */
[----:B---3--:R-:W-:Y:S02]  /*ba00*/  F2FP.PACK_AB R175, R205, R206 ;  /* 0x000000cecdaf723e */ /* 0x008fe400000000ff */
[----:B------:R-:W-:Y:S01]  /*ba10*/  F2FP.PACK_AB R194, R201, R202 ;  /* 0x000000cac9c2723e */ /* 0x000fe200000000ff */
[----:B--2---:R-:W2:Y:S01]  /*ba20*/  LDSM.16.MT88.4 R144, [R226+0x1100] ;  /* 0x00110000e290783b */ /* 0x004ea20000004200 */
[----:B----4-:R-:W-:Y:S01]  /*ba30*/  F2FP.PACK_AB R195, R166, R170 ;  /* 0x000000aaa6c3723e */ /* 0x010fe200000000ff */
[-C--:B-1----:R-:W-:Y:S08]  /*ba40*/  HMMA.16816.F32 R116, R132, R140.reuse, R116 ;  /* 0x0000008c8474723c */ /* 0x082ff00000001874 */
[C---:B------:R-:W-:Y:S07]  /*ba50*/  HMMA.16816.F32 R120, R136.reuse, R140, R120 ;  /* 0x0000008c8878723c */ /* 0x040fee0000001878 */
[----:B------:R-:W-:Y:S01]  /*ba60*/  MOV R141, R180 ;  /* 0x000000b4008d7202 */ /* 0x000fe20000000f00 */
[-C--:B------:R-:W-:Y:S08]  /*ba70*/  HMMA.16816.F32 R124, R136, R142.reuse, R124 ;  /* 0x0000008e887c723c */ /* 0x080ff0000000187c */
[----:B------:R-:W-:Y:S08]  /*ba80*/  HMMA.16816.F32 R128, R132, R142, R128 ;  /* 0x0000008e8480723c */ /* 0x000ff00000001880 */
[-C--:B------:R-:W-:Y:S01]  /*ba90*/  HMMA.16816.F32 R176, R172, R188.reuse, R4 ;  /* 0x000000bcacb0723c */ /* 0x080fe20000001804 */
[----:B------:R-:W1:Y:S07]  /*baa0*/  LDSM.16.MT88.4 R4, [R227+0x1100] ;  /* 0x00110000e304783b */ /* 0x000e6e0000004200 */
[C---:B------:R-:W-:Y:S01]  /*bab0*/  HMMA.16816.F32 R180, R192.reuse, R188, R8 ;  /* 0x000000bcc0b4723c */ /* 0x040fe20000001808 */
[----:B------:R-:W3:Y:S07]  /*bac0*/  LDSM.16.MT88.4 R8, [R225+0x2900] ;  /* 0x00290000e108783b */ /* 0x000eee0000004200 */
[-C--:B------:R-:W-:Y:S01]  /*bad0*/  HMMA.16816.F32 R184, R192, R190.reuse, R12 ;  /* 0x000000bec0b8723c */ /* 0x080fe2000000180c */
[----:B------:R-:W4:Y:S07]  /*bae0*/  LDSM.16.MT88.4 R12, [R226+0x2900] ;  /* 0x00290000e20c783b */ /* 0x000f2e0000004200 */
[C---:B------:R-:W-:Y:S01]  /*baf0*/  HMMA.16816.F32 R188, R172.reuse, R190, R16 ;  /* 0x000000beacbc723c */ /* 0x040fe20000001810 */
[----:B------:R-:W1:Y:S07]  /*bb00*/  LDSM.16.MT88.4 R16, [R228+0x2900] ;  /* 0x00290000e410783b */ /* 0x000e6e0000004200 */
[-C--:B--2---:R-:W-:Y:S07]  /*bb10*/  HMMA.16816.F32 R132, R172, R144.reuse, R20 ;  /* 0x00000090ac84723c */ /* 0x084fee0000001814 */
[----:B------:R-:W-:Y:S01]  /*bb20*/  MOV R23, R141 ;  /* 0x0000008d00177202 */ /* 0x000fe20000000f00 */
[C---:B------:R-:W-:Y:S01]  /*bb30*/  HMMA.16816.F32 R136, R192.reuse, R144, R24 ;  /* 0x00000090c088723c */ /* 0x040fe20000001818 */
[----:B------:R-:W2:Y:S03]  /*bb40*/  LDL.LU R27, [R1+0x18] ;  /* 0x00001800011b7983 */ /* 0x000ea60000300800 */
[----:B------:R-:W-:Y:S02]  /*bb50*/  MOV R22, R150 ;  /* 0x0000009600167202 */ /* 0x000fe40000000f00 */
[----:B------:R-:W-:Y:S02]  /*bb60*/  MOV R21, R151 ;  /* 0x0000009700157202 */ /* 0x000fe40000000f00 */
[-C--:B------:R-:W-:Y:S01]  /*bb70*/  HMMA.16816.F32 R140, R192, R146.reuse, R28 ;  /* 0x00000092c08c723c */ /* 0x080fe2000000181c */
[----:B------:R-:W2:Y:S03]  /*bb80*/  LDL.LU R28, [R1+0x14] ;  /* 0x00001400011c7983 */ /* 0x000ea60000300800 */
[----:B------:R-:W-:Y:S02]  /*bb90*/  MOV R20, R148 ;  /* 0x0000009400147202 */ /* 0x000fe40000000f00 */
[----:B------:R-:W-:Y:S02]  /*bba0*/  MOV R26, R149 ;  /* 0x00000095001a7202 */ /* 0x000fe40000000f00 */
[C---:B------:R-:W-:Y:S01]  /*bbb0*/  HMMA.16816.F32 R144, R172.reuse, R146, R32 ;  /* 0x00000092ac90723c */ /* 0x040fe20000001820 */
[----:B------:R-:W2:Y:S03]  /*bbc0*/  LDL.LU R33, [R1+0x10] ;  /* 0x0000100001217983 */ /* 0x000ea60000300800 */
[----:B------:R-:W-:Y:S01]  /*bbd0*/  MOV R31, R154 ;  /* 0x0000009a001f7202 */ /* 0x000fe20000000f00 */
[----:B------:R-:W2:Y:S01]  /*bbe0*/  LDL.LU R32, [R1+0xc] ;  /* 0x00000c0001207983 */ /* 0x000ea20000300800 */
[----:B------:R-:W-:Y:S02]  /*bbf0*/  MOV R30, R155 ;  /* 0x0000009b001e7202 */ /* 0x000fe40000000f00 */
[-C--:B------:R-:W-:Y:S01]  /*bc00*/  HMMA.16816.F32 R148, R172, R160.reuse, R36 ;  /* 0x000000a0ac94723c */ /* 0x080fe20000001824 */
[----:B------:R-:W-:Y:S03]  /*bc10*/  MOV R25, R246 ;  /* 0x000000f600197202 */ /* 0x000fe60000000f00 */
[----:B------:R-:W-:Y:S02]  /*bc20*/  MOV R246, R153 ;  /* 0x0000009900f67202 */ /* 0x000fe40000000f00 */
[----:B------:R-:W-:Y:S02]  /*bc30*/  MOV R24, R222 ;  /* 0x000000de00187202 */ /* 0x000fe40000000f00 */
[----:B------:R-:W-:Y:S02]  /*bc40*/  MOV R222, R152 ;  /* 0x0000009800de7202 */ /* 0x000fe40000000f00 */
[C---:B------:R-:W-:Y:S02]  /*bc50*/  HMMA.16816.F32 R152, R192.reuse, R160, R40 ;  /* 0x000000a0c098723c */ /* 0x040fe40000001828 */
[----:B------:R-:W-:Y:S02]  /*bc60*/  MOV R34, R158 ;  /* 0x0000009e00227202 */ /* 0x000fe40000000f00 */
[----:B------:R-:W-:Y:S02]  /*bc70*/  MOV R35, R157 ;  /* 0x0000009d00237202 */ /* 0x000fe40000000f00 */
[----:B------:R-:W-:Y:S02]  /*bc80*/  MOV R39, R156 ;  /* 0x0000009c00277202 */ /* 0x000fe40000000f00 */
[----:B------:R-:W-:Y:S04]  /*bc90*/  MOV R29, R223 ;  /* 0x000000df001d7202 */ /* 0x000fe80000000f00 */
[----:B------:R-:W-:Y:S02]  /*bca0*/  MOV R223, R219 ;  /* 0x000000db00df7202 */ /* 0x000fe40000000f00 */
[----:B------:R-:W-:Y:S02]  /*bcb0*/  MOV R219, R216 ;  /* 0x000000d800db7202 */ /* 0x000fe40000000f00 */
[----:B------:R-:W-:Y:S02]  /*bcc0*/  MOV R216, R159 ;  /* 0x0000009f00d87202 */ /* 0x000fe40000000f00 */
[-C--:B------:R-:W-:Y:S08]  /*bcd0*/  HMMA.16816.F32 R156, R192, R162.reuse, R44 ;  /* 0x000000a2c09c723c */ /* 0x080ff0000000182c */
[C---:B------:R-:W-:Y:S08]  /*bce0*/  HMMA.16816.F32 R160, R172.reuse, R162, R48 ;  /* 0x000000a2aca0723c */ /* 0x040ff00000001830 */
[-C--:B-1----:R-:W-:Y:S08]  /*bcf0*/  HMMA.16816.F32 R52, R172, R4.reuse, R52 ;  /* 0x00000004ac34723c */ /* 0x082ff00000001834 */
[C---:B------:R-:W-:Y:S08]  /*bd00*/  HMMA.16816.F32 R56, R192.reuse, R4, R56 ;  /* 0x00000004c038723c */ /* 0x040ff00000001838 */
[-C--:B------:R-:W-:Y:S08]  /*bd10*/  HMMA.16816.F32 R60, R192, R6.reuse, R60 ;  /* 0x00000006c03c723c */ /* 0x080ff0000000183c */
[C---:B------:R-:W-:Y:S01]  /*bd20*/  HMMA.16816.F32 R64, R172.reuse, R6, R64 ;  /* 0x00000006ac40723c */ /* 0x040fe20000001840 */
[----:B------:R-:W1:Y:S07]  /*bd30*/  LDSM.16.MT88.4 R4, [R227+0x2900] ;  /* 0x00290000e304783b */ /* 0x000e6e0000004200 */
[-C--:B---3--:R-:W-:Y:S08]  /*bd40*/  HMMA.16816.F32 R68, R172, R8.reuse, R68 ;  /* 0x00000008ac44723c */ /* 0x088ff00000001844 */
[C---:B------:R-:W-:Y:S08]  /*bd50*/  HMMA.16816.F32 R72, R192.reuse, R8, R72 ;  /* 0x00000008c048723c */ /* 0x040ff00000001848 */
[-C--:B------:R-:W-:Y:S08]  /*bd60*/  HMMA.16816.F32 R76, R192, R10.reuse, R76 ;  /* 0x0000000ac04c723c */ /* 0x080ff0000000184c */
[C---:B------:R-:W-:Y:S08]  /*bd70*/  HMMA.16816.F32 R80, R172.reuse, R10, R80 ;  /* 0x0000000aac50723c */ /* 0x040ff00000001850 */
[-C--:B----4-:R-:W-:Y:S08]  /*bd80*/  HMMA.16816.F32 R84, R172, R12.reuse, R84 ;  /* 0x0000000cac54723c */ /* 0x090ff00000001854 */
[C---:B------:R-:W-:Y:S08]  /*bd90*/  HMMA.16816.F32 R88, R192.reuse, R12, R88 ;  /* 0x0000000cc058723c */ /* 0x040ff00000001858 */
[-C--:B------:R-:W-:Y:S08]  /*bda0*/  HMMA.16816.F32 R92, R192, R14.reuse, R92 ;  /* 0x0000000ec05c723c */ /* 0x080ff0000000185c */
[C---:B------:R-:W-:Y:S08]  /*bdb0*/  HMMA.16816.F32 R96, R172.reuse, R14, R96 ;  /* 0x0000000eac60723c */ /* 0x040ff00000001860 */
[-C--:B------:R-:W-:Y:S08]  /*bdc0*/  HMMA.16816.F32 R100, R172, R16.reuse, R100 ;  /* 0x00000010ac64723c */ /* 0x080ff00000001864 */
[C---:B------:R-:W-:Y:S08]  /*bdd0*/  HMMA.16816.F32 R104, R192.reuse, R16, R104 ;  /* 0x00000010c068723c */ /* 0x040ff00000001868 */
[-C--:B------:R-:W-:Y:S08]  /*bde0*/  HMMA.16816.F32 R108, R192, R18.reuse, R108 ;  /* 0x00000012c06c723c */ /* 0x080ff0000000186c */
[C---:B------:R-:W-:Y:S08]  /*bdf0*/  HMMA.16816.F32 R112, R172.reuse, R18, R112 ;  /* 0x00000012ac70723c */ /* 0x040ff00000001870 */
[-C--:B-1----:R-:W-:Y:S08]  /*be00*/  HMMA.16816.F32 R116, R172, R4.reuse, R116 ;  /* 0x00000004ac74723c */ /* 0x082ff00000001874 */
[C---:B------:R-:W-:Y:S08]  /*be10*/  HMMA.16816.F32 R120, R192.reuse, R4, R120 ;  /* 0x00000004c078723c */ /* 0x040ff00000001878 */
[-C--:B------:R-:W-:Y:S08]  /*be20*/  HMMA.16816.F32 R124, R192, R6.reuse, R124 ;  /* 0x00000006c07c723c */ /* 0x080ff0000000187c */
[----:B------:R-:W-:Y:S01]  /*be30*/  HMMA.16816.F32 R128, R172, R6, R128 ;  /* 0x00000006ac80723c */ /* 0x000fe20000001880 */
[----:B--2---:R-:W-:Y:S04]  /*be40*/  FFMA.FTZ R8, R2, R28, R35 ;  /* 0x0000001c02087223 */ /* 0x004fe80000010023 */
[----:B------:R-:W-:Y:S02]  /*be50*/  FADD.FTZ R8, R31, R8 ;  /* 0x000000081f087221 */ /* 0x000fe40000010000 */
[----:B------:R-:W-:Y:S02]  /*be60*/  FFMA.FTZ R165, R165, R33, R39 ;  /* 0x00000021a5a57223 */ /* 0x000fe40000010027 */
[----:B------:R-:W-:Y:S03]  /*be70*/  FADD.FTZ R9, R26, R8 ;  /* 0x000000081a097221 */ /* 0x000fe60000010000 */
[----:B------:R-:W-:Y:S02]  /*be80*/  FFMA.FTZ R164, R164, R32, R34 ;  /* 0x00000020a4a47223 */ /* 0x000fe40000010022 */
[----:B------:R-:W-:Y:S02]  /*be90*/  FADD.FTZ R2, R29, R165 ;  /* 0x000000a51d027221 */ /* 0x000fe40000010000 */
[----:B------:R-:W-:Y:S02]  /*bea0*/  FADD.FTZ R164, R30, R164 ;  /* 0x000000a41ea47221 */ /* 0x000fe40000010000 */
[----:B------:R-:W-:Y:S02]  /*beb0*/  FADD.FTZ R2, R24, R2 ;  /* 0x0000000218027221 */ /* 0x000fe40000010000 */
[----:B------:R-:W-:Y:S02]  /*bec0*/  FFMA.FTZ R8, R0, R27, R217 ;  /* 0x0000001b00087223 */ /* 0x000fe400000100d9 */
[----:B------:R-:W-:Y:S02]  /*bed0*/  FADD.FTZ R164, R25, R164 ;  /* 0x000000a419a47221 */ /* 0x000fe40000010000 */
[----:B------:R-:W-:Y:S02]  /*bee0*/  FADD.FTZ R10, R20, R2 ;  /* 0x00000002140a7221 */ /* 0x000fe40000010000 */
[----:B------:R-:W-:Y:S02]  /*bef0*/  FADD.FTZ R8, R218, R8 ;  /* 0x00000008da087221 */ /* 0x000fe40000010000 */
[----:B------:R-:W-:Y:S01]  /*bf00*/  FADD.FTZ R2, R21, R164 ;  /* 0x000000a415027221 */ /* 0x000fe20000010000 */
[----:B------:R-:W-:Y:S01]  /*bf10*/  MOV R164, R169 ;  /* 0x000000a900a47202 */ /* 0x000fe20000000f00 */
[----:B------:R-:W-:Y:S02]  /*bf20*/  FADD.FTZ R10, R23, R10 ;  /* 0x0000000a170a7221 */ /* 0x000fe40000010000 */
        /* <DEDUP_REMOVED lines=29> */
[----:B------:R-:W-:Y:S01]  /*c100*/  FADD.FTZ R4, R206, R8 ;  /* 0x00000008ce047221 */ /* 0x000fe20000010000 */
[----:B------:R1:W-:Y:S01]  /*c110*/  STL [R1+0x10], R5 ;  /* 0x0000100501007387 */ /* 0x0003e20000100800 */
[----:B------:R-:W-:Y:S02]  /*c120*/  FADD.FTZ R2, R202, R2 ;  /* 0x00000002ca027221 */ /* 0x000fe40000010000 */
[----:B------:R-:W-:Y:S02]  /*c130*/  FADD.FTZ R4, R205, R4 ;  /* 0x00000004cd047221 */ /* 0x000fe40000010000 */
[----:B------:R-:W-:Y:S02]  /*c140*/  FADD.FTZ R2, R201, R2 ;  /* 0x00000002c9027221 */ /* 0x000fe40000010000 */
[----:B------:R-:W-:Y:S01]  /*c150*/  FADD.FTZ R0, R170, R0 ;  /* 0x00000000aa007221 */ /* 0x000fe20000010000 */
[----:B------:R1:W-:Y:S01]  /*c160*/  STL [R1+0xc], R4 ;  /* 0x00000c0401007387 */ /* 0x0003e20000100800 */
[----:B------:R-:W-:Y:S02]  /*c170*/  MOV R170, R167 ;  /* 0x000000a700aa7202 */ /* 0x000fe40000000f00 */
[----:B------:R-:W-:Y:S01]  /*c180*/  FADD.FTZ R0, R166, R0 ;  /* 0x00000000a6007221 */ /* 0x000fe20000010000 */
[----:B------:R1:W-:Y:S01]  /*c190*/  STL [R1+0x14], R2 ;  /* 0x0000140201007387 */ /* 0x0003e20000100800 */
[----:B------:R-:W-:Y:S03]  /*c1a0*/  MOV R166, R168 ;  /* 0x000000a800a67202 */ /* 0x000fe60000000f00 */
[----:B------:R1:W-:Y:S01]  /*c1b0*/  STL [R1+0x18], R0 ;  /* 0x0000180001007387 */ /* 0x0003e20000100800 */
[----:B------:R-:W-:-:S05]  /*c1c0*/  @P0 BRA `(.L_x_629) ;  /* 0xffffb39000000947 */ /* 0x000fca000383ffff */
.L_x_610:
[----:B------:R-:W2:Y:S01]  /*c1d0*/  S2UR UR28, SR_CTAID.X ;  /* 0x00000000001c79c3 */ /* 0x000ea20000002500 */
[----:B------:R-:W-:-:S02]  /*c1e0*/  UISETP.NE.AND UP1, UPT, UR13, URZ, UPT ;  /* 0x0000003f0d00728c */ /* 0x000fc4000bf25270 */
[----:B------:R-:W-:Y:S02]  /*c1f0*/  UISETP.NE.AND UP0, UPT, UR12, URZ, UPT ;  /* 0x0000003f0c00728c */ /* 0x000fe4000bf05270 */
[----:B------:R-:W-:Y:S02]  /*c200*/  UMOV UR27, 0x1 ;  /* 0x00000001001b7882 */ /* 0x000fe40000000000 */
[----:B------:R-:W-:Y:S02]  /*c210*/  ULDC UR25, c[0x0][0x168] ;  /* 0x00005a0000197ab9 */ /* 0x000fe40000000800 */
[----:B------:R-:W-:Y:S01]  /*c220*/  ULDC.64 UR4, c[0x0][0x2c8] ;  /* 0x0000b20000047ab9 */ /* 0x000fe20000000a00 */
[----:B------:R-:W-:Y:S01]  /*c230*/  PLOP3.LUT P0, PT, PT, PT, UP0, 0x40, 0x0 ;  /* 0x000000000000781c */ /* 0x000fe20003f0e808 */
[----:B------:R-:W-:Y:S02]  /*c240*/  UIADD3 UR25, UR27, -UR25, URZ ;  /* 0x800000191b197290 */ /* 0x000fe4000fffe03f */
[----:B------:R-:W-:-:S02]  /*c250*/  ULDC UR26, c[0x0][0x2ac] ;  /* 0x0000ab00001a7ab9 */ /* 0x000fc40000000800 */
[----:B--2---:R-:W-:-:S04]  /*c260*/  ULEA UR28, UR28, 0x7f, 0x7 ;  /* 0x0000007f1c1c7891 */ /* 0x004fc8000f8e383f */
[----:B------:R-:W-:-:S03]  /*c270*/  UIMAD.WIDE.U32 UR30, UR28, UR4, URZ ;  /* 0x000000041c1e72a5 */ /* 0x000fc6000f8e003f */
[----:B------:R-:W-:Y:S02]  /*c280*/  ULDC UR4, c[0x0][0x1d0] ;  /* 0x0000740000047ab9 */ /* 0x000fe40000000800 */
[----:B------:R-:W-:Y:S02]  /*c290*/  UIMAD UR4, UR26, UR4, UR25 ;  /* 0x000000041a0472a4 */ /* 0x000fe4000f8e0219 */
[----:B------:R-:W-:Y:S02]  /*c2a0*/  @UP1 USHF.R.U32.HI UR28, URZ, UR5, UR31 ;  /* 0x000000053f1c1299 */ /* 0x000fe4000801161f */
[----:B------:R-:W-:Y:S02]  /*c2b0*/  ULDC UR25, c[0x0][0x324] ;  /* 0x0000c90000197ab9 */ /* 0x000fe40000000800 */
[----:B------:R-:W-:-:S04]  /*c2c0*/  UIADD3 UR26, UR4, UR28, URZ ;  /* 0x0000001c041a7290 */ /* 0x000fc8000fffe03f */
[----:B------:R-:W-:Y:S01]  /*c2d0*/  UIADD3 UR25, UR26, -UR25, URZ ;  /* 0x800000191a197290 */ /* 0x000fe2000fffe03f */
[----:B------:R-:W-:Y:S05]  /*c2e0*/  @P0 BRA `(.L_x_630) ;  /* 0x0000016000000947 */ /* 0x000fea0003800000 */
[----:B------:R-:W-:-:S06]  /*c2f0*/  UISETP.GT.AND UP0, UPT, UR26, -0x1, UPT ;  /* 0xffffffff1a00788c */ /* 0x000fcc000bf04270 */
[----:B------:R-:W-:-:S13]  /*c300*/  PLOP3.LUT P0, PT, PT, PT, UP0, 0x80, 0x0 ;  /* 0x000000000000781c */ /* 0x000fda0003f0f008 */
[----:B------:R-:W-:Y:S05]  /*c310*/  @P0 BRA `(.L_x_631) ;  /* 0x0000009000000947 */ /* 0x000fea0003800000 */
[----:B------:R-:W-:Y:S02]  /*c320*/  ULDC UR4, c[0x0][0x32c] ;  /* 0x0000cb0000047ab9 */ /* 0x000fe40000000800 */
[----:B------:R-:W-:Y:S02]  /*c330*/  UISETP.NE.AND UP0, UPT, UR27, UR4, UPT ;  /* 0x000000041b00728c */ /* 0x000fe4000bf05270 */
[----:B------:R-:W-:Y:S02]  /*c340*/  ULOP3.LUT UR26, URZ, UR26, URZ, 0x33, !UPT ;  /* 0x0000001a3f1a7292 */ /* 0x000fe4000f8e333f */
[----:B------:R-:W-:Y:S02]  /*c350*/  ULDC.64 UR4, c[0x0][0x330] ;  /* 0x0000cc0000047ab9 */ /* 0x000fe40000000a00 */
[----:B------:R-:W-:-:S07]  /*c360*/  UIMAD.WIDE.U32 UR28, UR26, UR4, URZ ;  /* 0x000000041a1c72a5 */ /* 0x000fce000f8e003f */
[----:B------:R-:W-:Y:S02]  /*c370*/  @UP0 UMOV UR27, UR29 ;  /* 0x0000001d001b0c82 */ /* 0x000fe40008000000 */
[----:B------:R-:W-:-:S04]  /*c380*/  @UP0 USHF.R.U32.HI UR26, URZ, UR5, UR27 ;  /* 0x000000053f1a0299 */ /* 0x000fc8000801161b */
[----:B------:R-:W-:Y:S01]  /*c390*/  ULOP3.LUT UR26, URZ, UR26, URZ, 0x33, !UPT ;  /* 0x0000001a3f1a7292 */ /* 0x000fe2000f8e333f */
[----:B------:R-:W-:Y:S05]  /*c3a0*/  BRA `(.L_x_632) ;  /* 0x0000006000007947 */ /* 0x000fea0003800000 */
.L_x_631:
[----:B------:R-:W-:Y:S02]  /*c3b0*/  ULDC UR4, c[0x0][0x32c] ;  /* 0x0000cb0000047ab9 */ /* 0x000fe40000000800 */
[----:B------:R-:W-:-:S03]  /*c3c0*/  UISETP.NE.AND UP0, UPT, UR27, UR4, UPT ;  /* 0x000000041b00728c */ /* 0x000fc6000bf05270 */
[----:B------:R-:W-:Y:S02]  /*c3d0*/  ULDC.64 UR4, c[0x0][0x330] ;  /* 0x0000cc0000047ab9 */ /* 0x000fe40000000a00 */
[----:B------:R-:W-:-:S07]  /*c3e0*/  UIMAD.WIDE.U32 UR28, UR26, UR4, URZ ;  /* 0x000000041a1c72a5 */ /* 0x000fce000f8e003f */
[----:B------:R-:W-:Y:S02]  /*c3f0*/  @UP0 UMOV UR27, UR29 ;  /* 0x0000001d001b0c82 */ /* 0x000fe40008000000 */
[----:B------:R-:W-:Y:S02]  /*c400*/  @UP0 USHF.R.U32.HI UR26, URZ, UR5, UR27 ;  /* 0x000000053f1a0299 */ /* 0x000fe4000801161b */
.L_x_632:
[----:B------:R-:W-:Y:S02]  /*c410*/  ULDC UR4, c[0x0][0x32c] ;  /* 0x0000cb0000047ab9 */ /* 0x000fe40000000800 */
[----:B------:R-:W-:-:S04]  /*c420*/  UIMAD UR4, UR26, UR4, URZ ;  /* 0x000000041a0472a4 */ /* 0x000fc8000f8e023f */
[----:B------:R-:W-:-:S04]  /*c430*/  UISETP.LT.AND UP0, UPT, UR25, UR4, UPT ;  /* 0x000000041900728c */ /* 0x000fc8000bf01270 */
[----:B------:R-:W-:-:S04]  /*c440*/  USEL UR25, UR25, UR4, !UP0 ;  /* 0x0000000419197287 */ /* 0x000fc8000c000000 */
.L_x_630:
[----:B------:R-:W-:-:S04]  /*c450*/  UIADD3 UR25, UR25, 0x2f, URZ ;  /* 0x0000002f19197890 */ /* 0x000fc8000fffe03f */
        /* <DEDUP_REMOVED lines=8> */
[----:B-1----:R-:W2:Y:S04]  /*c4e0*/  LDL R2, [R1] ;  /* 0x0000000001027983 */ /* 0x002ea80000100800 */
[----:B------:R-:W3:Y:S04]  /*c4f0*/  LDL R5, [R1+0x28] ;  /* 0x0000280001057983 */ /* 0x000ee80000100800 */
[----:B------:R-:W3:Y:S01]  /*c500*/  LDL R4, [R1+0x24] ;  /* 0x0000240001047983 */ /* 0x000ee20000100800 */
[----:B------:R-:W-:Y:S01]  /*c510*/  IMAD.MOV.U32 R164, RZ, RZ, R168 ;  /* 0x000000ffffa47224 */ /* 0x000fe200078e00a8 */
[----:B------:R-:W-:Y:S01]  /*c520*/  MOV R171, R3 ;  /* 0x0000000300ab7202 */ /* 0x000fe20000000f00 */
[----:B------:R-:W-:-:S02]  /*c530*/  IMAD.MOV.U32 R0, RZ, RZ, R169 ;  /* 0x000000ffff007224 */ /* 0x000fc400078e00a9 */
[----:B------:R-:W-:Y:S01]  /*c540*/  IMAD.MOV.U32 R170, RZ, RZ, R167 ;  /* 0x000000ffffaa7224 */ /* 0x000fe200078e00a7 */
[----:B--2---:R-:W-:Y:S02]  /*c550*/  SHF.R.S32.HI R222, RZ, 0x1f, R2 ;  /* 0x0000001fffde7819 */ /* 0x004fe40000011402 */
[C---:B------:R-:W-:Y:S02]  /*c560*/  SHF.L.U32 R251, R2.reuse, 0x1, RZ ;  /* 0x0000000102fb7819 */ /* 0x040fe400000006ff */
[----:B------:R-:W-:Y:S02]  /*c570*/  SHF.L.U64.HI R222, R2, 0x1, R222 ;  /* 0x0000000102de7819 */ /* 0x000fe400000102de */
[C---:B---3--:R-:W-:Y:S01]  /*c580*/  SHF.L.U64.HI R221, R4.reuse, 0x1, R5 ;  /* 0x0000000104dd7819 */ /* 0x048fe20000010205 */
[----:B------:R-:W-:Y:S02]  /*c590*/  IMAD.SHL.U32 R220, R4, 0x2, RZ ;  /* 0x0000000204dc7824 */ /* 0x000fe400078e00ff */
.L_x_636:
[----:B------:R-:W-:Y:S04]  /*c5a0*/  DEPBAR.LE SB0, 0x0 ;  /* 0x000080000000791a */ /* 0x000fe80000000000 */
[----:B------:R-:W-:Y:S01]  /*c5b0*/  BAR.SYNC.DEFER_BLOCKING 0x0 ;  /* 0x0000000000007b1d */ /* 0x000fe20000010000 */
[----:B------:R-:W-:Y:S01]  /*c5c0*/  UISETP.GT.AND UP0, UPT, UR8, UR24, UPT ;  /* 0x000000180800728c */ /* 0x000fe2000bf04270 */
[----:B------:R-:W-:Y:S05]  /*c5d0*/  SEL R223, RZ, 0x10, P5 ;  /* 0x00000010ffdf7807 */ /* 0x000fea0002800000 */
[----:B------:R-:W-:Y:S01]  /*c5e0*/  PLOP3.LUT P0, PT, PT, PT, UP0, 0x80, 0x0 ;  /* 0x000000000000781c */ /* 0x000fe20003f0f008 */
[----:B-----5:R1:W2:Y:S04]  /*c5f0*/  LDSM.16.M88.4 R48, [R231+0x6100] ;  /* 0x00610000e730783b */ /* 0x0202a80000000200 */
[----:B------:R1:W3:Y:S04]  /*c600*/  LDSM.16.M88.4 R44, [R231+0x8100] ;  /* 0x00810000e72c783b */ /* 0x0002e80000000200 */
[----:B------:R1:W4:Y:S04]  /*c610*/  LDSM.16.M88.4 R16, [R224+0x3100] ;  /* 0x00310000e010783b */ /* 0x0003280000000200 */
        /* <DEDUP_REMOVED lines=8> */
[----:B------:R-:W-:Y:S02]  /*c6a0*/  SHF.R.S32.HI R2, RZ, 0x1f, R243 ;  /* 0x0000001fff027819 */ /* 0x000fe400000114f3 */
[----:B------:R-:W-:Y:S03]  /*c6b0*/  SHF.R.S32.HI R5, RZ, 0x1f, R242 ;  /* 0x0000001fff057819 */ /* 0x000fe600000114f2 */
[----:B------:R-:W-:Y:S02]  /*c6c0*/  IMAD R4, R2, c[0x0][0x208], RZ ;  /* 0x0000820002047a24 */ /* 0x000fe400078e02ff */
[C---:B------:R-:W-:Y:S04]  /*c6d0*/  IMAD.WIDE.U32 R2, R243.reuse, c[0x0][0x208], RZ ;  /* 0x00008200f3027a25 */ /* 0x040fe800078e00ff */
[----:B------:R-:W-:Y:S04]  /*c6e0*/  IMAD R4, R243, c[0x0][0x20c], R4 ;  /* 0x00008300f3047a24 */ /* 0x000fe800078e0204 */
[----:B------:R-:W-:Y:S02]  /*c6f0*/  IMAD.IADD R3, R3, 0x1, R4 ;  /* 0x0000000103037824 */ /* 0x000fe400078e0204 */
[----:B------:R-:W-:Y:S02]  /*c700*/  IMAD R4, R5, c[0x0][0x218], RZ ;  /* 0x0000860005047a24 */ /* 0x000fe400078e02ff */
[C---:B------:R-:W-:Y:S04]  /*c710*/  IMAD.WIDE.U32 R2, R242.reuse, c[0x0][0x218], R2 ;  /* 0x00008600f2027a25 */ /* 0x040fe800078e0002 */
[----:B------:R-:W-:Y:S01]  /*c720*/  IMAD R4, R242, c[0x0][0x21c], R4 ;  /* 0x00008700f2047a24 */ /* 0x000fe200078e0204 */
[----:B------:R-:W-:Y:S04]  /*c730*/  IADD3 R2, P0, R2, UR22, RZ ;  /* 0x0000001602027c10 */ /* 0x000fe8000ff1e0ff */
[----:B------:R-:W-:Y:S02]  /*c740*/  IADD3.X R4, R3, UR16, R4, P0, !PT ;  /* 0x0000001003047c10 */ /* 0x000fe400087fe404 */
[C---:B------:R-:W-:Y:S04]  /*c750*/  LEA R3, P0, R2.reuse, c[0x0][0x1f8], 0x1 ;  /* 0x00007e0002037a11 */ /* 0x040fe800078008ff */
[----:B------:R-:W-:Y:S01]  /*c760*/  LEA.HI.X R2, R2, c[0x0][0x1fc], R4, 0x1, P0 ;  /* 0x00007f0002027a11 */ /* 0x000fe200000f0c04 */
[----:B------:R-:W-:Y:S04]  /*c770*/  SHFL.IDX PT, R6, R3, 0x1, 0x181f ;  /* 0x00381f0003067f89 */ /* 0x000fe800000e0000 */
[----:B------:R-:W5:Y:S04]  /*c780*/  SHFL.IDX PT, R4, R3, RZ, 0x181f ;  /* 0x00181fff03047589 */ /* 0x000f6800000e0000 */
[----:B------:R-:W4:Y:S04]  /*c790*/  SHFL.IDX PT, R5, R2, RZ, 0x181f ;  /* 0x00181fff02057589 */ /* 0x000f2800000e0000 */
[----:B------:R-:W3:Y:S04]  /*c7a0*/  SHFL.IDX PT, R3, R3, 0x2, 0x181f ;  /* 0x00581f0003037f89 */ /* 0x000ee800000e0000 */
[----:B------:R-:W2:Y:S04]  /*c7b0*/  SHFL.IDX PT, R7, R2, 0x1, 0x181f ;  /* 0x00381f0002077f89 */ /* 0x000ea800000e0000 */
[----:B------:R1:W2:Y:S02]  /*c7c0*/  SHFL.IDX PT, R14, R2, 0x2, 0x181f ;  /* 0x00581f00020e7f89 */ /* 0x0002a400000e0000 */
[----:B-1----:R-:W-:Y:S02]  /*c7d0*/  IADD3 R2, -R223, 0x10, RZ ;  /* 0x00000010df027810 */ /* 0x002fe40007ffe1ff */
[CC--:B-----5:R-:W-:Y:S02]  /*c7e0*/  IADD3 R12, P0, R4.reuse, R251.reuse, RZ ;  /* 0x000000fb040c7210 */ /* 0x0e0fe40007f1e0ff */
[-C--:B------:R-:W-:Y:S02]  /*c7f0*/  IADD3 R10, P2, R4, R220.reuse, RZ ;  /* 0x000000dc040a7210 */ /* 0x080fe40007f5e0ff */
[CC--:B------:R-:W-:Y:S01]  /*c800*/  IADD3 R8, P1, R6.reuse, R251.reuse, RZ ;  /* 0x000000fb06087210 */ /* 0x0c0fe20007f3e0ff */
[C-C-:B----4-:R-:W-:Y:S01]  /*c810*/  IMAD.X R13, R5.reuse, 0x1, R222.reuse, P0 ;  /* 0x00000001050d7824 */ /* 0x150fe200000e06de */
[----:B------:R-:W-:Y:S01]  /*c820*/  IADD3 R6, P0, R6, R220, RZ ;  /* 0x000000dc06067210 */ /* 0x000fe20007f1e0ff */
[--C-:B------:R-:W-:Y:S01]  /*c830*/  IMAD.X R11, R5, 0x1, R221.reuse, P2 ;  /* 0x00000001050b7824 */ /* 0x100fe200010e06dd */
[----:B---3--:R-:W-:Y:S01]  /*c840*/  IADD3 R4, P2, R3, R251, RZ ;  /* 0x000000fb03047210 */ /* 0x008fe20007f5e0ff */
[C-C-:B--2---:R-:W-:Y:S01]  /*c850*/  IMAD.X R9, R7.reuse, 0x1, R222.reuse, P1 ;  /* 0x0000000107097824 */ /* 0x144fe200008e06de */
[----:B------:R1:W-:Y:S01]  /*c860*/  LDGSTS.E.BYPASS.LTC128B.128 [R245], [R12.64], !P6 ;  /* 0x000000000cf57fae */ /* 0x0003e2000f101d54 */
[--C-:B------:R-:W-:Y:S01]  /*c870*/  IMAD.X R7, R7, 0x1, R221.reuse, P0 ;  /* 0x0000000107077824 */ /* 0x100fe200000e06dd */
[----:B------:R-:W-:Y:S01]  /*c880*/  LOP3.LUT R2, R2, 0xf, RZ, 0xc0, !PT ;  /* 0x0000000f02027812 */ /* 0x000fe200078ec0ff */
[----:B------:R-:W-:Y:S01]  /*c890*/  IMAD.X R5, R14, 0x1, R222, P2 ;  /* 0x000000010e057824 */ /* 0x000fe200010e06de */
[----:B------:R1:W-:Y:S01]  /*c8a0*/  LDGSTS.E.BYPASS.LTC128B.128 [R245+0x1800], [R10.64], !P5 ;  /* 0x018000000af57fae */ /* 0x0003e2000e901d54 */
[----:B------:R-:W-:Y:S02]  /*c8b0*/  ISETP.NE.U32.AND P2, PT, R223, RZ, PT ;  /* 0x000000ffdf00720c */ /* 0x000fe40003f45070 */
[----:B------:R-:W-:Y:S01]  /*c8c0*/  IADD3 R2, P1, P0, R2, R3, R220 ;  /* 0x0000000302027210 */ /* 0x000fe2000783e0dc */
[----:B------:R1:W-:Y:S03]  /*c8d0*/  LDGSTS.E.BYPASS.LTC128B.128 [R245+0x800], [R8.64], !P6 ;  /* 0x0080000008f57fae */ /* 0x0003e6000f101d54 */
[----:B------:R-:W-:Y:S01]  /*c8e0*/  IADD3.X R3, RZ, R14, R221, P1, P0 ;  /* 0x0000000eff037210 */ /* 0x000fe20000fe04dd */
[----:B------:R1:W-:Y:S04]  /*c8f0*/  LDGSTS.E.BYPASS.LTC128B.128 [R245+0x2000], [R6.64], !P5 ;  /* 0x0200000006f57fae */ /* 0x0003e8000e901d54 */
[----:B------:R1:W-:Y:S04]  /*c900*/  LDGSTS.E.BYPASS.LTC128B.128 [R245+0x1000], [R4.64], !P6 ;  /* 0x0100000004f57fae */ /* 0x0003e8000f101d54 */
[----:B------:R1:W-:Y:S02]  /*c910*/  LDGSTS.E.BYPASS.LTC128B.128.ZFILL [R245+0x2800], [R2.64], P2 ;  /* 0x0280000002f57fae */ /* 0x0003e40009141d54 */
.L_x_634:
[-C--:B-12-4-:R-:W-:Y:S01]  /*c920*/  HMMA.16816.F32 R4, R48, R16.reuse, RZ ;  /* 0x000000103004723c */ /* 0x096fe200000018ff */
[----:B------:R-:W-:Y:S01]  /*c930*/  LDSM.16.M88.4 R212, [R232+0x6100] ;  /* 0x00610000e8d4783b */ /* 0x000fe20000000200 */
[----:B------:R-:W-:Y:S06]  /*c940*/  UISETP.GT.AND UP0, UPT, UR24, UR8, UPT ;  /* 0x000000081800728c */ /* 0x000fec000bf04270 */
[C---:B---3--:R-:W-:Y:S01]  /*c950*/  HMMA.16816.F32 R8, R44.reuse, R16, RZ ;  /* 0x000000102c08723c */ /* 0x048fe200000018ff */
        /* <DEDUP_REMOVED lines=13> */
[----:B------:R-:W2:Y:S07]  /*ca30*/  LDSM.16.M88.4 R172, [R232+0x8100] ;  /* 0x00810000e8ac783b */ /* 0x000eae0000000200 */
[-C--:B------:R-:W-:Y:S08]  /*ca40*/  HMMA.16816.F32 R4, R192, R196.reuse, R4 ;  /* 0x000000c4c004723c */ /* 0x080ff00000001804 */
[C---:B------:R-:W-:Y:S08]  /*ca50*/  HMMA.16816.F32 R8, R200.reuse, R196, R8 ;  /* 0x000000c4c808723c */ /* 0x040ff00000001808 */
[-C--:B------:R-:W-:Y:S08]  /*ca60*/  HMMA.16816.F32 R12, R200, R198.reuse, R12 ;  /* 0x000000c6c80c723c */ /* 0x080ff0000000180c */
[C---:B------:R-:W-:Y:S01]  /*ca70*/  HMMA.16816.F32 R16, R192.reuse, R198, R16 ;  /* 0x000000c6c010723c */ /* 0x040fe20000001810 */
[----:B------:R-:W3:Y:S07]  /*ca80*/  LDSM.16.M88.4 R196, [R230+0x3900] ;  /* 0x00390000e6c4783b */ /* 0x000eee0000000200 */
        /* <DEDUP_REMOVED lines=10> */
[----:B------:R-:W4:Y:S07]  /*cb30*/  LDSM.16.M88.4 R192, [R230+0x4100] ;  /* 0x00410000e6c0783b */ /* 0x000f2e0000000200 */
[-C--:B-1----:R-:W-:Y:S01]  /*cb40*/  HMMA.16816.F32 R4, R212, R216.reuse, R4 ;  /* 0x000000d8d404723c */ /* 0x082fe20000001804 */
[----:B------:R-:W1:Y:S07]  /*cb50*/  LDSM.16.M88.4 R208, [R234+0x8100] ;  /* 0x00810000ead0783b */ /* 0x000e6e0000000200 */
[C---:B--2---:R-:W-:Y:S08]  /*cb60*/  HMMA.16816.F32 R8, R172.reuse, R216, R8 ;  /* 0x000000d8ac08723c */ /* 0x044ff00000001808 */
[-C--:B------:R-:W-:Y:S08]  /*cb70*/  HMMA.16816.F32 R12, R172, R218.reuse, R12 ;  /* 0x000000daac0c723c */ /* 0x080ff0000000180c */
[C---:B------:R-:W-:Y:S01]  /*cb80*/  HMMA.16816.F32 R16, R212.reuse, R218, R16 ;  /* 0x000000dad410723c */ /* 0x040fe20000001810 */
[----:B------:R-:W2:Y:S07]  /*cb90*/  LDSM.16.M88.4 R216, [R229+0x800] ;  /* 0x00080000e5d8783b */ /* 0x000eae0000000200 */
        /* <DEDUP_REMOVED lines=10> */
[----:B------:R-:W4:Y:S07]  /*cc40*/  LDSM.16.M88.4 R192, [R224+0x4900] ;  /* 0x00490000e0c0783b */ /* 0x000f2e0000000200 */
[-C--:B------:R-:W-:Y:S01]  /*cc50*/  HMMA.16816.F32 R4, R200, R204.reuse, R4 ;  /* 0x000000ccc804723c */ /* 0x080fe20000001804 */
[----:B------:R-:W-:Y:S07]  /*cc60*/  LDSM.16.M88.4 R212, [R224+0x5100] ;  /* 0x00510000e0d4783b */ /* 0x000fee0000000200 */
[C---:B-1----:R-:W-:Y:S08]  /*cc70*/  HMMA.16816.F32 R8, R208.reuse, R204, R8 ;  /* 0x000000ccd008723c */ /* 0x042ff00000001808 */
[-C--:B------:R-:W-:Y:S08]  /*cc80*/  HMMA.16816.F32 R12, R208, R206.reuse, R12 ;  /* 0x000000ced00c723c */ /* 0x080ff0000000180c */
[C---:B------:R-:W-:Y:S01]  /*cc90*/  HMMA.16816.F32 R16, R200.reuse, R206, R16 ;  /* 0x000000cec810723c */ /* 0x040fe20000001810 */
[----:B------:R-:W1:Y:S07]  /*cca0*/  LDSM.16.M88.4 R204, [R231+0xc100] ;  /* 0x00c10000e7cc783b */ /* 0x000e6e0000000200 */
[-C--:B--2---:R-:W-:Y:S08]  /*ccb0*/  HMMA.16816.F32 R20, R200, R216.reuse, R20 ;  /* 0x000000d8c814723c */ /* 0x084ff00000001814 */
[C---:B------:R-:W-:Y:S08]  /*ccc0*/  HMMA.16816.F32 R24, R208.reuse, R216, R24 ;  /* 0x000000d8d018723c */ /* 0x040ff00000001818 */
[-C--:B------:R-:W-:Y:S08]  /*ccd0*/  HMMA.16816.F32 R28, R208, R218.reuse, R28 ;  /* 0x000000dad01c723c */ /* 0x080ff0000000181c */
[C---:B------:R-:W-:Y:S01]  /*cce0*/  HMMA.16816.F32 R32, R200.reuse, R218, R32 ;  /* 0x000000dac820723c */ /* 0x040fe20000001820 */
[----:B------:R-:W2:Y:S07]  /*ccf0*/  LDSM.16.M88.4 R216, [R224+0x5900] ;  /* 0x00590000e0d8783b */ /* 0x000eae0000000200 */
[-C--:B---3--:R-:W-:Y:S08]  /*cd00*/  HMMA.16816.F32 R36, R200, R196.reuse, R36 ;  /* 0x000000c4c824723c */ /* 0x088ff00000001824 */
[C---:B------:R-:W-:Y:S08]  /*cd10*/  HMMA.16816.F32 R40, R208.reuse, R196, R40 ;  /* 0x000000c4d028723c */ /* 0x040ff00000001828 */
[-C--:B------:R-:W-:Y:S01]  /*cd20*/  HMMA.16816.F32 R44, R208, R198.reuse, R44 ;  /* 0x000000c6d02c723c */ /* 0x080fe2000000182c */
[----:B------:R-:W-:Y:S07]  /*cd30*/  LDSM.16.M88.4 R208, [R233+0xc100] ;  /* 0x00c10000e9d0783b */ /* 0x000fee0000000200 */
[----:B------:R-:W-:Y:S01]  /*cd40*/  HMMA.16816.F32 R48, R200, R198, R48 ;  /* 0x000000c6c830723c */ /* 0x000fe20000001830 */
[----:B------:R-:W-:Y:S07]  /*cd50*/  LDSM.16.M88.4 R196, [R233+0xa100] ;  /* 0x00a10000e9c4783b */ /* 0x000fee0000000200 */
[-C--:B----4-:R-:W-:Y:S01]  /*cd60*/  HMMA.16816.F32 R4, R172, R192.reuse, R4 ;  /* 0x000000c0ac04723c */ /* 0x090fe20000001804 */
[----:B------:R-:W3:Y:S07]  /*cd70*/  LDSM.16.M88.4 R200, [R239] ;  /* 0x00000000efc8783b */ /* 0x000eee0000000200 */
        /* <DEDUP_REMOVED lines=9> */
[-C--:B--2---:R-:W-:Y:S08]  /*ce10*/  HMMA.16816.F32 R36, R172, R216.reuse, R36 ;  /* 0x000000d8ac24723c */ /* 0x084ff00000001824 */
[C---:B------:R-:W-:Y:S08]  /*ce20*/  HMMA.16816.F32 R40, R204.reuse, R216, R40 ;  /* 0x000000d8cc28723c */ /* 0x040ff00000001828 */
[-C--:B------:R-:W-:Y:S01]  /*ce30*/  HMMA.16816.F32 R44, R204, R218.reuse, R44 ;  /* 0x000000dacc2c723c */ /* 0x080fe2000000182c */
[----:B------:R-:W-:Y:S07]  /*ce40*/  LDSM.16.M88.4 R204, [R232+0xa100] ;  /* 0x00a10000e8cc783b */ /* 0x000fee0000000200 */
[----:B------:R-:W-:Y:S01]  /*ce50*/  HMMA.16816.F32 R48, R172, R218, R48 ;  /* 0x000000daac30723c */ /* 0x000fe20000001830 */
[----:B------:R-:W2:Y:S07]  /*ce60*/  LDSM.16.M88.4 R172, [R237] ;  /* 0x00000000edac783b */ /* 0x000eae0000000200 */
[-C--:B---3--:R-:W-:Y:S01]  /*ce70*/  HMMA.16816.F32 R4, R196, R200.reuse, R4 ;  /* 0x000000c8c404723c */ /* 0x088fe20000001804 */
[----:B------:R-:W3:Y:S07]  /*ce80*/  LDSM.16.M88.4 R216, [R232+0xc100] ;  /* 0x00c10000e8d8783b */ /* 0x000eee0000000200 */
        /* <DEDUP_REMOVED lines=14> */
[----:B------:R-:W1:Y:S07]  /*cf70*/  LDSM.16.M88.4 R172, [R230+0x5900] ;  /* 0x00590000e6ac783b */ /* 0x000e6e0000000200 */
[-C--:B------:R-:W-:Y:S01]  /*cf80*/  HMMA.16816.F32 R4, R204, R212.reuse, R4 ;  /* 0x000000d4cc04723c */ /* 0x080fe20000001804 */
[----:B------:R-:W2:Y:S07]  /*cf90*/  LDSM.16.M88.4 R196, [R229+0x1800] ;  /* 0x00180000e5c4783b */ /* 0x000eae0000000200 */
        /* <DEDUP_REMOVED lines=15> */
[-C--:B--2---:R-:W-:Y:S08]  /*d090*/  HMMA.16816.F32 R4, R192, R196.reuse, R4 ;  /* 0x000000c4c004723c */ /* 0x084ff00000001804 */
[C---:B------:R-:W-:Y:S08]  /*d0a0*/  HMMA.16816.F32 R8, R208.reuse, R196, R8 ;  /* 0x000000c4d008723c */ /* 0x040ff00000001808 */
[-C--:B------:R-:W-:Y:S08]  /*d0b0*/  HMMA.16816.F32 R12, R208, R198.reuse, R12 ;  /* 0x000000c6d00c723c */ /* 0x080ff0000000180c */
[C---:B------:R-:W-:Y:S08]  /*d0c0*/  HMMA.16816.F32 R16, R192.reuse, R198, R16 ;  /* 0x000000c6c010723c */ /* 0x040ff00000001810 */
[-C--:B---3--:R-:W-:Y:S08]  /*d0d0*/  HMMA.16816.F32 R20, R192, R212.reuse, R20 ;  /* 0x000000d4c014723c */ /* 0x088ff00000001814 */
        /* <DEDUP_REMOVED lines=21> */
[----:B------:R-:W-:Y:S04]  /*d230*/  @!P3 LEA.HI.X R167, R165, c[0x0][0x2a4], R167, 0x2, P0 ;  /* 0x0000a900a5a7ba11 */ /* 0x000fe800000f14a7 */
[----:B------:R-:W-:Y:S01]  /*d240*/  SHF.R.S32.HI R2, RZ, 0x1f, R243 ;  /* 0x0000001fff027819 */ /* 0x000fe200000114f3 */
[----:B------:R-:W2:Y:S04]  /*d250*/  @!P3 LDG.E R242, [R166.64] ;  /* 0x00000014a6f2b981 */ /* 0x000ea8000c1e1900 */
[----:B------:R-:W-:Y:S02]  /*d260*/  IMAD R165, R2, c[0x0][0x1e0], RZ ;  /* 0x0000780002a57a24 */ /* 0x000fe400078e02ff */
[C---:B------:R-:W-:Y:S04]  /*d270*/  IMAD.WIDE.U32 R2, R243.reuse, c[0x0][0x1e0], RZ ;  /* 0x00007800f3027a25 */ /* 0x040fe800078e00ff */
        /* <DEDUP_REMOVED lines=14> */
[----:B------:R-:W5:Y:S04]  /*d360*/  SHFL.IDX PT, R167, R2, 0x1, 0x181f ;  /* 0x00381f0002a77f89 */ /* 0x000f6800000e0000 */
[----:B------:R5:W5:Y:S01]  /*d370*/  SHFL.IDX PT, R194, R2, 0x2, 0x181f ;  /* 0x00581f0002c27f89 */ /* 0x000b6200000e0000 */
[-C--:B-1----:R-:W-:Y:S02]  /*d380*/  IADD3 R172, P1, R168, R251.reuse, RZ ;  /* 0x000000fba8ac7210 */ /* 0x082fe40007f3e0ff */
[CC--:B--2---:R-:W-:Y:S02]  /*d390*/  IADD3 R192, P0, R165.reuse, R251.reuse, RZ ;  /* 0x000000fba5c07210 */ /* 0x0c4fe40007f1e0ff */
[-C--:B------:R-:W-:Y:S03]  /*d3a0*/  IADD3 R174, P2, R165, R220.reuse, RZ ;  /* 0x000000dca5ae7210 */ /* 0x080fe60007f5e0ff */
[--C-:B---3--:R-:W-:Y:S01]  /*d3b0*/  IMAD.X R193, R166, 0x1, R222.reuse, P0 ;  /* 0x00000001a6c17824 */ /* 0x108fe200000e06de */
[----:B------:R-:W-:Y:S01]  /*d3c0*/  IADD3 R168, P0, R168, R220, RZ ;  /* 0x000000dca8a87210 */ /* 0x000fe20007f1e0ff */
[--C-:B------:R-:W-:Y:S01]  /*d3d0*/  IMAD.X R175, R166, 0x1, R221.reuse, P2 ;  /* 0x00000001a6af7824 */ /* 0x100fe200010e06dd */
[----:B----4-:R-:W-:Y:S02]  /*d3e0*/  IADD3 R166, P2, R3, R251, RZ ;  /* 0x000000fb03a67210 */ /* 0x010fe40007f5e0ff */
[----:B------:R1:W-:Y:S01]  /*d3f0*/  LDGSTS.E.BYPASS.LTC128B.128 [R244+0x3100], [R192.64], !P6 ;  /* 0x03100000c0f47fae */ /* 0x0003e2000f101d54 */
[--C-:B-----5:R-:W-:Y:S03]  /*d400*/  IMAD.X R173, R167, 0x1, R222.reuse, P1 ;  /* 0x00000001a7ad7824 */ /* 0x120fe600008e06de */
[----:B------:R1:W-:Y:S01]  /*d410*/  LDGSTS.E.BYPASS.LTC128B.128 [R244+0x4900], [R174.64], !P5 ;  /* 0x04900000aef47fae */ /* 0x0003e2000e901d54 */
[----:B------:R-:W-:Y:S01]  /*d420*/  IADD3 R2, -R223, 0x10, RZ ;  /* 0x00000010df027810 */ /* 0x000fe20007ffe1ff */
[--C-:B------:R-:W-:Y:S02]  /*d430*/  IMAD.X R169, R167, 0x1, R221.reuse, P0 ;  /* 0x00000001a7a97824 */ /* 0x100fe400000e06dd */
[----:B------:R1:W-:Y:S01]  /*d440*/  LDGSTS.E.BYPASS.LTC128B.128 [R244+0x3900], [R172.64], !P6 ;  /* 0x03900000acf47fae */ /* 0x0003e2000f101d54 */
[----:B------:R-:W-:Y:S01]  /*d450*/  IMAD.X R167, R194, 0x1, R222, P2 ;  /* 0x00000001c2a77824 */ /* 0x000fe200010e06de */
[----:B------:R-:W-:Y:S02]  /*d460*/  ISETP.NE.U32.AND P2, PT, R223, RZ, PT ;  /* 0x000000ffdf00720c */ /* 0x000fe40003f45070 */
[----:B------:R1:W-:Y:S01]  /*d470*/  LDGSTS.E.BYPASS.LTC128B.128 [R244+0x5100], [R168.64], !P5 ;  /* 0x05100000a8f47fae */ /* 0x0003e2000e901d54 */
[----:B------:R-:W-:Y:S03]  /*d480*/  LOP3.LUT R2, R2, 0xf, RZ, 0xc0, !PT ;  /* 0x0000000f02027812 */ /* 0x000fe600078ec0ff */
[----:B------:R1:W-:Y:S01]  /*d490*/  LDGSTS.E.BYPASS.LTC128B.128 [R244+0x4100], [R166.64], !P6 ;  /* 0x04100000a6f47fae */ /* 0x0003e2000f101d54 */
[----:B------:R-:W-:Y:S04]  /*d4a0*/  IADD3 R2, P1, P0, R2, R3, R220 ;  /* 0x0000000302027210 */ /* 0x000fe8000783e0dc */
[----:B------:R-:W-:Y:S05]  /*d4b0*/  IADD3.X R3, RZ, R194, R221, P1, P0 ;  /* 0x000000c2ff037210 */ /* 0x000fea0000fe04dd */
[----:B------:R1:W-:Y:S04]  /*d4c0*/  LDGSTS.E.BYPASS.LTC128B.128.ZFILL [R244+0x5900], [R2.64], P2 ;  /* 0x0590000002f47fae */ /* 0x0003e80009141d54 */
.L_x_635:
[----:B-1----:R-:W-:Y:S01]  /*d4d0*/  FMNMX.FTZ R169, R4, R0, !PT ;  /* 0x0000000004a97209 */ /* 0x002fe20007810000 */
[----:B------:R-:W-:Y:S01]  /*d4e0*/  LDSM.16.MT88.4 R192, [R225+0x100] ;  /* 0x00010000e1c0783b */ /* 0x000fe20000004200 */
        /* <DEDUP_REMOVED lines=11> */
[----:B------:R-:W2:Y:S01]  /*d5a0*/  LDL.LU R252, [R1+0x18] ;  /* 0x0000180001fc7983 */ /* 0x000ea20000300800 */
        /* <DEDUP_REMOVED lines=29> */
[----:B------:R-:W3:Y:S01]  /*d780*/  SHFL.BFLY PT, R167, R2, 0x2, 0x1f ;  /* 0x0c401f0002a77f89 */ /* 0x000ee200000e0000 */
[----:B------:R-:W-:Y:S07]  /*d790*/  FMNMX.FTZ R3, R51, R3, !PT ;  /* 0x0000000333037209 */ /* 0x000fee0007810000 */
[----:B------:R-:W4:Y:S01]  /*d7a0*/  SHFL.BFLY PT, R166, R3, 0x2, 0x1f ;  /* 0x0c401f0003a67f89 */ /* 0x000f2200000e0000 */
[----:B-1----:R-:W-:Y:S02]  /*d7b0*/  FMNMX.FTZ R169, R169, R165, !PT ;  /* 0x000000a5a9a97209 */ /* 0x002fe40007810000 */
[----:B------:R-:W-:Y:S04]  /*d7c0*/  FMNMX.FTZ R165, R10, R171, !PT ;  /* 0x000000ab0aa57209 */ /* 0x000fe80007810000 */
[----:B------:R-:W-:Y:S01]  /*d7d0*/  FMNMX.FTZ R165, R11, R165, !PT ;  /* 0x000000a50ba57209 */ /* 0x000fe20007810000 */
[----:B------:R-:W1:Y:S03]  /*d7e0*/  SHFL.BFLY PT, R172, R169, 0x1, 0x1f ;  /* 0x0c201f00a9ac7f89 */ /* 0x000e6600000e0000 */
[----:B------:R-:W-:Y:S04]  /*d7f0*/  FMNMX.FTZ R165, R14, R165, !PT ;  /* 0x000000a50ea57209 */ /* 0x000fe80007810000 */
[----:B------:R-:W-:Y:S02]  /*d800*/  FMNMX.FTZ R165, R15, R165, !PT ;  /* 0x000000a50fa57209 */ /* 0x000fe40007810000 */
[----:B---3--:R-:W-:Y:S02]  /*d810*/  FMNMX.FTZ R167, R2, R167, !PT ;  /* 0x000000a702a77209 */ /* 0x008fe40007810000 */
[----:B------:R-:W-:Y:S03]  /*d820*/  FMNMX.FTZ R165, R26, R165, !PT ;  /* 0x000000a51aa57209 */ /* 0x000fe60007810000 */
[----:B------:R-:W3:Y:S01]  /*d830*/  SHFL.BFLY PT, R173, R167, 0x1, 0x1f ;  /* 0x0c201f00a7ad7f89 */ /* 0x000ee200000e0000 */
[----:B------:R-:W-:Y:S02]  /*d840*/  FMNMX.FTZ R2, R27, R165, !PT ;  /* 0x000000a51b027209 */ /* 0x000fe40007810000 */
[----:B----4-:R-:W-:Y:S02]  /*d850*/  FMNMX.FTZ R3, R3, R166, !PT ;  /* 0x000000a603037209 */ /* 0x010fe40007810000 */
[----:B------:R-:W-:Y:S03]  /*d860*/  FMNMX.FTZ R2, R30, R2, !PT ;  /* 0x000000021e027209 */ /* 0x000fe60007810000 */
[----:B------:R-:W4:Y:S01]  /*d870*/  SHFL.BFLY PT, R168, R3, 0x1, 0x1f ;  /* 0x0c201f0003a87f89 */ /* 0x000f2200000e0000 */
[----:B------:R-:W-:Y:S02]  /*d880*/  FMNMX.FTZ R2, R31, R2, !PT ;  /* 0x000000021f027209 */ /* 0x000fe40007810000 */
[----:B-1----:R-:W-:Y:S02]  /*d890*/  FMNMX.FTZ R169, R169, R172, !PT ;  /* 0x000000aca9a97209 */ /* 0x002fe40007810000 */
[----:B------:R-:W-:Y:S03]  /*d8a0*/  FMNMX.FTZ R165, R42, R2, !PT ;  /* 0x000000022aa57209 */ /* 0x000fe60007810000 */
[----:B------:R-:W-:Y:S04]  /*d8b0*/  FADD.FTZ R0, -R169, R0 ;  /* 0x00000000a9007221 */ /* 0x000fe80000010100 */
[----:B------:R-:W-:Y:S01]  /*d8c0*/  FMUL.FTZ R2, R0, c[0x0][0x2d0] ;  /* 0x0000b40000027a20 */ /* 0x000fe20000410000 */
[----:B------:R-:W-:Y:S03]  /*d8d0*/  FMNMX.FTZ R0, R43, R165, !PT ;  /* 0x000000a52b007209 */ /* 0x000fe60007810000 */
[----:B------:R1:W5:Y:S01]  /*d8e0*/  MUFU.EX2 R166, R2 ;  /* 0x0000000200a67308 */ /* 0x0003620000000800 */
[----:B------:R-:W-:Y:S02]  /*d8f0*/  FMNMX.FTZ R0, R46, R0, !PT ;  /* 0x000000002e007209 */ /* 0x000fe40007810000 */
[----:B---3--:R-:W-:Y:S02]  /*d900*/  FMNMX.FTZ R167, R167, R173, !PT ;  /* 0x000000ada7a77209 */ /* 0x008fe40007810000 */
[----:B------:R-:W-:Y:S02]  /*d910*/  FMNMX.FTZ R0, R47, R0, !PT ;  /* 0x000000002f007209 */ /* 0x000fe40007810000 */
[----:B----4-:R-:W-:Y:S03]  /*d920*/  FMNMX.FTZ R168, R3, R168, !PT ;  /* 0x000000a803a87209 */ /* 0x010fe60007810000 */
[----:B------:R-:W3:Y:S02]  /*d930*/  SHFL.BFLY PT, R3, R0, 0x2, 0x1f ;  /* 0x0c401f0000037f89 */ /* 0x000ee400000e0000 */
[----:B------:R-:W-:Y:S04]  /*d940*/  FMUL.FTZ R200, R168, c[0x0][0x2d0] ;  /* 0x0000b400a8c87a20 */ /* 0x000fe80000410000 */
[--C-:B------:R-:W-:Y:S02]  /*d950*/  FFMA.FTZ R6, R6, c[0x0][0x2d0], -R200.reuse ;  /* 0x0000b40006067a23 */ /* 0x100fe400000108c8 */
[--C-:B------:R-:W-:Y:S02]  /*d960*/  FFMA.FTZ R7, R7, c[0x0][0x2d0], -R200.reuse ;  /* 0x0000b40007077a23 */ /* 0x100fe400000108c8 */
[--C-:B------:R-:W-:Y:S01]  /*d970*/  FFMA.FTZ R18, R18, c[0x0][0x2d0], -R200.reuse ;  /* 0x0000b40012127a23 */ /* 0x100fe200000108c8 */
[----:B------:R-:W-:Y:S01]  /*d980*/  MUFU.EX2 R218, R6 ;  /* 0x0000000600da7308 */ /* 0x000fe20000000800 */
[----:B------:R-:W-:Y:S02]  /*d990*/  FFMA.FTZ R19, R19, c[0x0][0x2d0], -R200 ;  /* 0x0000b40013137a23 */ /* 0x000fe400000108c8 */
[----:B-1----:R-:W-:Y:S02]  /*d9a0*/  FADD.FTZ R2, -R168, R164 ;  /* 0x000000a4a8027221 */ /* 0x002fe40000010100 */
[----:B-----5:R-:W-:Y:S02]  /*d9b0*/  FMUL.FTZ R132, R166, R132 ;  /* 0x00000084a6847220 */ /* 0x020fe40000410000 */
[----:B------:R-:W-:Y:S02]  /*d9c0*/  FMUL.FTZ R2, R2, c[0x0][0x2d0] ;  /* 0x0000b40002027a20 */ /* 0x000fe40000410000 */
[C---:B------:R-:W-:Y:S01]  /*d9d0*/  FMUL.FTZ R133, R166.reuse, R133 ;  /* 0x00000085a6857220 */ /* 0x040fe20000410000 */
[----:B------:R-:W1:Y:S01]  /*d9e0*/  MUFU.EX2 R219, R7 ;  /* 0x0000000700db7308 */ /* 0x000e620000000800 */
[----:B------:R-:W-:Y:S01]  /*d9f0*/  FMUL.FTZ R144, R166, R144 ;  /* 0x00000090a6907220 */ /* 0x000fe20000410000 */
[----:B---3--:R-:W-:Y:S01]  /*da00*/  FMNMX.FTZ R0, R0, R3, !PT ;  /* 0x0000000300007209 */ /* 0x008fe20007810000 */
[----:B------:R-:W-:Y:S02]  /*da10*/  FMUL.FTZ R145, R166, R145 ;  /* 0x00000091a6917220 */ /* 0x000fe40000410000 */
[--C-:B------:R-:W-:Y:S02]  /*da20*/  FFMA.FTZ R22, R22, c[0x0][0x2d0], -R200.reuse ;  /* 0x0000b40016167a23 */ /* 0x100fe400000108c8 */
[--C-:B------:R-:W-:Y:S02]  /*da30*/  FFMA.FTZ R23, R23, c[0x0][0x2d0], -R200.reuse ;  /* 0x0000b40017177a23 */ /* 0x100fe400000108c8 */
[--C-:B------:R-:W-:Y:S01]  /*da40*/  FFMA.FTZ R34, R34, c[0x0][0x2d0], -R200.reuse ;  /* 0x0000b40022227a23 */ /* 0x100fe200000108c8 */
[----:B------:R3:W4:Y:S01]  /*da50*/  MUFU.EX2 R165, R2 ;  /* 0x0000000200a57308 */ /* 0x0007220000000800 */
[--C-:B------:R-:W-:Y:S02]  /*da60*/  FFMA.FTZ R35, R35, c[0x0][0x2d0], -R200.reuse ;  /* 0x0000b40023237a23 */ /* 0x100fe400000108c8 */
[--C-:B------:R-:W-:Y:S02]  /*da70*/  FFMA.FTZ R38, R38, c[0x0][0x2d0], -R200.reuse ;  /* 0x0000b40026267a23 */ /* 0x100fe400000108c8 */
[--C-:B------:R-:W-:Y:S02]  /*da80*/  FFMA.FTZ R39, R39, c[0x0][0x2d0], -R200.reuse ;  /* 0x0000b40027277a23 */ /* 0x100fe400000108c8 */
[--C-:B------:R-:W-:Y:S02]  /*da90*/  FFMA.FTZ R50, R50, c[0x0][0x2d0], -R200.reuse ;  /* 0x0000b40032327a23 */ /* 0x100fe400000108c8 */
[----:B------:R-:W-:Y:S01]  /*daa0*/  FFMA.FTZ R51, R51, c[0x0][0x2d0], -R200 ;  /* 0x0000b40033337a23 */ /* 0x000fe200000108c8 */
[----:B------:R5:W-:Y:S01]  /*dab0*/  MUFU.EX2 R246, R18 ;  /* 0x0000001200f67308 */ /* 0x000be20000000800 */
[C---:B------:R-:W-:Y:S02]  /*dac0*/  FMUL.FTZ R148, R166.reuse, R148 ;  /* 0x00000094a6947220 */ /* 0x040fe40000410000 */
[C---:B------:R-:W-:Y:S01]  /*dad0*/  FMUL.FTZ R149, R166.reuse, R149 ;  /* 0x00000095a6957220 */ /* 0x040fe20000410000 */
[----:B-1----:R-:W-:Y:S01]  /*dae0*/  F2FP.PACK_AB R173, R219, R218 ;  /* 0x000000dadbad723e */ /* 0x002fe200000000ff */
[C---:B------:R-:W-:Y:S02]  /*daf0*/  FMUL.FTZ R160, R166.reuse, R160 ;  /* 0x000000a0a6a07220 */ /* 0x040fe40000410000 */
[C---:B------:R-:W-:Y:S02]  /*db00*/  FMUL.FTZ R161, R166.reuse, R161 ;  /* 0x000000a1a6a17220 */ /* 0x040fe40000410000 */
[C---:B------:R-:W-:Y:S01]  /*db10*/  FMUL.FTZ R52, R166.reuse, R52 ;  /* 0x00000034a6347220 */ /* 0x040fe20000410000 */
[----:B------:R-:W1:Y:S01]  /*db20*/  MUFU.EX2 R223, R19 ;  /* 0x0000001300df7308 */ /* 0x000e620000000800 */
[C---:B------:R-:W-:Y:S02]  /*db30*/  FMUL.FTZ R53, R166.reuse, R53 ;  /* 0x00000035a6357220 */ /* 0x040fe40000410000 */
[----:B------:R-:W-:Y:S02]  /*db40*/  FMUL.FTZ R64, R166, R64 ;  /* 0x00000040a6407220 */ /* 0x000fe40000410000 */
[----:B---3--:R-:W-:Y:S02]  /*db50*/  FADD.FTZ R2, -R167, R170 ;  /* 0x000000aaa7027221 */ /* 0x008fe40000010100 */
[----:B------:R-:W-:Y:S02]  /*db60*/  FMUL.FTZ R170, R169, c[0x0][0x2d0] ;  /* 0x0000b400a9aa7a20 */ /* 0x000fe40000410000 */
[----:B------:R-:W-:Y:S01]  /*db70*/  FMUL.FTZ R2, R2, c[0x0][0x2d0] ;  /* 0x0000b40002027a20 */ /* 0x000fe20000410000 */
[----:B------:R-:W-:Y:S01]  /*db80*/  MUFU.EX2 R207, R22 ;  /* 0x0000001600cf7308 */ /* 0x000fe20000000800 */
[--C-:B------:R-:W-:Y:S02]  /*db90*/  FFMA.FTZ R4, R4, c[0x0][0x2d0], -R170.reuse ;  /* 0x0000b40004047a23 */ /* 0x100fe400000108aa */
[--C-:B------:R-:W-:Y:S02]  /*dba0*/  FFMA.FTZ R5, R5, c[0x0][0x2d0], -R170.reuse ;  /* 0x0000b40005057a23 */ /* 0x100fe400000108aa */
[--C-:B------:R-:W-:Y:S02]  /*dbb0*/  FFMA.FTZ R16, R16, c[0x0][0x2d0], -R170.reuse ;  /* 0x0000b40010107a23 */ /* 0x100fe400000108aa */
[--C-:B------:R-:W-:Y:S02]  /*dbc0*/  FFMA.FTZ R17, R17, c[0x0][0x2d0], -R170.reuse ;  /* 0x0000b40011117a23 */ /* 0x100fe400000108aa */
[C---:B----4-:R-:W-:Y:S01]  /*dbd0*/  FMUL.FTZ R6, R165.reuse, R178 ;  /* 0x000000b2a5067220 */ /* 0x050fe20000410000 */
[----:B------:R3:W4:Y:S01]  /*dbe0*/  MUFU.EX2 R164, R2 ;  /* 0x0000000200a47308 */ /* 0x0007220000000800 */
[C---:B------:R-:W-:Y:S02]  /*dbf0*/  FMUL.FTZ R7, R165.reuse, R179 ;  /* 0x000000b3a5077220 */ /* 0x040fe40000410000 */
[----:B-----5:R-:W-:Y:S01]  /*dc00*/  FMUL.FTZ R18, R165, R190 ;  /* 0x000000bea5127220 */ /* 0x020fe20000410000 */
[----:B-1----:R-:W-:Y:S01]  /*dc10*/  F2FP.PACK_AB R175, R223, R246 ;  /* 0x000000f6dfaf723e */ /* 0x002fe200000000ff */
[C---:B------:R-:W-:Y:S02]  /*dc20*/  FMUL.FTZ R19, R165.reuse, R191 ;  /* 0x000000bfa5137220 */ /* 0x040fe40000410000 */
[C---:B------:R-:W-:Y:S02]  /*dc30*/  FMUL.FTZ R134, R165.reuse, R134 ;  /* 0x00000086a5867220 */ /* 0x040fe40000410000 */
[C---:B------:R-:W-:Y:S01]  /*dc40*/  FMUL.FTZ R135, R165.reuse, R135 ;  /* 0x00000087a5877220 */ /* 0x040fe20000410000 */
[----:B------:R1:W-:Y:S01]  /*dc50*/  MUFU.EX2 R247, R4 ;  /* 0x0000000400f77308 */ /* 0x0003e20000000800 */
[C---:B------:R-:W-:Y:S02]  /*dc60*/  FMUL.FTZ R146, R165.reuse, R146 ;  /* 0x00000092a5927220 */ /* 0x040fe40000410000 */
[----:B------:R-:W-:Y:S02]  /*dc70*/  FMUL.FTZ R147, R165, R147 ;  /* 0x00000093a5937220 */ /* 0x000fe40000410000 */
[--C-:B------:R-:W-:Y:S02]  /*dc80*/  FFMA.FTZ R20, R20, c[0x0][0x2d0], -R170.reuse ;  /* 0x0000b40014147a23 */ /* 0x100fe400000108aa */
[--C-:B------:R-:W-:Y:S02]  /*dc90*/  FFMA.FTZ R21, R21, c[0x0][0x2d0], -R170.reuse ;  /* 0x0000b40015157a23 */ /* 0x100fe400000108aa */
[--C-:B------:R-:W-:Y:S01]  /*dca0*/  FFMA.FTZ R32, R32, c[0x0][0x2d0], -R170.reuse ;  /* 0x0000b40020207a23 */ /* 0x100fe200000108aa */
[----:B------:R-:W5:Y:S01]  /*dcb0*/  MUFU.EX2 R249, R5 ;  /* 0x0000000500f97308 */ /* 0x000f620000000800 */
[--C-:B------:R-:W-:Y:S02]  /*dcc0*/  FFMA.FTZ R33, R33, c[0x0][0x2d0], -R170.reuse ;  /* 0x0000b40021217a23 */ /* 0x100fe400000108aa */
[--C-:B------:R-:W-:Y:S01]  /*dcd0*/  FFMA.FTZ R36, R36, c[0x0][0x2d0], -R170.reuse ;  /* 0x0000b40024247a23 */ /* 0x100fe200000108aa */
[----:B---3--:R-:W3:Y:S01]  /*dce0*/  SHFL.BFLY PT, R2, R0, 0x1, 0x1f ;  /* 0x0c201f0000027f89 */ /* 0x008ee200000e0000 */
[C---:B----4-:R-:W-:Y:S02]  /*dcf0*/  FMUL.FTZ R136, R164.reuse, R136 ;  /* 0x00000088a4887220 */ /* 0x050fe40000410000 */
[C---:B------:R-:W-:Y:S02]  /*dd00*/  FMUL.FTZ R137, R164.reuse, R137 ;  /* 0x00000089a4897220 */ /* 0x040fe40000410000 */
[C---:B------:R-:W-:Y:S01]  /*dd10*/  FMUL.FTZ R140, R164.reuse, R140 ;  /* 0x0000008ca48c7220 */ /* 0x040fe20000410000 */
[----:B------:R-:W-:Y:S01]  /*dd20*/  MUFU.EX2 R248, R16 ;  /* 0x0000001000f87308 */ /* 0x000fe20000000800 */
[----:B------:R-:W-:Y:S02]  /*dd30*/  FMUL.FTZ R141, R164, R141 ;  /* 0x0000008da48d7220 */ /* 0x000fe40000410000 */
[--C-:B------:R-:W-:Y:S02]  /*dd40*/  FFMA.FTZ R37, R37, c[0x0][0x2d0], -R170.reuse ;  /* 0x0000b40025257a23 */ /* 0x100fe400000108aa */
[----:B-1----:R-:W-:Y:S02]  /*dd50*/  FMUL.FTZ R4, R166, R176 ;  /* 0x000000b0a6047220 */ /* 0x002fe40000410000 */
[--C-:B------:R-:W-:Y:S02]  /*dd60*/  FFMA.FTZ R48, R48, c[0x0][0x2d0], -R170.reuse ;  /* 0x0000b40030307a23 */ /* 0x100fe400000108aa */
[----:B------:R-:W-:Y:S01]  /*dd70*/  FFMA.FTZ R49, R49, c[0x0][0x2d0], -R170 ;  /* 0x0000b40031317a23 */ /* 0x000fe200000108aa */
[----:B------:R-:W1:Y:S01]  /*dd80*/  MUFU.EX2 R250, R17 ;  /* 0x0000001100fa7308 */ /* 0x000e620000000800 */
[----:B------:R-:W4:Y:S01]  /*dd90*/  LDL.LU R170, [R1+0x14] ;  /* 0x0000140001aa7983 */ /* 0x000f220000300800 */
[----:B------:R-:W-:Y:S01]  /*dda0*/  FMUL.FTZ R150, R165, R150 ;  /* 0x00000096a5967220 */ /* 0x000fe20000410000 */
[----:B-----5:R-:W-:Y:S01]  /*ddb0*/  F2FP.PACK_AB R172, R249, R247 ;  /* 0x000000f7f9ac723e */ /* 0x020fe200000000ff */
[----:B------:R-:W-:Y:S01]  /*ddc0*/  FMUL.FTZ R5, R166, R177 ;  /* 0x000000b1a6057220 */ /* 0x000fe20000410000 */
[----:B------:R-:W5:Y:S01]  /*ddd0*/  LDL.LU R200, [R1+0xc] ;  /* 0x00000c0001c87983 */ /* 0x000f620000300800 */
[----:B------:R-:W-:Y:S01]  /*dde0*/  FMUL.FTZ R151, R165, R151 ;  /* 0x00000097a5977220 */ /* 0x000fe20000410000 */
[----:B---3--:R-:W-:Y:S01]  /*ddf0*/  FMNMX.FTZ R3, R2, R0, !PT ;  /* 0x0000000002037209 */ /* 0x008fe20007810000 */
[C---:B------:R-:W-:Y:S02]  /*de00*/  FMUL.FTZ R152, R164.reuse, R152 ;  /* 0x00000098a4987220 */ /* 0x040fe40000410000 */
[----:B------:R-:W-:Y:S01]  /*de10*/  MUFU.EX2 R209, R20 ;  /* 0x0000001400d17308 */ /* 0x000fe20000000800 */
[----:B------:R-:W-:Y:S02]  /*de20*/  FMUL.FTZ R153, R164, R153 ;  /* 0x00000099a4997220 */ /* 0x000fe40000410000 */
[----:B------:R-:W-:Y:S02]  /*de30*/  FADD.FTZ R0, -R3, R171 ;  /* 0x000000ab03007221 */ /* 0x000fe40000010100 */
[----:B------:R-:W-:Y:S02]  /*de40*/  FMUL.FTZ R171, R167, c[0x0][0x2d0] ;  /* 0x0000b400a7ab7a20 */ /* 0x000fe40000410000 */
[----:B------:R-:W-:Y:S02]  /*de50*/  FMUL.FTZ R2, R3, c[0x0][0x2d0] ;  /* 0x0000b40003027a20 */ /* 0x000fe40000410000 */
[----:B------:R-:W-:Y:S01]  /*de60*/  FMUL.FTZ R0, R0, c[0x0][0x2d0] ;  /* 0x0000b40000007a20 */ /* 0x000fe20000410000 */
        /* <DEDUP_REMOVED lines=8> */
[-C--:B------:R-:W-:Y:S05]  /*def0*/  HMMA.16816.F32 R4, R172, R192.reuse, R4 ;  /* 0x000000c0ac04723c */ /* 0x080fea0000001804 */
[--C-:B------:R-:W-:Y:S02]  /*df00*/  FFMA.FTZ R11, R11, c[0x0][0x2d0], -R2.reuse ;  /* 0x0000b4000b0b7a23 */ /* 0x100fe40000010802 */
[--C-:B------:R-:W-:Y:S02]  /*df10*/  FFMA.FTZ R14, R14, c[0x0][0x2d0], -R2.reuse ;  /* 0x0000b4000e0e7a23 */ /* 0x100fe40000010802 */
[--C-:B------:R-:W-:Y:S01]  /*df20*/  FFMA.FTZ R15, R15, c[0x0][0x2d0], -R2.reuse ;  /* 0x0000b4000f0f7a23 */ /* 0x100fe20000010802 */
[----:B------:R3:W-:Y:S02]  /*df30*/  MUFU.EX2 R214, R8 ;  /* 0x0000000800d67308 */ /* 0x0007e40000000800 */
[C---:B------:R-:W-:Y:S02]  /*df40*/  FMUL.FTZ R16, R166.reuse, R188 ;  /* 0x000000bca6107220 */ /* 0x040fe40000410000 */
[----:B------:R-:W-:Y:S02]  /*df50*/  FMUL.FTZ R17, R166, R189 ;  /* 0x000000bda6117220 */ /* 0x000fe40000410000 */
[----:B------:R-:W-:Y:S01]  /*df60*/  LDSM.16.MT88.4 R188, [R225+0x1100] ;  /* 0x00110000e1bc783b */ /* 0x000fe20000004200 */
[--C-:B------:R-:W-:Y:S02]  /*df70*/  FFMA.FTZ R24, R24, c[0x0][0x2d0], -R171.reuse ;  /* 0x0000b40018187a23 */ /* 0x100fe400000108ab */
[--C-:B------:R-:W-:Y:S01]  /*df80*/  FFMA.FTZ R25, R25, c[0x0][0x2d0], -R171.reuse ;  /* 0x0000b40019197a23 */ /* 0x100fe200000108ab */
[----:B------:R-:W2:Y:S01]  /*df90*/  MUFU.EX2 R215, R9 ;  /* 0x0000000900d77308 */ /* 0x000ea20000000800 */
[--C-:B------:R-:W-:Y:S02]  /*dfa0*/  FFMA.FTZ R26, R26, c[0x0][0x2d0], -R2.reuse ;  /* 0x0000b4001a1a7a23 */ /* 0x100fe40000010802 */
[C---:B-1----:R-:W-:Y:S02]  /*dfb0*/  FMUL.FTZ R138, R0.reuse, R138 ;  /* 0x0000008a008a7220 */ /* 0x042fe40000410000 */
[C---:B------:R-:W-:Y:S02]  /*dfc0*/  FMUL.FTZ R139, R0.reuse, R139 ;  /* 0x0000008b008b7220 */ /* 0x040fe40000410000 */
[C---:B------:R-:W-:Y:S02]  /*dfd0*/  FMUL.FTZ R142, R0.reuse, R142 ;  /* 0x0000008e008e7220 */ /* 0x040fe40000410000 */
[C---:B------:R-:W-:Y:S01]  /*dfe0*/  FMUL.FTZ R143, R0.reuse, R143 ;  /* 0x0000008f008f7220 */ /* 0x040fe20000410000 */
[----:B------:R1:W-:Y:S01]  /*dff0*/  MUFU.EX2 R216, R12 ;  /* 0x0000000c00d87308 */ /* 0x0003e20000000800 */
[--C-:B------:R-:W-:Y:S02]  /*e000*/  FFMA.FTZ R27, R27, c[0x0][0x2d0], -R2.reuse ;  /* 0x0000b4001b1b7a23 */ /* 0x100fe40000010802 */
[----:B------:R-:W-:Y:S02]  /*e010*/  FMUL.FTZ R154, R0, R154 ;  /* 0x0000009a009a7220 */ /* 0x000fe40000410000 */
[----:B---3--:R-:W-:Y:S02]  /*e020*/  FMUL.FTZ R8, R164, R180 ;  /* 0x000000b4a4087220 */ /* 0x008fe40000410000 */
[----:B------:R-:W-:Y:S02]  /*e030*/  FMUL.FTZ R155, R0, R155 ;  /* 0x0000009b009b7220 */ /* 0x000fe40000410000 */
[C---:B------:R-:W-:Y:S01]  /*e040*/  FMUL.FTZ R156, R164.reuse, R156 ;  /* 0x0000009ca49c7220 */ /* 0x040fe20000410000 */
[----:B------:R-:W3:Y:S01]  /*e050*/  MUFU.EX2 R217, R13 ;  /* 0x0000000d00d97308 */ /* 0x000ee20000000800 */
[----:B------:R-:W-:Y:S02]  /*e060*/  FMUL.FTZ R157, R164, R157 ;  /* 0x0000009da49d7220 */ /* 0x000fe40000410000 */
[----:B------:R-:W-:Y:S01]  /*e070*/  FMUL.FTZ R158, R0, R158 ;  /* 0x0000009e009e7220 */ /* 0x000fe20000410000 */
[----:B--2---:R-:W-:Y:S01]  /*e080*/  F2FP.PACK_AB R176, R215, R214 ;  /* 0x000000d6d7b0723e */ /* 0x004fe200000000ff */
[----:B------:R-:W-:Y:S02]  /*e090*/  FMUL.FTZ R9, R164, R181 ;  /* 0x000000b5a4097220 */ /* 0x000fe40000410000 */
[----:B------:R-:W-:Y:S02]  /*e0a0*/  FMUL.FTZ R159, R0, R159 ;  /* 0x0000009f009f7220 */ /* 0x000fe40000410000 */
[C---:B------:R-:W-:Y:S01]  /*e0b0*/  FMUL.FTZ R162, R165.reuse, R162 ;  /* 0x000000a2a5a27220 */ /* 0x040fe20000410000 */
[----:B------:R2:W-:Y:S01]  /*e0c0*/  MUFU.EX2 R210, R10 ;  /* 0x0000000a00d27308 */ /* 0x0005e20000000800 */
[C---:B------:R-:W-:Y:S02]  /*e0d0*/  FMUL.FTZ R163, R165.reuse, R163 ;  /* 0x000000a3a5a37220 */ /* 0x040fe40000410000 */
[C---:B------:R-:W-:Y:S02]  /*e0e0*/  FMUL.FTZ R54, R165.reuse, R54 ;  /* 0x00000036a5367220 */ /* 0x040fe40000410000 */
[C---:B-1----:R-:W-:Y:S02]  /*e0f0*/  FMUL.FTZ R12, R164.reuse, R184 ;  /* 0x000000b8a40c7220 */ /* 0x042fe40000410000 */
[----:B------:R-:W-:Y:S02]  /*e100*/  FMUL.FTZ R55, R165, R55 ;  /* 0x00000037a5377220 */ /* 0x000fe40000410000 */
[C---:B------:R-:W-:Y:S01]  /*e110*/  FMUL.FTZ R56, R164.reuse, R56 ;  /* 0x00000038a4387220 */ /* 0x040fe20000410000 */
[----:B------:R-:W1:Y:S01]  /*e120*/  MUFU.EX2 R211, R11 ;  /* 0x0000000b00d37308 */ /* 0x000e620000000800 */
[----:B------:R-:W-:Y:S02]  /*e130*/  FMUL.FTZ R57, R164, R57 ;  /* 0x00000039a4397220 */ /* 0x000fe40000410000 */
[----:B------:R-:W-:Y:S01]  /*e140*/  FMUL.FTZ R58, R0, R58 ;  /* 0x0000003a003a7220 */ /* 0x000fe20000410000 */
[----:B---3--:R-:W-:Y:S01]  /*e150*/  F2FP.PACK_AB R178, R217, R216 ;  /* 0x000000d8d9b2723e */ /* 0x008fe200000000ff */
[----:B------:R-:W-:Y:S02]  /*e160*/  FMUL.FTZ R13, R164, R185 ;  /* 0x000000b9a40d7220 */ /* 0x000fe40000410000 */
[----:B------:R-:W-:Y:S02]  /*e170*/  FMUL.FTZ R59, R0, R59 ;  /* 0x0000003b003b7220 */ /* 0x000fe40000410000 */
[C---:B------:R-:W-:Y:S01]  /*e180*/  FMUL.FTZ R60, R164.reuse, R60 ;  /* 0x0000003ca43c7220 */ /* 0x040fe20000410000 */
[----:B------:R3:W-:Y:S01]  /*e190*/  MUFU.EX2 R212, R14 ;  /* 0x0000000e00d47308 */ /* 0x0007e20000000800 */
[----:B------:R-:W-:Y:S02]  /*e1a0*/  FMUL.FTZ R61, R164, R61 ;  /* 0x0000003da43d7220 */ /* 0x000fe40000410000 */
[C---:B------:R-:W-:Y:S02]  /*e1b0*/  FMUL.FTZ R62, R0.reuse, R62 ;  /* 0x0000003e003e7220 */ /* 0x040fe40000410000 */
[C---:B--2---:R-:W-:Y:S02]  /*e1c0*/  FMUL.FTZ R10, R0.reuse, R182 ;  /* 0x000000b6000a7220 */ /* 0x044fe40000410000 */
[----:B------:R-:W-:Y:S02]  /*e1d0*/  FMUL.FTZ R63, R0, R63 ;  /* 0x0000003f003f7220 */ /* 0x000fe40000410000 */
[----:B------:R-:W-:Y:S01]  /*e1e0*/  FMUL.FTZ R65, R166, R65 ;  /* 0x00000041a6417220 */ /* 0x000fe20000410000 */
[----:B------:R-:W2:Y:S01]  /*e1f0*/  MUFU.EX2 R213, R15 ;  /* 0x0000000f00d57308 */ /* 0x000ea20000000800 */
[C---:B------:R-:W-:Y:S02]  /*e200*/  FMUL.FTZ R66, R165.reuse, R66 ;  /* 0x00000042a5427220 */ /* 0x040fe40000410000 */
[----:B------:R-:W-:Y:S01]  /*e210*/  FMUL.FTZ R67, R165, R67 ;  /* 0x00000043a5437220 */ /* 0x000fe20000410000 */
[----:B-1----:R-:W-:Y:S01]  /*e220*/  F2FP.PACK_AB R177, R211, R210 ;  /* 0x000000d2d3b1723e */ /* 0x002fe200000000ff */
[----:B------:R-:W-:Y:S02]  /*e230*/  FMUL.FTZ R11, R0, R183 ;  /* 0x000000b7000b7220 */ /* 0x000fe40000410000 */
[----:B------:R-:W1:Y:S01]  /*e240*/  LDSM.16.MT88.4 R180, [R228+0x100] ;  /* 0x00010000e4b4783b */ /* 0x000e620000004200 */
[C---:B------:R-:W-:Y:S02]  /*e250*/  FMUL.FTZ R68, R166.reuse, R68 ;  /* 0x00000044a6447220 */ /* 0x040fe40000410000 */
[----:B------:R2:W-:Y:S01]  /*e260*/  MUFU.EX2 R206, R23 ;  /* 0x0000001700ce7308 */ /* 0x0005e20000000800 */
[----:B------:R-:W-:Y:S02]  /*e270*/  FMUL.FTZ R69, R166, R69 ;  /* 0x00000045a6457220 */ /* 0x000fe40000410000 */
[C---:B------:R-:W-:Y:S02]  /*e280*/  FMUL.FTZ R70, R165.reuse, R70 ;  /* 0x00000046a5467220 */ /* 0x040fe40000410000 */
[----:B---3--:R-:W-:Y:S02]  /*e290*/  FMUL.FTZ R14, R0, R186 ;  /* 0x000000ba000e7220 */ /* 0x008fe40000410000 */
[----:B------:R-:W-:Y:S02]  /*e2a0*/  FMUL.FTZ R71, R165, R71 ;  /* 0x00000047a5477220 */ /* 0x000fe40000410000 */
[C---:B------:R-:W-:Y:S01]  /*e2b0*/  FMUL.FTZ R72, R164.reuse, R72 ;  /* 0x00000048a4487220 */ /* 0x040fe20000410000 */
[----:B------:R-:W-:Y:S01]  /*e2c0*/  MUFU.EX2 R205, R32 ;  /* 0x0000002000cd7308 */ /* 0x000fe20000000800 */
[----:B------:R-:W-:Y:S02]  /*e2d0*/  FMUL.FTZ R73, R164, R73 ;  /* 0x00000049a4497220 */ /* 0x000fe40000410000 */
[C---:B------:R-:W-:Y:S01]  /*e2e0*/  FMUL.FTZ R74, R0.reuse, R74 ;  /* 0x0000004a004a7220 */ /* 0x040fe20000410000 */
[----:B--2---:R-:W-:Y:S01]  /*e2f0*/  F2FP.PACK_AB R179, R213, R212 ;  /* 0x000000d4d5b3723e */ /* 0x004fe200000000ff */
[C---:B------:R-:W-:Y:S02]  /*e300*/  FMUL.FTZ R15, R0.reuse, R187 ;  /* 0x000000bb000f7220 */ /* 0x040fe40000410000 */
[----:B------:R-:W2:Y:S01]  /*e310*/  LDSM.16.MT88.4 R184, [R227+0x100] ;  /* 0x00010000e3b8783b */ /* 0x000ea20000004200 */
[----:B------:R-:W-:Y:S02]  /*e320*/  FMUL.FTZ R75, R0, R75 ;  /* 0x0000004b004b7220 */ /* 0x000fe40000410000 */
[----:B------:R-:W-:Y:S01]  /*e330*/  MUFU.EX2 R204, R33 ;  /* 0x0000002100cc7308 */ /* 0x000fe20000000800 */
[C---:B------:R-:W-:Y:S04]  /*e340*/  HMMA.16816.F32 R8, R176.reuse, R192, R8 ;  /* 0x000000c0b008723c */ /* 0x040fe80000001808 */
[----:B------:R-:W-:Y:S01]  /*e350*/  LDSM.16.MT88.4 R20, [R228+0x1900] ;  /* 0x00190000e414783b */ /* 0x000fe20000004200 */
[C---:B------:R-:W-:Y:S02]  /*e360*/  FMUL.FTZ R76, R164.reuse, R76 ;  /* 0x0000004ca44c7220 */ /* 0x040fe40000410000 */
[----:B------:R-:W-:Y:S01]  /*e370*/  FMUL.FTZ R77, R164, R77 ;  /* 0x0000004da44d7220 */ /* 0x000fe20000410000 */
[-C--:B------:R-:W-:Y:S01]  /*e380*/  HMMA.16816.F32 R12, R176, R194.reuse, R12 ;  /* 0x000000c2b00c723c */ /* 0x080fe2000000180c */
[----:B------:R-:W-:Y:S03]  /*e390*/  MUFU.EX2 R203, R34 ;  /* 0x0000002200cb7308 */ /* 0x000fe60000000800 */
[C---:B------:R-:W-:Y:S02]  /*e3a0*/  FMUL.FTZ R78, R0.reuse, R78 ;  /* 0x0000004e004e7220 */ /* 0x040fe40000410000 */
[----:B------:R-:W-:Y:S02]  /*e3b0*/  FMUL.FTZ R79, R0, R79 ;  /* 0x0000004f004f7220 */ /* 0x000fe40000410000 */
[C---:B------:R-:W-:Y:S03]  /*e3c0*/  HMMA.16816.F32 R16, R172.reuse, R194, R16 ;  /* 0x000000c2ac10723c */ /* 0x040fe60000001810 */
[----:B------:R3:W-:Y:S01]  /*e3d0*/  MUFU.EX2 R202, R35 ;  /* 0x0000002300ca7308 */ /* 0x0007e20000000800 */
[C---:B------:R-:W-:Y:S02]  /*e3e0*/  FMUL.FTZ R80, R166.reuse, R80 ;  /* 0x00000050a6507220 */ /* 0x040fe40000410000 */
[C---:B------:R-:W-:Y:S02]  /*e3f0*/  FMUL.FTZ R81, R166.reuse, R81 ;  /* 0x00000051a6517220 */ /* 0x040fe40000410000 */
[-C--:B------:R-:W-:Y:S04]  /*e400*/  HMMA.16816.F32 R132, R172, R196.reuse, R132 ;  /* 0x000000c4ac84723c */ /* 0x080fe80000001884 */
[C---:B------:R-:W-:Y:S01]  /*e410*/  FMUL.FTZ R82, R165.reuse, R82 ;  /* 0x00000052a5527220 */ /* 0x040fe20000410000 */
[----:B------:R-:W-:Y:S01]  /*e420*/  MUFU.EX2 R201, R24 ;  /* 0x0000001800c97308 */ /* 0x000fe20000000800 */
[C---:B------:R-:W-:Y:S02]  /*e430*/  FMUL.FTZ R83, R165.reuse, R83 ;  /* 0x00000053a5537220 */ /* 0x040fe40000410000 */
[C---:B------:R-:W-:Y:S04]  /*e440*/  HMMA.16816.F32 R136, R176.reuse, R196, R136 ;  /* 0x000000c4b088723c */ /* 0x040fe80000001888 */
[C---:B------:R-:W-:Y:S02]  /*e450*/  FMUL.FTZ R84, R166.reuse, R84 ;  /* 0x00000054a6547220 */ /* 0x040fe40000410000 */
[----:B------:R-:W-:Y:S01]  /*e460*/  FMUL.FTZ R85, R166, R85 ;  /* 0x00000055a6557220 */ /* 0x000fe20000410000 */
[----:B------:R-:W-:Y:S01]  /*e470*/  MUFU.EX2 R197, R27 ;  /* 0x0000001b00c57308 */ /* 0x000fe20000000800 */
[-C--:B------:R-:W-:Y:S01]  /*e480*/  HMMA.16816.F32 R140, R176, R198.reuse, R140 ;  /* 0x000000c6b08c723c */ /* 0x080fe2000000188c */
[----:B---3--:R-:W-:Y:S03]  /*e490*/  LDSM.16.MT88.4 R32, [R227+0x1900] ;  /* 0x00190000e320783b */ /* 0x008fe60000004200 */
[C---:B------:R-:W-:Y:S02]  /*e4a0*/  FMUL.FTZ R86, R165.reuse, R86 ;  /* 0x00000056a5567220 */ /* 0x040fe40000410000 */
[C---:B------:R-:W-:Y:S02]  /*e4b0*/  FMUL.FTZ R87, R165.reuse, R87 ;  /* 0x00000057a5577220 */ /* 0x040fe40000410000 */
[C---:B------:R-:W-:Y:S01]  /*e4c0*/  HMMA.16816.F32 R144, R172.reuse, R198, R144 ;  /* 0x000000c6ac90723c */ /* 0x040fe20000001890 */
[----:B------:R-:W3:Y:S03]  /*e4d0*/  MUFU.EX2 R199, R25 ;  /* 0x0000001900c77308 */ /* 0x000ee60000000800 */
[C---:B------:R-:W-:Y:S02]  /*e4e0*/  FMUL.FTZ R88, R164.reuse, R88 ;  /* 0x00000058a4587220 */ /* 0x040fe40000410000 */
[----:B------:R-:W-:Y:S02]  /*e4f0*/  FMUL.FTZ R89, R164, R89 ;  /* 0x00000059a4597220 */ /* 0x000fe40000410000 */
[-C--:B-1----:R-:W-:Y:S03]  /*e500*/  HMMA.16816.F32 R148, R172, R180.reuse, R148 ;  /* 0x000000b4ac94723c */ /* 0x082fe60000001894 */
[----:B------:R1:W1:Y:S01]  /*e510*/  MUFU.EX2 R198, R26 ;  /* 0x0000001a00c67308 */ /* 0x0002620000000800 */
[C---:B------:R-:W-:Y:S02]  /*e520*/  FMUL.FTZ R90, R0.reuse, R90 ;  /* 0x0000005a005a7220 */ /* 0x040fe40000410000 */
[----:B------:R-:W-:Y:S02]  /*e530*/  FMUL.FTZ R91, R0, R91 ;  /* 0x0000005b005b7220 */ /* 0x000fe40000410000 */
[C---:B------:R-:W-:Y:S04]  /*e540*/  HMMA.16816.F32 R152, R176.reuse, R180, R152 ;  /* 0x000000b4b098723c */ /* 0x040fe80000001898 */
[C---:B------:R-:W-:Y:S01]  /*e550*/  FMUL.FTZ R92, R164.reuse, R92 ;  /* 0x0000005ca45c7220 */ /* 0x040fe20000410000 */
[----:B------:R-:W-:Y:S01]  /*e560*/  MUFU.EX2 R49, R49 ;  /* 0x0000003100317308 */ /* 0x000fe20000000800 */
[----:B------:R-:W-:Y:S02]  /*e570*/  FMUL.FTZ R93, R164, R93 ;  /* 0x0000005da45d7220 */ /* 0x000fe40000410000 */
[-C--:B------:R-:W-:Y:S04]  /*e580*/  HMMA.16816.F32 R156, R176, R182.reuse, R156 ;  /* 0x000000b6b09c723c */ /* 0x080fe8000000189c */
[C---:B------:R-:W-:Y:S02]  /*e590*/  FMUL.FTZ R94, R0.reuse, R94 ;  /* 0x0000005e005e7220 */ /* 0x040fe40000410000 */
[----:B------:R-:W-:Y:S01]  /*e5a0*/  FMUL.FTZ R95, R0, R95 ;  /* 0x0000005f005f7220 */ /* 0x000fe20000410000 */
[----:B------:R-:W-:Y:S01]  /*e5b0*/  MUFU.EX2 R51, R51 ;  /* 0x0000003300337308 */ /* 0x000fe20000000800 */
[C---:B------:R-:W-:Y:S01]  /*e5c0*/  HMMA.16816.F32 R160, R172.reuse, R182, R160 ;  /* 0x000000b6aca0723c */ /* 0x040fe200000018a0 */
[----:B------:R-:W3:Y:S03]  /*e5d0*/  LDSM.16.MT88.4 R180, [R225+0x1900] ;  /* 0x00190000e1b4783b */ /* 0x000ee60000004200 */
[C---:B------:R-:W-:Y:S02]  /*e5e0*/  FMUL.FTZ R96, R166.reuse, R96 ;  /* 0x00000060a6607220 */ /* 0x040fe40000410000 */
[C---:B------:R-:W-:Y:S02]  /*e5f0*/  FMUL.FTZ R97, R166.reuse, R97 ;  /* 0x00000061a6617220 */ /* 0x040fe40000410000 */
[-C--:B--2---:R-:W-:Y:S01]  /*e600*/  HMMA.16816.F32 R52, R172, R184.reuse, R52 ;  /* 0x000000b8ac34723c */ /* 0x084fe20000001834 */
[----:B-1----:R-:W-:Y:S01]  /*e610*/  LDSM.16.MT88.4 R24, [R225+0x900] ;  /* 0x00090000e118783b */ /* 0x002fe20000004200 */
[----:B------:R-:W-:Y:S02]  /*e620*/  MUFU.EX2 R192, R36 ;  /* 0x0000002400c07308 */ /* 0x000fe40000000800 */
[C---:B------:R-:W-:Y:S02]  /*e630*/  FMUL.FTZ R98, R165.reuse, R98 ;  /* 0x00000062a5627220 */ /* 0x040fe40000410000 */
[C---:B------:R-:W-:Y:S02]  /*e640*/  FMUL.FTZ R99, R165.reuse, R99 ;  /* 0x00000063a5637220 */ /* 0x040fe40000410000 */
[C---:B------:R-:W-:Y:S04]  /*e650*/  HMMA.16816.F32 R56, R176.reuse, R184, R56 ;  /* 0x000000b8b038723c */ /* 0x040fe80000001838 */
[C---:B------:R-:W-:Y:S01]  /*e660*/  FMUL.FTZ R100, R166.reuse, R100 ;  /* 0x00000064a6647220 */ /* 0x040fe20000410000 */
[----:B------:R-:W-:Y:S01]  /*e670*/  MUFU.EX2 R37, R37 ;  /* 0x0000002500257308 */ /* 0x000fe20000000800 */
[C---:B------:R-:W-:Y:S02]  /*e680*/  FMUL.FTZ R101, R166.reuse, R101 ;  /* 0x00000065a6657220 */ /* 0x040fe40000410000 */
[-C--:B------:R-:W-:Y:S04]  /*e690*/  HMMA.16816.F32 R60, R176, R186.reuse, R60 ;  /* 0x000000bab03c723c */ /* 0x080fe8000000183c */
[C---:B------:R-:W-:Y:S02]  /*e6a0*/  FMUL.FTZ R102, R165.reuse, R102 ;  /* 0x00000066a5667220 */ /* 0x040fe40000410000 */
[C---:B------:R-:W-:Y:S01]  /*e6b0*/  FMUL.FTZ R103, R165.reuse, R103 ;  /* 0x00000067a5677220 */ /* 0x040fe20000410000 */
[----:B------:R-:W-:Y:S01]  /*e6c0*/  MUFU.EX2 R38, R38 ;  /* 0x0000002600267308 */ /* 0x000fe20000000800 */
[C---:B------:R-:W-:Y:S01]  /*e6d0*/  HMMA.16816.F32 R64, R172.reuse, R186, R64 ;  /* 0x000000baac40723c */ /* 0x040fe20000001840 */
[----:B------:R-:W1:Y:S03]  /*e6e0*/  LDSM.16.MT88.4 R184, [R226+0x1900] ;  /* 0x00190000e2b8783b */ /* 0x000e660000004200 */
[C---:B------:R-:W-:Y:S02]  /*e6f0*/  FMUL.FTZ R112, R166.reuse, R112 ;  /* 0x00000070a6707220 */ /* 0x040fe40000410000 */
[C---:B------:R-:W-:Y:S02]  /*e700*/  FMUL.FTZ R113, R166.reuse, R113 ;  /* 0x00000071a6717220 */ /* 0x040fe40000410000 */
[C---:B------:R-:W-:Y:S01]  /*e710*/  FMUL.FTZ R114, R165.reuse, R114 ;  /* 0x00000072a5727220 */ /* 0x040fe20000410000 */
[-C--:B---3--:R-:W-:Y:S01]  /*e720*/  HMMA.16816.F32 R68, R172, R180.reuse, R68 ;  /* 0x000000b4ac44723c */ /* 0x088fe20000001844 */
[----:B------:R-:W-:Y:S02]  /*e730*/  MUFU.EX2 R39, R39 ;  /* 0x0000002700277308 */ /* 0x000fe40000000800 */
[C---:B------:R-:W-:Y:S02]  /*e740*/  FMUL.FTZ R115, R165.reuse, R115 ;  /* 0x00000073a5737220 */ /* 0x040fe40000410000 */
[C---:B------:R-:W-:Y:S02]  /*e750*/  FMUL.FTZ R116, R166.reuse, R116 ;  /* 0x00000074a6747220 */ /* 0x040fe40000410000 */
[----:B------:R-:W-:Y:S01]  /*e760*/  FMUL.FTZ R117, R166, R117 ;  /* 0x00000075a6757220 */ /* 0x000fe20000410000 */
[C---:B------:R-:W-:Y:S03]  /*e770*/  HMMA.16816.F32 R72, R176.reuse, R180, R72 ;  /* 0x000000b4b048723c */ /* 0x040fe60000001848 */
[----:B------:R-:W-:Y:S01]  /*e780*/  MUFU.EX2 R48, R48 ;  /* 0x0000003000307308 */ /* 0x000fe20000000800 */
[C---:B------:R-:W-:Y:S02]  /*e790*/  FMUL.FTZ R118, R165.reuse, R118 ;  /* 0x00000076a5767220 */ /* 0x040fe40000410000 */
[----:B------:R-:W-:Y:S02]  /*e7a0*/  FMUL.FTZ R119, R165, R119 ;  /* 0x00000077a5777220 */ /* 0x000fe40000410000 */
[-C--:B------:R-:W-:Y:S04]  /*e7b0*/  HMMA.16816.F32 R76, R176, R182.reuse, R76 ;  /* 0x000000b6b04c723c */ /* 0x080fe8000000184c */
[C---:B------:R-:W-:Y:S01]  /*e7c0*/  FMUL.FTZ R120, R164.reuse, R120 ;  /* 0x00000078a4787220 */ /* 0x040fe20000410000 */
[----:B------:R-:W-:Y:S01]  /*e7d0*/  MUFU.EX2 R50, R50 ;  /* 0x0000003200327308 */ /* 0x000fe20000000800 */
[----:B------:R-:W-:Y:S02]  /*e7e0*/  FMUL.FTZ R121, R164, R121 ;  /* 0x00000079a4797220 */ /* 0x000fe40000410000 */
[C---:B------:R-:W-:Y:S01]  /*e7f0*/  HMMA.16816.F32 R80, R172.reuse, R182, R80 ;  /* 0x000000b6ac50723c */ /* 0x040fe20000001850 */
[----:B------:R-:W2:Y:S03]  /*e800*/  LDSM.16.MT88.4 R180, [R226+0x900] ;  /* 0x00090000e2b4783b */ /* 0x000ea60000004200 */
[C---:B------:R-:W-:Y:S02]  /*e810*/  FMUL.FTZ R122, R0.reuse, R122 ;  /* 0x0000007a007a7220 */ /* 0x040fe40000410000 */
[----:B------:R-:W-:Y:S02]  /*e820*/  FMUL.FTZ R123, R0, R123 ;  /* 0x0000007b007b7220 */ /* 0x000fe40000410000 */
[-C--:B-1----:R-:W-:Y:S04]  /*e830*/  HMMA.16816.F32 R84, R172, R184.reuse, R84 ;  /* 0x000000b8ac54723c */ /* 0x082fe80000001854 */
[--C-:B------:R-:W-:Y:S02]  /*e840*/  FFMA.FTZ R28, R28, c[0x0][0x2d0], -R171.reuse ;  /* 0x0000b4001c1c7a23 */ /* 0x100fe400000108ab */
[--C-:B------:R-:W-:Y:S02]  /*e850*/  FFMA.FTZ R29, R29, c[0x0][0x2d0], -R171.reuse ;  /* 0x0000b4001d1d7a23 */ /* 0x100fe400000108ab */
[C---:B------:R-:W-:Y:S01]  /*e860*/  HMMA.16816.F32 R88, R176.reuse, R184, R88 ;  /* 0x000000b8b058723c */ /* 0x040fe20000001858 */
[----:B------:R1:W-:Y:S03]  /*e870*/  MUFU.EX2 R196, R28 ;  /* 0x0000001c00c47308 */ /* 0x0003e60000000800 */
[--C-:B------:R-:W-:Y:S02]  /*e880*/  FFMA.FTZ R30, R30, c[0x0][0x2d0], -R2.reuse ;  /* 0x0000b4001e1e7a23 */ /* 0x100fe40000010802 */
[--C-:B------:R-:W-:Y:S02]  /*e890*/  FFMA.FTZ R31, R31, c[0x0][0x2d0], -R2.reuse ;  /* 0x0000b4001f1f7a23 */ /* 0x100fe40000010802 */
[-C--:B------:R-:W-:Y:S03]  /*e8a0*/  HMMA.16816.F32 R92, R176, R186.reuse, R92 ;  /* 0x000000bab05c723c */ /* 0x080fe6000000185c */
[----:B------:R3:W2:Y:S01]  /*e8b0*/  MUFU.EX2 R195, R29 ;  /* 0x0000001d00c37308 */ /* 0x0006a20000000800 */
[C---:B------:R-:W-:Y:S02]  /*e8c0*/  FMUL.FTZ R124, R164.reuse, R124 ;  /* 0x0000007ca47c7220 */ /* 0x040fe40000410000 */
[----:B------:R-:W-:Y:S02]  /*e8d0*/  FMUL.FTZ R125, R164, R125 ;  /* 0x0000007da47d7220 */ /* 0x000fe40000410000 */
[C---:B------:R-:W-:Y:S01]  /*e8e0*/  HMMA.16816.F32 R96, R172.reuse, R186, R96 ;  /* 0x000000baac60723c */ /* 0x040fe20000001860 */
[----:B------:R-:W4:Y:S03]  /*e8f0*/  LDSM.16.MT88.4 R184, [R228+0x900] ;  /* 0x00090000e4b8783b */ /* 0x000f260000004200 */
[C---:B------:R-:W-:Y:S01]  /*e900*/  FMUL.FTZ R126, R0.reuse, R126 ;  /* 0x0000007e007e7220 */ /* 0x040fe20000410000 */
[----:B------:R2:W-:Y:S01]  /*e910*/  MUFU.EX2 R194, R30 ;  /* 0x0000001e00c27308 */ /* 0x0005e20000000800 */
[----:B------:R-:W-:Y:S02]  /*e920*/  FMUL.FTZ R127, R0, R127 ;  /* 0x0000007f007f7220 */ /* 0x000fe40000410000 */
[-C--:B------:R-:W-:Y:S04]  /*e930*/  HMMA.16816.F32 R100, R172, R20.reuse, R100 ;  /* 0x00000014ac64723c */ /* 0x080fe80000001864 */
[C---:B------:R-:W-:Y:S01]  /*e940*/  FMUL.FTZ R104, R164.reuse, R104 ;  /* 0x00000068a4687220 */ /* 0x040fe20000410000 */
[----:B-1----:R-:W-:Y:S01]  /*e950*/  F2FP.PACK_AB R28, R199, R201 ;  /* 0x000000c9c71c723e */ /* 0x002fe200000000ff */
[----:B------:R-:W-:Y:S01]  /*e960*/  FMUL.FTZ R105, R164, R105 ;  /* 0x00000069a4697220 */ /* 0x000fe20000410000 */
[----:B------:R-:W1:Y:S01]  /*e970*/  MUFU.EX2 R193, R31 ;  /* 0x0000001f00c17308 */ /* 0x000e620000000800 */
[C---:B------:R-:W-:Y:S04]  /*e980*/  FMUL.FTZ R106, R0.reuse, R106 ;  /* 0x0000006a006a7220 */ /* 0x040fe80000410000 */
[----:B------:R-:W-:Y:S01]  /*e990*/  FMUL.FTZ R107, R0, R107 ;  /* 0x0000006b006b7220 */ /* 0x000fe20000410000 */
[----:B---3--:R-:W-:Y:S01]  /*e9a0*/  F2FP.PACK_AB R29, R197, R198 ;  /* 0x000000c6c51d723e */ /* 0x008fe200000000ff */
[C---:B------:R-:W-:Y:S02]  /*e9b0*/  FMUL.FTZ R128, R166.reuse, R128 ;  /* 0x00000080a6807220 */ /* 0x040fe40000410000 */
[----:B------:R-:W-:Y:S02]  /*e9c0*/  FMUL.FTZ R129, R166, R129 ;  /* 0x00000081a6817220 */ /* 0x000fe40000410000 */
[----:B------:R-:W-:Y:S01]  /*e9d0*/  FMUL.FTZ R130, R165, R130 ;  /* 0x00000082a5827220 */ /* 0x000fe20000410000 */
[C---:B------:R-:W-:Y:S04]  /*e9e0*/  HMMA.16816.F32 R104, R176.reuse, R20, R104 ;  /* 0x00000014b068723c */ /* 0x040fe80000001868 */
[C---:B------:R-:W-:Y:S01]  /*e9f0*/  FMUL.FTZ R108, R164.reuse, R108 ;  /* 0x0000006ca46c7220 */ /* 0x040fe20000410000 */
[----:B--2---:R-:W-:Y:S01]  /*ea00*/  F2FP.PACK_AB R30, R195, R196 ;  /* 0x000000c4c31e723e */ /* 0x004fe200000000ff */
[----:B------:R-:W-:Y:S01]  /*ea10*/  FMUL.FTZ R109, R164, R109 ;  /* 0x0000006da46d7220 */ /* 0x000fe20000410000 */
[----:B------:R-:W-:Y:S01]  /*ea20*/  F2FP.PACK_AB R20, R208, R209 ;  /* 0x000000d1d014723e */ /* 0x000fe200000000ff */
[----:B------:R-:W-:Y:S01]  /*ea30*/  FMUL.FTZ R110, R0, R110 ;  /* 0x0000006e006e7220 */ /* 0x000fe20000410000 */
[----:B------:R-:W-:Y:S03]  /*ea40*/  F2FP.PACK_AB R21, R206, R207 ;  /* 0x000000cfce15723e */ /* 0x000fe600000000ff */
[----:B------:R-:W-:Y:S01]  /*ea50*/  FMUL.FTZ R111, R0, R111 ;  /* 0x0000006f006f7220 */ /* 0x000fe20000410000 */
[----:B-1----:R-:W-:Y:S01]  /*ea60*/  F2FP.PACK_AB R31, R193, R194 ;  /* 0x000000c2c11f723e */ /* 0x002fe200000000ff */
[----:B------:R-:W-:Y:S02]  /*ea70*/  FMUL.FTZ R131, R165, R131 ;  /* 0x00000083a5837220 */ /* 0x000fe40000410000 */
[--C-:B------:R-:W-:Y:S02]  /*ea80*/  FFMA.FTZ R45, R45, c[0x0][0x2d0], -R171.reuse ;  /* 0x0000b4002d2d7a23 */ /* 0x100fe400000108ab */
[--C-:B------:R-:W-:Y:S01]  /*ea90*/  FFMA.FTZ R40, R40, c[0x0][0x2d0], -R171.reuse ;  /* 0x0000b40028287a23 */ /* 0x100fe200000108ab */
[-C--:B------:R-:W-:Y:S03]  /*eaa0*/  HMMA.16816.F32 R108, R176, R22.reuse, R108 ;  /* 0x00000016b06c723c */ /* 0x080fe6000000186c */
[----:B------:R-:W-:Y:S01]  /*eab0*/  MUFU.EX2 R45, R45 ;  /* 0x0000002d002d7308 */ /* 0x000fe20000000800 */
[--C-:B------:R-:W-:Y:S02]  /*eac0*/  FFMA.FTZ R41, R41, c[0x0][0x2d0], -R171.reuse ;  /* 0x0000b40029297a23 */ /* 0x100fe400000108ab */
[--C-:B------:R-:W-:Y:S02]  /*ead0*/  FFMA.FTZ R42, R42, c[0x0][0x2d0], -R2.reuse ;  /* 0x0000b4002a2a7a23 */ /* 0x100fe40000010802 */
[C---:B------:R-:W-:Y:S04]  /*eae0*/  HMMA.16816.F32 R112, R172.reuse, R22, R112 ;  /* 0x00000016ac70723c */ /* 0x040fe80000001870 */
[--C-:B------:R-:W-:Y:S01]  /*eaf0*/  FFMA.FTZ R43, R43, c[0x0][0x2d0], -R2.reuse ;  /* 0x0000b4002b2b7a23 */ /* 0x100fe20000010802 */
[----:B------:R-:W-:Y:S01]  /*eb00*/  MUFU.EX2 R40, R40 ;  /* 0x0000002800287308 */ /* 0x000fe20000000800 */
[----:B------:R-:W-:Y:S01]  /*eb10*/  FFMA.FTZ R44, R44, c[0x0][0x2d0], -R171 ;  /* 0x0000b4002c2c7a23 */ /* 0x000fe200000108ab */
[----:B------:R-:W-:Y:S01]  /*eb20*/  F2FP.PACK_AB R22, R204, R205 ;  /* 0x000000cdcc16723e */ /* 0x000fe200000000ff */
[-C--:B------:R-:W-:Y:S04]  /*eb30*/  HMMA.16816.F32 R116, R172, R32.reuse, R116 ;  /* 0x00000020ac74723c */ /* 0x080fe80000001874 */
[----:B------:R-:W-:Y:S01]  /*eb40*/  F2FP.PACK_AB R23, R202, R203 ;  /* 0x000000cbca17723e */ /* 0x000fe200000000ff */
[--C-:B------:R-:W-:Y:S01]  /*eb50*/  FFMA.FTZ R46, R46, c[0x0][0x2d0], -R2.reuse ;  /* 0x0000b4002e2e7a23 */ /* 0x100fe20000010802 */
[----:B------:R-:W-:Y:S01]  /*eb60*/  MOV R171, R3 ;  /* 0x0000000300ab7202 */ /* 0x000fe20000000f00 */
[----:B------:R-:W-:Y:S01]  /*eb70*/  FFMA.FTZ R2, R47, c[0x0][0x2d0], -R2 ;  /* 0x0000b4002f027a23 */ /* 0x000fe20000010802 */
[C---:B------:R-:W-:Y:S01]  /*eb80*/  HMMA.16816.F32 R120, R176.reuse, R32, R120 ;  /* 0x00000020b078723c */ /* 0x040fe20000001878 */
[----:B------:R-:W1:Y:S03]  /*eb90*/  MUFU.EX2 R41, R41 ;  /* 0x0000002900297308 */ /* 0x000e660000000800 */
[----:B------:R-:W-:Y:S02]  /*eba0*/  FFMA.FTZ R0, R0, R252, R210 ;  /* 0x000000fc00007223 */ /* 0x000fe400000100d2 */
[----:B-----5:R-:W-:Y:S02]  /*ebb0*/  FFMA.FTZ R165, R165, R200, R218 ;  /* 0x000000c8a5a57223 */ /* 0x020fe400000100da */
[-C--:B------:R-:W-:Y:S03]  /*ebc0*/  HMMA.16816.F32 R124, R176, R34.reuse, R124 ;  /* 0x00000022b07c723c */ /* 0x080fe6000000187c */
[----:B------:R2:W-:Y:S01]  /*ebd0*/  MUFU.EX2 R36, R2 ;  /* 0x0000000200247308 */ /* 0x0005e20000000800 */
[----:B------:R-:W-:Y:S02]  /*ebe0*/  FADD.FTZ R0, R211, R0 ;  /* 0x00000000d3007221 */ /* 0x000fe40000010000 */
[----:B----4-:R-:W-:Y:S01]  /*ebf0*/  FFMA.FTZ R164, R164, R170, R214 ;  /* 0x000000aaa4a47223 */ /* 0x010fe200000100d6 */
[----:B------:R-:W-:Y:S01]  /*ec00*/  MOV R170, R167 ;  /* 0x000000a700aa7202 */ /* 0x000fe20000000f00 */
[----:B------:R-:W-:Y:S01]  /*ec10*/  HMMA.16816.F32 R128, R172, R34, R128 ;  /* 0x00000022ac80723c */ /* 0x000fe20000001880 */
[----:B------:R-:W3:Y:S03]  /*ec20*/  LDSM.16.MT88.4 R32, [R227+0x900] ;  /* 0x00090000e320783b */ /* 0x000ee60000004200 */
[----:B------:R-:W-:Y:S01]  /*ec30*/  FADD.FTZ R0, R212, R0 ;  /* 0x00000000d4007221 */ /* 0x000fe20000010000 */
[----:B------:R-:W-:Y:S03]  /*ec40*/  MUFU.EX2 R42, R42 ;  /* 0x0000002a002a7308 */ /* 0x000fe60000000800 */
[-C--:B------:R-:W-:Y:S01]  /*ec50*/  HMMA.16816.F32 R4, R20, R24.reuse, R4 ;  /* 0x000000181404723c */ /* 0x080fe20000001804 */
[----:B------:R-:W-:Y:S04]  /*ec60*/  LDSM.16.MT88.4 R172, [R226+0x2100] ;  /* 0x00210000e2ac783b */ /* 0x000fe80000004200 */
[----:B------:R-:W-:Y:S02]  /*ec70*/  FADD.FTZ R0, R213, R0 ;  /* 0x00000000d5007221 */ /* 0x000fe40000010000 */
[----:B------:R-:W4:Y:S01]  /*ec80*/  MUFU.EX2 R43, R43 ;  /* 0x0000002b002b7308 */ /* 0x000f220000000800 */
[C---:B------:R-:W-:Y:S04]  /*ec90*/  HMMA.16816.F32 R8, R28.reuse, R24, R8 ;  /* 0x000000181c08723c */ /* 0x040fe80000001808 */
[----:B--2---:R-:W-:Y:S04]  /*eca0*/  FADD.FTZ R2, R198, R0 ;  /* 0x00000000c6027221 */ /* 0x004fe80000010000 */
[-C--:B------:R-:W-:Y:S01]  /*ecb0*/  HMMA.16816.F32 R12, R28, R26.reuse, R12 ;  /* 0x0000001a1c0c723c */ /* 0x080fe2000000180c */
[----:B------:R-:W3:Y:S07]  /*ecc0*/  MUFU.EX2 R44, R44 ;  /* 0x0000002c002c7308 */ /* 0x000eee0000000800 */
[C---:B------:R-:W-:Y:S01]  /*ecd0*/  HMMA.16816.F32 R16, R20.reuse, R26, R16 ;  /* 0x0000001a1410723c */ /* 0x040fe20000001810 */
[----:B------:R-:W5:Y:S02]  /*ece0*/  LDSM.16.MT88.4 R24, [R225+0x2100] ;  /* 0x00210000e118783b */ /* 0x000f640000004200 */
[----:B------:R-:W1:Y:S05]  /*ecf0*/  MUFU.EX2 R46, R46 ;  /* 0x0000002e002e7308 */ /* 0x000e6a0000000800 */
[-C--:B------:R-:W-:Y:S08]  /*ed00*/  HMMA.16816.F32 R132, R20, R180.reuse, R132 ;  /* 0x000000b41484723c */ /* 0x080ff00000001884 */
[C---:B------:R-:W-:Y:S08]  /*ed10*/  HMMA.16816.F32 R136, R28.reuse, R180, R136 ;  /* 0x000000b41c88723c */ /* 0x040ff00000001888 */
[-C--:B------:R-:W-:Y:S08]  /*ed20*/  HMMA.16816.F32 R140, R28, R182.reuse, R140 ;  /* 0x000000b61c8c723c */ /* 0x080ff0000000188c */
[C---:B------:R-:W-:Y:S08]  /*ed30*/  HMMA.16816.F32 R144, R20.reuse, R182, R144 ;  /* 0x000000b61490723c */ /* 0x040ff00000001890 */
[-C--:B------:R-:W-:Y:S08]  /*ed40*/  HMMA.16816.F32 R148, R20, R184.reuse, R148 ;  /* 0x000000b81494723c */ /* 0x080ff00000001894 */
[C---:B------:R-:W-:Y:S08]  /*ed50*/  HMMA.16816.F32 R152, R28.reuse, R184, R152 ;  /* 0x000000b81c98723c */ /* 0x040ff00000001898 */
[-C--:B------:R-:W-:Y:S08]  /*ed60*/  HMMA.16816.F32 R156, R28, R186.reuse, R156 ;  /* 0x000000ba1c9c723c */ /* 0x080ff0000000189c */
[C---:B------:R-:W-:Y:S08]  /*ed70*/  HMMA.16816.F32 R160, R20.reuse, R186, R160 ;  /* 0x000000ba14a0723c */ /* 0x040ff000000018a0 */
[-C--:B---3--:R-:W-:Y:S08]  /*ed80*/  HMMA.16816.F32 R52, R20, R32.reuse, R52 ;  /* 0x000000201434723c */ /* 0x088ff00000001834 */
[C---:B------:R-:W-:Y:S08]  /*ed90*/  HMMA.16816.F32 R56, R28.reuse, R32, R56 ;  /* 0x000000201c38723c */ /* 0x040ff00000001838 */
[-C--:B------:R-:W-:Y:S08]  /*eda0*/  HMMA.16816.F32 R60, R28, R34.reuse, R60 ;  /* 0x000000221c3c723c */ /* 0x080ff0000000183c */
[C---:B------:R-:W-:Y:S01]  /*edb0*/  HMMA.16816.F32 R64, R20.reuse, R34, R64 ;  /* 0x000000221440723c */ /* 0x040fe20000001840 */
[----:B------:R-:W3:Y:S07]  /*edc0*/  LDSM.16.MT88.4 R32, [R228+0x2100] ;  /* 0x00210000e420783b */ /* 0x000eee0000004200 */
[-C--:B-----5:R-:W-:Y:S08]  /*edd0*/  HMMA.16816.F32 R68, R20, R24.reuse, R68 ;  /* 0x000000181444723c */ /* 0x0a0ff00000001844 */
[C---:B------:R-:W-:Y:S08]  /*ede0*/  HMMA.16816.F32 R72, R28.reuse, R24, R72 ;  /* 0x000000181c48723c */ /* 0x040ff00000001848 */
[-C--:B------:R-:W-:Y:S08]  /*edf0*/  HMMA.16816.F32 R76, R28, R26.reuse, R76 ;  /* 0x0000001a1c4c723c */ /* 0x080ff0000000184c */
[C---:B------:R-:W-:Y:S01]  /*ee00*/  HMMA.16816.F32 R80, R20.reuse, R26, R80 ;  /* 0x0000001a1450723c */ /* 0x040fe20000001850 */
[----:B------:R-:W5:Y:S07]  /*ee10*/  LDSM.16.MT88.4 R24, [R227+0x2100] ;  /* 0x00210000e318783b */ /* 0x000f6e0000004200 */
[-C--:B------:R-:W-:Y:S08]  /*ee20*/  HMMA.16816.F32 R84, R20, R172.reuse, R84 ;  /* 0x000000ac1454723c */ /* 0x080ff00000001854 */
[C---:B------:R-:W-:Y:S01]  /*ee30*/  HMMA.16816.F32 R88, R28.reuse, R172, R88 ;  /* 0x000000ac1c58723c */ /* 0x040fe20000001858 */
[----:B------:R-:W2:Y:S07]  /*ee40*/  LDL.LU R173, [R1+0x10] ;  /* 0x0000100001ad7983 */ /* 0x000eae0000300800 */
        /* <DEDUP_REMOVED lines=8> */
[C---:B------:R-:W-:Y:S07]  /*eed0*/  HMMA.16816.F32 R120, R28.reuse, R24, R120 ;  /* 0x000000181c78723c */ /* 0x040fee0000001878 */
[----:B-1----:R-:W-:Y:S01]  /*eee0*/  F2FP.PACK_AB R24, R41, R40 ;  /* 0x000000282918723e */ /* 0x002fe200000000ff */
[-C--:B------:R-:W-:Y:S01]  /*eef0*/  HMMA.16816.F32 R124, R28, R26.reuse, R124 ;  /* 0x0000001a1c7c723c */ /* 0x080fe2000000187c */
[----:B------:R-:W-:Y:S03]  /*ef00*/  LDSM.16.MT88.4 R28, [R228+0x2900] ;  /* 0x00290000e41c783b */ /* 0x000fe60000004200 */
[----:B----4-:R-:W-:Y:S04]  /*ef10*/  F2FP.PACK_AB R25, R43, R42 ;  /* 0x0000002a2b19723e */ /* 0x010fe800000000ff */
[----:B------:R-:W-:Y:S07]  /*ef20*/  HMMA.16816.F32 R128, R20, R26, R128 ;  /* 0x0000001a1480723c */ /* 0x000fee0000001880 */
[----:B------:R-:W-:Y:S02]  /*ef30*/  F2FP.PACK_AB R20, R37, R192 ;  /* 0x000000c02514723e */ /* 0x000fe400000000ff */
[----:B------:R-:W-:Y:S03]  /*ef40*/  F2FP.PACK_AB R21, R39, R38 ;  /* 0x000000262715723e */ /* 0x000fe600000000ff */
[----:B------:R-:W-:Y:S02]  /*ef50*/  F2FP.PACK_AB R22, R49, R48 ;  /* 0x000000303116723e */ /* 0x000fe400000000ff */
[----:B------:R-:W-:Y:S02]  /*ef60*/  F2FP.PACK_AB R23, R51, R50 ;  /* 0x000000323317723e */ /* 0x000fe400000000ff */
[----:B------:R-:W-:Y:S02]  /*ef70*/  F2FP.PACK_AB R26, R45, R44 ;  /* 0x0000002c2d1a723e */ /* 0x000fe400000000ff */
[----:B------:R-:W-:Y:S03]  /*ef80*/  F2FP.PACK_AB R27, R36, R46 ;  /* 0x0000002e241b723e */ /* 0x000fe600000000ff */
[-C--:B------:R-:W-:Y:S01]  /*ef90*/  HMMA.16816.F32 R176, R20, R188.reuse, R4 ;  /* 0x000000bc14b0723c */ /* 0x080fe20000001804 */
[----:B------:R-:W1:Y:S07]  /*efa0*/  LDSM.16.MT88.4 R4, [R228+0x1100] ;  /* 0x00110000e404783b */ /* 0x000e6e0000004200 */
[C---:B------:R-:W-:Y:S01]  /*efb0*/  HMMA.16816.F32 R180, R24.reuse, R188, R8 ;  /* 0x000000bc18b4723c */ /* 0x040fe20000001808 */
[----:B------:R-:W4:Y:S07]  /*efc0*/  LDSM.16.MT88.4 R8, [R227+0x1100] ;  /* 0x00110000e308783b */ /* 0x000f2e0000004200 */
[-C--:B------:R-:W-:Y:S01]  /*efd0*/  HMMA.16816.F32 R184, R24, R190.reuse, R12 ;  /* 0x000000be18b8723c */ /* 0x080fe2000000180c */
[----:B------:R-:W5:Y:S07]  /*efe0*/  LDSM.16.MT88.4 R12, [R225+0x2900] ;  /* 0x00290000e10c783b */ /* 0x000f6e0000004200 */
[C---:B------:R-:W-:Y:S01]  /*eff0*/  HMMA.16816.F32 R188, R20.reuse, R190, R16 ;  /* 0x000000be14bc723c */ /* 0x040fe20000001810 */
[----:B------:R-:W4:Y:S07]  /*f000*/  LDSM.16.MT88.4 R16, [R226+0x2900] ;  /* 0x00290000e210783b */ /* 0x000f2e0000004200 */
[-C--:B---3--:R-:W-:Y:S08]  /*f010*/  HMMA.16816.F32 R132, R20, R32.reuse, R132 ;  /* 0x000000201484723c */ /* 0x088ff00000001884 */
[C---:B------:R-:W-:Y:S08]  /*f020*/  HMMA.16816.F32 R136, R24.reuse, R32, R136 ;  /* 0x000000201888723c */ /* 0x040ff00000001888 */
[-C--:B------:R-:W-:Y:S08]  /*f030*/  HMMA.16816.F32 R140, R24, R34.reuse, R140 ;  /* 0x00000022188c723c */ /* 0x080ff0000000188c */
[C---:B------:R-:W-:Y:S08]  /*f040*/  HMMA.16816.F32 R144, R20.reuse, R34, R144 ;  /* 0x000000221490723c */ /* 0x040ff00000001890 */
[-C--:B-1----:R-:W-:Y:S08]  /*f050*/  HMMA.16816.F32 R148, R20, R4.reuse, R148 ;  /* 0x000000041494723c */ /* 0x082ff00000001894 */
[C---:B------:R-:W-:Y:S08]  /*f060*/  HMMA.16816.F32 R152, R24.reuse, R4, R152 ;  /* 0x000000041898723c */ /* 0x040ff00000001898 */
[-C--:B------:R-:W-:Y:S08]  /*f070*/  HMMA.16816.F32 R156, R24, R6.reuse, R156 ;  /* 0x00000006189c723c */ /* 0x080ff0000000189c */
[C---:B------:R-:W-:Y:S01]  /*f080*/  HMMA.16816.F32 R160, R20.reuse, R6, R160 ;  /* 0x0000000614a0723c */ /* 0x040fe200000018a0 */
[----:B------:R-:W1:Y:S07]  /*f090*/  LDSM.16.MT88.4 R4, [R227+0x2900] ;  /* 0x00290000e304783b */ /* 0x000e6e0000004200 */
[-C--:B----4-:R-:W-:Y:S08]  /*f0a0*/  HMMA.16816.F32 R52, R20, R8.reuse, R52 ;  /* 0x000000081434723c */ /* 0x090ff00000001834 */
[C---:B------:R-:W-:Y:S07]  /*f0b0*/  HMMA.16816.F32 R56, R24.reuse, R8, R56 ;  /* 0x000000081838723c */ /* 0x040fee0000001838 */
[----:B------:R-:W-:Y:S01]  /*f0c0*/  FADD.FTZ R8, R215, R164 ;  /* 0x000000a4d7087221 */ /* 0x000fe20000010000 */
[-C--:B------:R-:W-:Y:S04]  /*f0d0*/  HMMA.16816.F32 R60, R24, R10.reuse, R60 ;  /* 0x0000000a183c723c */ /* 0x080fe8000000183c */
[----:B------:R-:W-:Y:S01]  /*f0e0*/  FADD.FTZ R8, R216, R8 ;  /* 0x00000008d8087221 */ /* 0x000fe20000010000 */
[----:B------:R-:W-:Y:S03]  /*f0f0*/  MOV R164, R168 ;  /* 0x000000a800a47202 */ /* 0x000fe60000000f00 */
[C---:B------:R-:W-:Y:S04]  /*f100*/  HMMA.16816.F32 R64, R20.reuse, R10, R64 ;  /* 0x0000000a1440723c */ /* 0x040fe80000001840 */
[----:B------:R-:W-:Y:S03]  /*f110*/  FADD.FTZ R8, R217, R8 ;  /* 0x00000008d9087221 */ /* 0x000fe60000010000 */
[----:B------:R-:W-:Y:S01]  /*f120*/  FADD.FTZ R10, R219, R165 ;  /* 0x000000a5db0a7221 */ /* 0x000fe20000010000 */
[-C--:B-----5:R-:W-:Y:S04]  /*f130*/  HMMA.16816.F32 R68, R20, R12.reuse, R68 ;  /* 0x0000000c1444723c */ /* 0x0a0fe80000001844 */
[----:B------:R-:W-:Y:S02]  /*f140*/  FADD.FTZ R8, R201, R8 ;  /* 0x00000008c9087221 */ /* 0x000fe40000010000 */
[----:B------:R-:W-:Y:S02]  /*f150*/  FADD.FTZ R10, R246, R10 ;  /* 0x0000000af60a7221 */ /* 0x000fe40000010000 */
[C---:B------:R-:W-:Y:S04]  /*f160*/  HMMA.16816.F32 R72, R24.reuse, R12, R72 ;  /* 0x0000000c1848723c */ /* 0x040fe80000001848 */
[----:B------:R-:W-:Y:S04]  /*f170*/  FADD.FTZ R10, R223, R10 ;  /* 0x0000000adf0a7221 */ /* 0x000fe80000010000 */
[-C--:B------:R-:W-:Y:S04]  /*f180*/  HMMA.16816.F32 R76, R24, R14.reuse, R76 ;  /* 0x0000000e184c723c */ /* 0x080fe8000000184c */
[----:B------:R-:W-:Y:S04]  /*f190*/  FADD.FTZ R10, R207, R10 ;  /* 0x0000000acf0a7221 */ /* 0x000fe80000010000 */
[C---:B------:R-:W-:Y:S04]  /*f1a0*/  HMMA.16816.F32 R80, R20.reuse, R14, R80 ;  /* 0x0000000e1450723c */ /* 0x040fe80000001850 */
[----:B------:R-:W-:Y:S02]  /*f1b0*/  FADD.FTZ R11, R206, R10 ;  /* 0x0000000ace0b7221 */ /* 0x000fe40000010000 */
[----:B------:R-:W-:Y:S02]  /*f1c0*/  FADD.FTZ R10, R199, R8 ;  /* 0x00000008c70a7221 */ /* 0x000fe40000010000 */
[-C--:B------:R-:W-:Y:S08]  /*f1d0*/  HMMA.16816.F32 R84, R20, R16.reuse, R84 ;  /* 0x000000101454723c */ /* 0x080ff00000001854 */
[C---:B------:R-:W-:Y:S08]  /*f1e0*/  HMMA.16816.F32 R88, R24.reuse, R16, R88 ;  /* 0x000000101858723c */ /* 0x040ff00000001858 */
[-C--:B------:R-:W-:Y:S08]  /*f1f0*/  HMMA.16816.F32 R92, R24, R18.reuse, R92 ;  /* 0x00000012185c723c */ /* 0x080ff0000000185c */
[C---:B------:R-:W-:Y:S08]  /*f200*/  HMMA.16816.F32 R96, R20.reuse, R18, R96 ;  /* 0x000000121460723c */ /* 0x040ff00000001860 */
[-C--:B------:R-:W-:Y:S04]  /*f210*/  HMMA.16816.F32 R100, R20, R28.reuse, R100 ;  /* 0x0000001c1464723c */ /* 0x080fe80000001864 */
[----:B--2---:R-:W-:Y:S04]  /*f220*/  FFMA.FTZ R166, R166, R173, R247 ;  /* 0x000000ada6a67223 */ /* 0x004fe800000100f7 */
[C---:B------:R-:W-:Y:S04]  /*f230*/  HMMA.16816.F32 R104, R24.reuse, R28, R104 ;  /* 0x0000001c1868723c */ /* 0x040fe80000001868 */
[----:B------:R-:W-:Y:S04]  /*f240*/  FADD.FTZ R9, R249, R166 ;  /* 0x000000a6f9097221 */ /* 0x000fe80000010000 */
[----:B------:R-:W-:Y:S01]  /*f250*/  FADD.FTZ R9, R248, R9 ;  /* 0x00000009f8097221 */ /* 0x000fe20000010000 */
[-C--:B------:R-:W-:Y:S03]  /*f260*/  HMMA.16816.F32 R108, R24, R30.reuse, R108 ;  /* 0x0000001e186c723c */ /* 0x080fe6000000186c */
[----:B------:R-:W-:Y:S04]  /*f270*/  FADD.FTZ R9, R250, R9 ;  /* 0x00000009fa097221 */ /* 0x000fe80000010000 */
[----:B------:R-:W-:Y:S01]  /*f280*/  FADD.FTZ R9, R209, R9 ;  /* 0x00000009d1097221 */ /* 0x000fe20000010000 */
[C---:B------:R-:W-:Y:S04]  /*f290*/  HMMA.16816.F32 R112, R20.reuse, R30, R112 ;  /* 0x0000001e1470723c */ /* 0x040fe80000001870 */
[----:B------:R-:W-:Y:S02]  /*f2a0*/  FADD.FTZ R0, R208, R9 ;  /* 0x00000009d0007221 */ /* 0x000fe40000010000 */
[----:B------:R-:W-:Y:S02]  /*f2b0*/  FADD.FTZ R9, R197, R2 ;  /* 0x00000002c5097221 */ /* 0x000fe40000010000 */
[----:B------:R-:W-:Y:S01]  /*f2c0*/  FADD.FTZ R8, R205, R0 ;  /* 0x00000000cd087221 */ /* 0x000fe20000010000 */
[-C--:B-1----:R-:W-:Y:S03]  /*f2d0*/  HMMA.16816.F32 R116, R20, R4.reuse, R116 ;  /* 0x000000041474723c */ /* 0x082fe60000001874 */
[----:B------:R-:W-:Y:S02]  /*f2e0*/  FADD.FTZ R2, R196, R10 ;  /* 0x0000000ac4027221 */ /* 0x000fe40000010000 */
[----:B------:R-:W-:Y:S02]  /*f2f0*/  FADD.FTZ R10, R204, R8 ;  /* 0x00000008cc0a7221 */ /* 0x000fe40000010000 */
[----:B------:R-:W-:Y:S01]  /*f300*/  FADD.FTZ R0, R194, R9 ;  /* 0x00000009c2007221 */ /* 0x000fe20000010000 */
[C---:B------:R-:W-:Y:S04]  /*f310*/  HMMA.16816.F32 R120, R24.reuse, R4, R120 ;  /* 0x000000041878723c */ /* 0x040fe80000001878 */
[----:B------:R-:W-:Y:S03]  /*f320*/  FADD.FTZ R8, R193, R0 ;  /* 0x00000000c1087221 */ /* 0x000fe60000010000 */
[----:B------:R-:W-:Y:S01]  /*f330*/  FADD.FTZ R4, R203, R11 ;  /* 0x0000000bcb047221 */ /* 0x000fe20000010000 */
[-C--:B------:R-:W-:Y:S04]  /*f340*/  HMMA.16816.F32 R124, R24, R6.reuse, R124 ;  /* 0x00000006187c723c */ /* 0x080fe8000000187c */
[----:B------:R-:W-:Y:S02]  /*f350*/  FADD.FTZ R9, R202, R4 ;  /* 0x00000004ca097221 */ /* 0x000fe40000010000 */
[----:B------:R-:W-:Y:S02]  /*f360*/  FADD.FTZ R5, R195, R2 ;  /* 0x00000002c3057221 */ /* 0x000fe40000010000 */
[----:B------:R-:W-:Y:S01]  /*f370*/  FADD.FTZ R4, R192, R10 ;  /* 0x0000000ac0047221 */ /* 0x000fe20000010000 */
[----:B------:R-:W-:Y:S04]  /*f380*/  HMMA.16816.F32 R128, R20, R6, R128 ;  /* 0x000000061480723c */ /* 0x000fe80000001880 */
[----:B------:R-:W-:Y:S02]  /*f390*/  FADD.FTZ R2, R38, R9 ;  /* 0x0000000926027221 */ /* 0x000fe40000010000 */
[----:B------:R-:W-:Y:S02]  /*f3a0*/  FADD.FTZ R0, R40, R5 ;  /* 0x0000000528007221 */ /* 0x000fe40000010000 */
[----:B------:R-:W-:Y:S04]  /*f3b0*/  FADD.FTZ R5, R37, R4 ;  /* 0x0000000425057221 */ /* 0x000fe80000010000 */
[----:B------:R-:W-:Y:S02]  /*f3c0*/  FADD.FTZ R4, R39, R2 ;  /* 0x0000000227047221 */ /* 0x000fe40000010000 */
[----:B------:R-:W-:Y:S02]  /*f3d0*/  FADD.FTZ R5, R48, R5 ;  /* 0x0000000530057221 */ /* 0x000fe40000010000 */
[----:B------:R-:W-:Y:S02]  /*f3e0*/  FADD.FTZ R8, R42, R8 ;  /* 0x000000082a087221 */ /* 0x000fe40000010000 */
[----:B------:R-:W-:Y:S02]  /*f3f0*/  FADD.FTZ R2, R41, R0 ;  /* 0x0000000029027221 */ /* 0x000fe40000010000 */
[----:B------:R-:W-:Y:S02]  /*f400*/  FADD.FTZ R5, R49, R5 ;  /* 0x0000000531057221 */ /* 0x000fe40000010000 */
[----:B------:R-:W-:Y:S02]  /*f410*/  FADD.FTZ R4, R50, R4 ;  /* 0x0000000432047221 */ /* 0x000fe40000010000 */
[----:B------:R-:W-:Y:S01]  /*f420*/  FADD.FTZ R2, R44, R2 ;  /* 0x000000022c027221 */ /* 0x000fe20000010000 */
[----:B------:R-:W-:Y:S01]  /*f430*/  STL [R1+0x10], R5 ;  /* 0x0000100501007387 */ /* 0x000fe20000100800 */
[----:B------:R-:W-:Y:S02]  /*f440*/  FADD.FTZ R4, R51, R4 ;  /* 0x0000000433047221 */ /* 0x000fe40000010000 */
[----:B------:R-:W-:Y:S02]  /*f450*/  FADD.FTZ R0, R43, R8 ;  /* 0x000000082b007221 */ /* 0x000fe40000010000 */
[----:B------:R-:W-:Y:S01]  /*f460*/  FADD.FTZ R2, R45, R2 ;  /* 0x000000022d027221 */ /* 0x000fe20000010000 */
[----:B------:R-:W-:Y:S01]  /*f470*/  STL [R1+0xc], R4 ;  /* 0x00000c0401007387 */ /* 0x000fe20000100800 */
[----:B------:R-:W-:Y:S03]  /*f480*/  FADD.FTZ R0, R46, R0 ;  /* 0x000000002e007221 */ /* 0x000fe60000010000 */
[----:B------:R-:W-:Y:S01]  /*f490*/  STL [R1+0x14], R2 ;  /* 0x0000140201007387 */ /* 0x000fe20000100800 */
[----:B------:R-:W-:Y:S05]  /*f4a0*/  FADD.FTZ R0, R36, R0 ;  /* 0x0000000024007221 */ /* 0x000fea0000010000 */
[----:B------:R1:W-:Y:S02]  /*f4b0*/  STL [R1+0x18], R0 ;  /* 0x0000180001007387 */ /* 0x0003e40000100800 */
[----:B-1----:R-:W-:Y:S01]  /*f4c0*/  MOV R0, R169 ;  /* 0x000000a900007202 */ /* 0x002fe20000000f00 */
[----:B------:R-:W-:-:S05]  /*f4d0*/  @P0 BRA `(.L_x_636) ;  /* 0xffffd0c000000947 */ /* 0x000fca000383ffff */
.L_x_633:
[----:B------:R-:W-:-:S06]  /*f4e0*/  UISETP.GE.AND UP0, UPT, UR24, UR8, UPT ;  /* 0x000000081800728c */ /* 0x000fcc000bf06270 */
[----:B------:R-:W-:-:S13]  /*f4f0*/  PLOP3.LUT P0, PT, PT, PT, UP0, 0x80, 0x0 ;  /* 0x000000000000781c */ /* 0x000fda0003f0f008 */
[----:B------:R-:W-:Y:S05]  /*f500*/  @!P0 BRA `(.L_x_637) ;  /* 0x00004af000008947 */ /* 0x000fea0003800000 */
[----:B-1----:R-:W2:Y:S01]  /*f510*/  LDL.LU R2, [R1] ;  /* 0x0000000001027983 */ /* 0x002ea20000300800 */
[----:B------:R-:W-:Y:S01]  /*f520*/  IMAD.MOV.U32 R165, RZ, RZ, R168 ;  /* 0x000000ffffa57224 */ /* 0x000fe200078e00a8 */
[----:B------:R-:W-:Y:S01]  /*f530*/  MOV R170, R3 ;  /* 0x0000000300aa7202 */ /* 0x000fe20000000f00 */
[----:B------:R-:W-:Y:S01]  /*f540*/  IMAD.MOV.U32 R164, RZ, RZ, R169 ;  /* 0x000000ffffa47224 */ /* 0x000fe200078e00a9 */
[----:B------:R-:W3:Y:S01]  /*f550*/  LDL.LU R4, [R1+0x28] ;  /* 0x0000280001047983 */ /* 0x000ee20000300800 */
[----:B------:R-:W-:Y:S01]  /*f560*/  IMAD.MOV.U32 R166, RZ, RZ, R167 ;  /* 0x000000ffffa67224 */ /* 0x000fe200078e00a7 */
[----:B--2---:R-:W-:Y:S02]  /*f570*/  SHF.R.S32.HI R249, RZ, 0x1f, R2 ;  /* 0x0000001ffff97819 */ /* 0x004fe40000011402 */
[C---:B------:R-:W-:Y:S02]  /*f580*/  SHF.L.U32 R248, R2.reuse, 0x1, RZ ;  /* 0x0000000102f87819 */ /* 0x040fe400000006ff */
[----:B------:R-:W-:-:S02]  /*f590*/  SHF.L.U64.HI R249, R2, 0x1, R249 ;  /* 0x0000000102f97819 */ /* 0x000fc400000102f9 */
[----:B------:R-:W3:Y:S02]  /*f5a0*/  LDL.LU R2, [R1+0x24] ;  /* 0x0000240001027983 */ /* 0x000ee40000300800 */
[C---:B---3--:R-:W-:Y:S01]  /*f5b0*/  SHF.L.U64.HI R247, R2.reuse, 0x1, R4 ;  /* 0x0000000102f77819 */ /* 0x048fe20000010204 */
[----:B------:R-:W-:Y:S02]  /*f5c0*/  IMAD.SHL.U32 R246, R2, 0x2, RZ ;  /* 0x0000000202f67824 */ /* 0x000fe400078e00ff */
.L_x_655:
[----:B------:R-:W-:Y:S04]  /*f5d0*/  DEPBAR.LE SB0, 0x0 ;  /* 0x000080000000791a */ /* 0x000fe80000000000 */
[----:B------:R-:W-:Y:S01]  /*f5e0*/  BAR.SYNC.DEFER_BLOCKING 0x0 ;  /* 0x0000000000007b1d */ /* 0x000fe20000010000 */
[----:B-1----:R-:W-:Y:S01]  /*f5f0*/  SHF.R.S32.HI R0, RZ, 0x1f, R243 ;  /* 0x0000001fff007819 */ /* 0x002fe200000114f3 */
[C---:B------:R-:W-:Y:S01]  /*f600*/  IMAD.WIDE.U32 R2, R243.reuse, c[0x0][0x208], RZ ;  /* 0x00008200f3027a25 */ /* 0x040fe200078e00ff */
[----:B------:R-:W-:Y:S03]  /*f610*/  UISETP.GT.AND UP0, UPT, UR24, UR8, UPT ;  /* 0x000000081800728c */ /* 0x000fe6000bf04270 */
[----:B------:R-:W-:Y:S04]  /*f620*/  IMAD R0, R0, c[0x0][0x208], RZ ;  /* 0x0000820000007a24 */ /* 0x000fe800078e02ff */
[----:B------:R-:W-:Y:S04]  /*f630*/  IMAD R0, R243, c[0x0][0x20c], R0 ;  /* 0x00008300f3007a24 */ /* 0x000fe800078e0200 */
[----:B------:R-:W-:Y:S01]  /*f640*/  IMAD.IADD R3, R3, 0x1, R0 ;  /* 0x0000000103037824 */ /* 0x000fe200078e0200 */
[----:B-----5:R-:W-:Y:S03]  /*f650*/  SHF.R.S32.HI R0, RZ, 0x1f, R242 ;  /* 0x0000001fff007819 */ /* 0x020fe600000114f2 */
[----:B------:R-:W-:Y:S04]  /*f660*/  IMAD.WIDE.U32 R2, R242, c[0x0][0x218], R2 ;  /* 0x00008600f2027a25 */ /* 0x000fe800078e0002 */
[----:B------:R-:W-:Y:S01]  /*f670*/  IMAD R0, R0, c[0x0][0x218], RZ ;  /* 0x0000860000007a24 */ /* 0x000fe200078e02ff */
[----:B------:R-:W-:Y:S01]  /*f680*/  IADD3 R2, P0, R2, UR22, RZ ;  /* 0x0000001602027c10 */ /* 0x000fe2000ff1e0ff */
[----:B------:R-:W-:Y:S02]  /*f690*/  LDSM.16.M88.4 R48, [R231+0x6100] ;  /* 0x00610000e730783b */ /* 0x000fe40000000200 */
[----:B------:R-:W-:Y:S04]  /*f6a0*/  IMAD R0, R242, c[0x0][0x21c], R0 ;  /* 0x00008700f2007a24 */ /* 0x000fe800078e0200 */
[----:B------:R-:W1:Y:S01]  /*f6b0*/  LDSM.16.M88.4 R16, [R224+0x3100] ;  /* 0x00310000e010783b */ /* 0x000e620000000200 */
[----:B------:R-:W-:Y:S02]  /*f6c0*/  IADD3.X R3, R3, UR16, R0, P0, !PT ;  /* 0x0000001003037c10 */ /* 0x000fe400087fe400 */
[C---:B------:R-:W-:Y:S03]  /*f6d0*/  LEA R0, P0, R2.reuse, c[0x0][0x1f8], 0x1 ;  /* 0x00007e0002007a11 */ /* 0x040fe600078008ff */
[----:B------:R-:W-:Y:S01]  /*f6e0*/  LDSM.16.M88.4 R44, [R231+0x8100] ;  /* 0x00810000e72c783b */ /* 0x000fe20000000200 */
[----:B------:R-:W-:Y:S05]  /*f6f0*/  LEA.HI.X R2, R2, c[0x0][0x1fc], R3, 0x1, P0 ;  /* 0x00007f0002027a11 */ /* 0x000fea00000f0c03 */
[----:B------:R-:W-:Y:S06]  /*f700*/  LDSM.16.M88.4 R32, [R224+0x3900] ;  /* 0x00390000e020783b */ /* 0x000fec0000000200 */
[----:B------:R-:W2:Y:S06]  /*f710*/  SHFL.IDX PT, R3, R0, RZ, 0x181f ;  /* 0x00181fff00037589 */ /* 0x000eac00000e0000 */
[----:B------:R-:W3:Y:S06]  /*f720*/  SHFL.IDX PT, R37, R2, RZ, 0x181f ;  /* 0x00181fff02257589 */ /* 0x000eec00000e0000 */
[----:B------:R-:W-:Y:S06]  /*f730*/  SHFL.IDX PT, R39, R2, 0x1, 0x181f ;  /* 0x00381f0002277f89 */ /* 0x000fec00000e0000 */
[----:B------:R4:W-:Y:S01]  /*f740*/  SHFL.IDX PT, R42, R2, 0x2, 0x181f ;  /* 0x00581f00022a7f89 */ /* 0x0009e200000e0000 */
[-C--:B-1----:R-:W-:Y:S05]  /*f750*/  HMMA.16816.F32 R4, R48, R16.reuse, RZ ;  /* 0x000000103004723c */ /* 0x082fea00000018ff */
[----:B------:R-:W-:Y:S01]  /*f760*/  LDSM.16.M88.4 R172, [R224+0x4100] ;  /* 0x00410000e0ac783b */ /* 0x000fe20000000200 */
[C---:B--2---:R-:W-:Y:S02]  /*f770*/  IADD3 R36, P0, R3.reuse, R246, RZ ;  /* 0x000000f603247210 */ /* 0x044fe40007f1e0ff */
[C---:B------:R-:W-:Y:S03]  /*f780*/  HMMA.16816.F32 R8, R44.reuse, R16, RZ ;  /* 0x000000102c08723c */ /* 0x040fe600000018ff */
[----:B------:R-:W1:Y:S06]  /*f790*/  SHFL.IDX PT, R38, R0, 0x1, 0x181f ;  /* 0x00381f0000267f89 */ /* 0x000e6c00000e0000 */
[----:B------:R-:W-:Y:S01]  /*f7a0*/  LDSM.16.M88.4 R192, [R233+0x6100] ;  /* 0x00610000e9c0783b */ /* 0x000fe20000000200 */
[-C--:B------:R-:W-:Y:S02]  /*f7b0*/  HMMA.16816.F32 R12, R44, R18.reuse, RZ ;  /* 0x000000122c0c723c */ /* 0x080fe400000018ff */
[-C--:B----4-:R-:W-:Y:S03]  /*f7c0*/  IADD3 R2, P1, R3, R248.reuse, RZ ;  /* 0x000000f803027210 */ /* 0x090fe60007f3e0ff */
[----:B------:R-:W-:Y:S03]  /*f7d0*/  LDSM.16.M88.4 R196, [R235] ;  /* 0x00000000ebc4783b */ /* 0x000fe60000000200 */
[C---:B------:R-:W-:Y:S03]  /*f7e0*/  HMMA.16816.F32 R16, R48.reuse, R18, RZ ;  /* 0x000000123010723c */ /* 0x040fe600000018ff */
[----:B------:R-:W-:Y:S01]  /*f7f0*/  LDSM.16.M88.4 R200, [R233+0x8100] ;  /* 0x00810000e9c8783b */ /* 0x000fe20000000200 */
[C---:B---3--:R-:W-:Y:S02]  /*f800*/  IMAD.X R3, R37.reuse, 0x1, R249, P1 ;  /* 0x0000000125037824 */ /* 0x048fe400008e06f9 */
[----:B------:R-:W-:Y:S02]  /*f810*/  IMAD.X R37, R37, 0x1, R247, P0 ;  /* 0x0000000125257824 */ /* 0x000fe400000e06f7 */
[-C--:B------:R-:W-:Y:S01]  /*f820*/  HMMA.16816.F32 R20, R48, R32.reuse, RZ ;  /* 0x000000203014723c */ /* 0x080fe200000018ff */
[----:B------:R-:W-:Y:S03]  /*f830*/  LDSM.16.M88.4 R204, [R241] ;  /* 0x00000000f1cc783b */ /* 0x000fe60000000200 */
[C---:B-1----:R-:W-:Y:S03]  /*f840*/  IADD3 R40, P0, R38.reuse, R248, RZ ;  /* 0x000000f826287210 */ /* 0x042fe60007f1e0ff */
[----:B------:R-:W-:Y:S01]  /*f850*/  LDSM.16.M88.4 R208, [R240] ;  /* 0x00000000f0d0783b */ /* 0x000fe20000000200 */
[C---:B------:R-:W-:Y:S04]  /*f860*/  HMMA.16816.F32 R24, R44.reuse, R32, RZ ;  /* 0x000000202c18723c */ /* 0x040fe800000018ff */
[C---:B------:R-:W-:Y:S01]  /*f870*/  IMAD.X R41, R39.reuse, 0x1, R249, P0 ;  /* 0x0000000127297824 */ /* 0x040fe200000e06f9 */
[----:B------:R-:W-:Y:S01]  /*f880*/  @!PT LDS RZ, [RZ] ;  /* 0x00000000fffff984 */ /* 0x000fe20000000800 */
[----:B------:R-:W-:Y:S01]  /*f890*/  @!PT LDS RZ, [RZ] ;  /* 0x00000000fffff984 */ /* 0x000fe20000000800 */
[----:B------:R-:W-:Y:S01]  /*f8a0*/  @!PT LDS RZ, [RZ] ;  /* 0x00000000fffff984 */ /* 0x000fe20000000800 */
[----:B------:R1:W-:Y:S03]  /*f8b0*/  LDGSTS.E.BYPASS.LTC128B.128 [R245], [R2.64], !P6 ;  /* 0x0000000002f57fae */ /* 0x0003e6000f101d54 */
[-C--:B------:R-:W-:Y:S03]  /*f8c0*/  HMMA.16816.F32 R28, R44, R34.reuse, RZ ;  /* 0x000000222c1c723c */ /* 0x080fe600000018ff */
[----:B------:R2:W-:Y:S05]  /*f8d0*/  LDGSTS.E.BYPASS.LTC128B.128 [R245+0x1800], [R36.64], !P5 ;  /* 0x0180000024f57fae */ /* 0x0005ea000e901d54 */
[C---:B------:R-:W-:Y:S01]  /*f8e0*/  HMMA.16816.F32 R32, R48.reuse, R34, RZ ;  /* 0x000000223020723c */ /* 0x040fe200000018ff */
[----:B------:R-:W3:Y:S06]  /*f8f0*/  SHFL.IDX PT, R0, R0, 0x2, 0x181f ;  /* 0x00581f0000007f89 */ /* 0x000eec00000e0000 */
[----:B------:R4:W-:Y:S01]  /*f900*/  LDGSTS.E.BYPASS.LTC128B.128 [R245+0x800], [R40.64], !P6 ;  /* 0x0080000028f57fae */ /* 0x0009e2000f101d54 */
[----:B-1----:R-:W-:Y:S05]  /*f910*/  IADD3 R2, P2, R38, R246, RZ ;  /* 0x000000f626027210 */ /* 0x002fea0007f5e0ff */
[----:B------:R-:W-:Y:S02]  /*f920*/  IMAD.X R3, R39, 0x1, R247, P2 ;  /* 0x0000000127037824 */ /* 0x000fe400010e06f7 */
[-C--:B--2---:R-:W-:Y:S01]  /*f930*/  HMMA.16816.F32 R36, R48, R172.reuse, RZ ;  /* 0x000000ac3024723c */ /* 0x084fe200000018ff */
[C---:B---3--:R-:W-:Y:S02]  /*f940*/  IADD3 R212, P1, R0.reuse, R248, RZ ;  /* 0x000000f800d47210 */ /* 0x048fe40007f3e0ff */
[----:B------:R1:W-:Y:S01]  /*f950*/  LDGSTS.E.BYPASS.LTC128B.128 [R245+0x2000], [R2.64], !P5 ;  /* 0x0200000002f57fae */ /* 0x0003e2000e901d54 */
[----:B------:R-:W-:Y:S02]  /*f960*/  IADD3 R168, P0, R0, R246, RZ ;  /* 0x000000f600a87210 */ /* 0x000fe40007f1e0ff */
[C---:B------:R-:W-:Y:S03]  /*f970*/  IMAD.X R213, R42.reuse, 0x1, R249, P1 ;  /* 0x000000012ad57824 */ /* 0x040fe600008e06f9 */
[----:B------:R-:W-:Y:S01]  /*f980*/  IMAD.X R169, R42, 0x1, R247, P0 ;  /* 0x000000012aa97824 */ /* 0x000fe200000e06f7 */
[----:B------:R-:W-:Y:S01]  /*f990*/  PLOP3.LUT P0, PT, PT, PT, UP0, 0x80, 0x0 ;  /* 0x000000000000781c */ /* 0x000fe20003f0f008 */
[C---:B----4-:R-:W-:Y:S01]  /*f9a0*/  HMMA.16816.F32 R40, R44.reuse, R172, RZ ;  /* 0x000000ac2c28723c */ /* 0x050fe200000018ff */
[----:B------:R2:W-:Y:S06]  /*f9b0*/  LDGSTS.E.BYPASS.LTC128B.128 [R245+0x1000], [R212.64], !P6 ;  /* 0x01000000d4f57fae */ /* 0x0005ec000f101d54 */
[----:B------:R1:W-:Y:S01]  /*f9c0*/  LDGSTS.E.BYPASS.LTC128B.128 [R245+0x2800], [R168.64], !P5 ;  /* 0x02800000a8f57fae */ /* 0x0003e2000e901d54 */
[-C--:B------:R-:W-:Y:S05]  /*f9d0*/  HMMA.16816.F32 R44, R44, R174.reuse, RZ ;  /* 0x000000ae2c2c723c */ /* 0x080fea00000018ff */
[----:B------:R-:W-:Y:S03]  /*f9e0*/  LDSM.16.M88.4 R216, [R230+0x3100] ;  /* 0x00310000e6d8783b */ /* 0x000fe60000000200 */
[----:B------:R-:W-:Y:S03]  /*f9f0*/  HMMA.16816.F32 R48, R48, R174, RZ ;  /* 0x000000ae3030723c */ /* 0x000fe600000018ff */
[----:B------:R-:W0:Y:S05]  /*fa00*/  LDGDEPBAR ;  /* 0x00000000000079af */ /* 0x000e2a0000000000 */
[-C--:B------:R-:W-:Y:S01]  /*fa10*/  HMMA.16816.F32 R4, R192, R196.reuse, R4 ;  /* 0x000000c4c004723c */ /* 0x080fe20000001804 */
[----:B------:R-:W-:Y:S06]  /*fa20*/  LDSM.16.M88.4 R220, [R232+0x8100] ;  /* 0x00810000e8dc783b */ /* 0x000fec0000000200 */
[----:B--2---:R-:W2:Y:S01]  /*fa30*/  LDSM.16.M88.4 R212, [R232+0x6100] ;  /* 0x00610000e8d4783b */ /* 0x004ea20000000200 */
[C---:B------:R-:W-:Y:S05]  /*fa40*/  HMMA.16816.F32 R8, R200.reuse, R196, R8 ;  /* 0x000000c4c808723c */ /* 0x040fea0000001808 */
[----:B------:R-:W3:Y:S03]  /*fa50*/  LDSM.16.M88.4 R172, [R230+0x3900] ;  /* 0x00390000e6ac783b */ /* 0x000ee60000000200 */
[-C--:B------:R-:W-:Y:S08]  /*fa60*/  HMMA.16816.F32 R12, R200, R198.reuse, R12 ;  /* 0x000000c6c80c723c */ /* 0x080ff0000000180c */
[C---:B------:R-:W-:Y:S01]  /*fa70*/  HMMA.16816.F32 R16, R192.reuse, R198, R16 ;  /* 0x000000c6c010723c */ /* 0x040fe20000001810 */
[----:B------:R-:W4:Y:S07]  /*fa80*/  LDSM.16.M88.4 R196, [R230+0x4100] ;  /* 0x00410000e6c4783b */ /* 0x000f2e0000000200 */
        /* <DEDUP_REMOVED lines=8> */
[----:B------:R-:W-:Y:S07]  /*fb10*/  LDSM.16.M88.4 R200, [R229] ;  /* 0x00000000e5c8783b */ /* 0x000fee0000000200 */
[----:B------:R-:W-:Y:S01]  /*fb20*/  HMMA.16816.F32 R48, R192, R210, R48 ;  /* 0x000000d2c030723c */ /* 0x000fe20000001830 */
[----:B------:R-:W1:Y:S06]  /*fb30*/  LDSM.16.M88.4 R192, [R234+0x6100] ;  /* 0x00610000eac0783b */ /* 0x000e6c0000000200 */
[----:B------:R-:W-:Y:S01]  /*fb40*/  LDSM.16.M88.4 R208, [R229+0x1000] ;  /* 0x00100000e5d0783b */ /* 0x000fe20000000200 */
[-C--:B--2---:R-:W-:Y:S08]  /*fb50*/  HMMA.16816.F32 R4, R212, R216.reuse, R4 ;  /* 0x000000d8d404723c */ /* 0x084ff00000001804 */
[C---:B------:R-:W-:Y:S08]  /*fb60*/  HMMA.16816.F32 R8, R220.reuse, R216, R8 ;  /* 0x000000d8dc08723c */ /* 0x040ff00000001808 */
[-C--:B------:R-:W-:Y:S08]  /*fb70*/  HMMA.16816.F32 R12, R220, R218.reuse, R12 ;  /* 0x000000dadc0c723c */ /* 0x080ff0000000180c */
[C---:B------:R-:W-:Y:S01]  /*fb80*/  HMMA.16816.F32 R16, R212.reuse, R218, R16 ;  /* 0x000000dad410723c */ /* 0x040fe20000001810 */
[----:B------:R-:W-:Y:S07]  /*fb90*/  LDSM.16.M88.4 R216, [R231+0xc100] ;  /* 0x00c10000e7d8783b */ /* 0x000fee0000000200 */
[-C--:B---3--:R-:W-:Y:S08]  /*fba0*/  HMMA.16816.F32 R20, R212, R172.reuse, R20 ;  /* 0x000000acd414723c */ /* 0x088ff00000001814 */
        /* <DEDUP_REMOVED lines=9> */
[----:B------:R-:W-:Y:S06]  /*fc40*/  LDSM.16.M88.4 R196, [R231+0xa100] ;  /* 0x00a10000e7c4783b */ /* 0x000fec0000000200 */
[----:B------:R-:W3:Y:S01]  /*fc50*/  LDSM.16.M88.4 R212, [R224+0x4900] ;  /* 0x00490000e0d4783b */ /* 0x000ee20000000200 */
[-C--:B-1----:R-:W-:Y:S08]  /*fc60*/  HMMA.16816.F32 R4, R192, R200.reuse, R4 ;  /* 0x000000c8c004723c */ /* 0x082ff00000001804 */
[C---:B------:R-:W-:Y:S08]  /*fc70*/  HMMA.16816.F32 R8, R204.reuse, R200, R8 ;  /* 0x000000c8cc08723c */ /* 0x040ff00000001808 */
[-C--:B------:R-:W-:Y:S08]  /*fc80*/  HMMA.16816.F32 R12, R204, R202.reuse, R12 ;  /* 0x000000cacc0c723c */ /* 0x080ff0000000180c */
[C---:B------:R-:W-:Y:S01]  /*fc90*/  HMMA.16816.F32 R16, R192.reuse, R202, R16 ;  /* 0x000000cac010723c */ /* 0x040fe20000001810 */
[----:B------:R-:W1:Y:S07]  /*fca0*/  LDSM.16.M88.4 R200, [R224+0x5900] ;  /* 0x00590000e0c8783b */ /* 0x000e6e0000000200 */
[-C--:B--2---:R-:W-:Y:S08]  /*fcb0*/  HMMA.16816.F32 R20, R192, R172.reuse, R20 ;  /* 0x000000acc014723c */ /* 0x084ff00000001814 */
        /* <DEDUP_REMOVED lines=9> */
[----:B------:R-:W2:Y:S06]  /*fd50*/  LDSM.16.M88.4 R192, [R239] ;  /* 0x00000000efc0783b */ /* 0x000eac0000000200 */
[----:B------:R-:W4:Y:S01]  /*fd60*/  LDSM.16.M88.4 R208, [R238] ;  /* 0x00000000eed0783b */ /* 0x000f220000000200 */
[-C--:B---3--:R-:W-:Y:S08]  /*fd70*/  HMMA.16816.F32 R4, R196, R212.reuse, R4 ;  /* 0x000000d4c404723c */ /* 0x088ff00000001804 */
[C---:B------:R-:W-:Y:S08]  /*fd80*/  HMMA.16816.F32 R8, R216.reuse, R212, R8 ;  /* 0x000000d4d808723c */ /* 0x040ff00000001808 */
[-C--:B------:R-:W-:Y:S08]  /*fd90*/  HMMA.16816.F32 R12, R216, R214.reuse, R12 ;  /* 0x000000d6d80c723c */ /* 0x080ff0000000180c */
[C---:B------:R-:W-:Y:S01]  /*fda0*/  HMMA.16816.F32 R16, R196.reuse, R214, R16 ;  /* 0x000000d6c410723c */ /* 0x040fe20000001810 */
[----:B------:R-:W3:Y:S07]  /*fdb0*/  LDSM.16.M88.4 R212, [R237] ;  /* 0x00000000edd4783b */ /* 0x000eee0000000200 */
[-C--:B------:R-:W-:Y:S08]  /*fdc0*/  HMMA.16816.F32 R20, R196, R220.reuse, R20 ;  /* 0x000000dcc414723c */ /* 0x080ff00000001814 */
[C---:B------:R-:W-:Y:S08]  /*fdd0*/  HMMA.16816.F32 R24, R216.reuse, R220, R24 ;  /* 0x000000dcd818723c */ /* 0x040ff00000001818 */
[-C--:B------:R-:W-:Y:S08]  /*fde0*/  HMMA.16816.F32 R28, R216, R222.reuse, R28 ;  /* 0x000000ded81c723c */ /* 0x080ff0000000181c */
[C---:B------:R-:W-:Y:S01]  /*fdf0*/  HMMA.16816.F32 R32, R196.reuse, R222, R32 ;  /* 0x000000dec420723c */ /* 0x040fe20000001820 */
[----:B------:R-:W-:Y:S07]  /*fe00*/  LDSM.16.M88.4 R220, [R229+0x2000] ;  /* 0x00200000e5dc783b */ /* 0x000fee0000000200 */
[-C--:B-1----:R-:W-:Y:S08]  /*fe10*/  HMMA.16816.F32 R36, R196, R200.reuse, R36 ;  /* 0x000000c8c424723c */ /* 0x082ff00000001824 */
[C---:B------:R-:W-:Y:S08]  /*fe20*/  HMMA.16816.F32 R40, R216.reuse, R200, R40 ;  /* 0x000000c8d828723c */ /* 0x040ff00000001828 */
[-C--:B------:R-:W-:Y:S01]  /*fe30*/  HMMA.16816.F32 R44, R216, R202.reuse, R44 ;  /* 0x000000cad82c723c */ /* 0x080fe2000000182c */
[----:B------:R-:W-:Y:S07]  /*fe40*/  LDSM.16.M88.4 R216, [R232+0xc100] ;  /* 0x00c10000e8d8783b */ /* 0x000fee0000000200 */
[----:B------:R-:W-:Y:S01]  /*fe50*/  HMMA.16816.F32 R48, R196, R202, R48 ;  /* 0x000000cac430723c */ /* 0x000fe20000001830 */
[----:B------:R-:W-:Y:S06]  /*fe60*/  LDSM.16.M88.4 R196, [R232+0xa100] ;  /* 0x00a10000e8c4783b */ /* 0x000fec0000000200 */
[----:B------:R-:W1:Y:S01]  /*fe70*/  LDSM.16.M88.4 R200, [R230+0x4900] ;  /* 0x00490000e6c8783b */ /* 0x000e620000000200 */
[-C--:B--2---:R-:W-:Y:S08]  /*fe80*/  HMMA.16816.F32 R4, R172, R192.reuse, R4 ;  /* 0x000000c0ac04723c */ /* 0x084ff00000001804 */
[C---:B------:R-:W-:Y:S08]  /*fe90*/  HMMA.16816.F32 R8, R204.reuse, R192, R8 ;  /* 0x000000c0cc08723c */ /* 0x040ff00000001808 */
[-C--:B------:R-:W-:Y:S08]  /*fea0*/  HMMA.16816.F32 R12, R204, R194.reuse, R12 ;  /* 0x000000c2cc0c723c */ /* 0x080ff0000000180c */
[C---:B------:R-:W-:Y:S01]  /*feb0*/  HMMA.16816.F32 R16, R172.reuse, R194, R16 ;  /* 0x000000c2ac10723c */ /* 0x040fe20000001810 */
[----:B------:R-:W2:Y:S07]  /*fec0*/  LDSM.16.M88.4 R192, [R230+0x5100] ;  /* 0x00510000e6c0783b */ /* 0x000eae0000000200 */
[-C--:B----4-:R-:W-:Y:S08]  /*fed0*/  HMMA.16816.F32 R20, R172, R208.reuse, R20 ;  /* 0x000000d0ac14723c */ /* 0x090ff00000001814 */
[C---:B------:R-:W-:Y:S08]  /*fee0*/  HMMA.16816.F32 R24, R204.reuse, R208, R24 ;  /* 0x000000d0cc18723c */ /* 0x040ff00000001818 */
[-C--:B------:R-:W-:Y:S08]  /*fef0*/  HMMA.16816.F32 R28, R204, R210.reuse, R28 ;  /* 0x000000d2cc1c723c */ /* 0x080ff0000000181c */
[C---:B------:R-:W-:Y:S01]  /*ff00*/  HMMA.16816.F32 R32, R172.reuse, R210, R32 ;  /* 0x000000d2ac20723c */ /* 0x040fe20000001820 */
[----:B------:R-:W4:Y:S07]  /*ff10*/  LDSM.16.M88.4 R208, [R230+0x5900] ;  /* 0x00590000e6d0783b */ /* 0x000f2e0000000200 */
[-C--:B---3--:R-:W-:Y:S08]  /*ff20*/  HMMA.16816.F32 R36, R172, R212.reuse, R36 ;  /* 0x000000d4ac24723c */ /* 0x088ff00000001824 */
[C---:B------:R-:W-:Y:S08]  /*ff30*/  HMMA.16816.F32 R40, R204.reuse, R212, R40 ;  /* 0x000000d4cc28723c */ /* 0x040ff00000001828 */
[-C--:B------:R-:W-:Y:S01]  /*ff40*/  HMMA.16816.F32 R44, R204, R214.reuse, R44 ;  /* 0x000000d6cc2c723c */ /* 0x080fe2000000182c */
[----:B------:R-:W-:Y:S07]  /*ff50*/  LDSM.16.M88.4 R204, [R229+0x1800] ;  /* 0x00180000e5cc783b */ /* 0x000fee0000000200 */
[----:B------:R-:W-:Y:S01]  /*ff60*/  HMMA.16816.F32 R48, R172, R214, R48 ;  /* 0x000000d6ac30723c */ /* 0x000fe20000001830 */
[----:B------:R-:W3:Y:S06]  /*ff70*/  LDSM.16.M88.4 R172, [R234+0xa100] ;  /* 0x00a10000eaac783b */ /* 0x000eec0000000200 */
[----:B------:R-:W3:Y:S01]  /*ff80*/  LDSM.16.M88.4 R212, [R236+0xc100] ;  /* 0x00c10000ecd4783b */ /* 0x000ee20000000200 */
[-C--:B-1----:R-:W-:Y:S08]  /*ff90*/  HMMA.16816.F32 R4, R196, R200.reuse, R4 ;  /* 0x000000c8c404723c */ /* 0x082ff00000001804 */
[C---:B------:R-:W-:Y:S08]  /*ffa0*/  HMMA.16816.F32 R8, R216.reuse, R200, R8 ;  /* 0x000000c8d808723c */ /* 0x040ff00000001808 */
[-C--:B------:R-:W-:Y:S08]  /*ffb0*/  HMMA.16816.F32 R12, R216, R202.reuse, R12 ;  /* 0x000000cad80c723c */ /* 0x080ff0000000180c */
[C---:B------:R-:W-:Y:S01]  /*ffc0*/  HMMA.16816.F32 R16, R196.reuse, R202, R16 ;  /* 0x000000cac410723c */ /* 0x040fe20000001810 */
[----:B------:R-:W1:Y:S01]  /*ffd0*/  LDSM.16.M88.4 R200, [R229+0x2800] ;  /* 0x00280000e5c8783b */ /* 0x000e620000000200 */
[----:B------:R-:W-:Y:S05]  /*ffe0*/  DEPBAR.LE SB0, 0x0 ;  /* 0x000080000000791a */ /* 0x000fea0000000000 */
[----:B------:R-:W-:Y:S01]  /*fff0*/  BAR.SYNC.DEFER_BLOCKING 0x0 ;  /* 0x0000000000007b1d */ /* 0x000fe20000010000 */
[-C--:B--2---:R-:W-:Y:S08]  /*10000*/  HMMA.16816.F32 R20, R196, R192.reuse, R20 ;  /* 0x000000c0c414723c */ /* 0x084ff00000001814 */
[C---:B------:R-:W-:Y:S08]  /*10010*/  HMMA.16816.F32 R24, R216.reuse, R192, R24 ;  /* 0x000000c0d818723c */ /* 0x040ff00000001818 */
[-C--:B------:R-:W-:Y:S08]  /*10020*/  HMMA.16816.F32 R28, R216, R194.reuse, R28 ;  /* 0x000000c2d81c723c */ /* 0x080ff0000000181c */
[C---:B------:R-:W-:Y:S08]  /*10030*/  HMMA.16816.F32 R32, R196.reuse, R194, R32 ;  /* 0x000000c2c420723c */ /* 0x040ff00000001820 */
[-C--:B----4-:R-:W-:Y:S08]  /*10040*/  HMMA.16816.F32 R36, R196, R208.reuse, R36 ;  /* 0x000000d0c424723c */ /* 0x090ff00000001824 */
[C---:B------:R-:W-:Y:S08]  /*10050*/  HMMA.16816.F32 R40, R216.reuse, R208, R40 ;  /* 0x000000d0d828723c */ /* 0x040ff00000001828 */
[-C--:B------:R-:W-:Y:S08]  /*10060*/  HMMA.16816.F32 R44, R216, R210.reuse, R44 ;  /* 0x000000d2d82c723c */ /* 0x080ff0000000182c */
[----:B------:R-:W-:Y:S08]  /*10070*/  HMMA.16816.F32 R48, R196, R210, R48 ;  /* 0x000000d2c430723c */ /* 0x000ff00000001830 */
        /* <DEDUP_REMOVED lines=42> */
[----:B------:R-:W-:Y:S04]  /*10320*/  SHFL.IDX PT, R172, R2, 0x1, 0x181f ;  /* 0x00381f0002ac7f89 */ /* 0x000fe800000e0000 */
[----:B------:R2:W-:Y:S04]  /*10330*/  SHFL.IDX PT, R169, R2, 0x2, 0x181f ;  /* 0x00581f0002a97f89 */ /* 0x0005e800000e0000 */
[----:B------:R-:W3:Y:S04]  /*10340*/  SHFL.IDX PT, R168, R0, RZ, 0x181f ;  /* 0x00181fff00a87589 */ /* 0x000ee800000e0000 */
[----:B------:R-:W4:Y:S04]  /*10350*/  SHFL.IDX PT, R171, R0, 0x1, 0x181f ;  /* 0x00381f0000ab7f89 */ /* 0x000f2800000e0000 */
[----:B------:R-:W5:Y:S01]  /*10360*/  SHFL.IDX PT, R0, R0, 0x2, 0x181f ;  /* 0x00581f0000007f89 */ /* 0x000f6200000e0000 */
[C---:B-1----:R-:W-:Y:S02]  /*10370*/  IADD3 R192, P1, R167.reuse, R246, RZ ;  /* 0x000000f6a7c07210 */ /* 0x042fe40007f3e0ff */
[-C--:B--2---:R-:W-:Y:S04]  /*10380*/  IADD3 R2, P0, R167, R248.reuse, RZ ;  /* 0x000000f8a7027210 */ /* 0x084fe80007f1e0ff */
[CC--:B---3--:R-:W-:Y:S01]  /*10390*/  IADD3.X R3, R168.reuse, R249.reuse, RZ, P0, !PT ;  /* 0x000000f9a8037210 */ /* 0x0c8fe200007fe4ff */
[----:B------:R-:W-:Y:S01]  /*103a0*/  IMAD.X R193, R168, 0x1, R247, P1 ;  /* 0x00000001a8c17824 */ /* 0x000fe200008e06f7 */
[C---:B------:R-:W-:Y:S02]  /*103b0*/  IADD3 R174, P0, R172.reuse, R248, RZ ;  /* 0x000000f8acae7210 */ /* 0x040fe40007f1e0ff */
[----:B------:R-:W-:Y:S01]  /*103c0*/  IADD3 R172, P2, R172, R246, RZ ;  /* 0x000000f6acac7210 */ /* 0x000fe20007f5e0ff */
[----:B------:R1:W-:Y:S01]  /*103d0*/  LDGSTS.E.BYPASS.LTC128B.128 [R244+0x3100], [R2.64], !P6 ;  /* 0x0310000002f47fae */ /* 0x0003e2000f101d54 */
[----:B------:R-:W-:Y:S01]  /*103e0*/  IADD3 R168, P1, R169, R248, RZ ;  /* 0x000000f8a9a87210 */ /* 0x000fe20007f3e0ff */
[C---:B----4-:R-:W-:Y:S02]  /*103f0*/  IMAD.X R175, R171.reuse, 0x1, R249, P0 ;  /* 0x00000001abaf7824 */ /* 0x050fe400000e06f9 */
[----:B------:R2:W-:Y:S01]  /*10400*/  LDGSTS.E.BYPASS.LTC128B.128 [R244+0x4900], [R192.64], !P5 ;  /* 0x04900000c0f47fae */ /* 0x0005e2000e901d54 */
[--C-:B------:R-:W-:Y:S03]  /*10410*/  IMAD.X R173, R171, 0x1, R247.reuse, P2 ;  /* 0x00000001abad7824 */ /* 0x100fe600010e06f7 */
[----:B------:R2:W-:Y:S04]  /*10420*/  LDGSTS.E.BYPASS.LTC128B.128 [R244+0x3900], [R174.64], !P6 ;  /* 0x03900000aef47fae */ /* 0x0005e8000f101d54 */
[----:B------:R2:W-:Y:S01]  /*10430*/  LDGSTS.E.BYPASS.LTC128B.128 [R244+0x5100], [R172.64], !P5 ;  /* 0x05100000acf47fae */ /* 0x0005e2000e901d54 */
[----:B-1----:R-:W-:Y:S02]  /*10440*/  IADD3 R2, P0, R169, R246, RZ ;  /* 0x000000f6a9027210 */ /* 0x002fe40007f1e0ff */
[C---:B-----5:R-:W-:Y:S03]  /*10450*/  IADD3.X R169, R0.reuse, R249, RZ, P1, !PT ;  /* 0x000000f900a97210 */ /* 0x060fe60000ffe4ff */
[----:B------:R-:W-:Y:S02]  /*10460*/  IMAD.X R3, R0, 0x1, R247, P0 ;  /* 0x0000000100037824 */ /* 0x000fe400000e06f7 */
[----:B------:R2:W-:Y:S04]  /*10470*/  LDGSTS.E.BYPASS.LTC128B.128 [R244+0x4100], [R168.64], !P6 ;  /* 0x04100000a8f47fae */ /* 0x0005e8000f101d54 */
[----:B------:R2:W-:Y:S02]  /*10480*/  LDGSTS.E.BYPASS.LTC128B.128 [R244+0x5900], [R2.64], !P5 ;  /* 0x0590000002f47fae */ /* 0x0005e4000e901d54 */
.L_x_638:
[----:B--2---:R-:W2:Y:S01]  /*10490*/  LDL R3, [R1+0x1c] ;  /* 0x00001c0001037983 */ /* 0x004ea20000100800 */
[----:B------:R-:W-:Y:S01]  /*104a0*/  UISETP.NE.AND UP1, UPT, UR13, URZ, UPT ;  /* 0x0000003f0d00728c */ /* 0x000fe2000bf25270 */
[----:B------:R-:W-:Y:S01]  /*104b0*/  IMAD.U32 R172, RZ, RZ, UR9 ;  /* 0x00000009ffac7e24 */ /* 0x000fe2000f8e00ff */
[----:B------:R-:W-:Y:S01]  /*104c0*/  UIMAD UR28, UR24, -0x30, URZ ;  /* 0xffffffd0181c78a4 */ /* 0x000fe2000f8e023f */
[----:B------:R-:W3:Y:S01]  /*104d0*/  LDL R2, [R1+0x8] ;  /* 0x0000080001027983 */ /* 0x000ee20000100800 */
[----:B------:R-:W-:Y:S02]  /*104e0*/  UISETP.NE.AND UP0, UPT, UR12, URZ, UPT ;  /* 0x0000003f0c00728c */ /* 0x000fe4000bf05270 */
[----:B------:R-:W-:Y:S01]  /*104f0*/  PLOP3.LUT P1, PT, PT, PT, UP1, 0x80, 0x0 ;  /* 0x000000000000781c */ /* 0x000fe20003f2f018 */
[----:B------:R-:W0:Y:S01]  /*10500*/  LDGDEPBAR ;  /* 0x00000000000079af */ /* 0x000e220000000000 */
[----:B------:R-:W-:Y:S02]  /*10510*/  PLOP3.LUT P0, PT, PT, PT, UP1, 0x80, 0x0 ;  /* 0x000000000000781c */ /* 0x000fe40003f0f018 */
[C---:B---3--:R-:W-:Y:S09]  /*10520*/  IADD3 R173, -R2.reuse, UR28, RZ ;  /* 0x0000001c02ad7c10 */ /* 0x048ff2000fffe1ff */
[----:B--2---:R-:W-:Y:S04]  /*10530*/  @P1 IMAD.HI.U32 R0, R3, c[0x0][0x2c8], RZ ;  /* 0x0000b20003001a27 */ /* 0x004fe800078e00ff */
[----:B------:R-:W-:Y:S01]  /*10540*/  IMAD.MOV.U32 R169, RZ, RZ, R3 ;  /* 0x000000ffffa97224 */ /* 0x000fe200078e0003 */
[----:B------:R-:W-:Y:S01]  /*10550*/  @P0 SHF.R.U32.HI R169, RZ, c[0x0][0x2cc], R0 ;  /* 0x0000b300ffa90a19 */ /* 0x000fe20000011600 */
[----:B------:R-:W-:Y:S01]  /*10560*/  IMAD.U32 R0, RZ, RZ, UR28 ;  /* 0x0000001cff007e24 */ /* 0x000fe2000f8e00ff */
[----:B------:R-:W-:Y:S03]  /*10570*/  PLOP3.LUT P0, PT, PT, PT, UP0, 0x40, 0x0 ;  /* 0x000000000000781c */ /* 0x000fe60003f0e808 */
[----:B------:R-:W1:Y:S01]  /*10580*/  SHFL.IDX PT, R3, R169, RZ, 0x1c1f ;  /* 0x001c1fffa9037589 */ /* 0x000e6200000e0000 */
[----:B------:R-:W-:Y:S04]  /*10590*/  IADD3 R0, -R2, 0x1, R0 ;  /* 0x0000000102007810 */ /* 0x000fe80007ffe100 */
[----:B------:R-:W-:Y:S04]  /*105a0*/  IADD3 R172, R0, -c[0x0][0x168], R172 ;  /* 0x80005a0000ac7a10 */ /* 0x000fe80007ffe0ac */
        /* <DEDUP_REMOVED lines=20> */
.L_x_641:
[----:B------:R-:W-:Y:S04]  /*106f0*/  MOV R167, c[0x0][0x32c] ;  /* 0x0000cb0000a77a02 */ /* 0x000fe80000000f00 */
[----:B------:R-:W-:Y:S11]  /*10700*/  ISETP.NE.AND P0, PT, R167, 0x1, PT ;  /* 0x00000001a700780c */ /* 0x000ff60003f05270 */
[----:B------:R-:W-:Y:S02]  /*10710*/  @!UPT UIADD3 URZ, URZ, URZ, URZ ;  /* 0x0000003f3f3ff290 */ /* 0x000fe4000fffe03f */
[----:B------:R-:W-:Y:S05]  /*10720*/  @P0 IMAD.HI.U32 R167, R3, c[0x0][0x330], RZ ;  /* 0x0000cc0003a70a27 */ /* 0x000fea00078e00ff */
[----:B------:R-:W-:Y:S02]  /*10730*/  @P0 SHF.R.U32.HI R3, RZ, c[0x0][0x334], R167 ;  /* 0x0000cd00ff030a19 */ /* 0x000fe400000116a7 */
.L_x_642:
[----:B------:R-:W-:Y:S05]  /*10740*/  BSYNC B0 ;  /* 0x0000000000007941 */ /* 0x000fea0003800000 */
.L_x_640:
[----:B------:R-:W-:Y:S05]  /*10750*/  IMAD R3, R3, c[0x0][0x32c], R173 ;  /* 0x0000cb0003037a24 */ /* 0x000fea00078e02ad */
[----:B------:R-:W-:Y:S02]  /*10760*/  IADD3 R167, R3, c[0x0][0x32c], RZ ;  /* 0x0000cb0003a77a10 */ /* 0x000fe40007ffe0ff */
[----:B------:R-:W-:Y:S02]  /*10770*/  IMNMX R0, R0, R3, !PT ;  /* 0x0000000300007217 */ /* 0x000fe40007800200 */
[----:B------:R-:W-:Y:S02]  /*10780*/  IMNMX R2, R2, R167, PT ;  /* 0x000000a702027217 */ /* 0x000fe40003800200 */
.L_x_639:
        /* <DEDUP_REMOVED lines=21> */
.L_x_645:
[----:B------:R-:W-:Y:S04]  /*108e0*/  MOV R174, 0x1 ;  /* 0x0000000100ae7802 */ /* 0x000fe80000000f00 */
[----:B------:R-:W-:Y:S11]  /*108f0*/  ISETP.NE.AND P0, PT, R174, c[0x0][0x32c], PT ;  /* 0x0000cb00ae007a0c */ /* 0x000ff60003f05270 */
[----:B------:R-:W-:Y:S02]  /*10900*/  @!UPT UIADD3 URZ, URZ, URZ, URZ ;  /* 0x0000003f3f3ff290 */ /* 0x000fe4000fffe03f */
[----:B------:R-:W-:Y:S05]  /*10910*/  @P0 IMAD.HI.U32 R174, R168, c[0x0][0x330], RZ ;  /* 0x0000cc00a8ae0a27 */ /* 0x000fea00078e00ff */
[----:B------:R-:W-:Y:S02]  /*10920*/  @P0 SHF.R.U32.HI R168, RZ, c[0x0][0x334], R174 ;  /* 0x0000cd00ffa80a19 */ /* 0x000fe400000116ae */
.L_x_646:
[----:B------:R-:W-:Y:S05]  /*10930*/  BSYNC B0 ;  /* 0x0000000000007941 */ /* 0x000fea0003800000 */
.L_x_644:
[----:B------:R-:W-:Y:S05]  /*10940*/  IMAD R168, R168, c[0x0][0x32c], R173 ;  /* 0x0000cb00a8a87a24 */ /* 0x000fea00078e02ad */
[----:B------:R-:W-:Y:S02]  /*10950*/  IADD3 R174, R168, c[0x0][0x32c], RZ ;  /* 0x0000cb00a8ae7a10 */ /* 0x000fe40007ffe0ff */
[----:B------:R-:W-:Y:S02]  /*10960*/  IMNMX R3, R3, R168, !PT ;  /* 0x000000a803037217 */ /* 0x000fe40007800200 */
[----:B------:R-:W-:Y:S02]  /*10970*/  IMNMX R167, R167, R174, PT ;  /* 0x000000aea7a77217 */ /* 0x000fe40003800200 */
.L_x_643:
[----:B------:R-:W-:Y:S02]  /*10980*/  UISETP.GE.AND UP2, UPT, UR28, 0x1, UPT ;  /* 0x000000011c00788c */ /* 0x000fe4000bf46270 */
[----:B------:R-:W-:Y:S02]  /*10990*/  UISETP.GE.AND UP1, UPT, UR28, 0x2, UPT ;  /* 0x000000021c00788c */ /* 0x000fe4000bf26270 */
[----:B------:R-:W-:Y:S02]  /*109a0*/  UISETP.GE.AND UP0, UPT, UR28, 0x9, UPT ;  /* 0x000000091c00788c */ /* 0x000fe4000bf06270 */
[----:B------:R-:W-:Y:S01]  /*109b0*/  PLOP3.LUT P0, PT, PT, PT, UP2, 0x40, 0x0 ;  /* 0x000000000000781c */ /* 0x000fe20003f0e828 */
[----:B------:R-:W-:Y:S01]  /*109c0*/  UP2UR UR26, UPR, URZ, 0x2 ;  /* 0x000000023f1a7883 */ /* 0x000fe20008000000 */
[----:B------:R-:W-:Y:S01]  /*109d0*/  PLOP3.LUT P2, PT, PT, PT, UP1, 0x40, 0x0 ;  /* 0x000000000000781c */ /* 0x000fe20003f4e818 */
[----:B------:R-:W-:Y:S01]  /*109e0*/  UISETP.GE.AND UP1, UPT, UR28, 0xa, UPT ;  /* 0x0000000a1c00788c */ /* 0x000fe2000bf26270 */
[----:B------:R-:W-:Y:S01]  /*109f0*/  ISETP.GT.AND P0, PT, R0, RZ, P0 ;  /* 0x000000ff0000720c */ /* 0x000fe20000704270 */
[----:B------:R-:W-:Y:S01]  /*10a00*/  UISETP.GE.AND UP5, UPT, UR28, 0x19, UPT ;  /* 0x000000191c00788c */ /* 0x000fe2000bfa6270 */
[----:B------:R-:W-:Y:S01]  /*10a10*/  PLOP3.LUT P1, PT, PT, PT, UP0, 0x40, 0x0 ;  /* 0x000000000000781c */ /* 0x000fe20003f2e808 */
[----:B------:R-:W-:Y:S01]  /*10a20*/  UP2UR UR25, UPR, URZ, 0x1 ;  /* 0x000000013f197883 */ /* 0x000fe20008000000 */
[----:B------:R-:W-:Y:S01]  /*10a30*/  ISETP.LT.OR P0, PT, R2, 0x1, P0 ;  /* 0x000000010200780c */ /* 0x000fe20000701670 */
        /* <DEDUP_REMOVED lines=12> */
[----:B------:R-:W1:Y:S01]  /*10b00*/  SHFL.IDX PT, R4, R169, 0x2, 0x1c1f ;  /* 0x005c1f00a9047f89 */ /* 0x000e6200000e0000 */
[C---:B------:R-:W-:Y:S01]  /*10b10*/  ISETP.LT.OR P0, PT, R2.reuse, 0xa, P0 ;  /* 0x0000000a0200780c */ /* 0x040fe20000701670 */
[----:B------:R-:W-:Y:S01]  /*10b20*/  UP2UR UR29, UPR, URZ, 0x40 ;  /* 0x000000403f1d7883 */ /* 0x000fe20008000000 */
[----:B------:R-:W-:Y:S01]  /*10b30*/  ISETP.LT.OR P1, PT, R2, 0x9, P1 ;  /* 0x000000090200780c */ /* 0x000fe20000f21670 */
[----:B------:R-:W-:Y:S01]  /*10b40*/  UP2UR UR5, UPR, URZ, 0x2 ;  /* 0x000000023f057883 */ /* 0x000fe20008000000 */
[----:B------:R-:W-:Y:S01]  /*10b50*/  FSEL R193, R17, -INF , !P0 ;  /* 0xff80000011c17808 */ /* 0x000fe20004000000 */
[----:B------:R-:W-:Y:S01]  /*10b60*/  UP2UR UR4, UPR, URZ, 0x1 ;  /* 0x000000013f047883 */ /* 0x000fe20008000000 */
[----:B------:R-:W-:Y:S01]  /*10b70*/  PLOP3.LUT P0, PT, PT, PT, UP5, 0x40, 0x0 ;  /* 0x000000000000781c */ /* 0x000fe20003f0e858 */
[----:B------:R-:W-:Y:S01]  /*10b80*/  UISETP.GE.AND UP1, UPT, UR28, 0x29, UPT ;  /* 0x000000291c00788c */ /* 0x000fe2000bf26270 */
[----:B------:R-:W-:Y:S02]  /*10b90*/  FSEL R175, R5, -INF , !P2 ;  /* 0xff80000005af7808 */ /* 0x000fe40005000000 */
[----:B------:R-:W-:Y:S01]  /*10ba0*/  PLOP3.LUT P2, PT, PT, PT, UP0, 0x40, 0x0 ;  /* 0x000000000000781c */ /* 0x000fe20003f4e808 */
[----:B------:R-:W-:Y:S01]  /*10bb0*/  UISETP.GE.AND UP0, UPT, UR28, 0x2a, UPT ;  /* 0x0000002a1c00788c */ /* 0x000fe2000bf06270 */
        /* <DEDUP_REMOVED lines=52> */
.L_x_649:
[----:B------:R-:W-:Y:S04]  /*10f00*/  MOV R5, c[0x0][0x32c] ;  /* 0x0000cb0000057a02 */ /* 0x000fe80000000f00 */
[----:B------:R-:W-:Y:S11]  /*10f10*/  ISETP.NE.AND P0, PT, R5, 0x1, PT ;  /* 0x000000010500780c */ /* 0x000ff60003f05270 */
[----:B------:R-:W-:Y:S02]  /*10f20*/  @!UPT UIADD3 URZ, URZ, URZ, URZ ;  /* 0x0000003f3f3ff290 */ /* 0x000fe4000fffe03f */
[----:B------:R-:W-:Y:S05]  /*10f30*/  @P0 IMAD.HI.U32 R5, R4, c[0x0][0x330], RZ ;  /* 0x0000cc0004050a27 */ /* 0x000fea00078e00ff */
[----:B------:R-:W-:Y:S02]  /*10f40*/  @P0 SHF.R.U32.HI R4, RZ, c[0x0][0x334], R5 ;  /* 0x0000cd00ff040a19 */ /* 0x000fe40000011605 */
.L_x_650:
[----:B------:R-:W-:Y:S05]  /*10f50*/  BSYNC B0 ;  /* 0x0000000000007941 */ /* 0x000fea0003800000 */
.L_x_648:
[----:B------:R-:W-:Y:S05]  /*10f60*/  IMAD R4, R4, c[0x0][0x32c], R173 ;  /* 0x0000cb0004047a24 */ /* 0x000fea00078e02ad */
[----:B------:R-:W-:Y:S02]  /*10f70*/  IADD3 R5, R4, c[0x0][0x32c], RZ ;  /* 0x0000cb0004057a10 */ /* 0x000fe40007ffe0ff */
[----:B------:R-:W-:Y:S02]  /*10f80*/  IMNMX R0, R0, R4, !PT ;  /* 0x0000000400007217 */ /* 0x000fe40007800200 */
[----:B------:R-:W-:Y:S02]  /*10f90*/  IMNMX R2, R2, R5, PT ;  /* 0x0000000502027217 */ /* 0x000fe40003800200 */
.L_x_647:
[----:B------:R-:W-:Y:S02]  /*10fa0*/  UP2UR UR31, UPR, URZ, 0x8 ;  /* 0x000000083f1f7883 */ /* 0x000fe40008000000 */
[----:B------:R-:W-:Y:S02]  /*10fb0*/  UISETP.NE.AND UP3, UPT, UR26, URZ, UPT ;  /* 0x0000003f1a00728c */ /* 0x000fe4000bf65270 */
[----:B------:R-:W-:Y:S02]  /*10fc0*/  UP2UR UR32, UPR, URZ, 0x10 ;  /* 0x000000103f207883 */ /* 0x000fe40008000000 */
[----:B------:R-:W-:Y:S02]  /*10fd0*/  UISETP.NE.AND UP4, UPT, UR27, URZ, UPT ;  /* 0x0000003f1b00728c */ /* 0x000fe4000bf85270 */
[----:B------:R-:W-:Y:S01]  /*10fe0*/  PLOP3.LUT P0, PT, PT, PT, UP3, 0x40, 0x0 ;  /* 0x000000000000781c */ /* 0x000fe20003f0e838 */
[----:B------:R-:W-:Y:S02]  /*10ff0*/  UP2UR UR30, UPR, URZ, 0x4 ;  /* 0x000000043f1e7883 */ /* 0x000fe40008000000 */
[----:B------:R-:W-:Y:S01]  /*11000*/  UISETP.NE.AND UP2, UPT, UR25, URZ, UPT ;  /* 0x0000003f1900728c */ /* 0x000fe2000bf45270 */
[----:B------:R-:W-:Y:S01]  /*11010*/  ISETP.GT.AND P0, PT, R3, 0x1, P0 ;  /* 0x000000010300780c */ /* 0x000fe20000704270 */
[----:B------:R-:W-:Y:S01]  /*11020*/  UP2UR UR28, UPR, URZ, 0x1 ;  /* 0x000000013f1c7883 */ /* 0x000fe20008000000 */
[----:B------:R-:W-:Y:S01]  /*11030*/  PLOP3.LUT P2, PT, PT, PT, UP4, 0x40, 0x0 ;  /* 0x000000000000781c */ /* 0x000fe20003f4e848 */
[----:B------:R-:W-:Y:S01]  /*11040*/  UISETP.NE.AND UP0, UPT, UR4, URZ, UPT ;  /* 0x0000003f0400728c */ /* 0x000fe2000bf05270 */
[----:B------:R-:W-:Y:S01]  /*11050*/  ISETP.LT.OR P0, PT, R167, 0x2, P0 ;  /* 0x00000002a700780c */ /* 0x000fe20000701670 */
[----:B------:R-:W-:Y:S01]  /*11060*/  UP2UR UR29, UPR, URZ, 0x2 ;  /* 0x000000023f1d7883 */ /* 0x000fe20008000000 */
[----:B------:R-:W-:Y:S01]  /*11070*/  ISETP.GT.AND P2, PT, R3, RZ, P2 ;  /* 0x000000ff0300720c */ /* 0x000fe20001744270 */
[----:B------:R-:W-:Y:S01]  /*11080*/  UISETP.NE.AND UP1, UPT, UR5, URZ, UPT ;  /* 0x0000003f0500728c */ /* 0x000fe2000bf25270 */
[----:B------:R-:W-:Y:S01]  /*11090*/  PLOP3.LUT P1, PT, PT, PT, UP2, 0x40, 0x0 ;  /* 0x000000000000781c */ /* 0x000fe20003f2e828 */
[----:B------:R-:W-:Y:S01]  /*110a0*/  UISETP.NE.AND UP4, UPT, UR32, URZ, UPT ;  /* 0x0000003f2000728c */ /* 0x000fe2000bf85270 */
[----:B------:R-:W-:Y:S01]  /*110b0*/  FSEL R17, R7, -INF , !P0 ;  /* 0xff80000007117808 */ /* 0x000fe20004000000 */
[----:B------:R-:W-:Y:S01]  /*110c0*/  UISETP.NE.AND UP3, UPT, UR31, URZ, UPT ;  /* 0x0000003f1f00728c */ /* 0x000fe2000bf65270 */
[----:B------:R-:W-:Y:S01]  /*110d0*/  PLOP3.LUT P0, PT, PT, PT, UP0, 0x40, 0x0 ;  /* 0x000000000000781c */ /* 0x000fe20003f0e808 */
[----:B------:R-:W-:Y:S01]  /*110e0*/  UISETP.NE.AND UP0, UPT, UR28, URZ, UPT ;  /* 0x0000003f1c00728c */ /* 0x000fe2000bf05270 */
[----:B------:R-:W-:Y:S01]  /*110f0*/  ISETP.LT.OR P2, PT, R167, 0x1, P2 ;  /* 0x00000001a700780c */ /* 0x000fe20001741670 */
[----:B------:R-:W-:Y:S01]  /*11100*/  UP2UR UR28, UPR, URZ, 0x40 ;  /* 0x000000403f1c7883 */ /* 0x000fe20008000000 */
[C---:B------:R-:W-:Y:S01]  /*11110*/  ISETP.GT.AND P1, PT, R3.reuse, 0x8, P1 ;  /* 0x000000080300780c */ /* 0x040fe20000f24270 */
[----:B------:R-:W-:Y:S01]  /*11120*/  UISETP.NE.AND UP2, UPT, UR30, URZ, UPT ;  /* 0x0000003f1e00728c */ /* 0x000fe2000bf45270 */
[----:B------:R-:W-:Y:S02]  /*11130*/  ISETP.GT.AND P0, PT, R3, 0x10, P0 ;  /* 0x000000100300780c */ /* 0x000fe40000704270 */
[----:B------:R-:W-:Y:S02]  /*11140*/  FSEL R6, R6, -INF , !P2 ;  /* 0xff80000006067808 */ /* 0x000fe40005000000 */
[----:B------:R-:W-:Y:S01]  /*11150*/  PLOP3.LUT P2, PT, PT, PT, UP1, 0x40, 0x0 ;  /* 0x000000000000781c */ /* 0x000fe20003f4e818 */
[----:B------:R-:W-:Y:S01]  /*11160*/  UISETP.NE.AND UP1, UPT, UR29, URZ, UPT ;  /* 0x0000003f1d00728c */ /* 0x000fe2000bf25270 */
[C---:B------:R-:W-:Y:S02]  /*11170*/  ISETP.LT.OR P1, PT, R167.reuse, 0x9, P1 ;  /* 0x00000009a700780c */ /* 0x040fe40000f21670 */
[----:B------:R-:W-:Y:S02]  /*11180*/  ISETP.LT.OR P0, PT, R167, 0x11, P0 ;  /* 0x00000011a700780c */ /* 0x000fe40000701670 */
[----:B------:R-:W-:Y:S02]  /*11190*/  ISETP.GT.AND P2, PT, R3, 0x9, P2 ;  /* 0x000000090300780c */ /* 0x000fe40001744270 */
[----:B------:R-:W-:Y:S02]  /*111a0*/  FSEL R18, R18, -INF , !P1 ;  /* 0xff80000012127808 */ /* 0x000fe40004800000 */
[----:B------:R-:W-:Y:S01]  /*111b0*/  PLOP3.LUT P1, PT, PT, PT, UP6, 0x40, 0x0 ;  /* 0x000000000000781c */ /* 0x000fe20003f2e868 */
[----:B------:R-:W-:Y:S01]  /*111c0*/  UISETP.NE.AND UP6, UPT, UR4, URZ, UPT ;  /* 0x0000003f0400728c */ /* 0x000fe2000bfc5270 */
[----:B------:R-:W-:Y:S02]  /*111d0*/  FSEL R195, R22, -INF , !P0 ;  /* 0xff80000016c37808 */ /* 0x000fe40004000000 */
[----:B------:R-:W-:Y:S01]  /*111e0*/  PLOP3.LUT P0, PT, PT, PT, UP4, 0x40, 0x0 ;  /* 0x000000000000781c */ /* 0x000fe20003f0e848 */
[----:B------:R-:W-:Y:S01]  /*111f0*/  UP2UR UR29, UPR, URZ, 0x40 ;  /* 0x000000403f1d7883 */ /* 0x000fe20008000000 */
[----:B------:R-:W-:Y:S01]  /*11200*/  ISETP.LT.OR P2, PT, R167, 0xa, P2 ;  /* 0x0000000aa700780c */ /* 0x000fe20001741670 */
[----:B------:R-:W-:Y:S01]  /*11210*/  UISETP.NE.AND UP6, UPT, UR5, URZ, UPT ;  /* 0x0000003f0500728c */ /* 0x000fe2000bfc5270 */
[C---:B------:R-:W-:Y:S02]  /*11220*/  ISETP.GT.AND P1, PT, R3.reuse, 0x11, P1 ;  /* 0x000000110300780c */ /* 0x040fe40000f24270 */
[----:B------:R-:W-:Y:S01]  /*11230*/  ISETP.GT.AND P0, PT, R3, 0x19, P0 ;  /* 0x000000190300780c */ /* 0x000fe20000704270 */
[----:B------:R-:W-:Y:S01]  /*11240*/  UP2UR UR30, UPR, URZ, 0x40 ;  /* 0x000000403f1e7883 */ /* 0x000fe20008000000 */
[----:B------:R-:W-:Y:S01]  /*11250*/  FSEL R19, R19, -INF , !P2 ;  /* 0xff80000013137808 */ /* 0x000fe20005000000 */
[----:B------:R-:W-:Y:S01]  /*11260*/  UISETP.NE.AND UP6, UPT, UR25, URZ, UPT ;  /* 0x0000003f1900728c */ /* 0x000fe2000bfc5270 */
[----:B------:R-:W-:Y:S02]  /*11270*/  PLOP3.LUT P2, PT, PT, PT, UP5, 0x40, 0x0 ;  /* 0x000000000000781c */ /* 0x000fe40003f4e858 */
[C---:B------:R-:W-:Y:S01]  /*11280*/  ISETP.LT.OR P1, PT, R167.reuse, 0x12, P1 ;  /* 0x00000012a700780c */ /* 0x040fe20000f21670 */
[----:B------:R-:W-:Y:S01]  /*11290*/  UP2UR UR31, UPR, URZ, 0x40 ;  /* 0x000000403f1f7883 */ /* 0x000fe20008000000 */
[----:B------:R-:W-:Y:S01]  /*112a0*/  ISETP.LT.OR P0, PT, R167, 0x1a, P0 ;  /* 0x0000001aa700780c */ /* 0x000fe20000701670 */
[----:B------:R-:W-:Y:S01]  /*112b0*/  UISETP.NE.AND UP6, UPT, UR26, URZ, UPT ;  /* 0x0000003f1a00728c */ /* 0x000fe2000bfc5270 */
[----:B------:R-:W-:Y:S02]  /*112c0*/  ISETP.GT.AND P2, PT, R3, 0x18, P2 ;  /* 0x000000180300780c */ /* 0x000fe40001744270 */
[----:B------:R-:W-:Y:S01]  /*112d0*/  FSEL R197, R23, -INF , !P1 ;  /* 0xff80000017c57808 */ /* 0x000fe20004800000 */
[----:B------:R-:W-:Y:S01]  /*112e0*/  UP2UR UR32, UPR, URZ, 0x40 ;  /* 0x000000403f207883 */ /* 0x000fe20008000000 */
[----:B------:R-:W-:Y:S01]  /*112f0*/  PLOP3.LUT P1, PT, PT, PT, UP3, 0x40, 0x0 ;  /* 0x000000000000781c */ /* 0x000fe20003f2e838 */
[----:B------:R-:W-:Y:S01]  /*11300*/  UISETP.NE.AND UP6, UPT, UR27, URZ, UPT ;  /* 0x0000003f1b00728c */ /* 0x000fe2000bfc5270 */
[----:B------:R-:W-:Y:S02]  /*11310*/  FSEL R200, R35, -INF , !P0 ;  /* 0xff80000023c87808 */ /* 0x000fe40004000000 */
[----:B------:R-:W-:Y:S02]  /*11320*/  PLOP3.LUT P0, PT, PT, PT, UP2, 0x40, 0x0 ;  /* 0x000000000000781c */ /* 0x000fe40003f0e828 */
[----:B------:R-:W-:Y:S02]  /*11330*/  ISETP.LT.OR P2, PT, R167, 0x19, P2 ;  /* 0x00000019a700780c */ /* 0x000fe40001741670 */
[C---:B------:R-:W-:Y:S02]  /*11340*/  ISETP.GT.AND P1, PT, R3.reuse, 0x20, P1 ;  /* 0x000000200300780c */ /* 0x040fe40000f24270 */
[----:B------:R-:W-:Y:S02]  /*11350*/  ISETP.GT.AND P0, PT, R3, 0x21, P0 ;  /* 0x000000210300780c */ /* 0x000fe40000704270 */
[----:B------:R-:W-:Y:S02]  /*11360*/  FSEL R198, R34, -INF , !P2 ;  /* 0xff80000022c67808 */ /* 0x000fe40005000000 */
[----:B------:R-:W-:Y:S02]  /*11370*/  PLOP3.LUT P2, PT, PT, PT, UP1, 0x40, 0x0 ;  /* 0x000000000000781c */ /* 0x000fe40003f4e818 */
[C---:B------:R-:W-:Y:S02]  /*11380*/  ISETP.LT.OR P1, PT, R167.reuse, 0x21, P1 ;  /* 0x00000021a700780c */ /* 0x040fe40000f21670 */
        /* <DEDUP_REMOVED lines=9> */
[----:B------:R-:W-:Y:S01]  /*11420*/  FSEL R210, R50, -INF , !P2 ;  /* 0xff80000032d27808 */ /* 0x000fe20005000000 */
[----:B------:R-:W1:Y:S01]  /*11430*/  SHFL.IDX PT, R3, R169, 0x3, 0x1c1f ;  /* 0x007c1f00a9037f89 */ /* 0x000e6200000e0000 */
        /* <DEDUP_REMOVED lines=75> */
.L_x_653:
[----:B------:R-:W-:Y:S04]  /*118f0*/  MOV R4, c[0x0][0x32c] ;  /* 0x0000cb0000047a02 */ /* 0x000fe80000000f00 */
[----:B------:R-:W-:Y:S11]  /*11900*/  ISETP.NE.AND P0, PT, R4, 0x1, PT ;  /* 0x000000010400780c */ /* 0x000ff60003f05270 */
[----:B------:R-:W-:Y:S02]  /*11910*/  @!UPT UIADD3 URZ, URZ, URZ, URZ ;  /* 0x0000003f3f3ff290 */ /* 0x000fe4000fffe03f */
[----:B------:R-:W-:Y:S05]  /*11920*/  @P0 IMAD.HI.U32 R4, R3, c[0x0][0x330], RZ ;  /* 0x0000cc0003040a27 */ /* 0x000fea00078e00ff */
[----:B------:R-:W-:Y:S02]  /*11930*/  @P0 SHF.R.U32.HI R3, RZ, c[0x0][0x334], R4 ;  /* 0x0000cd00ff030a19 */ /* 0x000fe40000011604 */
.L_x_654:
[----:B------:R-:W-:Y:S05]  /*11940*/  BSYNC B0 ;  /* 0x0000000000007941 */ /* 0x000fea0003800000 */
.L_x_652:
[----:B------:R-:W-:Y:S05]  /*11950*/  IMAD R173, R3, c[0x0][0x32c], R173 ;  /* 0x0000cb0003ad7a24 */ /* 0x000fea00078e02ad */
[----:B------:R-:W-:Y:S02]  /*11960*/  IADD3 R3, R173, c[0x0][0x32c], RZ ;  /* 0x0000cb00ad037a10 */ /* 0x000fe40007ffe0ff */
[----:B------:R-:W-:Y:S02]  /*11970*/  IMNMX R0, R0, R173, !PT ;  /* 0x000000ad00007217 */ /* 0x000fe40007800200 */
[----:B------:R-:W-:Y:S02]  /*11980*/  IMNMX R2, R2, R3, PT ;  /* 0x0000000302027217 */ /* 0x000fe40003800200 */
.L_x_651:
        /* <DEDUP_REMOVED lines=33> */
[----:B------:R-:W-:Y:S01]  /*11ba0*/  UISETP.NE.AND UP3, UPT, UR27, URZ, UPT ;  /* 0x0000003f1b00728c */ /* 0x000fe2000bf65270 */
[----:B------:R-:W-:Y:S02]  /*11bb0*/  FMNMX.FTZ R169, R217, R169, !PT ;  /* 0x000000a9d9a97209 */ /* 0x000fe40007810000 */
[----:B------:R-:W-:Y:S02]  /*11bc0*/  FMNMX.FTZ R3, R210, R3, !PT ;  /* 0x00000003d2037209 */ /* 0x000fe40007810000 */
[----:B------:R-:W-:Y:S01]  /*11bd0*/  FMNMX.FTZ R4, R8, R166, !PT ;  /* 0x000000a608047209 */ /* 0x000fe20007810000 */
[----:B------:R-:W1:Y:S01]  /*11be0*/  SHFL.BFLY PT, R5, R169, 0x2, 0x1f ;  /* 0x0c401f00a9057f89 */ /* 0x000e6200000e0000 */
[----:B------:R-:W-:Y:S02]  /*11bf0*/  ISETP.GT.AND P2, PT, R0, 0x1, P2 ;  /* 0x000000010000780c */ /* 0x000fe40001744270 */
[----:B------:R-:W-:Y:S02]  /*11c00*/  FMNMX.FTZ R3, R214, R3, !PT ;  /* 0x00000003d6037209 */ /* 0x000fe40007810000 */
[----:B------:R-:W-:Y:S02]  /*11c10*/  FMNMX.FTZ R4, R16, R4, !PT ;  /* 0x0000000410047209 */ /* 0x000fe40007810000 */
[----:B------:R-:W-:Y:S01]  /*11c20*/  ISETP.LT.OR P2, PT, R2, 0x2, P2 ;  /* 0x000000020200780c */ /* 0x000fe20001741670 */
[----:B------:R-:W2:Y:S01]  /*11c30*/  SHFL.BFLY PT, R168, R3, 0x2, 0x1f ;  /* 0x0c401f0003a87f89 */ /* 0x000ea200000e0000 */
        /* <DEDUP_REMOVED lines=13> */
[----:B------:R-:W-:Y:S02]  /*11d10*/  FMNMX.FTZ R4, R204, R4, !PT ;  /* 0x00000004cc047209 */ /* 0x000fe40007810000 */
[----:B-1----:R-:W-:Y:S02]  /*11d20*/  FMNMX.FTZ R169, R169, R5, !PT ;  /* 0x00000005a9a97209 */ /* 0x002fe40007810000 */
[----:B--2---:R-:W-:Y:S02]  /*11d30*/  FMNMX.FTZ R168, R3, R168, !PT ;  /* 0x000000a803a87209 */ /* 0x004fe40007810000 */
[----:B------:R-:W-:Y:S01]  /*11d40*/  FMNMX.FTZ R3, R211, R4, !PT ;  /* 0x00000004d3037209 */ /* 0x000fe20007810000 */
[----:B------:R-:W1:Y:S01]  /*11d50*/  SHFL.BFLY PT, R5, R169, 0x1, 0x1f ;  /* 0x0c201f00a9057f89 */ /* 0x000e6200000e0000 */
[----:B------:R-:W-:Y:S02]  /*11d60*/  ISETP.GT.AND P0, PT, R0, 0x8, P0 ;  /* 0x000000080000780c */ /* 0x000fe40000704270 */
[----:B------:R-:W-:Y:S02]  /*11d70*/  FMNMX.FTZ R3, R212, R3, !PT ;  /* 0x00000003d4037209 */ /* 0x000fe40007810000 */
[----:B------:R-:W-:Y:S02]  /*11d80*/  ISETP.LT.OR P0, PT, R2, 0x9, P0 ;  /* 0x000000090200780c */ /* 0x000fe40000701670 */
[----:B------:R-:W-:Y:S01]  /*11d90*/  FMNMX.FTZ R3, R213, R3, !PT ;  /* 0x00000003d5037209 */ /* 0x000fe20007810000 */
[----:B------:R-:W-:Y:S01]  /*11da0*/  SHFL.BFLY PT, R9, R168, 0x1, 0x1f ;  /* 0x0c201f00a8097f89 */ /* 0x000fe200000e0000 */
[----:B------:R-:W-:Y:S02]  /*11db0*/  FSEL R14, R14, -INF , !P0 ;  /* 0xff8000000e0e7808 */ /* 0x000fe40004000000 */
[----:B------:R-:W-:Y:S02]  /*11dc0*/  PLOP3.LUT P0, PT, PT, PT, UP6, 0x40, 0x0 ;  /* 0x000000000000781c */ /* 0x000fe40003f0e868 */
[----:B------:R-:W-:Y:S02]  /*11dd0*/  FMNMX.FTZ R3, R216, R3, !PT ;  /* 0x00000003d8037209 */ /* 0x000fe40007810000 */
[----:B------:R-:W-:Y:S01]  /*11de0*/  PLOP3.LUT P1, PT, PT, PT, UP4, 0x40, 0x0 ;  /* 0x000000000000781c */ /* 0x000fe20003f2e848 */
[----:B------:R-:W-:Y:S01]  /*11df0*/  UISETP.NE.AND UP4, UPT, UR28, URZ, UPT ;  /* 0x0000003f1c00728c */ /* 0x000fe2000bf85270 */
[C---:B------:R-:W-:Y:S01]  /*11e00*/  ISETP.GT.AND P0, PT, R0.reuse, 0x11, P0 ;  /* 0x000000110000780c */ /* 0x040fe20000704270 */
[----:B------:R-:W2:Y:S01]  /*11e10*/  SHFL.BFLY PT, R7, R3, 0x2, 0x1f ;  /* 0x0c401f0003077f89 */ /* 0x000ea200000e0000 */
[----:B------:R-:W-:Y:S02]  /*11e20*/  ISETP.GT.AND P1, PT, R0, RZ, P1 ;  /* 0x000000ff0000720c */ /* 0x000fe40000f24270 */
[C---:B------:R-:W-:Y:S02]  /*11e30*/  ISETP.LT.OR P0, PT, R2.reuse, 0x12, P0 ;  /* 0x000000120200780c */ /* 0x040fe40000701670 */
[----:B------:R-:W-:Y:S02]  /*11e40*/  ISETP.LT.OR P1, PT, R2, 0x1, P1 ;  /* 0x000000010200780c */ /* 0x000fe40000f21670 */
[----:B-1----:R-:W-:Y:S02]  /*11e50*/  FMNMX.FTZ R169, R169, R5, !PT ;  /* 0x00000005a9a97209 */ /* 0x002fe40007810000 */
[----:B------:R-:W-:Y:S02]  /*11e60*/  FSEL R44, R27, -INF , !P0 ;  /* 0xff8000001b2c7808 */ /* 0x000fe40004000000 */
[C---:B------:R-:W-:Y:S01]  /*11e70*/  FSETP.NEU.FTZ.AND P2, PT, R169.reuse, -INF , PT ;  /* 0xff800000a900780b */ /* 0x040fe20003f5d000 */
[----:B------:R-:W-:Y:S01]  /*11e80*/  FMUL.FTZ R23, R169, c[0x0][0x2d0] ;  /* 0x0000b400a9177a20 */ /* 0x000fe20000410000 */
[----:B------:R-:W-:Y:S02]  /*11e90*/  PLOP3.LUT P0, PT, PT, PT, UP4, 0x40, 0x0 ;  /* 0x000000000000781c */ /* 0x000fe40003f0e848 */
[----:B------:R-:W-:Y:S02]  /*11ea0*/  FSEL R10, R10, -INF , !P1 ;  /* 0xff8000000a0a7808 */ /* 0x000fe40004800000 */
[----:B------:R-:W-:Y:S02]  /*11eb0*/  FSEL R23, R23, RZ, P2 ;  /* 0x000000ff17177208 */ /* 0x000fe40001000000 */
[----:B------:R-:W-:Y:S01]  /*11ec0*/  PLOP3.LUT P1, PT, PT, PT, UP1, 0x40, 0x0 ;  /* 0x000000000000781c */ /* 0x000fe20003f2e818 */
[----:B------:R-:W-:Y:S01]  /*11ed0*/  UISETP.NE.AND UP1, UPT, UR25, URZ, UPT ;  /* 0x0000003f1900728c */ /* 0x000fe2000bf25270 */
[----:B------:R-:W-:Y:S01]  /*11ee0*/  ISETP.GT.AND P0, PT, R0, 0x19, P0 ;  /* 0x000000190000780c */ /* 0x000fe20000704270 */
[--C-:B------:R-:W-:Y:S01]  /*11ef0*/  FFMA.FTZ R4, R174, c[0x0][0x2d0], -R23.reuse ;  /* 0x0000b400ae047a23 */ /* 0x100fe20000010817 */
[----:B------:R-:W-:Y:S01]  /*11f00*/  ISETP.GT.AND P1, PT, R0, 0x9, P1 ;  /* 0x000000090000780c */ /* 0x000fe20000f24270 */
[--C-:B------:R-:W-:Y:S01]  /*11f10*/  FFMA.FTZ R40, R196, c[0x0][0x2d0], -R23.reuse ;  /* 0x0000b400c4287a23 */ /* 0x100fe20000010817 */
[C---:B------:R-:W-:Y:S01]  /*11f20*/  ISETP.LT.OR P0, PT, R2.reuse, 0x1a, P0 ;  /* 0x0000001a0200780c */ /* 0x040fe20000701670 */
[----:B------:R1:W-:Y:S01]  /*11f30*/  MUFU.EX2 R32, R4 ;  /* 0x0000000400207308 */ /* 0x0003e20000000800 */
[----:B------:R-:W-:Y:S02]  /*11f40*/  ISETP.LT.OR P1, PT, R2, 0xa, P1 ;  /* 0x0000000a0200780c */ /* 0x000fe40000f21670 */
[----:B------:R-:W-:Y:S02]  /*11f50*/  FSEL R171, R31, -INF , !P0 ;  /* 0xff8000001fab7808 */ /* 0x000fe40004000000 */
[----:B------:R-:W-:Y:S02]  /*11f60*/  PLOP3.LUT P0, PT, PT, PT, UP3, 0x40, 0x0 ;  /* 0x000000000000781c */ /* 0x000fe40003f0e838 */
[----:B------:R-:W-:Y:S02]  /*11f70*/  FSEL R15, R15, -INF , !P1 ;  /* 0xff8000000f0f7808 */ /* 0x000fe40004800000 */
[----:B------:R-:W-:Y:S01]  /*11f80*/  PLOP3.LUT P1, PT, PT, PT, UP5, 0x40, 0x0 ;  /* 0x000000000000781c */ /* 0x000fe20003f2e858 */
[----:B------:R-:W-:Y:S01]  /*11f90*/  MUFU.EX2 R251, R40 ;  /* 0x0000002800fb7308 */ /* 0x000fe20000000800 */
[C---:B------:R-:W-:Y:S02]  /*11fa0*/  ISETP.GT.AND P0, PT, R0.reuse, 0x20, P0 ;  /* 0x000000200000780c */ /* 0x040fe40000704270 */
[----:B------:R-:W-:Y:S02]  /*11fb0*/  ISETP.GT.AND P1, PT, R0, 0x18, P1 ;  /* 0x000000180000780c */ /* 0x000fe40000f24270 */
[----:B--2---:R-:W-:Y:S02]  /*11fc0*/  FMNMX.FTZ R3, R3, R7, !PT ;  /* 0x0000000703037209 */ /* 0x004fe40007810000 */
[C---:B------:R-:W-:Y:S02]  /*11fd0*/  ISETP.LT.OR P0, PT, R2.reuse, 0x21, P0 ;  /* 0x000000210200780c */ /* 0x040fe40000701670 */
[----:B------:R-:W-:Y:S01]  /*11fe0*/  ISETP.LT.OR P1, PT, R2, 0x19, P1 ;  /* 0x000000190200780c */ /* 0x000fe20000f21670 */
[----:B------:R-:W2:Y:S01]  /*11ff0*/  SHFL.BFLY PT, R167, R3, 0x1, 0x1f ;  /* 0x0c201f0003a77f89 */ /* 0x000ea200000e0000 */
[----:B------:R-:W-:Y:S02]  /*12000*/  FSEL R172, R42, -INF , !P0 ;  /* 0xff8000002aac7808 */ /* 0x000fe40004000000 */
[----:B------:R-:W-:Y:S01]  /*12010*/  FMNMX.FTZ R5, R10, R170, !PT ;  /* 0x000000aa0a057209 */ /* 0x000fe20007810000 */
[--C-:B-1----:R-:W-:Y:S01]  /*12020*/  FFMA.FTZ R4, R175, c[0x0][0x2d0], -R23.reuse ;  /* 0x0000b400af047a23 */ /* 0x102fe20000010817 */
[----:B------:R-:W-:Y:S02]  /*12030*/  FSEL R45, R30, -INF , !P1 ;  /* 0xff8000001e2d7808 */ /* 0x000fe40004800000 */
[----:B------:R-:W-:Y:S01]  /*12040*/  PLOP3.LUT P1, PT, PT, PT, UP2, 0x40, 0x0 ;  /* 0x000000000000781c */ /* 0x000fe20003f2e828 */
[----:B------:R1:W-:Y:S01]  /*12050*/  MUFU.EX2 R24, R4 ;  /* 0x0000000400187308 */ /* 0x0003e20000000800 */
[----:B------:R-:W-:Y:S01]  /*12060*/  FMNMX.FTZ R5, R11, R5, !PT ;  /* 0x000000050b057209 */ /* 0x000fe20007810000 */
[----:B------:R-:W-:Y:S01]  /*12070*/  LDSM.16.MT88.4 R28, [R225+0x100] ;  /* 0x00010000e11c783b */ /* 0x000fe20000004200 */
[----:B------:R-:W-:Y:S02]  /*12080*/  ISETP.GT.AND P1, PT, R0, 0x21, P1 ;  /* 0x000000210000780c */ /* 0x000fe40000f24270 */
[----:B------:R-:W-:Y:S02]  /*12090*/  PLOP3.LUT P0, PT, PT, PT, UP1, 0x40, 0x0 ;  /* 0x000000000000781c */ /* 0x000fe40003f0e818 */
[----:B------:R-:W-:Y:S02]  /*120a0*/  FMNMX.FTZ R168, R168, R9, !PT ;  /* 0x00000009a8a87209 */ /* 0x000fe40007810000 */
[----:B------:R-:W-:Y:S02]  /*120b0*/  FMNMX.FTZ R5, R14, R5, !PT ;  /* 0x000000050e057209 */ /* 0x000fe40007810000 */
[----:B------:R-:W-:Y:S01]  /*120c0*/  ISETP.LT.OR P1, PT, R2, 0x22, P1 ;  /* 0x000000220200780c */ /* 0x000fe20000f21670 */
[----:B------:R-:W-:Y:S01]  /*120d0*/  FMUL.FTZ R48, R168, c[0x0][0x2d0] ;  /* 0x0000b400a8307a20 */ /* 0x000fe20000410000 */
[----:B------:R-:W-:Y:S02]  /*120e0*/  ISETP.GT.AND P0, PT, R0, 0x28, P0 ;  /* 0x000000280000780c */ /* 0x000fe40000704270 */
[----:B------:R-:W-:Y:S02]  /*120f0*/  FMNMX.FTZ R5, R15, R5, !PT ;  /* 0x000000050f057209 */ /* 0x000fe40007810000 */
[----:B------:R-:W-:Y:S02]  /*12100*/  FSEL R174, R43, -INF , !P1 ;  /* 0xff8000002bae7808 */ /* 0x000fe40004800000 */
[----:B------:R-:W-:Y:S02]  /*12110*/  FSETP.NEU.FTZ.AND P1, PT, R168, -INF , PT ;  /* 0xff800000a800780b */ /* 0x000fe40003f3d000 */
[----:B------:R-:W-:Y:S02]  /*12120*/  ISETP.LT.OR P0, PT, R2, 0x29, P0 ;  /* 0x000000290200780c */ /* 0x000fe40000701670 */
[----:B------:R-:W-:Y:S01]  /*12130*/  FMNMX.FTZ R5, R41, R5, !PT ;  /* 0x0000000529057209 */ /* 0x000fe20007810000 */
[--C-:B-1----:R-:W-:Y:S01]  /*12140*/  FFMA.FTZ R4, R192, c[0x0][0x2d0], -R23.reuse ;  /* 0x0000b400c0047a23 */ /* 0x102fe20000010817 */
[----:B------:R-:W-:Y:S02]  /*12150*/  FSEL R48, R48, RZ, P1 ;  /* 0x000000ff30307208 */ /* 0x000fe40000800000 */
[----:B------:R-:W-:Y:S01]  /*12160*/  FSEL R173, R46, -INF , !P0 ;  /* 0xff8000002ead7808 */ /* 0x000fe20004000000 */
[----:B------:R1:W3:Y:S01]  /*12170*/  MUFU.EX2 R21, R4 ;  /* 0x0000000400157308 */ /* 0x0002e20000000800 */
[----:B------:R-:W-:Y:S01]  /*12180*/  PLOP3.LUT P0, PT, PT, PT, UP0, 0x40, 0x0 ;  /* 0x000000000000781c */ /* 0x000fe20003f0e808 */
[--C-:B------:R-:W-:Y:S01]  /*12190*/  FFMA.FTZ R40, R195, c[0x0][0x2d0], -R48.reuse ;  /* 0x0000b400c3287a23 */ /* 0x100fe20000010830 */
[----:B------:R-:W-:Y:S01]  /*121a0*/  FMNMX.FTZ R5, R44, R5, !PT ;  /* 0x000000052c057209 */ /* 0x000fe20007810000 */
[----:B------:R-:W-:Y:S01]  /*121b0*/  UISETP.GT.AND UP0, UPT, UR24, UR8, UPT ;  /* 0x000000081800728c */ /* 0x000fe2000bf04270 */
[----:B------:R-:W-:Y:S01]  /*121c0*/  ISETP.GT.AND P0, PT, R0, 0x29, P0 ;  /* 0x000000290000780c */ /* 0x000fe20000704270 */
[----:B------:R-:W-:Y:S01]  /*121d0*/  UIADD3 UR24, UR24, -0x1, URZ ;  /* 0xffffffff18187890 */ /* 0x000fe2000fffe03f */
[----:B--2---:R-:W-:Y:S01]  /*121e0*/  FMNMX.FTZ R167, R3, R167, !PT ;  /* 0x000000a703a77209 */ /* 0x004fe20007810000 */
[--C-:B------:R-:W-:Y:S01]  /*121f0*/  FFMA.FTZ R3, R19, c[0x0][0x2d0], -R48.reuse ;  /* 0x0000b40013037a23 */ /* 0x100fe20000010830 */
[----:B------:R-:W-:Y:S01]  /*12200*/  ISETP.LT.OR P0, PT, R2, 0x2a, P0 ;  /* 0x0000002a0200780c */ /* 0x000fe20000701670 */
[--C-:B------:R-:W-:Y:S01]  /*12210*/  FFMA.FTZ R2, R17, c[0x0][0x2d0], -R48.reuse ;  /* 0x0000b40011027a23 */ /* 0x100fe20000010830 */
[----:B------:R2:W-:Y:S01]  /*12220*/  MUFU.EX2 R250, R40 ;  /* 0x0000002800fa7308 */ /* 0x0005e20000000800 */
[----:B------:R-:W-:Y:S01]  /*12230*/  FMUL.FTZ R49, R167, c[0x0][0x2d0] ;  /* 0x0000b400a7317a20 */ /* 0x000fe20000410000 */
[----:B------:R-:W-:Y:S02]  /*12240*/  FSEL R22, R47, -INF , !P0 ;  /* 0xff8000002f167808 */ /* 0x000fe40004000000 */
[----:B------:R-:W-:Y:S04]  /*12250*/  FSETP.NEU.FTZ.AND P0, PT, R167, -INF , PT ;  /* 0xff800000a700780b */ /* 0x000fe80003f1d000 */
[----:B------:R-:W-:Y:S02]  /*12260*/  FSEL R49, R49, RZ, P0 ;  /* 0x000000ff31317208 */ /* 0x000fe40000000000 */
[----:B------:R4:W-:Y:S01]  /*12270*/  MUFU.EX2 R7, R3 ;  /* 0x0000000300077308 */ /* 0x0009e20000000800 */
[--C-:B-1----:R-:W-:Y:S01]  /*12280*/  FFMA.FTZ R4, R193, c[0x0][0x2d0], -R23.reuse ;  /* 0x0000b400c1047a23 */ /* 0x102fe20000010817 */
[----:B---3--:R-:W-:Y:S08]  /*12290*/  MOV R47, R21 ;  /* 0x00000015002f7202 */ /* 0x008ff00000000f00 */
[----:B------:R1:W3:Y:S01]  /*122a0*/  MUFU.EX2 R42, R4 ;  /* 0x00000004002a7308 */ /* 0x0002e20000000800 */
[----:B--2---:R-:W-:Y:S09]  /*122b0*/  FFMA.FTZ R40, R201, c[0x0][0x2d0], -R23 ;  /* 0x0000b400c9287a23 */ /* 0x004ff20000010817 */
[----:B------:R2:W-:Y:S01]  /*122c0*/  MUFU.EX2 R221, R40 ;  /* 0x0000002800dd7308 */ /* 0x0005e20000000800 */
[--C-:B----4-:R-:W-:Y:S09]  /*122d0*/  FFMA.FTZ R3, R8, c[0x0][0x2d0], -R49.reuse ;  /* 0x0000b40008037a23 */ /* 0x110ff20000010831 */
[----:B------:R4:W-:Y:S01]  /*122e0*/  MUFU.EX2 R17, R3 ;  /* 0x0000000300117308 */ /* 0x0009e20000000800 */
[----:B-1----:R-:W-:Y:S01]  /*122f0*/  FMNMX.FTZ R4, R45, R5, !PT ;  /* 0x000000052d047209 */ /* 0x002fe20007810000 */
[--C-:B------:R-:W-:Y:S01]  /*12300*/  FFMA.FTZ R5, R6, c[0x0][0x2d0], -R48.reuse ;  /* 0x0000b40006057a23 */ /* 0x100fe20000010830 */
[----:B---3--:R-:W-:Y:S02]  /*12310*/  F2FP.PACK_AB R26, R42, R47 ;  /* 0x0000002f2a1a723e */ /* 0x008fe400000000ff */
[----:B------:R-:W-:Y:S05]  /*12320*/  FMNMX.FTZ R4, R171, R4, !PT ;  /* 0x00000004ab047209 */ /* 0x000fea0007810000 */
[----:B------:R-:W-:Y:S01]  /*12330*/  MUFU.EX2 R20, R5 ;  /* 0x0000000500147308 */ /* 0x000fe20000000800 */
[----:B------:R-:W-:Y:S01]  /*12340*/  FMNMX.FTZ R0, R172, R4, !PT ;  /* 0x00000004ac007209 */ /* 0x000fe20007810000 */
[--C-:B------:R-:W-:Y:S02]  /*12350*/  FFMA.FTZ R4, R12, c[0x0][0x2d0], -R49.reuse ;  /* 0x0000b4000c047a23 */ /* 0x100fe40000010831 */
[--C-:B--2---:R-:W-:Y:S01]  /*12360*/  FFMA.FTZ R40, R198, c[0x0][0x2d0], -R48.reuse ;  /* 0x0000b400c6287a23 */ /* 0x104fe20000010830 */
[----:B------:R-:W-:Y:S05]  /*12370*/  FMNMX.FTZ R0, R174, R0, !PT ;  /* 0x00000000ae007209 */ /* 0x000fea0007810000 */
[----:B------:R1:W-:Y:S01]  /*12380*/  MUFU.EX2 R5, R2 ;  /* 0x0000000200057308 */ /* 0x0003e20000000800 */
[----:B------:R-:W-:Y:S01]  /*12390*/  FMNMX.FTZ R0, R173, R0, !PT ;  /* 0x00000000ad007209 */ /* 0x000fe20007810000 */
[--C-:B----4-:R-:W-:Y:S03]  /*123a0*/  FFMA.FTZ R3, R16, c[0x0][0x2d0], -R49.reuse ;  /* 0x0000b40010037a23 */ /* 0x110fe60000010831 */
[----:B------:R-:W-:Y:S05]  /*123b0*/  FMNMX.FTZ R0, R22, R0, !PT ;  /* 0x0000000016007209 */ /* 0x000fea0007810000 */
[----:B------:R-:W-:Y:S10]  /*123c0*/  MUFU.EX2 R6, R3 ;  /* 0x0000000300067308 */ /* 0x000ff40000000800 */
[----:B------:R-:W-:Y:S01]  /*123d0*/  MUFU.EX2 R43, R4 ;  /* 0x00000004002b7308 */ /* 0x000fe20000000800 */
[----:B-1----:R-:W-:Y:S09]  /*123e0*/  FFMA.FTZ R2, R18, c[0x0][0x2d0], -R48 ;  /* 0x0000b40012027a23 */ /* 0x002ff20000010830 */
[----:B------:R1:W2:Y:S10]  /*123f0*/  MUFU.EX2 R46, R2 ;  /* 0x00000002002e7308 */ /* 0x0002b40000000800 */
[----:B------:R3:W-:Y:S01]  /*12400*/  MUFU.EX2 R220, R40 ;  /* 0x0000002800dc7308 */ /* 0x0007e20000000800 */
[----:B-1----:R-:W1:Y:S01]  /*12410*/  SHFL.BFLY PT, R2, R0, 0x2, 0x1f ;  /* 0x0c401f0000027f89 */ /* 0x002e6200000e0000 */
[----:B--2---:R-:W-:Y:S01]  /*12420*/  F2FP.PACK_AB R27, R7, R46 ;  /* 0x0000002e071b723e */ /* 0x004fe200000000ff */
[--C-:B---3--:R-:W-:Y:S07]  /*12430*/  FFMA.FTZ R40, R202, c[0x0][0x2d0], -R49.reuse ;  /* 0x0000b400ca287a23 */ /* 0x108fee0000010831 */
[----:B------:R2:W-:Y:S01]  /*12440*/  MUFU.EX2 R202, R40 ;  /* 0x0000002800ca7308 */ /* 0x0005e20000000800 */
[----:B-1----:R-:W-:Y:S01]  /*12450*/  FMNMX.FTZ R3, R0, R2, !PT ;  /* 0x0000000200037209 */ /* 0x002fe20007810000 */
[--C-:B------:R-:W-:Y:S01]  /*12460*/  FFMA.FTZ R2, R13, c[0x0][0x2d0], -R49.reuse ;  /* 0x0000b4000d027a23 */ /* 0x100fe20000010831 */
[----:B------:R-:W-:Y:S07]  /*12470*/  FSEL R0, R169, RZ, P2 ;  /* 0x000000ffa9007208 */ /* 0x000fee0001000000 */
[----:B------:R1:W-:Y:S01]  /*12480*/  MUFU.EX2 R9, R2 ;  /* 0x0000000200097308 */ /* 0x0003e20000000800 */
[----:B------:R-:W3:Y:S01]  /*12490*/  SHFL.BFLY PT, R4, R3, 0x1, 0x1f ;  /* 0x0c201f0003047f89 */ /* 0x000ee200000e0000 */
[----:B------:R-:W-:Y:S01]  /*124a0*/  FADD.FTZ R0, -R0, R164 ;  /* 0x000000a400007221 */ /* 0x000fe20000010100 */
[----:B------:R-:W-:Y:S03]  /*124b0*/  MOV R164, R20 ;  /* 0x0000001400a47202 */ /* 0x000fe60000000f00 */
[----:B------:R-:W-:Y:S02]  /*124c0*/  FMUL.FTZ R0, R0, c[0x0][0x2d0] ;  /* 0x0000b40000007a20 */ /* 0x000fe40000410000 */
[----:B--2---:R-:W-:Y:S02]  /*124d0*/  FFMA.FTZ R40, R203, c[0x0][0x2d0], -R49 ;  /* 0x0000b400cb287a23 */ /* 0x004fe40000010831 */
[----:B------:R2:W4:Y:S10]  /*124e0*/  MUFU.EX2 R21, R0 ;  /* 0x0000000000157308 */ /* 0x0005340000000800 */
[----:B------:R-:W-:Y:S01]  /*124f0*/  MUFU.EX2 R201, R40 ;  /* 0x0000002800c97308 */ /* 0x000fe20000000800 */
[----:B-1----:R-:W-:Y:S02]  /*12500*/  FSEL R2, R168, RZ, P1 ;  /* 0x000000ffa8027208 */ /* 0x002fe40000800000 */
[----:B---3--:R-:W-:Y:S03]  /*12510*/  FMNMX.FTZ R3, R4, R3, !PT ;  /* 0x0000000304037209 */ /* 0x008fe60007810000 */
[----:B------:R-:W-:Y:S01]  /*12520*/  FADD.FTZ R2, -R2, R165 ;  /* 0x000000a502027221 */ /* 0x000fe20000010100 */
[----:B------:R-:W-:Y:S01]  /*12530*/  MOV R165, R6 ;  /* 0x0000000600a57202 */ /* 0x000fe20000000f00 */
[----:B------:R-:W-:Y:S02]  /*12540*/  FMUL.FTZ R50, R3, c[0x0][0x2d0] ;  /* 0x0000b40003327a20 */ /* 0x000fe40000410000 */
[----:B------:R-:W-:Y:S01]  /*12550*/  FMUL.FTZ R2, R2, c[0x0][0x2d0] ;  /* 0x0000b40002027a20 */ /* 0x000fe20000410000 */
[----:B--2---:R-:W-:Y:S01]  /*12560*/  FSEL R0, R167, RZ, P0 ;  /* 0x000000ffa7007208 */ /* 0x004fe20000000000 */
        /* <DEDUP_REMOVED lines=9> */
[--C-:B------:R-:W-:Y:S01]  /*12600*/  FFMA.FTZ R4, R14, c[0x0][0x2d0], -R50.reuse ;  /* 0x0000b4000e047a23 */ /* 0x100fe20000010832 */
[----:B------:R-:W-:Y:S01]  /*12610*/  F2FP.PACK_AB R25, R166, R164 ;  /* 0x000000a4a619723e */ /* 0x000fe200000000ff */
[----:B------:R2:W3:Y:S01]  /*12620*/  MUFU.EX2 R2, R0 ;  /* 0x0000000000027308 */ /* 0x0004e20000000800 */
[C---:B------:R-:W-:Y:S01]  /*12630*/  FMUL.FTZ R5, R21.reuse, R177 ;  /* 0x000000b115057220 */ /* 0x040fe20000410000 */
[----:B------:R-:W-:Y:S01]  /*12640*/  MOV R177, R7 ;  /* 0x0000000700b17202 */ /* 0x000fe20000000f00 */
[C---:B------:R-:W-:Y:S02]  /*12650*/  FMUL.FTZ R144, R21.reuse, R144 ;  /* 0x0000009015907220 */ /* 0x040fe40000410000 */
[C---:B------:R-:W-:Y:S02]  /*12660*/  FMUL.FTZ R145, R21.reuse, R145 ;  /* 0x0000009115917220 */ /* 0x040fe40000410000 */
[C---:B------:R-:W-:Y:S02]  /*12670*/  FMUL.FTZ R148, R21.reuse, R148 ;  /* 0x0000009415947220 */ /* 0x040fe40000410000 */
[C---:B------:R-:W-:Y:S01]  /*12680*/  FMUL.FTZ R149, R21.reuse, R149 ;  /* 0x0000009515957220 */ /* 0x040fe20000410000 */
[----:B------:R4:W-:Y:S01]  /*12690*/  MUFU.EX2 R193, R4 ;  /* 0x0000000400c17308 */ /* 0x0009e20000000800 */
[C---:B------:R-:W-:Y:S02]  /*126a0*/  FMUL.FTZ R160, R21.reuse, R160 ;  /* 0x000000a015a07220 */ /* 0x040fe40000410000 */
[C---:B-1----:R-:W-:Y:S01]  /*126b0*/  FMUL.FTZ R6, R20.reuse, R178 ;  /* 0x000000b214067220 */ /* 0x042fe20000410000 */
[----:B------:R-:W-:Y:S01]  /*126c0*/  MOV R178, R17 ;  /* 0x0000001100b27202 */ /* 0x000fe20000000f00 */
[C---:B------:R-:W-:Y:S01]  /*126d0*/  FMUL.FTZ R7, R20.reuse, R179 ;  /* 0x000000b314077220 */ /* 0x040fe20000410000 */
[----:B------:R-:W-:Y:S01]  /*126e0*/  MOV R179, R9 ;  /* 0x0000000900b37202 */ /* 0x000fe20000000f00 */
[----:B------:R-:W-:Y:S02]  /*126f0*/  FMUL.FTZ R17, R21, R189 ;  /* 0x000000bd15117220 */ /* 0x000fe40000410000 */
[C---:B------:R-:W-:Y:S01]  /*12700*/  FMUL.FTZ R18, R20.reuse, R190 ;  /* 0x000000be14127220 */ /* 0x040fe20000410000 */
[----:B------:R-:W-:Y:S01]  /*12710*/  F2FP.PACK_AB R34, R179, R43 ;  /* 0x0000002bb322723e */ /* 0x000fe200000000ff */
[C---:B------:R-:W-:Y:S01]  /*12720*/  FMUL.FTZ R19, R20.reuse, R191 ;  /* 0x000000bf14137220 */ /* 0x040fe20000410000 */
[----:B------:R-:W-:Y:S01]  /*12730*/  MOV R203, R179 ;  /* 0x000000b300cb7202 */ /* 0x000fe20000000f00 */
[----:B------:R-:W-:Y:S01]  /*12740*/  FMUL.FTZ R134, R20, R134 ;  /* 0x0000008614867220 */ /* 0x000fe20000410000 */
[----:B------:R-:W-:Y:S01]  /*12750*/  MOV R179, R166 ;  /* 0x000000a600b37202 */ /* 0x000fe20000000f00 */
[--C-:B--2---:R-:W-:Y:S01]  /*12760*/  FFMA.FTZ R0, R10, c[0x0][0x2d0], -R50.reuse ;  /* 0x0000b4000a007a23 */ /* 0x104fe20000010832 */
[----:B------:R-:W-:Y:S01]  /*12770*/  LDSM.16.MT88.4 R188, [R225+0x1100] ;  /* 0x00110000e1bc783b */ /* 0x000fe20000004200 */
[C---:B---3--:R-:W-:Y:S01]  /*12780*/  FMUL.FTZ R8, R2.reuse, R180 ;  /* 0x000000b402087220 */ /* 0x048fe20000410000 */
[----:B------:R-:W-:Y:S01]  /*12790*/  MOV R180, R165 ;  /* 0x000000a500b47202 */ /* 0x000fe20000000f00 */
[----:B------:R1:W-:Y:S01]  /*127a0*/  MUFU.EX2 R175, R0 ;  /* 0x0000000000af7308 */ /* 0x0003e20000000800 */
[C---:B------:R-:W-:Y:S01]  /*127b0*/  FMUL.FTZ R9, R2.reuse, R181 ;  /* 0x000000b502097220 */ /* 0x040fe20000410000 */
[----:B------:R-:W-:Y:S01]  /*127c0*/  MOV R181, R47 ;  /* 0x0000002f00b57202 */ /* 0x000fe20000000f00 */
[C---:B------:R-:W-:Y:S01]  /*127d0*/  FMUL.FTZ R12, R2.reuse, R184 ;  /* 0x000000b8020c7220 */ /* 0x040fe20000410000 */
[----:B------:R-:W-:Y:S01]  /*127e0*/  MOV R184, R42 ;  /* 0x0000002a00b87202 */ /* 0x000fe20000000f00 */
[--C-:B----4-:R-:W-:Y:S02]  /*127f0*/  FFMA.FTZ R4, R15, c[0x0][0x2d0], -R50.reuse ;  /* 0x0000b4000f047a23 */ /* 0x110fe40000010832 */
[----:B------:R-:W-:Y:S02]  /*12800*/  FMUL.FTZ R13, R2, R185 ;  /* 0x000000b9020d7220 */ /* 0x000fe40000410000 */
[----:B------:R-:W-:Y:S01]  /*12810*/  FMUL.FTZ R135, R20, R135 ;  /* 0x0000008714877220 */ /* 0x000fe20000410000 */
[----:B------:R2:W3:Y:S01]  /*12820*/  MUFU.EX2 R207, R4 ;  /* 0x0000000400cf7308 */ /* 0x0004e20000000800 */
[C---:B------:R-:W-:Y:S02]  /*12830*/  FMUL.FTZ R136, R2.reuse, R136 ;  /* 0x0000008802887220 */ /* 0x040fe40000410000 */
[C---:B------:R-:W-:Y:S02]  /*12840*/  FMUL.FTZ R137, R2.reuse, R137 ;  /* 0x0000008902897220 */ /* 0x040fe40000410000 */
[C---:B------:R-:W-:Y:S02]  /*12850*/  FMUL.FTZ R140, R2.reuse, R140 ;  /* 0x0000008c028c7220 */ /* 0x040fe40000410000 */
[----:B------:R-:W-:Y:S02]  /*12860*/  FMUL.FTZ R141, R2, R141 ;  /* 0x0000008d028d7220 */ /* 0x000fe40000410000 */
[C---:B------:R-:W-:Y:S02]  /*12870*/  FMUL.FTZ R146, R20.reuse, R146 ;  /* 0x0000009214927220 */ /* 0x040fe40000410000 */
[C---:B------:R-:W-:Y:S02]  /*12880*/  FMUL.FTZ R147, R20.reuse, R147 ;  /* 0x0000009314937220 */ /* 0x040fe40000410000 */
[C---:B------:R-:W-:Y:S02]  /*12890*/  FMUL.FTZ R150, R20.reuse, R150 ;  /* 0x0000009614967220 */ /* 0x040fe40000410000 */
[----:B-1----:R-:W-:Y:S02]  /*128a0*/  FFMA.FTZ R0, R11, c[0x0][0x2d0], -R50 ;  /* 0x0000b4000b007a23 */ /* 0x002fe40000010832 */
[----:B------:R-:W-:Y:S02]  /*128b0*/  FMUL.FTZ R151, R20, R151 ;  /* 0x0000009714977220 */ /* 0x000fe40000410000 */
[----:B------:R1:W4:Y:S01]  /*128c0*/  MUFU.EX2 R192, R0 ;  /* 0x0000000000c07308 */ /* 0x0003220000000800 */
[C---:B------:R-:W-:Y:S02]  /*128d0*/  FMUL.FTZ R152, R2.reuse, R152 ;  /* 0x0000009802987220 */ /* 0x040fe40000410000 */
[C---:B------:R-:W-:Y:S02]  /*128e0*/  FMUL.FTZ R153, R2.reuse, R153 ;  /* 0x0000009902997220 */ /* 0x040fe40000410000 */
[----:B--2---:R-:W-:Y:S01]  /*128f0*/  FMUL.FTZ R4, R21, R176 ;  /* 0x000000b015047220 */ /* 0x004fe20000410000 */
[----:B------:R-:W-:Y:S01]  /*12900*/  MOV R176, R32 ;  /* 0x0000002000b07202 */ /* 0x000fe20000000f00 */
[C---:B------:R-:W-:Y:S01]  /*12910*/  FMUL.FTZ R156, R2.reuse, R156 ;  /* 0x0000009c029c7220 */ /* 0x040fe20000410000 */
[----:B---3--:R-:W-:Y:S01]  /*12920*/  F2FP.PACK_AB R35, R207, R193 ;  /* 0x000000c1cf23723e */ /* 0x008fe200000000ff */
[----:B------:R-:W-:Y:S02]  /*12930*/  FMUL.FTZ R157, R2, R157 ;  /* 0x0000009d029d7220 */ /* 0x000fe40000410000 */
[C---:B------:R-:W-:Y:S02]  /*12940*/  FMUL.FTZ R161, R21.reuse, R161 ;  /* 0x000000a115a17220 */ /* 0x040fe40000410000 */
[C---:B------:R-:W-:Y:S02]  /*12950*/  FMUL.FTZ R162, R20.reuse, R162 ;  /* 0x000000a214a27220 */ /* 0x040fe40000410000 */
[C---:B------:R-:W-:Y:S02]  /*12960*/  FMUL.FTZ R163, R20.reuse, R163 ;  /* 0x000000a314a37220 */ /* 0x040fe40000410000 */
[C---:B------:R-:W-:Y:S02]  /*12970*/  FMUL.FTZ R52, R21.reuse, R52 ;  /* 0x0000003415347220 */ /* 0x040fe40000410000 */
[----:B------:R-:W-:Y:S02]  /*12980*/  FMUL.FTZ R53, R21, R53 ;  /* 0x0000003515357220 */ /* 0x000fe40000410000 */
[C---:B------:R-:W-:Y:S02]  /*12990*/  FMUL.FTZ R54, R20.reuse, R54 ;  /* 0x0000003614367220 */ /* 0x040fe40000410000 */
[----:B------:R-:W-:Y:S01]  /*129a0*/  FMUL.FTZ R55, R20, R55 ;  /* 0x0000003714377220 */ /* 0x000fe20000410000 */
[----:B-1----:R-:W-:Y:S01]  /*129b0*/  FSEL R0, R3, RZ, P0 ;  /* 0x000000ff03007208 */ /* 0x002fe20000000000 */
[----:B------:R-:W-:Y:S01]  /*129c0*/  FMUL.FTZ R56, R2, R56 ;  /* 0x0000003802387220 */ /* 0x000fe20000410000 */
[----:B----4-:R-:W-:Y:S01]  /*129d0*/  F2FP.PACK_AB R33, R192, R175 ;  /* 0x000000afc021723e */ /* 0x010fe200000000ff */
[----:B------:R-:W-:Y:S01]  /*129e0*/  FMUL.FTZ R57, R2, R57 ;  /* 0x0000003902397220 */ /* 0x000fe20000410000 */
[----:B------:R-:W-:Y:S01]  /*129f0*/  PLOP3.LUT P0, PT, PT, PT, UP0, 0x80, 0x0 ;  /* 0x000000000000781c */ /* 0x000fe20003f0f008 */
[----:B------:R-:W-:Y:S01]  /*12a00*/  FADD.FTZ R0, -R0, R170 ;  /* 0x000000aa00007221 */ /* 0x000fe20000010100 */
[----:B------:R-:W-:Y:S01]  /*12a10*/  MOV R170, R24 ;  /* 0x0000001800aa7202 */ /* 0x000fe20000000f00 */
[----:B------:R-:W-:Y:S02]  /*12a20*/  FMUL.FTZ R60, R2, R60 ;  /* 0x0000003c023c7220 */ /* 0x000fe40000410000 */
[----:B------:R-:W-:Y:S01]  /*12a30*/  FMUL.FTZ R0, R0, c[0x0][0x2d0] ;  /* 0x0000b40000007a20 */ /* 0x000fe20000410000 */
[----:B------:R-:W-:Y:S01]  /*12a40*/  F2FP.PACK_AB R24, R170, R32 ;  /* 0x00000020aa18723e */ /* 0x000fe200000000ff */
[----:B------:R-:W-:Y:S01]  /*12a50*/  FFMA.FTZ R40, R45, c[0x0][0x2d0], -R50 ;  /* 0x0000b4002d287a23 */ /* 0x000fe20000010832 */
[----:B------:R-:W-:Y:S01]  /*12a60*/  F2FP.PACK_AB R32, R165, R178 ;  /* 0x000000b2a520723e */ /* 0x000fe200000000ff */
[----:B------:R-:W-:Y:S02]  /*12a70*/  FMUL.FTZ R61, R2, R61 ;  /* 0x0000003d023d7220 */ /* 0x000fe40000410000 */
[----:B------:R-:W1:Y:S01]  /*12a80*/  MUFU.EX2 R0, R0 ;  /* 0x0000000000007308 */ /* 0x000e620000000800 */
[C---:B------:R-:W-:Y:S01]  /*12a90*/  FMUL.FTZ R64, R21.reuse, R64 ;  /* 0x0000004015407220 */ /* 0x040fe20000410000 */
[-C--:B------:R-:W-:Y:S05]  /*12aa0*/  HMMA.16816.F32 R4, R24, R28.reuse, R4 ;  /* 0x0000001c1804723c */ /* 0x080fea0000001804 */
[C---:B------:R-:W-:Y:S02]  /*12ab0*/  FMUL.FTZ R65, R21.reuse, R65 ;  /* 0x0000004115417220 */ /* 0x040fe40000410000 */
[C---:B------:R-:W-:Y:S02]  /*12ac0*/  FMUL.FTZ R66, R20.reuse, R66 ;  /* 0x0000004214427220 */ /* 0x040fe40000410000 */
[C---:B------:R-:W-:Y:S03]  /*12ad0*/  FMUL.FTZ R67, R20.reuse, R67 ;  /* 0x0000004314437220 */ /* 0x040fe60000410000 */
[C---:B------:R-:W-:Y:S02]  /*12ae0*/  FMUL.FTZ R68, R21.reuse, R68 ;  /* 0x0000004415447220 */ /* 0x040fe40000410000 */
[C---:B------:R-:W-:Y:S02]  /*12af0*/  FMUL.FTZ R69, R21.reuse, R69 ;  /* 0x0000004515457220 */ /* 0x040fe40000410000 */
[C---:B------:R-:W-:Y:S02]  /*12b00*/  FMUL.FTZ R70, R20.reuse, R70 ;  /* 0x0000004614467220 */ /* 0x040fe40000410000 */
[----:B------:R-:W-:Y:S02]  /*12b10*/  FMUL.FTZ R71, R20, R71 ;  /* 0x0000004714477220 */ /* 0x000fe40000410000 */
[----:B------:R-:W-:Y:S02]  /*12b20*/  FMUL.FTZ R72, R2, R72 ;  /* 0x0000004802487220 */ /* 0x000fe40000410000 */
[C---:B-1----:R-:W-:Y:S01]  /*12b30*/  FMUL.FTZ R10, R0.reuse, R182 ;  /* 0x000000b6000a7220 */ /* 0x042fe20000410000 */
[----:B------:R-:W-:Y:S01]  /*12b40*/  MOV R182, R46 ;  /* 0x0000002e00b67202 */ /* 0x000fe20000000f00 */
[C---:B------:R-:W-:Y:S01]  /*12b50*/  FMUL.FTZ R11, R0.reuse, R183 ;  /* 0x000000b7000b7220 */ /* 0x040fe20000410000 */
[----:B------:R-:W-:Y:S01]  /*12b60*/  MOV R183, R43 ;  /* 0x0000002b00b77202 */ /* 0x000fe20000000f00 */
[C---:B------:R-:W-:Y:S02]  /*12b70*/  FMUL.FTZ R14, R0.reuse, R186 ;  /* 0x000000ba000e7220 */ /* 0x040fe40000410000 */
[C---:B------:R-:W-:Y:S02]  /*12b80*/  FMUL.FTZ R15, R0.reuse, R187 ;  /* 0x000000bb000f7220 */ /* 0x040fe40000410000 */
[C---:B------:R-:W-:Y:S01]  /*12b90*/  FMUL.FTZ R138, R0.reuse, R138 ;  /* 0x0000008a008a7220 */ /* 0x040fe20000410000 */
[C---:B------:R-:W-:Y:S04]  /*12ba0*/  HMMA.16816.F32 R8, R32.reuse, R28, R8 ;  /* 0x0000001c2008723c */ /* 0x040fe80000001808 */
[C---:B------:R-:W-:Y:S02]  /*12bb0*/  FMUL.FTZ R139, R0.reuse, R139 ;  /* 0x0000008b008b7220 */ /* 0x040fe40000410000 */
[C---:B------:R-:W-:Y:S02]  /*12bc0*/  FMUL.FTZ R142, R0.reuse, R142 ;  /* 0x0000008e008e7220 */ /* 0x040fe40000410000 */
[-C--:B------:R-:W-:Y:S04]  /*12bd0*/  HMMA.16816.F32 R12, R32, R30.reuse, R12 ;  /* 0x0000001e200c723c */ /* 0x080fe8000000180c */
[C---:B------:R-:W-:Y:S02]  /*12be0*/  FMUL.FTZ R143, R0.reuse, R143 ;  /* 0x0000008f008f7220 */ /* 0x040fe40000410000 */
[C---:B------:R-:W-:Y:S02]  /*12bf0*/  FMUL.FTZ R154, R0.reuse, R154 ;  /* 0x0000009a009a7220 */ /* 0x040fe40000410000 */
[C---:B------:R-:W-:Y:S01]  /*12c00*/  HMMA.16816.F32 R16, R24.reuse, R30, R16 ;  /* 0x0000001e1810723c */ /* 0x040fe20000001810 */
[----:B------:R-:W1:Y:S03]  /*12c10*/  LDSM.16.MT88.4 R28, [R228+0x100] ;  /* 0x00010000e41c783b */ /* 0x000e660000004200 */
[C---:B------:R-:W-:Y:S02]  /*12c20*/  FMUL.FTZ R155, R0.reuse, R155 ;  /* 0x0000009b009b7220 */ /* 0x040fe40000410000 */
[C---:B------:R-:W-:Y:S02]  /*12c30*/  FMUL.FTZ R158, R0.reuse, R158 ;  /* 0x0000009e009e7220 */ /* 0x040fe40000410000 */
[-C--:B------:R-:W-:Y:S04]  /*12c40*/  HMMA.16816.F32 R132, R24, R36.reuse, R132 ;  /* 0x000000241884723c */ /* 0x080fe80000001884 */
[C---:B------:R-:W-:Y:S02]  /*12c50*/  FMUL.FTZ R159, R0.reuse, R159 ;  /* 0x0000009f009f7220 */ /* 0x040fe40000410000 */
[C---:B------:R-:W-:Y:S02]  /*12c60*/  FMUL.FTZ R58, R0.reuse, R58 ;  /* 0x0000003a003a7220 */ /* 0x040fe40000410000 */
[C---:B------:R-:W-:Y:S04]  /*12c70*/  HMMA.16816.F32 R136, R32.reuse, R36, R136 ;  /* 0x000000242088723c */ /* 0x040fe80000001888 */
[C---:B------:R-:W-:Y:S02]  /*12c80*/  FMUL.FTZ R59, R0.reuse, R59 ;  /* 0x0000003b003b7220 */ /* 0x040fe40000410000 */
[C---:B------:R-:W-:Y:S02]  /*12c90*/  FMUL.FTZ R62, R0.reuse, R62 ;  /* 0x0000003e003e7220 */ /* 0x040fe40000410000 */
[-C--:B------:R-:W-:Y:S04]  /*12ca0*/  HMMA.16816.F32 R140, R32, R38.reuse, R140 ;  /* 0x00000026208c723c */ /* 0x080fe8000000188c */
[----:B------:R-:W-:Y:S02]  /*12cb0*/  FMUL.FTZ R63, R0, R63 ;  /* 0x0000003f003f7220 */ /* 0x000fe40000410000 */
[----:B------:R-:W-:Y:S02]  /*12cc0*/  FMUL.FTZ R73, R2, R73 ;  /* 0x0000004902497220 */ /* 0x000fe40000410000 */
[C---:B------:R-:W-:Y:S01]  /*12cd0*/  HMMA.16816.F32 R144, R24.reuse, R38, R144 ;  /* 0x000000261890723c */ /* 0x040fe20000001890 */
[----:B------:R-:W2:Y:S03]  /*12ce0*/  LDSM.16.MT88.4 R36, [R227+0x100] ;  /* 0x00010000e324783b */ /* 0x000ea60000004200 */
[C---:B------:R-:W-:Y:S02]  /*12cf0*/  FMUL.FTZ R74, R0.reuse, R74 ;  /* 0x0000004a004a7220 */ /* 0x040fe40000410000 */
[----:B------:R-:W-:Y:S02]  /*12d00*/  FMUL.FTZ R75, R0, R75 ;  /* 0x0000004b004b7220 */ /* 0x000fe40000410000 */
[C---:B------:R-:W-:Y:S01]  /*12d10*/  FMUL.FTZ R76, R2.reuse, R76 ;  /* 0x0000004c024c7220 */ /* 0x040fe20000410000 */
[-C--:B-1----:R-:W-:Y:S03]  /*12d20*/  HMMA.16816.F32 R148, R24, R28.reuse, R148 ;  /* 0x0000001c1894723c */ /* 0x082fe60000001894 */
[----:B------:R-:W-:Y:S02]  /*12d30*/  FMUL.FTZ R77, R2, R77 ;  /* 0x0000004d024d7220 */ /* 0x000fe40000410000 */
[C---:B------:R-:W-:Y:S02]  /*12d40*/  FMUL.FTZ R78, R0.reuse, R78 ;  /* 0x0000004e004e7220 */ /* 0x040fe40000410000 */
[----:B------:R-:W-:Y:S01]  /*12d50*/  FMUL.FTZ R79, R0, R79 ;  /* 0x0000004f004f7220 */ /* 0x000fe20000410000 */
        /* <DEDUP_REMOVED lines=10> */
[-C--:B--2---:R-:W-:Y:S04]  /*12e00*/  HMMA.16816.F32 R52, R24, R36.reuse, R52 ;  /* 0x000000241834723c */ /* 0x084fe80000001834 */
[C---:B------:R-:W-:Y:S02]  /*12e10*/  FMUL.FTZ R86, R20.reuse, R86 ;  /* 0x0000005614567220 */ /* 0x040fe40000410000 */
[----:B------:R-:W-:Y:S02]  /*12e20*/  FMUL.FTZ R87, R20, R87 ;  /* 0x0000005714577220 */ /* 0x000fe40000410000 */
[C---:B------:R-:W-:Y:S04]  /*12e30*/  HMMA.16816.F32 R56, R32.reuse, R36, R56 ;  /* 0x000000242038723c */ /* 0x040fe80000001838 */
[C---:B------:R-:W-:Y:S02]  /*12e40*/  FMUL.FTZ R88, R2.reuse, R88 ;  /* 0x0000005802587220 */ /* 0x040fe40000410000 */
[----:B------:R-:W-:Y:S02]  /*12e50*/  FMUL.FTZ R89, R2, R89 ;  /* 0x0000005902597220 */ /* 0x000fe40000410000 */
[-C--:B------:R-:W-:Y:S04]  /*12e60*/  HMMA.16816.F32 R60, R32, R38.reuse, R60 ;  /* 0x00000026203c723c */ /* 0x080fe8000000183c */
[--C-:B------:R-:W-:Y:S02]  /*12e70*/  FFMA.FTZ R36, R194, c[0x0][0x2d0], -R23.reuse ;  /* 0x0000b400c2247a23 */ /* 0x100fe40000010817 */
[C---:B------:R-:W-:Y:S02]  /*12e80*/  FMUL.FTZ R90, R0.reuse, R90 ;  /* 0x0000005a005a7220 */ /* 0x040fe40000410000 */
[C---:B------:R-:W-:Y:S01]  /*12e90*/  HMMA.16816.F32 R64, R24.reuse, R38, R64 ;  /* 0x000000261840723c */ /* 0x040fe20000001840 */
[----:B------:R2:W-:Y:S03]  /*12ea0*/  MUFU.EX2 R252, R36 ;  /* 0x0000002400fc7308 */ /* 0x0005e60000000800 */
[----:B------:R-:W-:Y:S02]  /*12eb0*/  FMUL.FTZ R91, R0, R91 ;  /* 0x0000005b005b7220 */ /* 0x000fe40000410000 */
[C---:B------:R-:W-:Y:S02]  /*12ec0*/  FMUL.FTZ R92, R2.reuse, R92 ;  /* 0x0000005c025c7220 */ /* 0x040fe40000410000 */
[----:B------:R-:W-:Y:S01]  /*12ed0*/  FMUL.FTZ R93, R2, R93 ;  /* 0x0000005d025d7220 */ /* 0x000fe20000410000 */
[-C--:B-1----:R-:W-:Y:S03]  /*12ee0*/  HMMA.16816.F32 R68, R24, R28.reuse, R68 ;  /* 0x0000001c1844723c */ /* 0x082fe60000001844 */
[C---:B------:R-:W-:Y:S02]  /*12ef0*/  FMUL.FTZ R94, R0.reuse, R94 ;  /* 0x0000005e005e7220 */ /* 0x040fe40000410000 */
[----:B------:R-:W-:Y:S02]  /*12f00*/  FMUL.FTZ R95, R0, R95 ;  /* 0x0000005f005f7220 */ /* 0x000fe40000410000 */
[C---:B------:R-:W-:Y:S01]  /*12f10*/  FMUL.FTZ R96, R21.reuse, R96 ;  /* 0x0000006015607220 */ /* 0x040fe20000410000 */
[C---:B------:R-:W-:Y:S04]  /*12f20*/  HMMA.16816.F32 R72, R32.reuse, R28, R72 ;  /* 0x0000001c2048723c */ /* 0x040fe80000001848 */
[----:B------:R-:W-:Y:S02]  /*12f30*/  FMUL.FTZ R97, R21, R97 ;  /* 0x0000006115617220 */ /* 0x000fe40000410000 */
[C---:B------:R-:W-:Y:S02]  /*12f40*/  FMUL.FTZ R98, R20.reuse, R98 ;  /* 0x0000006214627220 */ /* 0x040fe40000410000 */
[-C--:B------:R-:W-:Y:S01]  /*12f50*/  HMMA.16816.F32 R76, R32, R30.reuse, R76 ;  /* 0x0000001e204c723c */ /* 0x080fe2000000184c */
[----:B--2---:R-:W1:Y:S03]  /*12f60*/  LDSM.16.MT88.4 R36, [R226+0x1900] ;  /* 0x00190000e224783b */ /* 0x004e660000004200 */
[--C-:B------:R-:W-:Y:S02]  /*12f70*/  FFMA.FTZ R28, R197, c[0x0][0x2d0], -R48.reuse ;  /* 0x0000b400c51c7a23 */ /* 0x100fe40000010830 */
[C---:B------:R-:W-:Y:S02]  /*12f80*/  FMUL.FTZ R99, R20.reuse, R99 ;  /* 0x0000006314637220 */ /* 0x040fe40000410000 */
[C---:B------:R-:W-:Y:S01]  /*12f90*/  HMMA.16816.F32 R80, R24.reuse, R30, R80 ;  /* 0x0000001e1850723c */ /* 0x040fe20000001850 */
[----:B------:R2:W-:Y:S03]  /*12fa0*/  MUFU.EX2 R223, R28 ;  /* 0x0000001c00df7308 */ /* 0x0005e60000000800 */
[C---:B------:R-:W-:Y:S02]  /*12fb0*/  FMUL.FTZ R100, R21.reuse, R100 ;  /* 0x0000006415647220 */ /* 0x040fe40000410000 */
[----:B------:R-:W-:Y:S02]  /*12fc0*/  FMUL.FTZ R101, R21, R101 ;  /* 0x0000006515657220 */ /* 0x000fe40000410000 */
[C---:B------:R-:W-:Y:S04]  /*12fd0*/  FMUL.FTZ R102, R20.reuse, R102 ;  /* 0x0000006614667220 */ /* 0x040fe80000410000 */
[----:B------:R-:W-:Y:S02]  /*12fe0*/  FMUL.FTZ R103, R20, R103 ;  /* 0x0000006714677220 */ /* 0x000fe40000410000 */
[C---:B------:R-:W-:Y:S02]  /*12ff0*/  FMUL.FTZ R104, R2.reuse, R104 ;  /* 0x0000006802687220 */ /* 0x040fe40000410000 */
[----:B------:R-:W-:Y:S02]  /*13000*/  FMUL.FTZ R105, R2, R105 ;  /* 0x0000006902697220 */ /* 0x000fe40000410000 */
[C---:B------:R-:W-:Y:S02]  /*13010*/  FMUL.FTZ R106, R0.reuse, R106 ;  /* 0x0000006a006a7220 */ /* 0x040fe40000410000 */
[----:B------:R-:W-:Y:S02]  /*13020*/  FMUL.FTZ R107, R0, R107 ;  /* 0x0000006b006b7220 */ /* 0x000fe40000410000 */
[C---:B------:R-:W-:Y:S02]  /*13030*/  FMUL.FTZ R108, R2.reuse, R108 ;  /* 0x0000006c026c7220 */ /* 0x040fe40000410000 */
[----:B------:R-:W-:Y:S02]  /*13040*/  FMUL.FTZ R109, R2, R109 ;  /* 0x0000006d026d7220 */ /* 0x000fe40000410000 */
[----:B--2---:R-:W-:Y:S02]  /*13050*/  FFMA.FTZ R28, R199, c[0x0][0x2d0], -R23 ;  /* 0x0000b400c71c7a23 */ /* 0x004fe40000010817 */
[C---:B------:R-:W-:Y:S02]  /*13060*/  FMUL.FTZ R110, R0.reuse, R110 ;  /* 0x0000006e006e7220 */ /* 0x040fe40000410000 */
[----:B------:R2:W-:Y:S01]  /*13070*/  MUFU.EX2 R222, R28 ;  /* 0x0000001c00de7308 */ /* 0x0005e20000000800 */
[----:B------:R-:W-:Y:S01]  /*13080*/  FMUL.FTZ R111, R0, R111 ;  /* 0x0000006f006f7220 */ /* 0x000fe20000410000 */
[-C--:B-1----:R-:W-:Y:S03]  /*13090*/  HMMA.16816.F32 R84, R24, R36.reuse, R84 ;  /* 0x000000241854723c */ /* 0x082fe60000001854 */
[C---:B------:R-:W-:Y:S02]  /*130a0*/  FMUL.FTZ R112, R21.reuse, R112 ;  /* 0x0000007015707220 */ /* 0x040fe40000410000 */
[C---:B------:R-:W-:Y:S02]  /*130b0*/  FMUL.FTZ R113, R21.reuse, R113 ;  /* 0x0000007115717220 */ /* 0x040fe40000410000 */
[C---:B------:R-:W-:Y:S01]  /*130c0*/  FMUL.FTZ R114, R20.reuse, R114 ;  /* 0x0000007214727220 */ /* 0x040fe20000410000 */
[C---:B------:R-:W-:Y:S04]  /*130d0*/  HMMA.16816.F32 R88, R32.reuse, R36, R88 ;  /* 0x000000242058723c */ /* 0x040fe80000001858 */
[----:B------:R-:W-:Y:S02]  /*130e0*/  FMUL.FTZ R115, R20, R115 ;  /* 0x0000007314737220 */ /* 0x000fe40000410000 */
[C---:B------:R-:W-:Y:S02]  /*130f0*/  FMUL.FTZ R116, R21.reuse, R116 ;  /* 0x0000007415747220 */ /* 0x040fe40000410000 */
[-C--:B------:R-:W-:Y:S04]  /*13100*/  HMMA.16816.F32 R92, R32, R38.reuse, R92 ;  /* 0x00000026205c723c */ /* 0x080fe8000000185c */
[----:B------:R-:W-:Y:S01]  /*13110*/  FFMA.FTZ R36, R200, c[0x0][0x2d0], -R48 ;  /* 0x0000b400c8247a23 */ /* 0x000fe20000010830 */
[----:B--2---:R-:W1:Y:S01]  /*13120*/  LDSM.16.MT88.4 R28, [R228+0x1900] ;  /* 0x00190000e41c783b */ /* 0x004e620000004200 */
[----:B------:R-:W-:Y:S02]  /*13130*/  FMUL.FTZ R117, R21, R117 ;  /* 0x0000007515757220 */ /* 0x000fe40000410000 */
        /* <DEDUP_REMOVED lines=12> */
[--C-:B--2---:R-:W-:Y:S02]  /*13200*/  FFMA.FTZ R36, R51, c[0x0][0x2d0], -R49.reuse ;  /* 0x0000b40033247a23 */ /* 0x104fe40000010831 */
[C---:B------:R-:W-:Y:S02]  /*13210*/  FMUL.FTZ R128, R21.reuse, R128 ;  /* 0x0000008015807220 */ /* 0x040fe40000410000 */
[----:B------:R2:W3:Y:S01]  /*13220*/  MUFU.EX2 R218, R36 ;  /* 0x0000002400da7308 */ /* 0x0004e20000000800 */
[----:B------:R-:W-:Y:S02]  /*13230*/  FMUL.FTZ R129, R21, R129 ;  /* 0x0000008115817220 */ /* 0x000fe40000410000 */
[C---:B------:R-:W-:Y:S02]  /*13240*/  FMUL.FTZ R130, R20.reuse, R130 ;  /* 0x0000008214827220 */ /* 0x040fe40000410000 */
[----:B------:R-:W-:Y:S01]  /*13250*/  FMUL.FTZ R131, R20, R131 ;  /* 0x0000008314837220 */ /* 0x000fe20000410000 */
[-C--:B-1----:R-:W-:Y:S08]  /*13260*/  HMMA.16816.F32 R100, R24, R28.reuse, R100 ;  /* 0x0000001c1864723c */ /* 0x082ff00000001864 */
[C---:B------:R-:W-:Y:S07]  /*13270*/  HMMA.16816.F32 R104, R32.reuse, R28, R104 ;  /* 0x0000001c2068723c */ /* 0x040fee0000001868 */
[----:B------:R-:W-:Y:S01]  /*13280*/  FFMA.FTZ R28, R204, c[0x0][0x2d0], -R49 ;  /* 0x0000b400cc1c7a23 */ /* 0x000fe20000010831 */
[-C--:B------:R-:W-:Y:S01]  /*13290*/  HMMA.16816.F32 R108, R32, R30.reuse, R108 ;  /* 0x0000001e206c723c */ /* 0x080fe2000000186c */
[----:B--2---:R-:W1:Y:S02]  /*132a0*/  LDSM.16.MT88.4 R36, [R227+0x1900] ;  /* 0x00190000e324783b */ /* 0x004e640000004200 */
[----:B------:R2:W4:Y:S01]  /*132b0*/  MUFU.EX2 R200, R28 ;  /* 0x0000001c00c87308 */ /* 0x0005220000000800 */
[----:B------:R-:W-:Y:S02]  /*132c0*/  MOV R204, R177 ;  /* 0x000000b100cc7202 */ /* 0x000fe40000000f00 */
[----:B------:R-:W-:Y:S02]  /*132d0*/  MOV R177, R164 ;  /* 0x000000a400b17202 */ /* 0x000fe40000000f00 */
[C---:B------:R-:W-:Y:S05]  /*132e0*/  HMMA.16816.F32 R112, R24.reuse, R30, R112 ;  /* 0x0000001e1870723c */ /* 0x040fea0000001870 */
[----:B------:R5:W-:Y:S01]  /*132f0*/  MUFU.EX2 R164, R40 ;  /* 0x0000002800a47308 */ /* 0x000be20000000800 */
[--C-:B--2---:R-:W-:Y:S09]  /*13300*/  FFMA.FTZ R28, R41, c[0x0][0x2d0], -R50.reuse ;  /* 0x0000b400291c7a23 */ /* 0x104ff20000010832 */
[----:B------:R2:W-:Y:S01]  /*13310*/  MUFU.EX2 R166, R28 ;  /* 0x0000001c00a67308 */ /* 0x0005e20000000800 */
[----:B-----5:R-:W-:Y:S01]  /*13320*/  LDSM.16.MT88.4 R40, [R226+0x900] ;  /* 0x00090000e228783b */ /* 0x020fe20000004200 */
[-C--:B-1----:R-:W-:Y:S08]  /*13330*/  HMMA.16816.F32 R116, R24, R36.reuse, R116 ;  /* 0x000000241874723c */ /* 0x082ff00000001874 */
[C---:B------:R-:W-:Y:S04]  /*13340*/  HMMA.16816.F32 R120, R32.reuse, R36, R120 ;  /* 0x000000242078723c */ /* 0x040fe80000001878 */
[--C-:B--2---:R-:W-:Y:S04]  /*13350*/  FFMA.FTZ R28, R44, c[0x0][0x2d0], -R50.reuse ;  /* 0x0000b4002c1c7a23 */ /* 0x104fe80000010832 */
[-C--:B------:R-:W-:Y:S01]  /*13360*/  HMMA.16816.F32 R124, R32, R38.reuse, R124 ;  /* 0x00000026207c723c */ /* 0x080fe2000000187c */
[----:B------:R-:W-:Y:S01]  /*13370*/  LDSM.16.MT88.4 R44, [R228+0x900] ;  /* 0x00090000e42c783b */ /* 0x000fe20000004200 */
[----:B------:R1:W2:Y:S02]  /*13380*/  MUFU.EX2 R165, R28 ;  /* 0x0000001c00a57308 */ /* 0x0002a40000000800 */
[----:B------:R-:W-:Y:S03]  /*13390*/  FFMA.FTZ R36, R171, c[0x0][0x2d0], -R50 ;  /* 0x0000b400ab247a23 */ /* 0x000fe60000010832 */
[----:B---3--:R-:W-:Y:S01]  /*133a0*/  F2FP.PACK_AB R32, R202, R218 ;  /* 0x000000daca20723e */ /* 0x008fe200000000ff */
[----:B------:R-:W-:Y:S04]  /*133b0*/  HMMA.16816.F32 R128, R24, R38, R128 ;  /* 0x000000261880723c */ /* 0x000fe80000001880 */
[----:B------:R3:W5:Y:S01]  /*133c0*/  MUFU.EX2 R51, R36 ;  /* 0x0000002400337308 */ /* 0x0007620000000800 */
[----:B----4-:R-:W-:Y:S02]  /*133d0*/  F2FP.PACK_AB R34, R200, R201 ;  /* 0x000000c9c822723e */ /* 0x010fe400000000ff */
[----:B------:R-:W-:Y:S02]  /*133e0*/  F2FP.PACK_AB R24, R251, R252 ;  /* 0x000000fcfb18723e */ /* 0x000fe400000000ff */
[----:B------:R-:W-:Y:S03]  /*133f0*/  F2FP.PACK_AB R25, R223, R250 ;  /* 0x000000fadf19723e */ /* 0x000fe600000000ff */
[----:B------:R-:W-:Y:S02]  /*13400*/  F2FP.PACK_AB R26, R221, R222 ;  /* 0x000000dedd1a723e */ /* 0x000fe400000000ff */
[----:B------:R-:W-:Y:S01]  /*13410*/  F2FP.PACK_AB R27, R219, R220 ;  /* 0x000000dcdb1b723e */ /* 0x000fe200000000ff */
[----:B-1----:R-:W1:Y:S01]  /*13420*/  LDSM.16.MT88.4 R28, [R225+0x900] ;  /* 0x00090000e11c783b */ /* 0x002e620000004200 */
[----:B--2---:R-:W-:Y:S07]  /*13430*/  F2FP.PACK_AB R33, R165, R166 ;  /* 0x000000a6a521723e */ /* 0x004fee00000000ff */
[----:B---3--:R-:W2:Y:S01]  /*13440*/  LDSM.16.MT88.4 R36, [R227+0x900] ;  /* 0x00090000e324783b */ /* 0x008ea20000004200 */
[----:B-----5:R-:W-:Y:S01]  /*13450*/  F2FP.PACK_AB R35, R51, R164 ;  /* 0x000000a43323723e */ /* 0x020fe200000000ff */
[-C--:B-1----:R-:W-:Y:S08]  /*13460*/  HMMA.16816.F32 R4, R24, R28.reuse, R4 ;  /* 0x0000001c1804723c */ /* 0x082ff00000001804 */
        /* <DEDUP_REMOVED lines=8> */
[----:B------:R3:W-:Y:S01]  /*134f0*/  MUFU.EX2 R198, R40 ;  /* 0x0000002800c67308 */ /* 0x0007e20000000800 */
[----:B------:R-:W-:Y:S04]  /*13500*/  MOV R208, R184 ;  /* 0x000000b800d07202 */ /* 0x000fe80000000f00 */
[C---:B------:R-:W-:Y:S08]  /*13510*/  HMMA.16816.F32 R144, R24.reuse, R42, R144 ;  /* 0x0000002a1890723c */ /* 0x040ff00000001890 */
[-C--:B------:R-:W-:Y:S08]  /*13520*/  HMMA.16816.F32 R148, R24, R44.reuse, R148 ;  /* 0x0000002c1894723c */ /* 0x080ff00000001894 */
[C---:B------:R-:W-:Y:S04]  /*13530*/  HMMA.16816.F32 R152, R32.reuse, R44, R152 ;  /* 0x0000002c2098723c */ /* 0x040fe80000001898 */
[--C-:B---3--:R-:W-:Y:S02]  /*13540*/  FFMA.FTZ R40, R209, c[0x0][0x2d0], -R23.reuse ;  /* 0x0000b400d1287a23 */ /* 0x108fe40000010817 */
[----:B------:R-:W3:Y:S02]  /*13550*/  LDL.LU R209, [R1+0x18] ;  /* 0x0000180001d17983 */ /* 0x000ee40000300800 */
[-C--:B------:R-:W-:Y:S01]  /*13560*/  HMMA.16816.F32 R156, R32, R46.reuse, R156 ;  /* 0x0000002e209c723c */ /* 0x080fe2000000189c */
[----:B------:R4:W-:Y:S07]  /*13570*/  MUFU.EX2 R199, R40 ;  /* 0x0000002800c77308 */ /* 0x0009ee0000000800 */
[C---:B------:R-:W-:Y:S08]  /*13580*/  HMMA.16816.F32 R160, R24.reuse, R46, R160 ;  /* 0x0000002e18a0723c */ /* 0x040ff000000018a0 */
[-C--:B--2---:R-:W-:Y:S08]  /*13590*/  HMMA.16816.F32 R52, R24, R36.reuse, R52 ;  /* 0x000000241834723c */ /* 0x084ff00000001834 */
[C---:B------:R-:W-:Y:S01]  /*135a0*/  HMMA.16816.F32 R56, R32.reuse, R36, R56 ;  /* 0x000000242038723c */ /* 0x040fe20000001838 */
[----:B----4-:R-:W2:Y:S06]  /*135b0*/  LDSM.16.MT88.4 R40, [R226+0x2100] ;  /* 0x00210000e228783b */ /* 0x010eac0000004200 */
[--C-:B------:R-:W-:Y:S01]  /*135c0*/  FFMA.FTZ R36, R205, c[0x0][0x2d0], -R48.reuse ;  /* 0x0000b400cd247a23 */ /* 0x100fe20000010830 */
[-C--:B------:R-:W-:Y:S03]  /*135d0*/  HMMA.16816.F32 R60, R32, R38.reuse, R60 ;  /* 0x00000026203c723c */ /* 0x080fe6000000183c */
[----:B------:R4:W-:Y:S01]  /*135e0*/  MUFU.EX2 R197, R36 ;  /* 0x0000002400c57308 */ /* 0x0009e20000000800 */
[----:B------:R-:W-:Y:S04]  /*135f0*/  MOV R205, R183 ;  /* 0x000000b700cd7202 */ /* 0x000fe80000000f00 */
[C---:B------:R-:W-:Y:S08]  /*13600*/  HMMA.16816.F32 R64, R24.reuse, R38, R64 ;  /* 0x000000261840723c */ /* 0x040ff00000001840 */
[-C--:B-1----:R-:W-:Y:S08]  /*13610*/  HMMA.16816.F32 R68, R24, R28.reuse, R68 ;  /* 0x0000001c1844723c */ /* 0x082ff00000001844 */
[C---:B------:R-:W-:Y:S04]  /*13620*/  HMMA.16816.F32 R72, R32.reuse, R28, R72 ;  /* 0x0000001c2048723c */ /* 0x040fe80000001848 */
[--C-:B----4-:R-:W-:Y:S01]  /*13630*/  FFMA.FTZ R36, R206, c[0x0][0x2d0], -R48.reuse ;  /* 0x0000b400ce247a23 */ /* 0x110fe20000010830 */
[----:B------:R-:W-:Y:S03]  /*13640*/  MOV R206, R182 ;  /* 0x000000b600ce7202 */ /* 0x000fe60000000f00 */
[-C--:B------:R-:W-:Y:S01]  /*13650*/  HMMA.16816.F32 R76, R32, R30.reuse, R76 ;  /* 0x0000001e204c723c */ /* 0x080fe2000000184c */
[----:B------:R1:W-:Y:S07]  /*13660*/  MUFU.EX2 R196, R36 ;  /* 0x0000002400c47308 */ /* 0x0003ee0000000800 */
[C---:B------:R-:W-:Y:S01]  /*13670*/  HMMA.16816.F32 R80, R24.reuse, R30, R80 ;  /* 0x0000001e1850723c */ /* 0x040fe20000001850 */
[----:B------:R-:W-:Y:S07]  /*13680*/  LDSM.16.MT88.4 R28, [R227+0x2100] ;  /* 0x00210000e31c783b */ /* 0x000fee0000004200 */
[-C--:B--2---:R-:W-:Y:S08]  /*13690*/  HMMA.16816.F32 R84, R24, R40.reuse, R84 ;  /* 0x000000281854723c */ /* 0x084ff00000001854 */
[C---:B------:R-:W-:Y:S04]  /*136a0*/  HMMA.16816.F32 R88, R32.reuse, R40, R88 ;  /* 0x000000282058723c */ /* 0x040fe80000001858 */
[--C-:B-1----:R-:W-:Y:S01]  /*136b0*/  FFMA.FTZ R36, R215, c[0x0][0x2d0], -R23.reuse ;  /* 0x0000b400d7247a23 */ /* 0x102fe20000010817 */
[----:B------:R-:W-:Y:S01]  /*136c0*/  MOV R215, R181 ;  /* 0x000000b500d77202 */ /* 0x000fe20000000f00 */
[----:B------:R-:W-:Y:S01]  /*136d0*/  FFMA.FTZ R23, R217, c[0x0][0x2d0], -R23 ;  /* 0x0000b400d9177a23 */ /* 0x000fe20000010817 */
[----:B------:R-:W-:Y:S01]  /*136e0*/  MOV R217, R180 ;  /* 0x000000b400d97202 */ /* 0x000fe20000000f00 */
[-C--:B------:R-:W-:Y:S01]  /*136f0*/  HMMA.16816.F32 R92, R32, R42.reuse, R92 ;  /* 0x0000002a205c723c */ /* 0x080fe2000000185c */
[----:B------:R1:W-:Y:S07]  /*13700*/  MUFU.EX2 R195, R36 ;  /* 0x0000002400c37308 */ /* 0x0003ee0000000800 */
[C---:B------:R-:W-:Y:S01]  /*13710*/  HMMA.16816.F32 R96, R24.reuse, R42, R96 ;  /* 0x0000002a1860723c */ /* 0x040fe20000001860 */
[----:B------:R-:W-:Y:S02]  /*13720*/  LDSM.16.MT88.4 R40, [R227+0x1100] ;  /* 0x00110000e328783b */ /* 0x000fe40000004200 */
[----:B------:R2:W-:Y:S06]  /*13730*/  MUFU.EX2 R194, R23 ;  /* 0x0000001700c27308 */ /* 0x0005ec0000000800 */
[----:B-1----:R-:W1:Y:S03]  /*13740*/  LDSM.16.MT88.4 R36, [R228+0x2100] ;  /* 0x00210000e424783b */ /* 0x002e660000004200 */
[--C-:B--2---:R-:W-:Y:S01]  /*13750*/  FFMA.FTZ R23, R210, c[0x0][0x2d0], -R48.reuse ;  /* 0x0000b400d2177a23 */ /* 0x104fe20000010830 */
[----:B------:R-:W-:Y:S01]  /*13760*/  MOV R210, R179 ;  /* 0x000000b300d27202 */ /* 0x000fe20000000f00 */
[----:B------:R-:W-:Y:S01]  /*13770*/  FFMA.FTZ R48, R214, c[0x0][0x2d0], -R48 ;  /* 0x0000b400d6307a23 */ /* 0x000fe20000010830 */
[----:B------:R-:W-:Y:S01]  /*13780*/  MOV R214, R170 ;  /* 0x000000aa00d67202 */ /* 0x000fe20000000f00 */
[----:B------:R2:W-:Y:S10]  /*13790*/  MUFU.EX2 R171, R23 ;  /* 0x0000001700ab7308 */ /* 0x0005f40000000800 */
[----:B------:R-:W-:Y:S01]  /*137a0*/  MUFU.EX2 R170, R48 ;  /* 0x0000003000aa7308 */ /* 0x000fe20000000800 */
[--C-:B--2---:R-:W-:Y:S01]  /*137b0*/  FFMA.FTZ R23, R211, c[0x0][0x2d0], -R49.reuse ;  /* 0x0000b400d3177a23 */ /* 0x104fe20000010831 */
[-C--:B-1----:R-:W-:Y:S01]  /*137c0*/  HMMA.16816.F32 R100, R24, R36.reuse, R100 ;  /* 0x000000241864723c */ /* 0x082fe20000001864 */
[----:B------:R-:W2:Y:S07]  /*137d0*/  LDL.LU R211, [R1+0x14] ;  /* 0x0000140001d37983 */ /* 0x000eae0000300800 */
[----:B------:R1:W-:Y:S01]  /*137e0*/  MUFU.EX2 R48, R23 ;  /* 0x0000001700307308 */ /* 0x0003e20000000800 */
[C---:B------:R-:W-:Y:S08]  /*137f0*/  HMMA.16816.F32 R104, R32.reuse, R36, R104 ;  /* 0x000000242068723c */ /* 0x040ff00000001868 */
[-C--:B------:R-:W-:Y:S08]  /*13800*/  HMMA.16816.F32 R108, R32, R38.reuse, R108 ;  /* 0x00000026206c723c */ /* 0x080ff0000000186c */
[C---:B------:R-:W-:Y:S01]  /*13810*/  HMMA.16816.F32 R112, R24.reuse, R38, R112 ;  /* 0x000000261870723c */ /* 0x040fe20000001870 */
[----:B------:R-:W-:Y:S03]  /*13820*/  LDSM.16.MT88.4 R36, [R228+0x1100] ;  /* 0x00110000e424783b */ /* 0x000fe60000004200 */
[--C-:B-1----:R-:W-:Y:S01]  /*13830*/  FFMA.FTZ R23, R212, c[0x0][0x2d0], -R49.reuse ;  /* 0x0000b400d4177a23 */ /* 0x102fe20000010831 */
[----:B------:R-:W-:Y:S03]  /*13840*/  MOV R212, R178 ;  /* 0x000000b200d47202 */ /* 0x000fe60000000f00 */
[-C--:B------:R-:W-:Y:S01]  /*13850*/  HMMA.16816.F32 R116, R24, R28.reuse, R116 ;  /* 0x0000001c1874723c */ /* 0x080fe20000001874 */
[----:B------:R1:W4:Y:S07]  /*13860*/  MUFU.EX2 R47, R23 ;  /* 0x00000017002f7308 */ /* 0x00032e0000000800 */
[C---:B------:R-:W-:Y:S08]  /*13870*/  HMMA.16816.F32 R120, R32.reuse, R28, R120 ;  /* 0x0000001c2078723c */ /* 0x040ff00000001878 */
[-C--:B------:R-:W-:Y:S01]  /*13880*/  HMMA.16816.F32 R124, R32, R30.reuse, R124 ;  /* 0x0000001e207c723c */ /* 0x080fe2000000187c */
[----:B------:R-:W5:Y:S07]  /*13890*/  LDSM.16.MT88.4 R32, [R226+0x1100] ;  /* 0x00110000e220783b */ /* 0x000f6e0000004200 */
[----:B------:R-:W-:Y:S04]  /*138a0*/  HMMA.16816.F32 R128, R24, R30, R128 ;  /* 0x0000001e1880723c */ /* 0x000fe80000001880 */
[--C-:B-1----:R-:W-:Y:S01]  /*138b0*/  FFMA.FTZ R23, R213, c[0x0][0x2d0], -R49.reuse ;  /* 0x0000b400d5177a23 */ /* 0x102fe20000010831 */
[----:B----4-:R-:W-:Y:S01]  /*138c0*/  F2FP.PACK_AB R28, R47, R48 ;  /* 0x000000302f1c723e */ /* 0x010fe200000000ff */
[----:B------:R-:W4:Y:S01]  /*138d0*/  LDL.LU R213, [R1+0xc] ;  /* 0x00000c0001d57983 */ /* 0x000f220000300800 */
[----:B------:R-:W-:Y:S01]  /*138e0*/  FFMA.FTZ R49, R216, c[0x0][0x2d0], -R49 ;  /* 0x0000b400d8317a23 */ /* 0x000fe20000010831 */
[----:B------:R1:W-:Y:S01]  /*138f0*/  MUFU.EX2 R46, R23 ;  /* 0x00000017002e7308 */ /* 0x0003e20000000800 */
[----:B------:R-:W-:Y:S03]  /*13900*/  F2FP.PACK_AB R24, R199, R198 ;  /* 0x000000c6c718723e */ /* 0x000fe600000000ff */
[----:B------:R-:W-:Y:S02]  /*13910*/  F2FP.PACK_AB R25, R196, R197 ;  /* 0x000000c5c419723e */ /* 0x000fe400000000ff */
[----:B------:R-:W-:Y:S02]  /*13920*/  F2FP.PACK_AB R26, R194, R195 ;  /* 0x000000c3c21a723e */ /* 0x000fe400000000ff */
[----:B------:R-:W-:Y:S02]  /*13930*/  F2FP.PACK_AB R27, R170, R171 ;  /* 0x000000abaa1b723e */ /* 0x000fe400000000ff */
[----:B------:R-:W5:Y:S01]  /*13940*/  MUFU.EX2 R49, R49 ;  /* 0x0000003100317308 */ /* 0x000f620000000800 */
[----:B------:R-:W-:Y:S01]  /*13950*/  MOV R216, R177 ;  /* 0x000000b100d87202 */ /* 0x000fe20000000f00 */
[--C-:B-1----:R-:W-:Y:S02]  /*13960*/  FFMA.FTZ R23, R172, c[0x0][0x2d0], -R50.reuse ;  /* 0x0000b400ac177a23 */ /* 0x102fe40000010832 */
[----:B------:R-:W4:Y:S06]  /*13970*/  LDL.LU R172, [R1+0x10] ;  /* 0x0000100001ac7983 */ /* 0x000f2c0000300800 */
[----:B------:R1:W-:Y:S01]  /*13980*/  MUFU.EX2 R44, R23 ;  /* 0x00000017002c7308 */ /* 0x0003e20000000800 */
[----:B-----5:R-:W-:Y:S01]  /*13990*/  F2FP.PACK_AB R30, R49, R46 ;  /* 0x0000002e311e723e */ /* 0x020fe200000000ff */
[--C-:B-1----:R-:W-:Y:S01]  /*139a0*/  FFMA.FTZ R23, R174, c[0x0][0x2d0], -R50.reuse ;  /* 0x0000b400ae177a23 */ /* 0x102fe20000010832 */
[----:B------:R-:W-:Y:S02]  /*139b0*/  MOV R174, R176 ;  /* 0x000000b000ae7202 */ /* 0x000fe40000000f00 */
[-C--:B------:R-:W-:Y:S05]  /*139c0*/  HMMA.16816.F32 R176, R24, R188.reuse, R4 ;  /* 0x000000bc18b0723c */ /* 0x080fea0000001804 */
[----:B------:R1:W5:Y:S01]  /*139d0*/  MUFU.EX2 R45, R23 ;  /* 0x00000017002d7308 */ /* 0x0003620000000800 */
[----:B------:R-:W2:Y:S01]  /*139e0*/  LDSM.16.MT88.4 R4, [R225+0x2900] ;  /* 0x00290000e104783b */ /* 0x000ea20000004200 */
[--C-:B-1----:R-:W-:Y:S01]  /*139f0*/  FFMA.FTZ R23, R173, c[0x0][0x2d0], -R50.reuse ;  /* 0x0000b400ad177a23 */ /* 0x102fe20000010832 */
[----:B-----5:R-:W-:Y:S01]  /*13a00*/  F2FP.PACK_AB R29, R45, R44 ;  /* 0x0000002c2d1d723e */ /* 0x020fe200000000ff */
[----:B------:R-:W-:Y:S06]  /*13a10*/  FFMA.FTZ R50, R22, c[0x0][0x2d0], -R50 ;  /* 0x0000b40016327a23 */ /* 0x000fec0000010832 */
[----:B------:R-:W-:Y:S10]  /*13a20*/  MUFU.EX2 R23, R23 ;  /* 0x0000001700177308 */ /* 0x000ff40000000800 */
[----:B------:R-:W1:Y:S02]  /*13a30*/  MUFU.EX2 R50, R50 ;  /* 0x0000003200327308 */ /* 0x000e640000000800 */
[----:B-1----:R-:W-:Y:S07]  /*13a40*/  F2FP.PACK_AB R31, R50, R23 ;  /* 0x00000017321f723e */ /* 0x002fee00000000ff */
[C---:B------:R-:W-:Y:S01]  /*13a50*/  HMMA.16816.F32 R180, R28.reuse, R188, R8 ;  /* 0x000000bc1cb4723c */ /* 0x040fe20000001808 */
[----:B------:R-:W1:Y:S07]  /*13a60*/  LDSM.16.MT88.4 R8, [R226+0x2900] ;  /* 0x00290000e208783b */ /* 0x000e6e0000004200 */
[-C--:B------:R-:W-:Y:S01]  /*13a70*/  HMMA.16816.F32 R184, R28, R190.reuse, R12 ;  /* 0x000000be1cb8723c */ /* 0x080fe2000000180c */
[----:B------:R-:W5:Y:S07]  /*13a80*/  LDSM.16.MT88.4 R12, [R228+0x2900] ;  /* 0x00290000e40c783b */ /* 0x000f6e0000004200 */
[C---:B------:R-:W-:Y:S01]  /*13a90*/  HMMA.16816.F32 R188, R24.reuse, R190, R16 ;  /* 0x000000be18bc723c */ /* 0x040fe20000001810 */
[----:B------:R-:W1:Y:S07]  /*13aa0*/  LDSM.16.MT88.4 R16, [R227+0x2900] ;  /* 0x00290000e310783b */ /* 0x000e6e0000004200 */
        /* <DEDUP_REMOVED lines=12> */
[-C--:B--2---:R-:W-:Y:S08]  /*13b70*/  HMMA.16816.F32 R68, R24, R4.reuse, R68 ;  /* 0x000000041844723c */ /* 0x084ff00000001844 */
[C---:B------:R-:W-:Y:S07]  /*13b80*/  HMMA.16816.F32 R72, R28.reuse, R4, R72 ;  /* 0x000000041c48723c */ /* 0x040fee0000001848 */
[----:B------:R-:W-:Y:S01]  /*13b90*/  FFMA.FTZ R4, R2, R211, R212 ;  /* 0x000000d302047223 */ /* 0x000fe200000100d4 */
[-C--:B------:R-:W-:Y:S04]  /*13ba0*/  HMMA.16816.F32 R76, R28, R6.reuse, R76 ;  /* 0x000000061c4c723c */ /* 0x080fe8000000184c */
[----:B------:R-:W-:Y:S04]  /*13bb0*/  FADD.FTZ R4, R217, R4 ;  /* 0x00000004d9047221 */ /* 0x000fe80000010000 */
[C---:B------:R-:W-:Y:S04]  /*13bc0*/  HMMA.16816.F32 R80, R24.reuse, R6, R80 ;  /* 0x000000061850723c */ /* 0x040fe80000001850 */
[----:B------:R-:W-:Y:S02]  /*13bd0*/  FADD.FTZ R5, R205, R4 ;  /* 0x00000004cd057221 */ /* 0x000fe40000010000 */
[----:B---3--:R-:W-:Y:S02]  /*13be0*/  FFMA.FTZ R4, R0, R209, R175 ;  /* 0x000000d100047223 */ /* 0x008fe400000100af */
[-C--:B-1----:R-:W-:Y:S04]  /*13bf0*/  HMMA.16816.F32 R84, R24, R8.reuse, R84 ;  /* 0x000000081854723c */ /* 0x082fe80000001854 */
[----:B------:R-:W-:Y:S02]  /*13c00*/  FADD.FTZ R0, R203, R5 ;  /* 0x00000005cb007221 */ /* 0x000fe40000010000 */
[----:B------:R-:W-:Y:S02]  /*13c10*/  FADD.FTZ R4, R192, R4 ;  /* 0x00000004c0047221 */ /* 0x000fe40000010000 */
[C---:B------:R-:W-:Y:S04]  /*13c20*/  HMMA.16816.F32 R88, R28.reuse, R8, R88 ;  /* 0x000000081c58723c */ /* 0x040fe80000001858 */
[----:B------:R-:W-:Y:S02]  /*13c30*/  FADD.FTZ R4, R193, R4 ;  /* 0x00000004c1047221 */ /* 0x000fe40000010000 */
[----:B------:R-:W-:Y:S02]  /*13c40*/  FADD.FTZ R5, R218, R0 ;  /* 0x00000000da057221 */ /* 0x000fe40000010000 */
[-C--:B------:R-:W-:Y:S04]  /*13c50*/  HMMA.16816.F32 R92, R28, R10.reuse, R92 ;  /* 0x0000000a1c5c723c */ /* 0x080fe8000000185c */
[----:B----4-:R-:W-:Y:S02]  /*13c60*/  FFMA.FTZ R20, R20, R213, R216 ;  /* 0x000000d514147223 */ /* 0x010fe400000100d8 */
[----:B------:R-:W-:Y:S02]  /*13c70*/  FADD.FTZ R4, R207, R4 ;  /* 0x00000004cf047221 */ /* 0x000fe40000010000 */
[----:B------:R-:W-:Y:S01]  /*13c80*/  FADD.FTZ R20, R210, R20 ;  /* 0x00000014d2147221 */ /* 0x000fe20000010000 */
[C---:B------:R-:W-:Y:S04]  /*13c90*/  HMMA.16816.F32 R96, R24.reuse, R10, R96 ;  /* 0x0000000a1860723c */ /* 0x040fe80000001860 */
[----:B------:R-:W-:Y:S02]  /*13ca0*/  FADD.FTZ R20, R206, R20 ;  /* 0x00000014ce147221 */ /* 0x000fe40000010000 */
[----:B------:R-:W-:Y:S01]  /*13cb0*/  FADD.FTZ R4, R166, R4 ;  /* 0x00000004a6047221 */ /* 0x000fe20000010000 */
[----:B------:R-:W-:Y:S01]  /*13cc0*/  MOV R166, R167 ;  /* 0x000000a700a67202 */ /* 0x000fe20000000f00 */
[----:B------:R-:W-:Y:S01]  /*13cd0*/  FADD.FTZ R5, R202, R5 ;  /* 0x00000005ca057221 */ /* 0x000fe20000010000 */
[-C--:B-----5:R-:W-:Y:S03]  /*13ce0*/  HMMA.16816.F32 R100, R24, R12.reuse, R100 ;  /* 0x0000000c1864723c */ /* 0x0a0fe60000001864 */
[----:B------:R-:W-:Y:S01]  /*13cf0*/  FADD.FTZ R4, R165, R4 ;  /* 0x00000004a5047221 */ /* 0x000fe20000010000 */
[----:B------:R-:W-:Y:S03]  /*13d00*/  MOV R165, R168 ;  /* 0x000000a800a57202 */ /* 0x000fe60000000f00 */
[----:B------:R-:W-:Y:S01]  /*13d10*/  FADD.FTZ R4, R164, R4 ;  /* 0x00000004a4047221 */ /* 0x000fe20000010000 */
[C---:B------:R-:W-:Y:S04]  /*13d20*/  HMMA.16816.F32 R104, R28.reuse, R12, R104 ;  /* 0x0000000c1c68723c */ /* 0x040fe80000001868 */
[----:B------:R-:W-:Y:S01]  /*13d30*/  FADD.FTZ R4, R51, R4 ;  /* 0x0000000433047221 */ /* 0x000fe20000010000 */
[----:B------:R-:W-:Y:S01]  /*13d40*/  MOV R164, R169 ;  /* 0x000000a900a47202 */ /* 0x000fe20000000f00 */
[----:B------:R-:W-:Y:S02]  /*13d50*/  FFMA.FTZ R21, R21, R172, R174 ;  /* 0x000000ac15157223 */ /* 0x000fe400000100ae */
        /* <DEDUP_REMOVED lines=8> */
[-C--:B------:R-:W-:Y:S03]  /*13de0*/  HMMA.16816.F32 R116, R24, R16.reuse, R116 ;  /* 0x000000101874723c */ /* 0x080fe60000001874 */
[----:B------:R-:W-:Y:S02]  /*13df0*/  FADD.FTZ R7, R250, R2 ;  /* 0x00000002fa077221 */ /* 0x000fe40000010000 */
[----:B------:R-:W-:Y:S02]  /*13e00*/  FADD.FTZ R2, R251, R6 ;  /* 0x00000006fb027221 */ /* 0x000fe40000010000 */
        /* <DEDUP_REMOVED lines=20> */
[----:B------:R1:W-:Y:S01]  /*13f50*/  STL [R1+0x10], R5 ;  /* 0x0000100501007387 */ /* 0x0003e20000100800 */
[----:B------:R-:W-:Y:S02]  /*13f60*/  FADD.FTZ R2, R46, R2 ;  /* 0x000000022e027221 */ /* 0x000fe40000010000 */
[----:B------:R-:W-:Y:S01]  /*13f70*/  FADD.FTZ R4, R170, R4 ;  /* 0x00000004aa047221 */ /* 0x000fe20000010000 */
[----:B------:R-:W-:Y:S01]  /*13f80*/  MOV R170, R3 ;  /* 0x0000000300aa7202 */ /* 0x000fe20000000f00 */
[----:B------:R-:W-:Y:S02]  /*13f90*/  FADD.FTZ R2, R49, R2 ;  /* 0x0000000231027221 */ /* 0x000fe40000010000 */
[----:B------:R-:W-:Y:S01]  /*13fa0*/  FADD.FTZ R0, R23, R0 ;  /* 0x0000000017007221 */ /* 0x000fe20000010000 */
[----:B------:R1:W-:Y:S03]  /*13fb0*/  STL [R1+0xc], R4 ;  /* 0x00000c0401007387 */ /* 0x0003e60000100800 */
[----:B------:R-:W-:Y:S01]  /*13fc0*/  FADD.FTZ R0, R50, R0 ;  /* 0x0000000032007221 */ /* 0x000fe20000010000 */
[----:B------:R1:W-:Y:S04]  /*13fd0*/  STL [R1+0x14], R2 ;  /* 0x0000140201007387 */ /* 0x0003e80000100800 */
[----:B------:R1:W-:Y:S01]  /*13fe0*/  STL [R1+0x18], R0 ;  /* 0x0000180001007387 */ /* 0x0003e20000100800 */
[----:B------:R-:W-:-:S05]  /*13ff0*/  @P0 BRA `(.L_x_655) ;  /* 0xffffb5d000000947 */ /* 0x000fca000383ffff */
.L_x_637:
[----:B-1----:R-:W2:Y:S04]  /*14000*/  LDL.LU R0, [R1+0x10] ;  /* 0x0000100001007983 */ /* 0x002ea80000300800 */
[----:B------:R-:W3:Y:S04]  /*14010*/  LDL.LU R4, [R1+0xc] ;  /* 0x00000c0001047983 */ /* 0x000ee80000300800 */
[----:B------:R-:W4:Y:S04]  /*14020*/  LDL.LU R5, [R1+0x14] ;  /* 0x0000140001057983 */ /* 0x000f280000300800 */
[----:B------:R-:W4:Y:S01]  /*14030*/  LDL.LU R2, [R1+0x18] ;  /* 0x0000180001027983 */ /* 0x000f220000300800 */
[----:B------:R-:W-:-:S02]  /*14040*/  MOV R18, 0xff800000 ;  /* 0xff80000000127802 */ /* 0x000fc40000000f00 */
[----:B------:R-:W-:Y:S02]  /*14050*/  MOV R19, 0xff800000 ;  /* 0xff80000000137802 */ /* 0x000fe40000000f00 */
[----:B------:R-:W-:Y:S02]  /*14060*/  MOV R20, 0xff800000 ;  /* 0xff80000000147802 */ /* 0x000fe40000000f00 */
[----:B------:R-:W-:Y:S02]  /*14070*/  MOV R21, 0xff800000 ;  /* 0xff80000000157802 */ /* 0x000fe40000000f00 */
[----:B------:R-:W-:Y:S01]  /*14080*/  PLOP3.LUT P4, PT, PT, PT, PT, 0x8, 0x0 ;  /* 0x000000000000781c */ /* 0x000fe20003f8e170 */
[----:B--2---:R-:W1:Y:S04]  /*14090*/  SHFL.BFLY PT, R11, R0, 0x2, 0x1f ;  /* 0x0c401f00000b7f89 */ /* 0x004e6800000e0000 */
[----:B---3--:R-:W2:Y:S04]  /*140a0*/  SHFL.BFLY PT, R9, R4, 0x2, 0x1f ;  /* 0x0c401f0004097f89 */ /* 0x008ea800000e0000 */
[----:B----4-:R-:W3:Y:S04]  /*140b0*/  SHFL.BFLY PT, R7, R5, 0x2, 0x1f ;  /* 0x0c401f0005077f89 */ /* 0x010ee800000e0000 */
[----:B------:R-:W4:Y:S01]  /*140c0*/  SHFL.BFLY PT, R6, R2, 0x2, 0x1f ;  /* 0x0c401f0002067f89 */ /* 0x000f2200000e0000 */
[----:B-1----:R-:W-:-:S02]  /*140d0*/  FADD.FTZ R11, R11, R0 ;  /* 0x000000000b0b7221 */ /* 0x002fc40000010000 */
[----:B--2---:R-:W-:-:S03]  /*140e0*/  FADD.FTZ R9, R9, R4 ;  /* 0x0000000409097221 */ /* 0x004fc60000010000 */
[----:B------:R-:W1:Y:S01]  /*140f0*/  SHFL.BFLY PT, R0, R11, 0x1, 0x1f ;  /* 0x0c201f000b007f89 */ /* 0x000e6200000e0000 */
[----:B---3--:R-:W-:-:S03]  /*14100*/  FADD.FTZ R7, R7, R5 ;  /* 0x0000000507077221 */ /* 0x008fc60000010000 */
[----:B------:R-:W2:Y:S01]  /*14110*/  SHFL.BFLY PT, R4, R9, 0x1, 0x1f ;  /* 0x0c201f0009047f89 */ /* 0x000ea200000e0000 */
[----:B----4-:R-:W-:-:S03]  /*14120*/  FADD.FTZ R6, R6, R2 ;  /* 0x0000000206067221 */ /* 0x010fc60000010000 */
[----:B------:R-:W3:Y:S04]  /*14130*/  SHFL.BFLY PT, R2, R7, 0x1, 0x1f ;  /* 0x0c201f0007027f89 */ /* 0x000ee800000e0000 */
[----:B------:R-:W4:Y:S01]  /*14140*/  SHFL.BFLY PT, R5, R6, 0x1, 0x1f ;  /* 0x0c201f0006057f89 */ /* 0x000f2200000e0000 */
[----:B-1----:R-:W-:Y:S01]  /*14150*/  FADD.FTZ R11, R11, R0 ;  /* 0x000000000b0b7221 */ /* 0x002fe20000010000 */
[----:B------:R-:W-:Y:S01]  /*14160*/  MOV R0, RZ ;  /* 0x000000ff00007202 */ /* 0x000fe20000000f00 */
[----:B--2---:R-:W-:-:S03]  /*14170*/  FADD.FTZ R9, R9, R4 ;  /* 0x0000000409097221 */ /* 0x004fc60000010000 */
[----:B------:R-:W-:Y:S02]  /*14180*/  FSETP.NE.FTZ.AND P3, PT, R11, RZ, PT ;  /* 0x000000ff0b00720b */ /* 0x000fe40003f75000 */
[----:B------:R-:W-:Y:S01]  /*14190*/  MOV R4, RZ ;  /* 0x000000ff00047202 */ /* 0x000fe20000000f00 */
[----:B---3--:R-:W-:Y:S01]  /*141a0*/  FADD.FTZ R7, R7, R2 ;  /* 0x0000000207077221 */ /* 0x008fe20000010000 */
[----:B------:R-:W-:Y:S02]  /*141b0*/  FSETP.NE.FTZ.AND P2, PT, R9, RZ, PT ;  /* 0x000000ff0900720b */ /* 0x000fe40003f55000 */
[----:B------:R-:W-:Y:S01]  /*141c0*/  MOV R2, RZ ;  /* 0x000000ff00027202 */ /* 0x000fe20000000f00 */
[----:B----4-:R-:W-:Y:S01]  /*141d0*/  FADD.FTZ R6, R5, R6 ;  /* 0x0000000605067221 */ /* 0x010fe20000010000 */
[----:B------:R-:W-:-:S05]  /*141e0*/  FSETP.NE.FTZ.AND P1, PT, R7, RZ, PT ;  /* 0x000000ff0700720b */ /* 0x000fca0003f35000 */
[----:B------:R-:W1:Y:S01]  /*141f0*/  @P3 MUFU.RCP R0, R11 ;  /* 0x0000000b00003308 */ /* 0x000e620000001000 */
[----:B------:R-:W-:-:S07]  /*14200*/  FSETP.NE.FTZ.AND P0, PT, R6, RZ, PT ;  /* 0x000000ff0600720b */ /* 0x000fce0003f15000 */
[----:B------:R-:W-:Y:S06]  /*14210*/  @P2 MUFU.RCP R4, R9 ;  /* 0x0000000900042308 */ /* 0x000fec0000001000 */
[----:B------:R-:W-:Y:S01]  /*14220*/  @P0 MOV R8, 0x3f317218 ;  /* 0x3f31721800080802 */ /* 0x000fe20000000f00 */
[C---:B-1----:R-:W-:Y:S01]  /*14230*/  FMUL.FTZ R176, R0.reuse, R176 ;  /* 0x000000b000b07220 */ /* 0x042fe20000410000 */
[----:B------:R-:W1:Y:S01]  /*14240*/  @P1 MUFU.RCP R2, R7 ;  /* 0x0000000700021308 */ /* 0x000e620000001000 */
[C---:B------:R-:W-:Y:S02]  /*14250*/  FMUL.FTZ R177, R0.reuse, R177 ;  /* 0x000000b100b17220 */ /* 0x040fe40000410000 */
[----:B------:R-:W-:-:S02]  /*14260*/  FMUL.FTZ R188, R0, R188 ;  /* 0x000000bc00bc7220 */ /* 0x000fc40000410000 */
[C---:B------:R-:W-:Y:S02]  /*14270*/  FMUL.FTZ R189, R0.reuse, R189 ;  /* 0x000000bd00bd7220 */ /* 0x040fe40000410000 */
[C---:B------:R-:W-:Y:S01]  /*14280*/  FMUL.FTZ R132, R0.reuse, R132 ;  /* 0x0000008400847220 */ /* 0x040fe20000410000 */
[----:B------:R-:W-:Y:S01]  /*14290*/  @P3 MUFU.LG2 R11, R11 ;  /* 0x0000000b000b3308 */ /* 0x000fe20000000c00 */
[C---:B------:R-:W-:Y:S02]  /*142a0*/  FMUL.FTZ R133, R0.reuse, R133 ;  /* 0x0000008500857220 */ /* 0x040fe40000410000 */
[C---:B------:R-:W-:Y:S02]  /*142b0*/  FMUL.FTZ R144, R0.reuse, R144 ;  /* 0x0000009000907220 */ /* 0x040fe40000410000 */
[C---:B------:R-:W-:Y:S02]  /*142c0*/  FMUL.FTZ R145, R0.reuse, R145 ;  /* 0x0000009100917220 */ /* 0x040fe40000410000 */
[C---:B------:R-:W-:Y:S01]  /*142d0*/  FMUL.FTZ R148, R0.reuse, R148 ;  /* 0x0000009400947220 */ /* 0x040fe20000410000 */
[----:B------:R-:W-:Y:S01]  /*142e0*/  @P2 MUFU.LG2 R9, R9 ;  /* 0x0000000900092308 */ /* 0x000fe20000000c00 */
[----:B------:R-:W-:-:S02]  /*142f0*/  FMUL.FTZ R149, R0, R149 ;  /* 0x0000009500957220 */ /* 0x000fc40000410000 */
[C---:B------:R-:W-:Y:S02]  /*14300*/  FMUL.FTZ R160, R0.reuse, R160 ;  /* 0x000000a000a07220 */ /* 0x040fe40000410000 */
[C---:B------:R-:W-:Y:S02]  /*14310*/  FMUL.FTZ R161, R0.reuse, R161 ;  /* 0x000000a100a17220 */ /* 0x040fe40000410000 */
[C---:B------:R-:W-:Y:S01]  /*14320*/  FMUL.FTZ R52, R0.reuse, R52 ;  /* 0x0000003400347220 */ /* 0x040fe20000410000 */
[----:B------:R-:W-:Y:S01]  /*14330*/  @P1 MUFU.LG2 R7, R7 ;  /* 0x0000000700071308 */ /* 0x000fe20000000c00 */
        /* <DEDUP_REMOVED lines=19> */
[----:B------:R-:W-:Y:S01]  /*14470*/  MOV R0, RZ ;  /* 0x000000ff00007202 */ /* 0x000fe20000000f00 */
[C---:B-1----:R-:W-:Y:S02]  /*14480*/  FMUL.FTZ R180, R2.reuse, R180 ;  /* 0x000000b402b47220 */ /* 0x042fe40000410000 */
[----:B------:R-:W-:-:S02]  /*14490*/  FMUL.FTZ R181, R2, R181 ;  /* 0x000000b502b57220 */ /* 0x000fc40000410000 */
[C---:B------:R-:W-:Y:S01]  /*144a0*/  FMUL.FTZ R184, R2.reuse, R184 ;  /* 0x000000b802b87220 */ /* 0x040fe20000410000 */
[----:B------:R-:W1:Y:S01]  /*144b0*/  @P0 MUFU.RCP R0, R6 ;  /* 0x0000000600000308 */ /* 0x000e620000001000 */
[C---:B------:R-:W-:Y:S02]  /*144c0*/  FMUL.FTZ R185, R2.reuse, R185 ;  /* 0x000000b902b97220 */ /* 0x040fe40000410000 */
[C---:B------:R-:W-:Y:S02]  /*144d0*/  FMUL.FTZ R136, R2.reuse, R136 ;  /* 0x0000008802887220 */ /* 0x040fe40000410000 */
[C---:B------:R-:W-:Y:S02]  /*144e0*/  FMUL.FTZ R137, R2.reuse, R137 ;  /* 0x0000008902897220 */ /* 0x040fe40000410000 */
[C---:B------:R-:W-:Y:S01]  /*144f0*/  FMUL.FTZ R140, R2.reuse, R140 ;  /* 0x0000008c028c7220 */ /* 0x040fe20000410000 */
[----:B------:R-:W2:Y:S01]  /*14500*/  @P0 MUFU.LG2 R6, R6 ;  /* 0x0000000600060308 */ /* 0x000ea20000000c00 */
        /* <DEDUP_REMOVED lines=25> */
[----:B------:R-:W-:Y:S01]  /*146a0*/  @P2 MOV R2, 0x3f317218 ;  /* 0x3f31721800022802 */ /* 0x000fe20000000f00 */
        /* <DEDUP_REMOVED lines=32> */
[----:B------:R-:W-:Y:S01]  /*148b0*/  @P3 MOV R4, 0x3f317218 ;  /* 0x3f31721800043802 */ /* 0x000fe20000000f00 */
[C---:B-1----:R-:W-:Y:S02]  /*148c0*/  FMUL.FTZ R182, R0.reuse, R182 ;  /* 0x000000b600b67220 */ /* 0x042fe40000410000 */
        /* <DEDUP_REMOVED lines=31> */
[----:B------:R-:W-:Y:S01]  /*14ac0*/  @P1 MOV R0, 0x3f317218 ;  /* 0x3f31721800001802 */ /* 0x000fe20000000f00 */
[----:B------:R-:W-:Y:S02]  /*14ad0*/  @P2 FMUL.FTZ R5, R2, c[0x0][0x2d0] ;  /* 0x0000b40002052a20 */ /* 0x000fe40000410000 */
[----:B------:R-:W-:Y:S02]  /*14ae0*/  @P3 FMUL.FTZ R10, R4, c[0x0][0x2d0] ;  /* 0x0000b400040a3a20 */ /* 0x000fe40000410000 */
[----:B------:R-:W-:-:S02]  /*14af0*/  @P1 FMUL.FTZ R2, R0, c[0x0][0x2d0] ;  /* 0x0000b40000021a20 */ /* 0x000fc40000410000 */
[----:B------:R-:W-:Y:S02]  /*14b00*/  @P3 FMUL.FTZ R11, R11, 0.69314718246459960938 ;  /* 0x3f3172180b0b3820 */ /* 0x000fe40000410000 */
[----:B------:R-:W-:Y:S02]  /*14b10*/  @P2 FMUL.FTZ R9, R9, 0.69314718246459960938 ;  /* 0x3f31721809092820 */ /* 0x000fe40000410000 */
[----:B------:R-:W-:Y:S02]  /*14b20*/  @P1 FMUL.FTZ R7, R7, 0.69314718246459960938 ;  /* 0x3f31721807071820 */ /* 0x000fe40000410000 */
[----:B--2---:R-:W-:Y:S02]  /*14b30*/  @P0 FMUL.FTZ R4, R6, 0.69314718246459960938 ;  /* 0x3f31721806040820 */ /* 0x004fe40000410000 */
[----:B------:R-:W-:Y:S02]  /*14b40*/  @P0 FMUL.FTZ R0, R8, c[0x0][0x2d0] ;  /* 0x0000b40008000a20 */ /* 0x000fe40000410000 */
[----:B------:R-:W-:-:S02]  /*14b50*/  @P3 FFMA.FTZ R18, R10, R169, R11 ;  /* 0x000000a90a123223 */ /* 0x000fc4000001000b */
[----:B------:R-:W-:Y:S02]  /*14b60*/  @P2 FFMA.FTZ R19, R5, R168, R9 ;  /* 0x000000a805132223 */ /* 0x000fe40000010009 */
[----:B------:R-:W-:Y:S02]  /*14b70*/  @P1 FFMA.FTZ R20, R2, R167, R7 ;  /* 0x000000a702141223 */ /* 0x000fe40000010007 */
[----:B------:R-:W-:Y:S02]  /*14b80*/  @P0 FFMA.FTZ R21, R0, R3, R4 ;  /* 0x0000000300150223 */ /* 0x000fe40000010004 */
.L_x_575:
[----:B------:R-:W-:Y:S05]  /*14b90*/  @P4 BRA `(.L_x_656) ;  /* 0x0000209000004947 */ /* 0x000fea0003800000 */
[----:B------:R-:W3:Y:S01]  /*14ba0*/  S2R R16, SR_TID.X ;  /* 0x0000000000107919 */ /* 0x000ee20000002100 */
[----:B------:R-:W-:Y:S01]  /*14bb0*/  ULDC.64 UR4, c[0x0][0x4d0] ;  /* 0x0001340000047ab9 */ /* 0x000fe20000000a00 */
[----:B------:R-:W-:Y:S01]  /*14bc0*/  IMAD R4, RZ, RZ, -UR11 ;  /* 0x8000000bff047e24 */ /* 0x000fe2000f8e02ff */
[----:B------:R-:W-:Y:S01]  /*14bd0*/  UIMAD.WIDE.U32 UR8, UR11, UR4, URZ ;  /* 0x000000040b0872a5 */ /* 0x000fe2000f8e003f */
[----:B------:R-:W4:Y:S01]  /*14be0*/  S2R R11, SR_CTAID.Y ;  /* 0x00000000000b7919 */ /* 0x000f220000002600 */
[----:B------:R-:W-:Y:S01]  /*14bf0*/  USHF.R.S32.HI UR6, URZ, 0x1f, UR11 ;  /* 0x0000001f3f067899 */ /* 0x000fe2000801140b */
[----:B------:R-:W-:Y:S01]  /*14c00*/  MOV R24, c[0x0][0x4e8] ;  /* 0x00013a0000187a02 */ /* 0x000fe20000000f00 */
[----:B------:R-:W-:Y:S01]  /*14c10*/  BSSY B0, `(.L_x_657) ;  /* 0x00000db000007945 */ /* 0x000fe20003800000 */
[----:B------:R-:W1:Y:S01]  /*14c20*/  S2R R9, SR_CTAID.Z ;  /* 0x0000000000097919 */ /* 0x000e620000002700 */
[----:B------:R-:W-:Y:S01]  /*14c30*/  IMAD.U32 R3, RZ, RZ, UR9 ;  /* 0x00000009ff037e24 */ /* 0x000fe2000f8e00ff */
[----:B------:R-:W-:Y:S01]  /*14c40*/  UIMAD UR7, UR6, UR4, URZ ;  /* 0x00000004060772a4 */ /* 0x000fe2000f8e023f */
[----:B-1----:R-:W-:Y:S01]  /*14c50*/  IMAD.U32 R2, RZ, RZ, UR8 ;  /* 0x00000008ff027e24 */ /* 0x002fe2000f8e00ff */
[----:B------:R-:W1:Y:S04]  /*14c60*/  S2R R15, SR_CTAID.X ;  /* 0x00000000000f7919 */ /* 0x000e680000002500 */
[----:B------:R-:W-:Y:S01]  /*14c70*/  BAR.SYNC.DEFER_BLOCKING 0x1, 0x80 ;  /* 0x0042000000007b1d */ /* 0x000fe20000010000 */
[----:B------:R-:W-:Y:S01]  /*14c80*/  UIMAD UR5, UR11, UR5, UR7 ;  /* 0x000000050b0572a4 */ /* 0x000fe2000f8e0207 */
[C---:B------:R-:W-:Y:S01]  /*14c90*/  ISETP.NE.AND P0, PT, R24.reuse, 0x1, PT ;  /* 0x000000011800780c */ /* 0x040fe20003f05270 */
[----:B------:R-:W-:-:S02]  /*14ca0*/  IMAD R24, R24, c[0x0][0x388], RZ ;  /* 0x0000e20018187a24 */ /* 0x000fc400078e02ff */
[----:B------:R-:W-:Y:S01]  /*14cb0*/  UIADD3 UR5, UR9, UR5, URZ ;  /* 0x0000000509057290 */ /* 0x000fe2000fffe03f */
[----:B---3--:R-:W-:-:S05]  /*14cc0*/  SHF.R.S32.HI R6, RZ, 0x1f, R16 ;  /* 0x0000001fff067819 */ /* 0x008fca0000011410 */
[----:B------:R-:W-:Y:S01]  /*14cd0*/  IMAD.U32 R5, RZ, RZ, UR5 ;  /* 0x00000005ff057e24 */ /* 0x000fe2000f8e00ff */
[-C--:B------:R-:W-:Y:S01]  /*14ce0*/  LEA.HI R0, R6, R16.reuse, RZ, 0x2 ;  /* 0x0000001006007211 */ /* 0x080fe200078f10ff */
[----:B----4-:R-:W-:Y:S01]  /*14cf0*/  IMAD R12, R4, c[0x0][0x550], R11 ;  /* 0x00015400040c7a24 */ /* 0x010fe200078e020b */
[-C--:B------:R-:W-:Y:S01]  /*14d00*/  LEA.HI R6, R6, R16.reuse, RZ, 0x5 ;  /* 0x0000001006067211 */ /* 0x080fe200078f28ff */
[----:B------:R-:W-:Y:S01]  /*14d10*/  IMAD.MOV.U32 R4, RZ, RZ, R2 ;  /* 0x000000ffff047224 */ /* 0x000fe200078e0002 */
[----:B------:R-:W-:Y:S01]  /*14d20*/  LOP3.LUT R0, R0, 0xfffffffc, RZ, 0xc0, !PT ;  /* 0xfffffffc00007812 */ /* 0x000fe200078ec0ff */
[----:B------:R-:W-:Y:S01]  /*14d30*/  ULDC.64 UR4, c[0x0][0x438] ;  /* 0x00010e0000047ab9 */ /* 0x000fe20000000a00 */
[----:B------:R-:W-:Y:S01]  /*14d40*/  LOP3.LUT R7, R6, 0xffffffe0, RZ, 0xc0, !PT ;  /* 0xffffffe006077812 */ /* 0x000fe200078ec0ff */
[----:B------:R-:W-:Y:S01]  /*14d50*/  UIMAD UR6, UR6, UR4, URZ ;  /* 0x00000004060672a4 */ /* 0x000fe2000f8e023f */
[----:B------:R-:W-:Y:S01]  /*14d60*/  IADD3 R0, -R0, R16, RZ ;  /* 0x0000001000007210 */ /* 0x000fe20007ffe1ff */
[----:B------:R-:W-:Y:S01]  /*14d70*/  UIMAD.WIDE.U32 UR8, UR11, UR4, URZ ;  /* 0x000000040b0872a5 */ /* 0x000fe2000f8e003f */
[--C-:B------:R-:W-:Y:S01]  /*14d80*/  SHF.R.S32.HI R8, RZ, 0x5, R6.reuse ;  /* 0x00000005ff087819 */ /* 0x100fe20000011406 */
[----:B------:R-:W-:Y:S01]  /*14d90*/  IMAD.IADD R16, R16, 0x1, -R7 ;  /* 0x0000000110107824 */ /* 0x000fe200078e0a07 */
[----:B------:R-:W-:Y:S01]  /*14da0*/  LEA.HI R3, R0, R0, RZ, 0x1 ;  /* 0x0000000000037211 */ /* 0x000fe200078f08ff */
[----:B------:R-:W-:Y:S01]  /*14db0*/  UIMAD UR4, UR11, UR5, UR6 ;  /* 0x000000050b0472a4 */ /* 0x000fe2000f8e0206 */
[----:B------:R-:W-:Y:S01]  /*14dc0*/  SHF.R.S32.HI R2, RZ, 0x1f, R6 ;  /* 0x0000001fff027819 */ /* 0x000fe20000011406 */
[----:B------:R-:W-:Y:S01]  /*14dd0*/  IMAD.WIDE.U32 R4, R9, c[0x0][0x4d8], R4 ;  /* 0x0001360009047a25 */ /* 0x000fe200078e0004 */
[----:B------:R-:W-:Y:S01]  /*14de0*/  LOP3.LUT R7, R3, 0x1ffffffe, RZ, 0xc0, !PT ;  /* 0x1ffffffe03077812 */ /* 0x000fe200078ec0ff */
[----:B------:R-:W-:Y:S01]  /*14df0*/  UIADD3 UR4, UR9, UR4, URZ ;  /* 0x0000000409047290 */ /* 0x000fe2000fffe03f */
[----:B------:R-:W-:-:S02]  /*14e00*/  LEA.HI R2, R2, R8, RZ, 0x2 ;  /* 0x0000000802027211 */ /* 0x000fc400078f10ff */
[----:B------:R-:W-:Y:S01]  /*14e10*/  IADD3 R7, R0, -R7, RZ ;  /* 0x8000000700077210 */ /* 0x000fe20007ffe0ff */
[----:B------:R-:W-:Y:S01]  /*14e20*/  IMAD.SHL.U32 R0, R3, 0x20, RZ ;  /* 0x0000002003007824 */ /* 0x000fe200078e00ff */
[----:B------:R-:W-:Y:S02]  /*14e30*/  SHF.R.S32.HI R3, RZ, 0x1f, R16 ;  /* 0x0000001fff037819 */ /* 0x000fe40000011410 */
[----:B------:R-:W-:Y:S02]  /*14e40*/  LOP3.LUT R2, R2, 0xffffffc, RZ, 0xc0, !PT ;  /* 0x0ffffffc02027812 */ /* 0x000fe400078ec0ff */
[----:B------:R-:W-:Y:S01]  /*14e50*/  LEA.HI R17, R3, R16, RZ, 0x2 ;  /* 0x0000001003117211 */ /* 0x000fe200078f10ff */
[----:B------:R-:W-:Y:S01]  /*14e60*/  IMAD.U32 R3, RZ, RZ, UR9 ;  /* 0x00000009ff037e24 */ /* 0x000fe2000f8e00ff */
[----:B------:R-:W-:Y:S01]  /*14e70*/  LOP3.LUT R0, R0, 0xffffffc0, RZ, 0xc0, !PT ;  /* 0xffffffc000007812 */ /* 0x000fe200078ec0ff */
[----:B------:R-:W-:Y:S01]  /*14e80*/  IMAD.IADD R8, R8, 0x1, -R2 ;  /* 0x0000000108087824 */ /* 0x000fe200078e0a02 */
[----:B------:R-:W-:Y:S01]  /*14e90*/  SHF.R.S32.HI R6, RZ, 0x2, R17 ;  /* 0x00000002ff067819 */ /* 0x000fe20000011411 */
[----:B------:R-:W-:Y:S01]  /*14ea0*/  IMAD.U32 R2, RZ, RZ, UR8 ;  /* 0x00000008ff027e24 */ /* 0x000fe2000f8e00ff */
[----:B------:R-:W-:Y:S01]  /*14eb0*/  SHF.R.S32.HI R10, RZ, 0x1f, R9 ;  /* 0x0000001fff0a7819 */ /* 0x000fe20000011409 */
[----:B------:R-:W-:Y:S01]  /*14ec0*/  IMAD R7, R7, 0x8, R0 ;  /* 0x0000000807077824 */ /* 0x000fe200078e0200 */
[----:B------:R-:W-:Y:S01]  /*14ed0*/  MOV R3, UR4 ;  /* 0x0000000400037c02 */ /* 0x000fe20008000f00 */
[----:B------:R-:W-:Y:S01]  /*14ee0*/  IMAD R14, R8, 0x10, R6 ;  /* 0x00000010080e7824 */ /* 0x000fe200078e0206 */
[----:B------:R-:W-:Y:S01]  /*14ef0*/  LOP3.LUT P1, RZ, R16, 0x3, RZ, 0xc0, !PT ;  /* 0x0000000310ff7812 */ /* 0x000fe2000782c0ff */
[----:B------:R-:W-:-:S02]  /*14f00*/  IMAD R0, R10, c[0x0][0x4d8], RZ ;  /* 0x000136000a007a24 */ /* 0x000fc400078e02ff */
[----:B------:R-:W-:Y:S01]  /*14f10*/  IMAD R6, R10, c[0x0][0x440], RZ ;  /* 0x000110000a067a24 */ /* 0x000fe200078e02ff */
[----:B------:R-:W-:Y:S01]  /*14f20*/  IADD3 R8, R14, R7, RZ ;  /* 0x000000070e087210 */ /* 0x000fe20007ffe0ff */
[C---:B------:R-:W-:Y:S02]  /*14f30*/  IMAD R0, R9.reuse, c[0x0][0x4dc], R0 ;  /* 0x0001370009007a24 */ /* 0x040fe400078e0200 */
[----:B------:R-:W-:Y:S02]  /*14f40*/  IMAD R6, R9, c[0x0][0x444], R6 ;  /* 0x0001110009067a24 */ /* 0x000fe400078e0206 */
[----:B-1----:R-:W-:Y:S02]  /*14f50*/  IMAD R8, R15, 0x80, R8 ;  /* 0x000000800f087824 */ /* 0x002fe400078e0208 */
[----:B------:R-:W-:-:S04]  /*14f60*/  IMAD.WIDE.U32 R2, R9, c[0x0][0x440], R2 ;  /* 0x0001100009027a25 */ /* 0x000fc800078e0002 */
[----:B------:R-:W-:-:S04]  /*14f70*/  @P0 IMAD.HI.U32 R11, R8, c[0x0][0x4ec], RZ ;  /* 0x00013b00080b0a27 */ /* 0x000fc800078e00ff */
[----:B------:R-:W-:Y:S01]  /*14f80*/  IMAD.IADD R5, R5, 0x1, R0 ;  /* 0x0000000105057824 */ /* 0x000fe200078e0200 */
[----:B------:R-:W-:Y:S01]  /*14f90*/  SHF.R.S32.HI R0, RZ, 0x1f, R12 ;  /* 0x0000001fff007819 */ /* 0x000fe2000001140c */
[----:B------:R-:W-:Y:S01]  /*14fa0*/  IMAD.IADD R3, R3, 0x1, R6 ;  /* 0x0000000103037824 */ /* 0x000fe200078e0206 */
[----:B------:R-:W-:Y:S01]  /*14fb0*/  MOV R6, R8 ;  /* 0x0000000800067202 */ /* 0x000fe20000000f00 */
[----:B------:R-:W-:Y:S01]  /*14fc0*/  @P0 IMAD.HI.U32 R10, R8, c[0x0][0x4ec], RZ ;  /* 0x00013b00080a0a27 */ /* 0x000fe200078e00ff */
[----:B------:R-:W-:-:S03]  /*14fd0*/  @P0 SHF.R.U32.HI R6, RZ, c[0x0][0x4f0], R11 ;  /* 0x00013c00ff060a19 */ /* 0x000fc6000001160b */
[----:B------:R-:W-:Y:S01]  /*14fe0*/  IMAD.MOV.U32 R7, RZ, RZ, R8 ;  /* 0x000000ffff077224 */ /* 0x000fe200078e0008 */
[----:B------:R-:W-:Y:S01]  /*14ff0*/  @P0 SHF.R.U32.HI R7, RZ, c[0x0][0x4f0], R10 ;  /* 0x00013c00ff070a19 */ /* 0x000fe2000001160a */
[C---:B------:R-:W-:Y:S02]  /*15000*/  IMAD R9, R0.reuse, c[0x0][0x448], RZ ;  /* 0x0001120000097a24 */ /* 0x040fe400078e02ff */
[----:B------:R-:W-:Y:S02]  /*15010*/  IMAD R0, R0, c[0x0][0x4e0], RZ ;  /* 0x0001380000007a24 */ /* 0x000fe400078e02ff */
[----:B------:R-:W-:Y:S02]  /*15020*/  IMAD.MOV R10, RZ, RZ, -R6 ;  /* 0x000000ffff0a7224 */ /* 0x000fe400078e0a06 */
[C---:B------:R-:W-:Y:S01]  /*15030*/  IMAD R11, R12.reuse, c[0x0][0x44c], R9 ;  /* 0x000113000c0b7a24 */ /* 0x040fe200078e0209 */
[----:B------:R-:W-:Y:S01]  /*15040*/  SHF.R.S32.HI R9, RZ, 0x1f, R7 ;  /* 0x0000001fff097819 */ /* 0x000fe20000011407 */
[----:B------:R-:W-:-:S02]  /*15050*/  IMAD R13, R12, c[0x0][0x4e4], R0 ;  /* 0x000139000c0d7a24 */ /* 0x000fc400078e0200 */
[----:B------:R-:W-:-:S04]  /*15060*/  IMAD.WIDE.U32 R4, R12, c[0x0][0x4e0], R4 ;  /* 0x000138000c047a25 */ /* 0x000fc800078e0004 */
[----:B------:R-:W-:Y:S01]  /*15070*/  IMAD R0, R10, c[0x0][0x4e8], R8 ;  /* 0x00013a000a007a24 */ /* 0x000fe200078e0208 */
[----:B------:R-:W-:Y:S01]  /*15080*/  SHF.R.S32.HI R10, RZ, 0x1f, R6 ;  /* 0x0000001fff0a7819 */ /* 0x000fe20000011406 */
[----:B------:R-:W-:Y:S01]  /*15090*/  IMAD R9, R9, c[0x0][0x430], RZ ;  /* 0x00010c0009097a24 */ /* 0x000fe200078e02ff */
[----:B------:R-:W-:Y:S01]  /*150a0*/  IADD3 R4, P0, R6, R4, RZ ;  /* 0x0000000406047210 */ /* 0x000fe20007f1e0ff */
[----:B------:R-:W-:Y:S01]  /*150b0*/  IMAD.WIDE.U32 R2, R12, c[0x0][0x448], R2 ;  /* 0x000112000c027a25 */ /* 0x000fe200078e0002 */
[----:B------:R-:W-:Y:S02]  /*150c0*/  SHF.R.S32.HI R6, RZ, 0x1f, R0 ;  /* 0x0000001fff067819 */ /* 0x000fe40000011400 */
[----:B------:R-:W-:Y:S01]  /*150d0*/  IADD3.X R5, R10, R5, R13, P0, !PT ;  /* 0x000000050a057210 */ /* 0x000fe200007fe40d */
[----:B------:R-:W-:Y:S01]  /*150e0*/  IMAD R10, R7, c[0x0][0x434], R9 ;  /* 0x00010d00070a7a24 */ /* 0x000fe200078e0209 */
[----:B------:R-:W-:Y:S01]  /*150f0*/  IADD3 R3, R3, R11, RZ ;  /* 0x0000000b03037210 */ /* 0x000fe20007ffe0ff */
[----:B------:R-:W-:-:S02]  /*15100*/  IMAD R9, R6, c[0x0][0x4c8], RZ ;  /* 0x0001320006097a24 */ /* 0x000fc400078e02ff */
[----:B------:R-:W-:Y:S02]  /*15110*/  IMAD.MOV R6, RZ, RZ, -R7 ;  /* 0x000000ffff067224 */ /* 0x000fe400078e0a07 */
[----:B------:R-:W-:-:S04]  /*15120*/  IMAD.WIDE.U32 R4, R0, c[0x0][0x4c8], R4 ;  /* 0x0001320000047a25 */ /* 0x000fc800078e0004 */
[----:B------:R-:W-:Y:S02]  /*15130*/  IMAD R0, R0, c[0x0][0x4cc], R9 ;  /* 0x0001330000007a24 */ /* 0x000fe400078e0209 */
[----:B------:R-:W-:Y:S01]  /*15140*/  IMAD R13, R6, c[0x0][0x4e8], R8 ;  /* 0x00013a00060d7a24 */ /* 0x000fe200078e0208 */
[C---:B------:R-:W-:Y:S01]  /*15150*/  LEA R6, P0, R4.reuse, c[0x0][0x4a8], 0x2 ;  /* 0x00012a0004067a11 */ /* 0x040fe200078010ff */
[----:B------:R-:W-:Y:S01]  /*15160*/  IMAD.WIDE.U32 R2, R7, c[0x0][0x430], R2 ;  /* 0x00010c0007027a25 */ /* 0x000fe200078e0002 */
[----:B------:R-:W-:Y:S02]  /*15170*/  IADD3 R0, R5, R0, RZ ;  /* 0x0000000005007210 */ /* 0x000fe40007ffe0ff */
[----:B------:R-:W-:Y:S01]  /*15180*/  SHF.R.S32.HI R7, RZ, 0x1f, R13 ;  /* 0x0000001fff077819 */ /* 0x000fe2000001140d */
[----:B------:R-:W-:Y:S01]  /*15190*/  IMAD.IADD R3, R3, 0x1, R10 ;  /* 0x0000000103037824 */ /* 0x000fe200078e020a */
[----:B------:R-:W-:Y:S01]  /*151a0*/  LEA.HI.X R0, R4, c[0x0][0x4ac], R0, 0x2, P0 ;  /* 0x00012b0004007a11 */ /* 0x000fe200000f1400 */
[----:B------:R-:W-:Y:S01]  /*151b0*/  IMAD R12, R15, 0x80, R14 ;  /* 0x000000800f0c7824 */ /* 0x000fe200078e020e */
[----:B------:R-:W-:Y:S01]  /*151c0*/  SHFL.IDX PT, R4, R6, RZ, 0x1c1f ;  /* 0x001c1fff06047589 */ /* 0x000fe200000e0000 */
[----:B------:R-:W-:-:S02]  /*151d0*/  IMAD R7, R7, c[0x0][0x428], RZ ;  /* 0x00010a0007077a24 */ /* 0x000fc400078e02ff */
[C---:B------:R-:W-:Y:S01]  /*151e0*/  IMAD.WIDE.U32 R2, R13.reuse, c[0x0][0x428], R2 ;  /* 0x00010a000d027a25 */ /* 0x040fe200078e0002 */
[----:B------:R-:W1:Y:S01]  /*151f0*/  SHFL.IDX PT, R5, R0, RZ, 0x1c1f ;  /* 0x001c1fff00057589 */ /* 0x000e6200000e0000 */
[C---:B------:R-:W-:Y:S02]  /*15200*/  IADD3 R14, R12.reuse, 0x40, RZ ;  /* 0x000000400c0e7810 */ /* 0x040fe40007ffe0ff */
[----:B------:R-:W-:Y:S01]  /*15210*/  IMAD R15, R13, c[0x0][0x42c], R7 ;  /* 0x00010b000d0f7a24 */ /* 0x000fe200078e0207 */
[----:B------:R-:W-:Y:S01]  /*15220*/  SHFL.IDX PT, R10, R6, 0x1, 0x1c1f ;  /* 0x003c1f00060a7f89 */ /* 0x000fe200000e0000 */
[C---:B------:R-:W-:Y:S02]  /*15230*/  IADD3 R13, R12.reuse, 0x48, RZ ;  /* 0x000000480c0d7810 */ /* 0x040fe40007ffe0ff */
[-C--:B------:R-:W-:Y:S01]  /*15240*/  ISETP.GE.OR P4, PT, R12, R24.reuse, P1 ;  /* 0x000000180c00720c */ /* 0x080fe20000f86670 */
[----:B------:R-:W3:Y:S01]  /*15250*/  SHFL.IDX PT, R11, R0, 0x1, 0x1c1f ;  /* 0x003c1f00000b7f89 */ /* 0x000ee200000e0000 */
[-C--:B------:R-:W-:Y:S01]  /*15260*/  ISETP.GE.OR P2, PT, R14, R24.reuse, P1 ;  /* 0x000000180e00720c */ /* 0x080fe20000f46670 */
[----:B------:R-:W-:Y:S01]  /*15270*/  IMAD.IADD R3, R3, 0x1, R15 ;  /* 0x0000000103037824 */ /* 0x000fe200078e020f */
[----:B------:R-:W-:Y:S01]  /*15280*/  LEA R23, P0, R2, c[0x0][0x400], 0x2 ;  /* 0x0001000002177a11 */ /* 0x000fe200078010ff */
[----:B------:R-:W-:Y:S01]  /*15290*/  SHFL.IDX PT, R8, R6, 0x2, 0x1c1f ;  /* 0x005c1f0006087f89 */ /* 0x000fe200000e0000 */
[----:B------:R-:W-:-:S02]  /*152a0*/  ISETP.GE.AND P5, PT, R14, R24, PT ;  /* 0x000000180e00720c */ /* 0x000fc40003fa6270 */
[----:B------:R-:W-:Y:S01]  /*152b0*/  LEA.HI.X R22, R2, c[0x0][0x404], R3, 0x2, P0 ;  /* 0x0001010002167a11 */ /* 0x000fe200000f1403 */
[----:B------:R-:W4:Y:S01]  /*152c0*/  SHFL.IDX PT, R9, R0, 0x2, 0x1c1f ;  /* 0x005c1f0000097f89 */ /* 0x000f2200000e0000 */
[----:B------:R-:W-:-:S03]  /*152d0*/  ISETP.GE.AND P6, PT, R13, R24, PT ;  /* 0x000000180d00720c */ /* 0x000fc60003fc6270 */
[----:B------:R-:W-:Y:S04]  /*152e0*/  SHFL.IDX PT, R6, R6, 0x3, 0x1c1f ;  /* 0x007c1f0006067f89 */ /* 0x000fe800000e0000 */
[----:B------:R2:W3:Y:S04]  /*152f0*/  SHFL.IDX PT, R7, R0, 0x3, 0x1c1f ;  /* 0x007c1f0000077f89 */ /* 0x0004e800000e0000 */
[----:B-1----:R1:W-:Y:S04]  /*15300*/  @!P4 ST.E [R4.64], R18 ;  /* 0x000000120400c985 */ /* 0x0023e8000c101914 */
[----:B------:R1:W1:Y:S04]  /*15310*/  SHFL.IDX PT, R2, R23, RZ, 0x1c1f ;  /* 0x001c1fff17027589 */ /* 0x00026800000e0000 */
[----:B------:R1:W1:Y:S01]  /*15320*/  SHFL.IDX PT, R3, R22, RZ, 0x1c1f ;  /* 0x001c1fff16037589 */ /* 0x00026200000e0000 */
[----:B--2---:R-:W-:-:S04]  /*15330*/  IADD3 R0, R12, 0x8, RZ ;  /* 0x000000080c007810 */ /* 0x004fc80007ffe0ff */
[CC--:B------:R-:W-:Y:S02]  /*15340*/  ISETP.GE.OR P3, PT, R0.reuse, R24.reuse, P1 ;  /* 0x000000180000720c */ /* 0x0c0fe40000f66670 */
[-C--:B------:R-:W-:Y:S02]  /*15350*/  ISETP.GE.OR P1, PT, R13, R24.reuse, P1 ;  /* 0x000000180d00720c */ /* 0x080fe40000f26670 */
[----:B------:R-:W-:Y:S02]  /*15360*/  ISETP.GE.AND P0, PT, R0, R24, PT ;  /* 0x000000180000720c */ /* 0x000fe40003f06270 */
[----:B------:R-:W-:-:S04]  /*15370*/  LOP3.LUT R0, R17, 0x7ffffffc, RZ, 0xc0, !PT ;  /* 0x7ffffffc11007812 */ /* 0x000fc800078ec0ff */
[----:B------:R-:W-:-:S03]  /*15380*/  IADD3 R0, R16, -R0, RZ ;  /* 0x8000000010007210 */ /* 0x000fc60007ffe0ff */
[----:B---3--:R2:W-:Y:S02]  /*15390*/  @!P3 ST.E [R10.64], R19 ;  /* 0x000000130a00b985 */ /* 0x0085e4000c101914 */
[----:B------:R-:W-:Y:S02]  /*153a0*/  IMAD.SHL.U32 R0, R0, 0x2, RZ ;  /* 0x0000000200007824 */ /* 0x000fe400078e00ff */
[----:B----4-:R2:W-:Y:S04]  /*153b0*/  @!P2 ST.E [R8.64], R20 ;  /* 0x000000140800a985 */ /* 0x0105e8000c101914 */
[----:B------:R2:W-:Y:S01]  /*153c0*/  @!P1 ST.E [R6.64], R21 ;  /* 0x0000001506009985 */ /* 0x0005e2000c101914 */
[----:B------:R-:W-:-:S13]  /*153d0*/  ISETP.GE.AND P1, PT, R12, R24, PT ;  /* 0x000000180c00720c */ /* 0x000fda0003f26270 */
[----:B------:R-:W-:Y:S05]  /*153e0*/  @P1 BRA `(.L_x_658) ;  /* 0x000005d000001947 */ /* 0x000fea0003800000 */
[C---:B-1----:R-:W-:Y:S02]  /*153f0*/  IADD3 R4, R0.reuse, 0x8, RZ ;  /* 0x0000000800047810 */ /* 0x042fe40007ffe0ff */
[----:B------:R-:W-:Y:S02]  /*15400*/  IADD3 R5, R0, 0x10, RZ ;  /* 0x0000001000057810 */ /* 0x000fe40007ffe0ff */
[----:B------:R-:W-:Y:S02]  /*15410*/  ISETP.GE.AND P3, PT, R4, c[0x0][0x3c8], PT ;  /* 0x0000f20004007a0c */ /* 0x000fe40003f66270 */
[----:B------:R-:W-:Y:S02]  /*15420*/  ISETP.GE.AND P2, PT, R5, c[0x0][0x3c8], PT ;  /* 0x0000f20005007a0c */ /* 0x000fe40003f46270 */
[C---:B------:R-:W-:Y:S02]  /*15430*/  ISETP.GE.AND P4, PT, R0.reuse, c[0x0][0x3c8], PT ;  /* 0x0000f20000007a0c */ /* 0x040fe40003f86270 */
[----:B--2---:R-:W-:-:S02]  /*15440*/  IADD3 R8, R0, 0x18, RZ ;  /* 0x0000001800087810 */ /* 0x004fc40007ffe0ff */
[----:B------:R-:W-:Y:S02]  /*15450*/  IADD3 R10, R0, 0x38, RZ ;  /* 0x00000038000a7810 */ /* 0x000fe40007ffe0ff */
[----:B------:R-:W-:-:S03]  /*15460*/  ISETP.GE.AND P1, PT, R8, c[0x0][0x3c8], PT ;  /* 0x0000f20008007a0c */ /* 0x000fc60003f26270 */
[----:B------:R-:W-:Y:S02]  /*15470*/  @!P3 LEA.HI R4, R4, R4, RZ, 0x1 ;  /* 0x000000040404b211 */ /* 0x000fe400078f08ff */
[----:B------:R-:W-:Y:S02]  /*15480*/  @!P2 LEA.HI R9, R5, R5, RZ, 0x1 ;  /* 0x000000050509a211 */ /* 0x000fe400078f08ff */
[----:B------:R-:W-:Y:S01]  /*15490*/  @!P3 LOP3.LUT R4, R4, 0xfffffffe, RZ, 0xc0, !PT ;  /* 0xfffffffe0404b812 */ /* 0x000fe200078ec0ff */
[----:B------:R-:W-:Y:S01]  /*154a0*/  @!P4 IMAD.WIDE R6, R0, 0x4, R2 ;  /* 0x000000040006c825 */ /* 0x000fe200078e0202 */
[----:B------:R-:W-:-:S03]  /*154b0*/  @!P2 LOP3.LUT R9, R9, 0xfffffffe, RZ, 0xc0, !PT ;  /* 0xfffffffe0909a812 */ /* 0x000fc600078ec0ff */
[----:B------:R-:W-:Y:S01]  /*154c0*/  @!P3 IMAD.WIDE R4, R4, 0x4, R2 ;  /* 0x000000040404b825 */ /* 0x000fe200078e0202 */
[----:B------:R1:W-:Y:S01]  /*154d0*/  @!P4 ST.E.64 [R6.64], R176 ;  /* 0x000000b00600c985 */ /* 0x0003e2000c101b14 */
[----:B------:R-:W-:-:S03]  /*154e0*/  @!P1 LEA.HI R8, R8, R8, RZ, 0x1 ;  /* 0x0000000808089211 */ /* 0x000fc600078f08ff */
[----:B------:R2:W-:Y:S01]  /*154f0*/  @!P3 ST.E.64 [R4.64], R188 ;  /* 0x000000bc0400b985 */ /* 0x0005e2000c101b14 */
[----:B------:R-:W-:Y:S02]  /*15500*/  @!P1 LOP3.LUT R8, R8, 0xfffffffe, RZ, 0xc0, !PT ;  /* 0xfffffffe08089812 */ /* 0x000fe400078ec0ff */
[C---:B-1----:R-:W-:Y:S02]  /*15510*/  IADD3 R7, R0.reuse, 0x20, RZ ;  /* 0x0000002000077810 */ /* 0x042fe40007ffe0ff */
[C---:B------:R-:W-:Y:S01]  /*15520*/  IADD3 R6, R0.reuse, 0x28, RZ ;  /* 0x0000002800067810 */ /* 0x040fe20007ffe0ff */
[----:B--2---:R-:W-:Y:S01]  /*15530*/  @!P2 IMAD.WIDE R4, R9, 0x4, R2 ;  /* 0x000000040904a825 */ /* 0x004fe200078e0202 */
[----:B------:R-:W-:Y:S02]  /*15540*/  IADD3 R9, R0, 0x30, RZ ;  /* 0x0000003000097810 */ /* 0x000fe40007ffe0ff */
[----:B------:R-:W-:Y:S02]  /*15550*/  ISETP.GE.AND P4, PT, R7, c[0x0][0x3c8], PT ;  /* 0x0000f20007007a0c */ /* 0x000fe40003f86270 */
[----:B------:R1:W-:Y:S01]  /*15560*/  @!P2 ST.E.64 [R4.64], R132 ;  /* 0x000000840400a985 */ /* 0x0003e2000c101b14 */
[----:B------:R-:W-:-:S02]  /*15570*/  ISETP.GE.AND P3, PT, R6, c[0x0][0x3c8], PT ;  /* 0x0000f20006007a0c */ /* 0x000fc40003f66270 */
[----:B------:R-:W-:Y:S01]  /*15580*/  ISETP.GE.AND P2, PT, R9, c[0x0][0x3c8], PT ;  /* 0x0000f20009007a0c */ /* 0x000fe20003f46270 */
[----:B-1----:R-:W-:-:S07]  /*15590*/  @!P1 IMAD.WIDE R4, R8, 0x4, R2 ;  /* 0x0000000408049825 */ /* 0x002fce00078e0202 */
[----:B------:R-:W-:Y:S01]  /*155a0*/  @!P4 LEA.HI R8, R7, R7, RZ, 0x1 ;  /* 0x000000070708c211 */ /* 0x000fe200078f08ff */
[----:B------:R1:W-:Y:S01]  /*155b0*/  @!P1 ST.E.64 [R4.64], R144 ;  /* 0x0000009004009985 */ /* 0x0003e2000c101b14 */
[----:B------:R-:W-:Y:S02]  /*155c0*/  ISETP.GE.AND P1, PT, R10, c[0x0][0x3c8], PT ;  /* 0x0000f2000a007a0c */ /* 0x000fe40003f26270 */
[----:B------:R-:W-:-:S11]  /*155d0*/  @!P4 LOP3.LUT R8, R8, 0xfffffffe, RZ, 0xc0, !PT ;  /* 0xfffffffe0808c812 */ /* 0x000fd600078ec0ff */
[----:B------:R-:W-:Y:S02]  /*155e0*/  @!P1 LEA.HI R10, R10, R10, RZ, 0x1 ;  /* 0x0000000a0a0a9211 */ /* 0x000fe400078f08ff */
[----:B-1----:R-:W-:Y:S02]  /*155f0*/  @!P3 LEA.HI R5, R6, R6, RZ, 0x1 ;  /* 0x000000060605b211 */ /* 0x002fe400078f08ff */
[----:B------:R-:W-:Y:S01]  /*15600*/  @!P2 LEA.HI R4, R9, R9, RZ, 0x1 ;  /* 0x000000090904a211 */ /* 0x000fe200078f08ff */
[--C-:B------:R-:W-:Y:S01]  /*15610*/  @!P4 IMAD.WIDE R8, R8, 0x4, R2.reuse ;  /* 0x000000040808c825 */ /* 0x100fe200078e0202 */
[----:B------:R-:W-:Y:S02]  /*15620*/  @!P3 LOP3.LUT R5, R5, 0xfffffffe, RZ, 0xc0, !PT ;  /* 0xfffffffe0505b812 */ /* 0x000fe400078ec0ff */
[----:B------:R-:W-:Y:S02]  /*15630*/  @!P2 LOP3.LUT R4, R4, 0xfffffffe, RZ, 0xc0, !PT ;  /* 0xfffffffe0404a812 */ /* 0x000fe400078ec0ff */
[----:B------:R1:W-:Y:S01]  /*15640*/  @!P4 ST.E.64 [R8.64], R148 ;  /* 0x000000940800c985 */ /* 0x0003e2000c101b14 */
[----:B------:R-:W-:-:S04]  /*15650*/  @!P3 IMAD.WIDE R6, R5, 0x4, R2 ;  /* 0x000000040506b825 */ /* 0x000fc800078e0202 */
[----:B------:R-:W-:Y:S01]  /*15660*/  @!P2 IMAD.WIDE R4, R4, 0x4, R2 ;  /* 0x000000040404a825 */ /* 0x000fe200078e0202 */
[----:B------:R2:W-:Y:S04]  /*15670*/  @!P3 ST.E.64 [R6.64], R160 ;  /* 0x000000a00600b985 */ /* 0x0005e8000c101b14 */
[----:B------:R3:W-:Y:S01]  /*15680*/  @!P2 ST.E.64 [R4.64], R52 ;  /* 0x000000340400a985 */ /* 0x0007e2000c101b14 */
[----:B-1----:R-:W-:Y:S02]  /*15690*/  @!P1 LOP3.LUT R8, R10, 0xfffffffe, RZ, 0xc0, !PT ;  /* 0xfffffffe0a089812 */ /* 0x002fe400078ec0ff */
[----:B------:R-:W-:-:S03]  /*156a0*/  IADD3 R9, R0, 0x40, RZ ;  /* 0x0000004000097810 */ /* 0x000fc60007ffe0ff */
[----:B--2---:R-:W-:Y:S01]  /*156b0*/  @!P1 IMAD.WIDE R6, R8, 0x4, R2 ;  /* 0x0000000408069825 */ /* 0x004fe200078e0202 */
[----:B------:R-:W-:Y:S02]  /*156c0*/  ISETP.GE.AND P4, PT, R9, c[0x0][0x3c8], PT ;  /* 0x0000f20009007a0c */ /* 0x000fe40003f86270 */
[C---:B------:R-:W-:Y:S02]  /*156d0*/  IADD3 R8, R0.reuse, 0x58, RZ ;  /* 0x0000005800087810 */ /* 0x040fe40007ffe0ff */
[C---:B---3--:R-:W-:Y:S01]  /*156e0*/  IADD3 R5, R0.reuse, 0x48, RZ ;  /* 0x0000004800057810 */ /* 0x048fe20007ffe0ff */
[----:B------:R1:W-:Y:S01]  /*156f0*/  @!P1 ST.E.64 [R6.64], R64 ;  /* 0x0000004006009985 */ /* 0x0003e2000c101b14 */
[----:B------:R-:W-:Y:S02]  /*15700*/  IADD3 R4, R0, 0x50, RZ ;  /* 0x0000005000047810 */ /* 0x000fe40007ffe0ff */
[----:B------:R-:W-:Y:S02]  /*15710*/  ISETP.GE.AND P3, PT, R5, c[0x0][0x3c8], PT ;  /* 0x0000f20005007a0c */ /* 0x000fe40003f66270 */
[----:B------:R-:W-:-:S02]  /*15720*/  ISETP.GE.AND P2, PT, R4, c[0x0][0x3c8], PT ;  /* 0x0000f20004007a0c */ /* 0x000fc40003f46270 */
[----:B------:R-:W-:Y:S02]  /*15730*/  ISETP.GE.AND P1, PT, R8, c[0x0][0x3c8], PT ;  /* 0x0000f20008007a0c */ /* 0x000fe40003f26270 */
[----:B------:R-:W-:-:S09]  /*15740*/  @!P4 LEA.HI R9, R9, R9, RZ, 0x1 ;  /* 0x000000090909c211 */ /* 0x000fd200078f08ff */
[----:B------:R-:W-:Y:S02]  /*15750*/  @!P2 LEA.HI R4, R4, R4, RZ, 0x1 ;  /* 0x000000040404a211 */ /* 0x000fe400078f08ff */
[----:B------:R-:W-:-:S04]  /*15760*/  @!P1 LEA.HI R8, R8, R8, RZ, 0x1 ;  /* 0x0000000808089211 */ /* 0x000fc800078f08ff */
[----:B------:R-:W-:Y:S02]  /*15770*/  @!P1 LOP3.LUT R10, R8, 0xfffffffe, RZ, 0xc0, !PT ;  /* 0xfffffffe080a9812 */ /* 0x000fe400078ec0ff */
[----:B-1----:R-:W-:Y:S02]  /*15780*/  @!P3 LEA.HI R6, R5, R5, RZ, 0x1 ;  /* 0x000000050506b211 */ /* 0x002fe400078f08ff */
[----:B------:R-:W-:Y:S02]  /*15790*/  @!P4 LOP3.LUT R5, R9, 0xfffffffe, RZ, 0xc0, !PT ;  /* 0xfffffffe0905c812 */ /* 0x000fe400078ec0ff */
[----:B------:R-:W-:Y:S02]  /*157a0*/  @!P3 LOP3.LUT R9, R6, 0xfffffffe, RZ, 0xc0, !PT ;  /* 0xfffffffe0609b812 */ /* 0x000fe400078ec0ff */
[----:B------:R-:W-:Y:S01]  /*157b0*/  @!P2 LOP3.LUT R6, R4, 0xfffffffe, RZ, 0xc0, !PT ;  /* 0xfffffffe0406a812 */ /* 0x000fe200078ec0ff */
[----:B------:R-:W-:-:S04]  /*157c0*/  @!P4 IMAD.WIDE R4, R5, 0x4, R2 ;  /* 0x000000040504c825 */ /* 0x000fc800078e0202 */
[--C-:B------:R-:W-:Y:S01]  /*157d0*/  @!P3 IMAD.WIDE R8, R9, 0x4, R2.reuse ;  /* 0x000000040908b825 */ /* 0x100fe200078e0202 */
[----:B------:R1:W-:Y:S03]  /*157e0*/  @!P4 ST.E.64 [R4.64], R68 ;  /* 0x000000440400c985 */ /* 0x0003e6000c101b14 */
[--C-:B------:R-:W-:Y:S01]  /*157f0*/  @!P2 IMAD.WIDE R6, R6, 0x4, R2.reuse ;  /* 0x000000040606a825 */ /* 0x100fe200078e0202 */
[----:B------:R2:W-:Y:S04]  /*15800*/  @!P3 ST.E.64 [R8.64], R80 ;  /* 0x000000500800b985 */ /* 0x0005e8000c101b14 */
[----:B------:R3:W-:Y:S01]  /*15810*/  @!P2 ST.E.64 [R6.64], R84 ;  /* 0x000000540600a985 */ /* 0x0007e2000c101b14 */
[----:B-1----:R-:W-:Y:S01]  /*15820*/  @!P1 IMAD.WIDE R4, R10, 0x4, R2 ;  /* 0x000000040a049825 */ /* 0x002fe200078e0202 */
[----:B--2---:R-:W-:-:S04]  /*15830*/  IADD3 R8, R0, 0x60, RZ ;  /* 0x0000006000087810 */ /* 0x004fc80007ffe0ff */
[----:B------:R1:W-:Y:S01]  /*15840*/  @!P1 ST.E.64 [R4.64], R96 ;  /* 0x0000006004009985 */ /* 0x0003e2000c101b14 */
[----:B---3--:R-:W-:Y:S02]  /*15850*/  IADD3 R6, R0, 0x68, RZ ;  /* 0x0000006800067810 */ /* 0x008fe40007ffe0ff */
[----:B------:R-:W-:Y:S02]  /*15860*/  ISETP.GE.AND P4, PT, R8, c[0x0][0x3c8], PT ;  /* 0x0000f20008007a0c */ /* 0x000fe40003f86270 */
[----:B------:R-:W-:-:S11]  /*15870*/  ISETP.GE.AND P3, PT, R6, c[0x0][0x3c8], PT ;  /* 0x0000f20006007a0c */ /* 0x000fd60003f66270 */
[----:B------:R-:W-:Y:S02]  /*15880*/  @!P4 LEA.HI R8, R8, R8, RZ, 0x1 ;  /* 0x000000080808c211 */ /* 0x000fe400078f08ff */
[----:B------:R-:W-:-:S04]  /*15890*/  @!P3 LEA.HI R7, R6, R6, RZ, 0x1 ;  /* 0x000000060607b211 */ /* 0x000fc800078f08ff */
[----:B------:R-:W-:Y:S02]  /*158a0*/  @!P3 LOP3.LUT R7, R7, 0xfffffffe, RZ, 0xc0, !PT ;  /* 0xfffffffe0707b812 */ /* 0x000fe400078ec0ff */
[C---:B-1----:R-:W-:Y:S02]  /*158b0*/  IADD3 R5, R0.reuse, 0x70, RZ ;  /* 0x0000007000057810 */ /* 0x042fe40007ffe0ff */
[----:B------:R-:W-:Y:S02]  /*158c0*/  IADD3 R4, R0, 0x78, RZ ;  /* 0x0000007800047810 */ /* 0x000fe40007ffe0ff */
[----:B------:R-:W-:Y:S02]  /*158d0*/  ISETP.GE.AND P2, PT, R5, c[0x0][0x3c8], PT ;  /* 0x0000f20005007a0c */ /* 0x000fe40003f46270 */
[----:B------:R-:W-:-:S11]  /*158e0*/  ISETP.GE.AND P1, PT, R4, c[0x0][0x3c8], PT ;  /* 0x0000f20004007a0c */ /* 0x000fd60003f26270 */
[----:B------:R-:W-:Y:S02]  /*158f0*/  @!P2 LEA.HI R6, R5, R5, RZ, 0x1 ;  /* 0x000000050506a211 */ /* 0x000fe400078f08ff */
[----:B------:R-:W-:Y:S02]  /*15900*/  @!P1 LEA.HI R4, R4, R4, RZ, 0x1 ;  /* 0x0000000404049211 */ /* 0x000fe400078f08ff */
[----:B------:R-:W-:Y:S02]  /*15910*/  @!P4 LOP3.LUT R5, R8, 0xfffffffe, RZ, 0xc0, !PT ;  /* 0xfffffffe0805c812 */ /* 0x000fe400078ec0ff */
[----:B------:R-:W-:Y:S01]  /*15920*/  @!P2 LOP3.LUT R10, R6, 0xfffffffe, RZ, 0xc0, !PT ;  /* 0xfffffffe060aa812 */ /* 0x000fe200078ec0ff */
[----:B------:R-:W-:Y:S01]  /*15930*/  @!P3 IMAD.WIDE R6, R7, 0x4, R2 ;  /* 0x000000040706b825 */ /* 0x000fe200078e0202 */
[----:B------:R-:W-:-:S03]  /*15940*/  @!P1 LOP3.LUT R11, R4, 0xfffffffe, RZ, 0xc0, !PT ;  /* 0xfffffffe040b9812 */ /* 0x000fc600078ec0ff */
[----:B------:R-:W-:-:S04]  /*15950*/  @!P4 IMAD.WIDE R8, R5, 0x4, R2 ;  /* 0x000000040508c825 */ /* 0x000fc800078e0202 */
[--C-:B------:R-:W-:Y:S01]  /*15960*/  @!P2 IMAD.WIDE R4, R10, 0x4, R2.reuse ;  /* 0x000000040a04a825 */ /* 0x100fe200078e0202 */
[----:B------:R1:W-:Y:S03]  /*15970*/  @!P4 ST.E.64 [R8.64], R100 ;  /* 0x000000640800c985 */ /* 0x0003e6000c101b14 */
[----:B------:R-:W-:Y:S01]  /*15980*/  @!P1 IMAD.WIDE R2, R11, 0x4, R2 ;  /* 0x000000040b029825 */ /* 0x000fe200078e0202 */
[----:B------:R1:W-:Y:S04]  /*15990*/  @!P3 ST.E.64 [R6.64], R112 ;  /* 0x000000700600b985 */ /* 0x0003e8000c101b14 */
[----:B------:R1:W-:Y:S04]  /*159a0*/  @!P2 ST.E.64 [R4.64], R116 ;  /* 0x000000740400a985 */ /* 0x0003e8000c101b14 */
[----:B------:R1:W-:Y:S02]  /*159b0*/  @!P1 ST.E.64 [R2.64], R128 ;  /* 0x0000008002009985 */ /* 0x0003e4000c101b14 */
.L_x_658:
[----:B-1----:R-:W-:Y:S05]  /*159c0*/  BSYNC B0 ;  /* 0x0000000000007941 */ /* 0x002fea0003800000 */
.L_x_657:
[----:B------:R1:W3:Y:S01]  /*159d0*/  SHFL.IDX PT, R3, R22, 0x1, 0x1c1f ;  /* 0x003c1f0016037f89 */ /* 0x0002e200000e0000 */
[----:B------:R-:W-:Y:S03]  /*159e0*/  BSSY B0, `(.L_x_659) ;  /* 0x0000060000007945 */ /* 0x000fe60003800000 */
[----:B------:R1:W4:Y:S01]  /*159f0*/  SHFL.IDX PT, R2, R23, 0x1, 0x1c1f ;  /* 0x003c1f0017027f89 */ /* 0x00032200000e0000 */
[----:B------:R-:W-:Y:S05]  /*15a00*/  @P0 BRA `(.L_x_660) ;  /* 0x000005d000000947 */ /* 0x000fea0003800000 */
[C---:B--2---:R-:W-:Y:S02]  /*15a10*/  IADD3 R6, R0.reuse, 0x8, RZ ;  /* 0x0000000800067810 */ /* 0x044fe40007ffe0ff */
[----:B------:R-:W-:-:S02]  /*15a20*/  IADD3 R5, R0, 0x10, RZ ;  /* 0x0000001000057810 */ /* 0x000fc40007ffe0ff */
[C---:B------:R-:W-:Y:S02]  /*15a30*/  ISETP.GE.AND P0, PT, R0.reuse, c[0x0][0x3c8], PT ;  /* 0x0000f20000007a0c */ /* 0x040fe40003f06270 */
[----:B------:R-:W-:Y:S02]  /*15a40*/  IADD3 R4, R0, 0x18, RZ ;  /* 0x0000001800047810 */ /* 0x000fe40007ffe0ff */
[----:B------:R-:W-:Y:S02]  /*15a50*/  ISETP.GE.AND P4, PT, R6, c[0x0][0x3c8], PT ;  /* 0x0000f20006007a0c */ /* 0x000fe40003f86270 */
[----:B------:R-:W-:Y:S02]  /*15a60*/  ISETP.GE.AND P3, PT, R5, c[0x0][0x3c8], PT ;  /* 0x0000f20005007a0c */ /* 0x000fe40003f66270 */
[----:B------:R-:W-:Y:S02]  /*15a70*/  ISETP.GE.AND P2, PT, R4, c[0x0][0x3c8], PT ;  /* 0x0000f20004007a0c */ /* 0x000fe40003f46270 */
[----:B------:R-:W-:-:S02]  /*15a80*/  IADD3 R10, R0, 0x20, RZ ;  /* 0x00000020000a7810 */ /* 0x000fc40007ffe0ff */
[C---:B------:R-:W-:Y:S01]  /*15a90*/  IADD3 R11, R0.reuse, 0x28, RZ ;  /* 0x00000028000b7810 */ /* 0x040fe20007ffe0ff */
[----:B---34-:R-:W-:Y:S01]  /*15aa0*/  @!P0 IMAD.WIDE R8, R0, 0x4, R2 ;  /* 0x0000000400088825 */ /* 0x018fe200078e0202 */
[----:B------:R-:W-:Y:S02]  /*15ab0*/  ISETP.GE.AND P1, PT, R10, c[0x0][0x3c8], PT ;  /* 0x0000f2000a007a0c */ /* 0x000fe40003f26270 */
[----:B------:R-:W-:Y:S02]  /*15ac0*/  IADD3 R12, R0, 0x50, RZ ;  /* 0x00000050000c7810 */ /* 0x000fe40007ffe0ff */
[----:B------:R-:W-:Y:S01]  /*15ad0*/  @!P4 LEA.HI R7, R6, R6, RZ, 0x1 ;  /* 0x000000060607c211 */ /* 0x000fe200078f08ff */
[----:B------:R2:W-:Y:S01]  /*15ae0*/  @!P0 ST.E.64 [R8.64], R178 ;  /* 0x000000b208008985 */ /* 0x0005e2000c101b14 */
[----:B------:R-:W-:Y:S02]  /*15af0*/  @!P3 LEA.HI R6, R5, R5, RZ, 0x1 ;  /* 0x000000050506b211 */ /* 0x000fe400078f08ff */
[----:B------:R-:W-:-:S02]  /*15b00*/  @!P2 LEA.HI R4, R4, R4, RZ, 0x1 ;  /* 0x000000040404a211 */ /* 0x000fc400078f08ff */
[----:B------:R-:W-:Y:S02]  /*15b10*/  @!P4 LOP3.LUT R5, R7, 0xfffffffe, RZ, 0xc0, !PT ;  /* 0xfffffffe0705c812 */ /* 0x000fe400078ec0ff */
[----:B------:R-:W-:Y:S02]  /*15b20*/  @!P3 LOP3.LUT R6, R6, 0xfffffffe, RZ, 0xc0, !PT ;  /* 0xfffffffe0606b812 */ /* 0x000fe400078ec0ff */
[----:B------:R-:W-:Y:S02]  /*15b30*/  ISETP.GE.AND P0, PT, R11, c[0x0][0x3c8], PT ;  /* 0x0000f2000b007a0c */ /* 0x000fe40003f06270 */
[----:B------:R-:W-:Y:S01]  /*15b40*/  @!P2 LOP3.LUT R4, R4, 0xfffffffe, RZ, 0xc0, !PT ;  /* 0xfffffffe0404a812 */ /* 0x000fe200078ec0ff */
[----:B------:R-:W-:-:S04]  /*15b50*/  @!P3 IMAD.WIDE R6, R6, 0x4, R2 ;  /* 0x000000040606b825 */ /* 0x000fc800078e0202 */
[----:B--2---:R-:W-:-:S04]  /*15b60*/  @!P4 IMAD.WIDE R8, R5, 0x4, R2 ;  /* 0x000000040508c825 */ /* 0x004fc800078e0202 */
[----:B------:R-:W-:Y:S01]  /*15b70*/  @!P2 IMAD.WIDE R4, R4, 0x4, R2 ;  /* 0x000000040404a825 */ /* 0x000fe200078e0202 */
[----:B------:R2:W-:Y:S04]  /*15b80*/  @!P4 ST.E.64 [R8.64], R190 ;  /* 0x000000be0800c985 */ /* 0x0005e8000c101b14 */
[----:B------:R3:W-:Y:S04]  /*15b90*/  @!P3 ST.E.64 [R6.64], R134 ;  /* 0x000000860600b985 */ /* 0x0007e8000c101b14 */
[----:B------:R4:W-:Y:S01]  /*15ba0*/  @!P2 ST.E.64 [R4.64], R146 ;  /* 0x000000920400a985 */ /* 0x0009e2000c101b14 */
[----:B--2---:R-:W-:-:S02]  /*15bb0*/  IADD3 R8, R0, 0x30, RZ ;  /* 0x0000003000087810 */ /* 0x004fc40007ffe0ff */
[----:B------:R-:W-:Y:S02]  /*15bc0*/  IADD3 R9, R0, 0x40, RZ ;  /* 0x0000004000097810 */ /* 0x000fe40007ffe0ff */
[----:B---3--:R-:W-:Y:S02]  /*15bd0*/  @!P1 LEA.HI R6, R10, R10, RZ, 0x1 ;  /* 0x0000000a0a069211 */ /* 0x008fe400078f08ff */
[----:B------:R-:W-:Y:S02]  /*15be0*/  IADD3 R10, R0, 0x38, RZ ;  /* 0x00000038000a7810 */ /* 0x000fe40007ffe0ff */
[----:B----4-:R-:W-:Y:S02]  /*15bf0*/  @!P0 LEA.HI R4, R11, R11, RZ, 0x1 ;  /* 0x0000000b0b048211 */ /* 0x010fe400078f08ff */
[----:B------:R-:W-:Y:S02]  /*15c00*/  @!P1 LOP3.LUT R6, R6, 0xfffffffe, RZ, 0xc0, !PT ;  /* 0xfffffffe06069812 */ /* 0x000fe400078ec0ff */
[----:B------:R-:W-:-:S02]  /*15c10*/  @!P0 LOP3.LUT R4, R4, 0xfffffffe, RZ, 0xc0, !PT ;  /* 0xfffffffe04048812 */ /* 0x000fc400078ec0ff */
[----:B------:R-:W-:Y:S01]  /*15c20*/  IADD3 R11, R0, 0x48, RZ ;  /* 0x00000048000b7810 */ /* 0x000fe20007ffe0ff */
[--C-:B------:R-:W-:Y:S01]  /*15c30*/  @!P1 IMAD.WIDE R6, R6, 0x4, R2.reuse ;  /* 0x0000000406069825 */ /* 0x100fe200078e0202 */
[----:B------:R-:W-:Y:S02]  /*15c40*/  ISETP.GE.AND P4, PT, R8, c[0x0][0x3c8], PT ;  /* 0x0000f20008007a0c */ /* 0x000fe40003f86270 */
[----:B------:R-:W-:Y:S01]  /*15c50*/  ISETP.GE.AND P3, PT, R10, c[0x0][0x3c8], PT ;  /* 0x0000f2000a007a0c */ /* 0x000fe20003f66270 */
[----:B------:R-:W-:Y:S01]  /*15c60*/  @!P0 IMAD.WIDE R4, R4, 0x4, R2 ;  /* 0x0000000404048825 */ /* 0x000fe200078e0202 */
[----:B------:R-:W-:Y:S01]  /*15c70*/  ISETP.GE.AND P2, PT, R9, c[0x0][0x3c8], PT ;  /* 0x0000f20009007a0c */ /* 0x000fe20003f46270 */
[----:B------:R2:W-:Y:S01]  /*15c80*/  @!P1 ST.E.64 [R6.64], R150 ;  /* 0x0000009606009985 */ /* 0x0005e2000c101b14 */
[----:B------:R-:W-:-:S03]  /*15c90*/  ISETP.GE.AND P1, PT, R11, c[0x0][0x3c8], PT ;  /* 0x0000f2000b007a0c */ /* 0x000fc60003f26270 */
[----:B------:R3:W-:Y:S01]  /*15ca0*/  @!P0 ST.E.64 [R4.64], R162 ;  /* 0x000000a204008985 */ /* 0x0007e2000c101b14 */
[----:B------:R-:W-:-:S13]  /*15cb0*/  ISETP.GE.AND P0, PT, R12, c[0x0][0x3c8], PT ;  /* 0x0000f2000c007a0c */ /* 0x000fda0003f06270 */
[----:B------:R-:W-:-:S04]  /*15cc0*/  @!P0 LEA.HI R12, R12, R12, RZ, 0x1 ;  /* 0x0000000c0c0c8211 */ /* 0x000fc800078f08ff */
[----:B------:R-:W-:Y:S02]  /*15cd0*/  @!P0 LOP3.LUT R12, R12, 0xfffffffe, RZ, 0xc0, !PT ;  /* 0xfffffffe0c0c8812 */ /* 0x000fe400078ec0ff */
[----:B--2---:R-:W-:Y:S02]  /*15ce0*/  @!P3 LEA.HI R6, R10, R10, RZ, 0x1 ;  /* 0x0000000a0a06b211 */ /* 0x004fe400078f08ff */
[----:B------:R-:W-:Y:S02]  /*15cf0*/  @!P1 LEA.HI R7, R11, R11, RZ, 0x1 ;  /* 0x0000000b0b079211 */ /* 0x000fe400078f08ff */
[----:B---3--:R-:W-:Y:S02]  /*15d00*/  @!P4 LEA.HI R4, R8, R8, RZ, 0x1 ;  /* 0x000000080804c211 */ /* 0x008fe400078f08ff */
[----:B------:R-:W-:Y:S02]  /*15d10*/  @!P2 LEA.HI R5, R9, R9, RZ, 0x1 ;  /* 0x000000090905a211 */ /* 0x000fe400078f08ff */
[----:B------:R-:W-:-:S02]  /*15d20*/  @!P4 LOP3.LUT R4, R4, 0xfffffffe, RZ, 0xc0, !PT ;  /* 0xfffffffe0404c812 */ /* 0x000fc400078ec0ff */
        /* <DEDUP_REMOVED lines=8> */
[--C-:B------:R-:W-:Y:S01]  /*15db0*/  @!P1 IMAD.WIDE R6, R7, 0x4, R2.reuse ;  /* 0x0000000407069825 */ /* 0x100fe200078e0202 */
[----:B------:R-:W-:Y:S04]  /*15dc0*/  @!P2 ST.E.64 [R10.64], R70 ;  /* 0x000000460a00a985 */ /* 0x000fe8000c101b14 */
[----:B------:R4:W-:Y:S01]  /*15dd0*/  @!P1 ST.E.64 [R6.64], R82 ;  /* 0x0000005206009985 */ /* 0x0009e2000c101b14 */
[----:B--2---:R-:W-:Y:S01]  /*15de0*/  @!P0 IMAD.WIDE R4, R12, 0x4, R2 ;  /* 0x000000040c048825 */ /* 0x004fe200078e0202 */
[----:B---3--:R-:W-:-:S04]  /*15df0*/  IADD3 R8, R0, 0x58, RZ ;  /* 0x0000005800087810 */ /* 0x008fc80007ffe0ff */
[----:B------:R2:W-:Y:S01]  /*15e00*/  @!P0 ST.E.64 [R4.64], R86 ;  /* 0x0000005604008985 */ /* 0x0005e2000c101b14 */
[----:B------:R-:W-:Y:S02]  /*15e10*/  ISETP.GE.AND P4, PT, R8, c[0x0][0x3c8], PT ;  /* 0x0000f20008007a0c */ /* 0x000fe40003f86270 */
[C---:B----4-:R-:W-:Y:S02]  /*15e20*/  IADD3 R7, R0.reuse, 0x60, RZ ;  /* 0x0000006000077810 */ /* 0x050fe40007ffe0ff */
[----:B------:R-:W-:Y:S02]  /*15e30*/  IADD3 R6, R0, 0x68, RZ ;  /* 0x0000006800067810 */ /* 0x000fe40007ffe0ff */
[----:B------:R-:W-:Y:S02]  /*15e40*/  ISETP.GE.AND P3, PT, R7, c[0x0][0x3c8], PT ;  /* 0x0000f20007007a0c */ /* 0x000fe40003f66270 */
[----:B------:R-:W-:-:S05]  /*15e50*/  ISETP.GE.AND P2, PT, R6, c[0x0][0x3c8], PT ;  /* 0x0000f20006007a0c */ /* 0x000fca0003f46270 */
[----:B------:R-:W-:-:S06]  /*15e60*/  @!P4 LEA.HI R9, R8, R8, RZ, 0x1 ;  /* 0x000000080809c211 */ /* 0x000fcc00078f08ff */
[----:B------:R-:W-:Y:S02]  /*15e70*/  @!P3 LEA.HI R8, R7, R7, RZ, 0x1 ;  /* 0x000000070708b211 */ /* 0x000fe400078f08ff */
[----:B------:R-:W-:Y:S02]  /*15e80*/  @!P2 LEA.HI R7, R6, R6, RZ, 0x1 ;  /* 0x000000060607a211 */ /* 0x000fe400078f08ff */
[----:B------:R-:W-:Y:S02]  /*15e90*/  @!P3 LOP3.LUT R8, R8, 0xfffffffe, RZ, 0xc0, !PT ;  /* 0xfffffffe0808b812 */ /* 0x000fe400078ec0ff */
[C---:B--2---:R-:W-:Y:S02]  /*15ea0*/  IADD3 R5, R0.reuse, 0x70, RZ ;  /* 0x0000007000057810 */ /* 0x044fe40007ffe0ff */
[----:B------:R-:W-:Y:S02]  /*15eb0*/  IADD3 R4, R0, 0x78, RZ ;  /* 0x0000007800047810 */ /* 0x000fe40007ffe0ff */
[----:B------:R-:W-:-:S02]  /*15ec0*/  ISETP.GE.AND P1, PT, R5, c[0x0][0x3c8], PT ;  /* 0x0000f20005007a0c */ /* 0x000fc40003f26270 */
[----:B------:R-:W-:Y:S02]  /*15ed0*/  ISETP.GE.AND P0, PT, R4, c[0x0][0x3c8], PT ;  /* 0x0000f20004007a0c */ /* 0x000fe40003f06270 */
[----:B------:R-:W-:-:S09]  /*15ee0*/  @!P2 LOP3.LUT R7, R7, 0xfffffffe, RZ, 0xc0, !PT ;  /* 0xfffffffe0707a812 */ /* 0x000fd200078ec0ff */
[----:B------:R-:W-:Y:S02]  /*15ef0*/  @!P1 LEA.HI R6, R5, R5, RZ, 0x1 ;  /* 0x0000000505069211 */ /* 0x000fe400078f08ff */
[----:B------:R-:W-:Y:S02]  /*15f00*/  @!P0 LEA.HI R4, R4, R4, RZ, 0x1 ;  /* 0x0000000404048211 */ /* 0x000fe400078f08ff */
[----:B------:R-:W-:Y:S01]  /*15f10*/  @!P4 LOP3.LUT R5, R9, 0xfffffffe, RZ, 0xc0, !PT ;  /* 0xfffffffe0905c812 */ /* 0x000fe200078ec0ff */
[--C-:B------:R-:W-:Y:S01]  /*15f20*/  @!P3 IMAD.WIDE R8, R8, 0x4, R2.reuse ;  /* 0x000000040808b825 */ /* 0x100fe200078e0202 */
[----:B------:R-:W-:Y:S02]  /*15f30*/  @!P1 LOP3.LUT R12, R6, 0xfffffffe, RZ, 0xc0, !PT ;  /* 0xfffffffe060c9812 */ /* 0x000fe400078ec0ff */
[----:B------:R-:W-:Y:S01]  /*15f40*/  @!P0 LOP3.LUT R13, R4, 0xfffffffe, RZ, 0xc0, !PT ;  /* 0xfffffffe040d8812 */ /* 0x000fe200078ec0ff */
[----:B------:R-:W-:-:S04]  /*15f50*/  @!P4 IMAD.WIDE R10, R5, 0x4, R2 ;  /* 0x00000004050ac825 */ /* 0x000fc800078e0202 */
[--C-:B------:R-:W-:Y:S01]  /*15f60*/  @!P2 IMAD.WIDE R6, R7, 0x4, R2.reuse ;  /* 0x000000040706a825 */ /* 0x100fe200078e0202 */
[----:B------:R2:W-:Y:S03]  /*15f70*/  @!P4 ST.E.64 [R10.64], R98 ;  /* 0x000000620a00c985 */ /* 0x0005e6000c101b14 */
[--C-:B------:R-:W-:Y:S01]  /*15f80*/  @!P1 IMAD.WIDE R4, R12, 0x4, R2.reuse ;  /* 0x000000040c049825 */ /* 0x100fe200078e0202 */
[----:B------:R2:W-:Y:S03]  /*15f90*/  @!P3 ST.E.64 [R8.64], R102 ;  /* 0x000000660800b985 */ /* 0x0005e6000c101b14 */
[----:B------:R-:W-:Y:S01]  /*15fa0*/  @!P0 IMAD.WIDE R2, R13, 0x4, R2 ;  /* 0x000000040d028825 */ /* 0x000fe200078e0202 */
[----:B------:R2:W-:Y:S04]  /*15fb0*/  @!P2 ST.E.64 [R6.64], R114 ;  /* 0x000000720600a985 */ /* 0x0005e8000c101b14 */
[----:B------:R2:W-:Y:S04]  /*15fc0*/  @!P1 ST.E.64 [R4.64], R118 ;  /* 0x0000007604009985 */ /* 0x0005e8000c101b14 */
[----:B------:R2:W-:Y:S02]  /*15fd0*/  @!P0 ST.E.64 [R2.64], R130 ;  /* 0x0000008202008985 */ /* 0x0005e4000c101b14 */
.L_x_660:
[----:B------:R-:W-:Y:S05]  /*15fe0*/  BSYNC B0 ;  /* 0x0000000000007941 */ /* 0x000fea0003800000 */
.L_x_659:
[----:B--23--:R2:W3:Y:S01]  /*15ff0*/  SHFL.IDX PT, R3, R22, 0x2, 0x1c1f ;  /* 0x005c1f0016037f89 */ /* 0x00c4e200000e0000 */
[----:B------:R-:W-:Y:S03]  /*16000*/  BSSY B0, `(.L_x_661) ;  /* 0x0000060000007945 */ /* 0x000fe60003800000 */
[----:B----4-:R2:W4:Y:S01]  /*16010*/  SHFL.IDX PT, R2, R23, 0x2, 0x1c1f ;  /* 0x005c1f0017027f89 */ /* 0x01052200000e0000 */
[----:B------:R-:W-:Y:S05]  /*16020*/  @P5 BRA `(.L_x_662) ;  /* 0x000005d000005947 */ /* 0x000fea0003800000 */
[C---:B------:R-:W-:Y:S02]  /*16030*/  IADD3 R5, R0.reuse, 0x8, RZ ;  /* 0x0000000800057810 */ /* 0x040fe40007ffe0ff */
[----:B------:R-:W-:-:S02]  /*16040*/  IADD3 R4, R0, 0x10, RZ ;  /* 0x0000001000047810 */ /* 0x000fc40007ffe0ff */
[----:B------:R-:W-:Y:S02]  /*16050*/  ISETP.GE.AND P2, PT, R5, c[0x0][0x3c8], PT ;  /* 0x0000f20005007a0c */ /* 0x000fe40003f46270 */
[----:B------:R-:W-:Y:S02]  /*16060*/  ISETP.GE.AND P1, PT, R4, c[0x0][0x3c8], PT ;  /* 0x0000f20004007a0c */ /* 0x000fe40003f26270 */
[C---:B------:R-:W-:Y:S02]  /*16070*/  ISETP.GE.AND P3, PT, R0.reuse, c[0x0][0x3c8], PT ;  /* 0x0000f20000007a0c */ /* 0x040fe40003f66270 */
[C---:B------:R-:W-:Y:S02]  /*16080*/  IADD3 R10, R0.reuse, 0x18, RZ ;  /* 0x00000018000a7810 */ /* 0x040fe40007ffe0ff */
[----:B------:R-:W-:Y:S02]  /*16090*/  IADD3 R11, R0, 0x20, RZ ;  /* 0x00000020000b7810 */ /* 0x000fe40007ffe0ff */
[----:B------:R-:W-:-:S02]  /*160a0*/  ISETP.GE.AND P0, PT, R10, c[0x0][0x3c8], PT ;  /* 0x0000f2000a007a0c */ /* 0x000fc40003f06270 */
[----:B------:R-:W-:Y:S02]  /*160b0*/  ISETP.GE.AND P5, PT, R11, c[0x0][0x3c8], PT ;  /* 0x0000f2000b007a0c */ /* 0x000fe40003fa6270 */
[----:B------:R-:W-:Y:S02]  /*160c0*/  @!P2 LEA.HI R5, R5, R5, RZ, 0x1 ;  /* 0x000000050505a211 */ /* 0x000fe400078f08ff */
[----:B------:R-:W-:Y:S01]  /*160d0*/  @!P1 LEA.HI R4, R4, R4, RZ, 0x1 ;  /* 0x0000000404049211 */ /* 0x000fe200078f08ff */
[--C-:B---34-:R-:W-:Y:S01]  /*160e0*/  @!P3 IMAD.WIDE R6, R0, 0x4, R2.reuse ;  /* 0x000000040006b825 */ /* 0x118fe200078e0202 */
[----:B------:R-:W-:Y:S02]  /*160f0*/  @!P2 LOP3.LUT R5, R5, 0xfffffffe, RZ, 0xc0, !PT ;  /* 0xfffffffe0505a812 */ /* 0x000fe400078ec0ff */
[----:B------:R-:W-:Y:S02]  /*16100*/  @!P1 LOP3.LUT R8, R4, 0xfffffffe, RZ, 0xc0, !PT ;  /* 0xfffffffe04089812 */ /* 0x000fe400078ec0ff */
[----:B------:R3:W-:Y:S01]  /*16110*/  @!P3 ST.E.64 [R6.64], R180 ;  /* 0x000000b40600b985 */ /* 0x0007e2000c101b14 */
[----:B------:R-:W-:Y:S01]  /*16120*/  @!P2 IMAD.WIDE R4, R5, 0x4, R2 ;  /* 0x000000040504a825 */ /* 0x000fe200078e0202 */
[----:B------:R-:W-:-:S03]  /*16130*/  IADD3 R12, R0, 0x48, RZ ;  /* 0x00000048000c7810 */ /* 0x000fc60007ffe0ff */
[----:B------:R-:W-:Y:S01]  /*16140*/  @!P1 IMAD.WIDE R8, R8, 0x4, R2 ;  /* 0x0000000408089825 */ /* 0x000fe200078e0202 */
[----:B------:R4:W-:Y:S04]  /*16150*/  @!P2 ST.E.64 [R4.64], R184 ;  /* 0x000000b80400a985 */ /* 0x0009e8000c101b14 */
[----:B------:R1:W-:Y:S01]  /*16160*/  @!P1 ST.E.64 [R8.64], R136 ;  /* 0x0000008808009985 */ /* 0x0003e2000c101b14 */
[----:B---3--:R-:W-:Y:S02]  /*16170*/  IADD3 R7, R0, 0x28, RZ ;  /* 0x0000002800077810 */ /* 0x008fe40007ffe0ff */
[----:B------:R-:W-:Y:S02]  /*16180*/  @!P5 LEA.HI R6, R11, R11, RZ, 0x1 ;  /* 0x0000000b0b06d211 */ /* 0x000fe400078f08ff */
[----:B------:R-:W-:-:S02]  /*16190*/  ISETP.GE.AND P4, PT, R7, c[0x0][0x3c8], PT ;  /* 0x0000f20007007a0c */ /* 0x000fc40003f86270 */
[----:B----4-:R-:W-:Y:S02]  /*161a0*/  @!P0 LEA.HI R4, R10, R10, RZ, 0x1 ;  /* 0x0000000a0a048211 */ /* 0x010fe400078f08ff */
[----:B------:R-:W-:Y:S02]  /*161b0*/  IADD3 R10, R0, 0x40, RZ ;  /* 0x00000040000a7810 */ /* 0x000fe40007ffe0ff */
[----:B------:R-:W-:Y:S02]  /*161c0*/  @!P0 LOP3.LUT R4, R4, 0xfffffffe, RZ, 0xc0, !PT ;  /* 0xfffffffe04048812 */ /* 0x000fe400078ec0ff */
[C---:B-1----:R-:W-:Y:S02]  /*161d0*/  IADD3 R8, R0.reuse, 0x30, RZ ;  /* 0x0000003000087810 */ /* 0x042fe40007ffe0ff */
[----:B------:R-:W-:Y:S01]  /*161e0*/  IADD3 R9, R0, 0x38, RZ ;  /* 0x0000003800097810 */ /* 0x000fe20007ffe0ff */
[----:B------:R-:W-:Y:S01]  /*161f0*/  @!P0 IMAD.WIDE R4, R4, 0x4, R2 ;  /* 0x0000000404048825 */ /* 0x000fe200078e0202 */
[----:B------:R-:W-:-:S02]  /*16200*/  ISETP.GE.AND P3, PT, R8, c[0x0][0x3c8], PT ;  /* 0x0000f20008007a0c */ /* 0x000fc40003f66270 */
[----:B------:R-:W-:Y:S02]  /*16210*/  ISETP.GE.AND P2, PT, R9, c[0x0][0x3c8], PT ;  /* 0x0000f20009007a0c */ /* 0x000fe40003f46270 */
[----:B------:R-:W-:Y:S01]  /*16220*/  @!P5 LOP3.LUT R6, R6, 0xfffffffe, RZ, 0xc0, !PT ;  /* 0xfffffffe0606d812 */ /* 0x000fe200078ec0ff */
[----:B------:R1:W-:Y:S01]  /*16230*/  @!P0 ST.E.64 [R4.64], R140 ;  /* 0x0000008c04008985 */ /* 0x0003e2000c101b14 */
[----:B------:R-:W-:Y:S02]  /*16240*/  ISETP.GE.AND P1, PT, R10, c[0x0][0x3c8], PT ;  /* 0x0000f2000a007a0c */ /* 0x000fe40003f26270 */
[----:B------:R-:W-:-:S13]  /*16250*/  ISETP.GE.AND P0, PT, R12, c[0x0][0x3c8], PT ;  /* 0x0000f2000c007a0c */ /* 0x000fda0003f06270 */
[----:B------:R-:W-:-:S04]  /*16260*/  @!P0 LEA.HI R12, R12, R12, RZ, 0x1 ;  /* 0x0000000c0c0c8211 */ /* 0x000fc800078f08ff */
[----:B------:R-:W-:Y:S01]  /*16270*/  @!P0 LOP3.LUT R12, R12, 0xfffffffe, RZ, 0xc0, !PT ;  /* 0xfffffffe0c0c8812 */ /* 0x000fe200078ec0ff */
[----:B-1----:R-:W-:Y:S01]  /*16280*/  @!P5 IMAD.WIDE R4, R6, 0x4, R2 ;  /* 0x000000040604d825 */ /* 0x002fe200078e0202 */
[----:B------:R-:W-:Y:S02]  /*16290*/  @!P4 LEA.HI R6, R7, R7, RZ, 0x1 ;  /* 0x000000070706c211 */ /* 0x000fe400078f08ff */
[----:B------:R-:W-:Y:S02]  /*162a0*/  @!P1 LEA.HI R7, R10, R10, RZ, 0x1 ;  /* 0x0000000a0a079211 */ /* 0x000fe400078f08ff */
[----:B------:R1:W-:Y:S01]  /*162b0*/  @!P5 ST.E.64 [R4.64], R152 ;  /* 0x000000980400d985 */ /* 0x0003e2000c101b14 */
[----:B------:R-:W-:Y:S02]  /*162c0*/  @!P4 LOP3.LUT R6, R6, 0xfffffffe, RZ, 0xc0, !PT ;  /* 0xfffffffe0606c812 */ /* 0x000fe400078ec0ff */
[----:B------:R-:W-:Y:S02]  /*162d0*/  @!P1 LOP3.LUT R7, R7, 0xfffffffe, RZ, 0xc0, !PT ;  /* 0xfffffffe07079812 */ /* 0x000fe400078ec0ff */
[----:B-1----:R-:W-:-:S02]  /*162e0*/  @!P3 LEA.HI R5, R8, R8, RZ, 0x1 ;  /* 0x000000080805b211 */ /* 0x002fc400078f08ff */
[----:B------:R-:W-:Y:S02]  /*162f0*/  @!P2 LEA.HI R4, R9, R9, RZ, 0x1 ;  /* 0x000000090904a211 */ /* 0x000fe400078f08ff */
[----:B------:R-:W-:Y:S02]  /*16300*/  @!P3 LOP3.LUT R8, R5, 0xfffffffe, RZ, 0xc0, !PT ;  /* 0xfffffffe0508b812 */ /* 0x000fe400078ec0ff */
[----:B------:R-:W-:Y:S01]  /*16310*/  @!P2 LOP3.LUT R10, R4, 0xfffffffe, RZ, 0xc0, !PT ;  /* 0xfffffffe040aa812 */ /* 0x000fe200078ec0ff */
[----:B------:R-:W-:-:S04]  /*16320*/  @!P4 IMAD.WIDE R4, R6, 0x4, R2 ;  /* 0x000000040604c825 */ /* 0x000fc800078e0202 */
[--C-:B------:R-:W-:Y:S01]  /*16330*/  @!P3 IMAD.WIDE R8, R8, 0x4, R2.reuse ;  /* 0x000000040808b825 */ /* 0x100fe200078e0202 */
[----:B------:R1:W-:Y:S03]  /*16340*/  @!P4 ST.E.64 [R4.64], R156 ;  /* 0x0000009c0400c985 */ /* 0x0003e6000c101b14 */
[--C-:B------:R-:W-:Y:S01]  /*16350*/  @!P2 IMAD.WIDE R10, R10, 0x4, R2.reuse ;  /* 0x000000040a0aa825 */ /* 0x100fe200078e0202 */
[----:B------:R3:W-:Y:S03]  /*16360*/  @!P3 ST.E.64 [R8.64], R56 ;  /* 0x000000380800b985 */ /* 0x0007e6000c101b14 */
[--C-:B------:R-:W-:Y:S01]  /*16370*/  @!P1 IMAD.WIDE R6, R7, 0x4, R2.reuse ;  /* 0x0000000407069825 */ /* 0x100fe200078e0202 */
[----:B------:R-:W-:Y:S04]  /*16380*/  @!P2 ST.E.64 [R10.64], R60 ;  /* 0x0000003c0a00a985 */ /* 0x000fe8000c101b14 */
[----:B------:R4:W-:Y:S01]  /*16390*/  @!P1 ST.E.64 [R6.64], R72 ;  /* 0x0000004806009985 */ /* 0x0009e2000c101b14 */
[----:B-1----:R-:W-:Y:S01]  /*163a0*/  @!P0 IMAD.WIDE R4, R12, 0x4, R2 ;  /* 0x000000040c048825 */ /* 0x002fe200078e0202 */
[----:B---3--:R-:W-:-:S04]  /*163b0*/  IADD3 R9, R0, 0x50, RZ ;  /* 0x0000005000097810 */ /* 0x008fc80007ffe0ff */
[----:B------:R1:W-:Y:S01]  /*163c0*/  @!P0 ST.E.64 [R4.64], R76 ;  /* 0x0000004c04008985 */ /* 0x0003e2000c101b14 */
[----:B------:R-:W-:Y:S02]  /*163d0*/  IADD3 R8, R0, 0x58, RZ ;  /* 0x0000005800087810 */ /* 0x000fe40007ffe0ff */
[----:B------:R-:W-:Y:S02]  /*163e0*/  ISETP.GE.AND P5, PT, R9, c[0x0][0x3c8], PT ;  /* 0x0000f20009007a0c */ /* 0x000fe40003fa6270 */
[----:B------:R-:W-:Y:S02]  /*163f0*/  ISETP.GE.AND P4, PT, R8, c[0x0][0x3c8], PT ;  /* 0x0000f20008007a0c */ /* 0x000fe40003f86270 */
[C---:B----4-:R-:W-:Y:S02]  /*16400*/  IADD3 R7, R0.reuse, 0x60, RZ ;  /* 0x0000006000077810 */ /* 0x050fe40007ffe0ff */
[----:B------:R-:W-:Y:S02]  /*16410*/  IADD3 R6, R0, 0x68, RZ ;  /* 0x0000006800067810 */ /* 0x000fe40007ffe0ff */
[----:B------:R-:W-:-:S02]  /*16420*/  ISETP.GE.AND P3, PT, R7, c[0x0][0x3c8], PT ;  /* 0x0000f20007007a0c */ /* 0x000fc40003f66270 */
[----:B------:R-:W-:-:S03]  /*16430*/  ISETP.GE.AND P2, PT, R6, c[0x0][0x3c8], PT ;  /* 0x0000f20006007a0c */ /* 0x000fc60003f46270 */
[----:B------:R-:W-:Y:S02]  /*16440*/  @!P5 LEA.HI R9, R9, R9, RZ, 0x1 ;  /* 0x000000090909d211 */ /* 0x000fe400078f08ff */
[----:B------:R-:W-:-:S04]  /*16450*/  @!P4 LEA.HI R10, R8, R8, RZ, 0x1 ;  /* 0x00000008080ac211 */ /* 0x000fc800078f08ff */
[----:B------:R-:W-:Y:S02]  /*16460*/  @!P4 LOP3.LUT R10, R10, 0xfffffffe, RZ, 0xc0, !PT ;  /* 0xfffffffe0a0ac812 */ /* 0x000fe400078ec0ff */
[----:B------:R-:W-:Y:S02]  /*16470*/  @!P3 LEA.HI R8, R7, R7, RZ, 0x1 ;  /* 0x000000070708b211 */ /* 0x000fe400078f08ff */
[----:B------:R-:W-:Y:S01]  /*16480*/  @!P2 LEA.HI R7, R6, R6, RZ, 0x1 ;  /* 0x000000060607a211 */ /* 0x000fe200078f08ff */
[----:B------:R-:W-:Y:S01]  /*16490*/  @!P4 IMAD.WIDE R10, R10, 0x4, R2 ;  /* 0x000000040a0ac825 */ /* 0x000fe200078e0202 */
[----:B------:R-:W-:Y:S02]  /*164a0*/  @!P3 LOP3.LUT R8, R8, 0xfffffffe, RZ, 0xc0, !PT ;  /* 0xfffffffe0808b812 */ /* 0x000fe400078ec0ff */
[C---:B-1----:R-:W-:Y:S02]  /*164b0*/  IADD3 R5, R0.reuse, 0x70, RZ ;  /* 0x0000007000057810 */ /* 0x042fe40007ffe0ff */
[----:B------:R-:W-:-:S02]  /*164c0*/  IADD3 R4, R0, 0x78, RZ ;  /* 0x0000007800047810 */ /* 0x000fc40007ffe0ff */
[----:B------:R-:W-:Y:S02]  /*164d0*/  ISETP.GE.AND P1, PT, R5, c[0x0][0x3c8], PT ;  /* 0x0000f20005007a0c */ /* 0x000fe40003f26270 */
[----:B------:R-:W-:Y:S02]  /*164e0*/  ISETP.GE.AND P0, PT, R4, c[0x0][0x3c8], PT ;  /* 0x0000f20004007a0c */ /* 0x000fe40003f06270 */
[----:B------:R-:W-:-:S09]  /*164f0*/  @!P2 LOP3.LUT R7, R7, 0xfffffffe, RZ, 0xc0, !PT ;  /* 0xfffffffe0707a812 */ /* 0x000fd200078ec0ff */
[----:B------:R-:W-:Y:S02]  /*16500*/  @!P1 LEA.HI R6, R5, R5, RZ, 0x1 ;  /* 0x0000000505069211 */ /* 0x000fe400078f08ff */
[----:B------:R-:W-:Y:S01]  /*16510*/  @!P5 LOP3.LUT R5, R9, 0xfffffffe, RZ, 0xc0, !PT ;  /* 0xfffffffe0905d812 */ /* 0x000fe200078ec0ff */
[--C-:B------:R-:W-:Y:S01]  /*16520*/  @!P3 IMAD.WIDE R8, R8, 0x4, R2.reuse ;  /* 0x000000040808b825 */ /* 0x100fe200078e0202 */
[----:B------:R-:W-:Y:S02]  /*16530*/  @!P0 LEA.HI R4, R4, R4, RZ, 0x1 ;  /* 0x0000000404048211 */ /* 0x000fe400078f08ff */
        /* <DEDUP_REMOVED lines=12> */
.L_x_662:
[----:B------:R-:W-:Y:S05]  /*16600*/  BSYNC B0 ;  /* 0x0000000000007941 */ /* 0x000fea0003800000 */
.L_x_661:
[----:B-1-3--:R1:W3:Y:S04]  /*16610*/  SHFL.IDX PT, R3, R22, 0x3, 0x1c1f ;  /* 0x007c1f0016037f89 */ /* 0x00a2e800000e0000 */
[----:B----4-:R1:W4:Y:S01]  /*16620*/  SHFL.IDX PT, R2, R23, 0x3, 0x1c1f ;  /* 0x007c1f0017027f89 */ /* 0x01032200000e0000 */
[----:B------:R-:W-:Y:S05]  /*16630*/  @P6 EXIT ;  /* 0x000000000000694d */ /* 0x000fea0003800000 */
[C---:B------:R-:W-:Y:S02]  /*16640*/  ISETP.GE.AND P0, PT, R0.reuse, c[0x0][0x3c8], PT ;  /* 0x0000f20000007a0c */ /* 0x040fe40003f06270 */
[----:B------:R-:W-:-:S02]  /*16650*/  IADD3 R5, R0, 0x8, RZ ;  /* 0x0000000800057810 */ /* 0x000fc40007ffe0ff */
[----:B------:R-:W-:Y:S02]  /*16660*/  IADD3 R4, R0, 0x10, RZ ;  /* 0x0000001000047810 */ /* 0x000fe40007ffe0ff */
[----:B------:R-:W-:Y:S02]  /*16670*/  ISETP.GE.AND P6, PT, R5, c[0x0][0x3c8], PT ;  /* 0x0000f20005007a0c */ /* 0x000fe40003fc6270 */
[----:B------:R-:W-:Y:S02]  /*16680*/  ISETP.GE.AND P5, PT, R4, c[0x0][0x3c8], PT ;  /* 0x0000f20004007a0c */ /* 0x000fe40003fa6270 */
[C---:B------:R-:W-:Y:S02]  /*16690*/  IADD3 R8, R0.reuse, 0x18, RZ ;  /* 0x0000001800087810 */ /* 0x040fe40007ffe0ff */
[C---:B------:R-:W-:Y:S01]  /*166a0*/  IADD3 R9, R0.reuse, 0x20, RZ ;  /* 0x0000002000097810 */ /* 0x040fe20007ffe0ff */
[C---:B---34-:R-:W-:Y:S01]  /*166b0*/  @!P0 IMAD.WIDE R6, R0.reuse, 0x4, R2 ;  /* 0x0000000400068825 */ /* 0x058fe200078e0202 */
[----:B------:R-:W-:-:S02]  /*166c0*/  IADD3 R10, R0, 0x28, RZ ;  /* 0x00000028000a7810 */ /* 0x000fc40007ffe0ff */
[C---:B------:R-:W-:Y:S02]  /*166d0*/  IADD3 R11, R0.reuse, 0x30, RZ ;  /* 0x00000030000b7810 */ /* 0x040fe40007ffe0ff */
[----:B------:R3:W-:Y:S01]  /*166e0*/  @!P0 ST.E.64 [R6.64], R182 ;  /* 0x000000b606008985 */ /* 0x0007e2000c101b14 */
[----:B------:R-:W-:Y:S02]  /*166f0*/  IADD3 R12, R0, 0x38, RZ ;  /* 0x00000038000c7810 */ /* 0x000fe40007ffe0ff */
[----:B------:R-:W-:Y:S02]  /*16700*/  @!P5 LEA.HI R4, R4, R4, RZ, 0x1 ;  /* 0x000000040404d211 */ /* 0x000fe400078f08ff */
[----:B------:R-:W-:Y:S02]  /*16710*/  ISETP.GE.AND P4, PT, R8, c[0x0][0x3c8], PT ;  /* 0x0000f20008007a0c */ /* 0x000fe40003f86270 */
[----:B------:R-:W-:Y:S02]  /*16720*/  ISETP.GE.AND P3, PT, R9, c[0x0][0x3c8], PT ;  /* 0x0000f20009007a0c */ /* 0x000fe40003f66270 */
[----:B------:R-:W-:-:S02]  /*16730*/  @!P5 LOP3.LUT R4, R4, 0xfffffffe, RZ, 0xc0, !PT ;  /* 0xfffffffe0404d812 */ /* 0x000fc400078ec0ff */
[----:B------:R-:W-:Y:S02]  /*16740*/  ISETP.GE.AND P2, PT, R10, c[0x0][0x3c8], PT ;  /* 0x0000f2000a007a0c */ /* 0x000fe40003f46270 */
[----:B------:R-:W-:Y:S02]  /*16750*/  ISETP.GE.AND P1, PT, R11, c[0x0][0x3c8], PT ;  /* 0x0000f2000b007a0c */ /* 0x000fe40003f26270 */
[----:B------:R-:W-:Y:S02]  /*16760*/  ISETP.GE.AND P0, PT, R12, c[0x0][0x3c8], PT ;  /* 0x0000f2000c007a0c */ /* 0x000fe40003f06270 */
[C---:B------:R-:W-:Y:S02]  /*16770*/  IADD3 R14, R0.reuse, 0x40, RZ ;  /* 0x00000040000e7810 */ /* 0x040fe40007ffe0ff */
[----:B------:R-:W-:Y:S02]  /*16780*/  IADD3 R15, R0, 0x48, RZ ;  /* 0x00000048000f7810 */ /* 0x000fe40007ffe0ff */
[----:B---3--:R-:W-:Y:S01]  /*16790*/  @!P6 LEA.HI R6, R5, R5, RZ, 0x1 ;  /* 0x000000050506e211 */ /* 0x008fe200078f08ff */
[----:B------:R-:W-:-:S03]  /*167a0*/  @!P5 IMAD.WIDE R4, R4, 0x4, R2 ;  /* 0x000000040404d825 */ /* 0x000fc600078e0202 */
[----:B------:R-:W-:-:S05]  /*167b0*/  @!P6 LOP3.LUT R6, R6, 0xfffffffe, RZ, 0xc0, !PT ;  /* 0xfffffffe0606e812 */ /* 0x000fca00078ec0ff */
[----:B------:R-:W-:-:S05]  /*167c0*/  @!P6 IMAD.WIDE R6, R6, 0x4, R2 ;  /* 0x000000040606e825 */ /* 0x000fca00078e0202 */
[----:B------:R3:W-:Y:S01]  /*167d0*/  @!P6 ST.E.64 [R6.64], R186 ;  /* 0x000000ba0600e985 */ /* 0x0007e2000c101b14 */
[----:B------:R-:W-:-:S03]  /*167e0*/  ISETP.GE.AND P6, PT, R14, c[0x0][0x3c8], PT ;  /* 0x0000f2000e007a0c */ /* 0x000fc60003fc6270 */
[----:B------:R4:W-:Y:S01]  /*167f0*/  @!P5 ST.E.64 [R4.64], R138 ;  /* 0x0000008a0400d985 */ /* 0x0009e2000c101b14 */
[----:B------:R-:W-:Y:S02]  /*16800*/  ISETP.GE.AND P5, PT, R15, c[0x0][0x3c8], PT ;  /* 0x0000f2000f007a0c */ /* 0x000fe40003fa6270 */
[----:B---3--:R-:W-:Y:S02]  /*16810*/  @!P2 LEA.HI R7, R10, R10, RZ, 0x1 ;  /* 0x0000000a0a07a211 */ /* 0x008fe400078f08ff */
[----:B------:R-:W-:Y:S02]  /*16820*/  @!P1 LEA.HI R6, R11, R11, RZ, 0x1 ;  /* 0x0000000b0b069211 */ /* 0x000fe400078f08ff */
[----:B----4-:R-:W-:Y:S02]  /*16830*/  @!P4 LEA.HI R4, R8, R8, RZ, 0x1 ;  /* 0x000000080804c211 */ /* 0x010fe400078f08ff */
[----:B------:R-:W-:Y:S02]  /*16840*/  @!P3 LEA.HI R8, R9, R9, RZ, 0x1 ;  /* 0x000000090908b211 */ /* 0x000fe400078f08ff */
[----:B------:R-:W-:-:S02]  /*16850*/  @!P0 LEA.HI R5, R12, R12, RZ, 0x1 ;  /* 0x0000000c0c058211 */ /* 0x000fc400078f08ff */
[----:B------:R-:W-:Y:S02]  /*16860*/  @!P4 LOP3.LUT R4, R4, 0xfffffffe, RZ, 0xc0, !PT ;  /* 0xfffffffe0404c812 */ /* 0x000fe400078ec0ff */
[----:B------:R-:W-:Y:S02]  /*16870*/  @!P3 LOP3.LUT R8, R8, 0xfffffffe, RZ, 0xc0, !PT ;  /* 0xfffffffe0808b812 */ /* 0x000fe400078ec0ff */
[----:B------:R-:W-:Y:S01]  /*16880*/  @!P2 LOP3.LUT R7, R7, 0xfffffffe, RZ, 0xc0, !PT ;  /* 0xfffffffe0707a812 */ /* 0x000fe200078ec0ff */
[--C-:B------:R-:W-:Y:S01]  /*16890*/  @!P4 IMAD.WIDE R12, R4, 0x4, R2.reuse ;  /* 0x00000004040cc825 */ /* 0x100fe200078e0202 */
[----:B------:R-:W-:Y:S02]  /*168a0*/  @!P1 LOP3.LUT R6, R6, 0xfffffffe, RZ, 0xc0, !PT ;  /* 0xfffffffe06069812 */ /* 0x000fe400078ec0ff */
[----:B------:R-:W-:Y:S01]  /*168b0*/  @!P0 LOP3.LUT R5, R5, 0xfffffffe, RZ, 0xc0, !PT ;  /* 0xfffffffe05058812 */ /* 0x000fe200078ec0ff */
[--C-:B------:R-:W-:Y:S01]  /*168c0*/  @!P3 IMAD.WIDE R10, R8, 0x4, R2.reuse ;  /* 0x00000004080ab825 */ /* 0x100fe200078e0202 */
[----:B------:R3:W-:Y:S03]  /*168d0*/  @!P4 ST.E.64 [R12.64], R142 ;  /* 0x0000008e0c00c985 */ /* 0x0007e6000c101b14 */
[--C-:B------:R-:W-:Y:S01]  /*168e0*/  @!P2 IMAD.WIDE R8, R7, 0x4, R2.reuse ;  /* 0x000000040708a825 */ /* 0x100fe200078e0202 */
[----:B------:R4:W-:Y:S03]  /*168f0*/  @!P3 ST.E.64 [R10.64], R154 ;  /* 0x0000009a0a00b985 */ /* 0x0009e6000c101b14 */
[--C-:B------:R-:W-:Y:S01]  /*16900*/  @!P1 IMAD.WIDE R6, R6, 0x4, R2.reuse ;  /* 0x0000000406069825 */ /* 0x100fe200078e0202 */
[----:B------:R1:W-:Y:S03]  /*16910*/  @!P2 ST.E.64 [R8.64], R158 ;  /* 0x0000009e0800a985 */ /* 0x0003e6000c101b14 */
[----:B------:R-:W-:Y:S01]  /*16920*/  @!P0 IMAD.WIDE R4, R5, 0x4, R2 ;  /* 0x0000000405048825 */ /* 0x000fe200078e0202 */
[----:B------:R-:W-:Y:S04]  /*16930*/  @!P1 ST.E.64 [R6.64], R58 ;  /* 0x0000003a06009985 */ /* 0x000fe8000c101b14 */
[----:B------:R2:W-:Y:S01]  /*16940*/  @!P0 ST.E.64 [R4.64], R62 ;  /* 0x0000003e04008985 */ /* 0x0005e2000c101b14 */
[----:B---3--:R-:W-:-:S02]  /*16950*/  IADD3 R12, R0, 0x70, RZ ;  /* 0x00000070000c7810 */ /* 0x008fc40007ffe0ff */
[C---:B----4-:R-:W-:Y:S02]  /*16960*/  IADD3 R10, R0.reuse, 0x60, RZ ;  /* 0x00000060000a7810 */ /* 0x050fe40007ffe0ff */
[C---:B------:R-:W-:Y:S02]  /*16970*/  IADD3 R11, R0.reuse, 0x68, RZ ;  /* 0x00000068000b7810 */ /* 0x040fe40007ffe0ff */
[C---:B-1----:R-:W-:Y:S02]  /*16980*/  IADD3 R8, R0.reuse, 0x50, RZ ;  /* 0x0000005000087810 */ /* 0x042fe40007ffe0ff */
[----:B------:R-:W-:Y:S02]  /*16990*/  IADD3 R9, R0, 0x58, RZ ;  /* 0x0000005800097810 */ /* 0x000fe40007ffe0ff */
[----:B------:R-:W-:Y:S02]  /*169a0*/  ISETP.GE.AND P4, PT, R8, c[0x0][0x3c8], PT ;  /* 0x0000f20008007a0c */ /* 0x000fe40003f86270 */
[----:B------:R-:W-:-:S02]  /*169b0*/  ISETP.GE.AND P3, PT, R9, c[0x0][0x3c8], PT ;  /* 0x0000f20009007a0c */ /* 0x000fc40003f66270 */
[----:B--2---:R-:W-:Y:S02]  /*169c0*/  @!P6 LEA.HI R4, R14, R14, RZ, 0x1 ;  /* 0x0000000e0e04e211 */ /* 0x004fe400078f08ff */
[----:B------:R-:W-:Y:S02]  /*169d0*/  @!P5 LEA.HI R5, R15, R15, RZ, 0x1 ;  /* 0x0000000f0f05d211 */ /* 0x000fe400078f08ff */
[----:B------:R-:W-:Y:S02]  /*169e0*/  @!P6 LOP3.LUT R4, R4, 0xfffffffe, RZ, 0xc0, !PT ;  /* 0xfffffffe0404e812 */ /* 0x000fe400078ec0ff */
[----:B------:R-:W-:Y:S02]  /*169f0*/  ISETP.GE.AND P2, PT, R10, c[0x0][0x3c8], PT ;  /* 0x0000f2000a007a0c */ /* 0x000fe40003f46270 */
[----:B------:R-:W-:Y:S01]  /*16a00*/  @!P5 LOP3.LUT R5, R5, 0xfffffffe, RZ, 0xc0, !PT ;  /* 0xfffffffe0505d812 */ /* 0x000fe200078ec0ff */
[----:B------:R-:W-:Y:S01]  /*16a10*/  @!P6 IMAD.WIDE R6, R4, 0x4, R2 ;  /* 0x000000040406e825 */ /* 0x000fe200078e0202 */
[----:B------:R-:W-:-:S02]  /*16a20*/  ISETP.GE.AND P1, PT, R11, c[0x0][0x3c8], PT ;  /* 0x0000f2000b007a0c */ /* 0x000fc40003f26270 */
[----:B------:R-:W-:Y:S01]  /*16a30*/  ISETP.GE.AND P0, PT, R12, c[0x0][0x3c8], PT ;  /* 0x0000f2000c007a0c */ /* 0x000fe20003f06270 */
[----:B------:R-:W-:Y:S01]  /*16a40*/  @!P5 IMAD.WIDE R4, R5, 0x4, R2 ;  /* 0x000000040504d825 */ /* 0x000fe200078e0202 */
[----:B------:R1:W-:Y:S01]  /*16a50*/  @!P6 ST.E.64 [R6.64], R74 ;  /* 0x0000004a0600e985 */ /* 0x0003e2000c101b14 */
[----:B------:R-:W-:-:S03]  /*16a60*/  IADD3 R0, R0, 0x78, RZ ;  /* 0x0000007800007810 */ /* 0x000fc60007ffe0ff */
[----:B------:R2:W-:Y:S01]  /*16a70*/  @!P5 ST.E.64 [R4.64], R78 ;  /* 0x0000004e0400d985 */ /* 0x0005e2000c101b14 */
[----:B-1----:R-:W-:-:S04]  /*16a80*/  @!P2 LEA.HI R7, R10, R10, RZ, 0x1 ;  /* 0x0000000a0a07a211 */ /* 0x002fc800078f08ff */
[----:B------:R-:W-:Y:S02]  /*16a90*/  @!P1 LEA.HI R6, R11, R11, RZ, 0x1 ;  /* 0x0000000b0b069211 */ /* 0x000fe400078f08ff */
[----:B--2---:R-:W-:Y:S02]  /*16aa0*/  @!P4 LEA.HI R4, R8, R8, RZ, 0x1 ;  /* 0x000000080804c211 */ /* 0x004fe400078f08ff */
[----:B------:R-:W-:Y:S02]  /*16ab0*/  @!P3 LEA.HI R8, R9, R9, RZ, 0x1 ;  /* 0x000000090908b211 */ /* 0x000fe400078f08ff */
[----:B------:R-:W-:Y:S02]  /*16ac0*/  @!P0 LEA.HI R5, R12, R12, RZ, 0x1 ;  /* 0x0000000c0c058211 */ /* 0x000fe400078f08ff */
[----:B------:R-:W-:Y:S02]  /*16ad0*/  @!P4 LOP3.LUT R4, R4, 0xfffffffe, RZ, 0xc0, !PT ;  /* 0xfffffffe0404c812 */ /* 0x000fe400078ec0ff */
[----:B------:R-:W-:-:S02]  /*16ae0*/  @!P3 LOP3.LUT R8, R8, 0xfffffffe, RZ, 0xc0, !PT ;  /* 0xfffffffe0808b812 */ /* 0x000fc400078ec0ff */
        /* <DEDUP_REMOVED lines=20> */
.L_x_656:
[----:B------:R-:W3:Y:S02]  /*16c30*/  S2R R0, SR_TID.X ;  /* 0x0000000000007919 */ /* 0x000ee40000002100 */
[----:B---3--:R-:W-:-:S13]  /*16c40*/  ISETP.GT.AND P0, PT, R0, 0x7f, PT ;  /* 0x0000007f0000780c */ /* 0x008fda0003f04270 */
[----:B------:R-:W-:Y:S05]  /*16c50*/  @P0 EXIT ;  /* 0x000000000000094d */ /* 0x000fea0003800000 */
[----:B------:R-:W3:Y:S01]  /*16c60*/  S2R R8, SR_CTAID.X ;  /* 0x0000000000087919 */ /* 0x000ee20000002500 */
[----:B------:R-:W-:-:S05]  /*16c70*/  MOV R3, c[0x0][0x4e8] ;  /* 0x00013a0000037a02 */ /* 0x000fca0000000f00 */
[----:B-1----:R-:W-:Y:S01]  /*16c80*/  IMAD R2, R3, c[0x0][0x388], RZ ;  /* 0x0000e20003027a24 */ /* 0x002fe200078e02ff */
[----:B---3--:R-:W-:-:S04]  /*16c90*/  LEA R8, R8, R0, 0x7 ;  /* 0x0000000008087211 */ /* 0x008fc800078e38ff */
        /* <DEDUP_REMOVED lines=25> */
[----:B------:R-:W-:Y:S02]  /*16e30*/  IMAD.IADD R3, R5, 0x1, R3 ;  /* 0x0000000105037824 */ /* 0x000fe400078e0203 */
[----:B------:R-:W-:Y:S01]  /*16e40*/  IMAD R5, R7, c[0x0][0x4e8], R8 ;  /* 0x00013a0007057a24 */ /* 0x000fe200078e0208 */
[----:B------:R-:W-:Y:S01]  /*16e50*/  SHF.R.S32.HI R7, RZ, 0x1f, R0 ;  /* 0x0000001fff077819 */ /* 0x000fe20000011400 */
[----:B------:R-:W-:-:S02]  /*16e60*/  IMAD R6, R6, c[0x0][0x4e0], RZ ;  /* 0x0001380006067a24 */ /* 0x000fc400078e02ff */
        /* <DEDUP_REMOVED lines=14> */
.L_x_663:
        /* <DEDUP_REMOVED lines=11> */
.L_x_1800:


//--------------------- .text._ZN7cutlass13device_kernelIN5flash19enable_sm80_to_sm89INS1_16FlashAttnFwdSm80INS1_25CollectiveMainloopFwdSm80ILi8ELi1ELb1EN4cute5tupleIJNS5_1CILi128EEENS7_ILi96EEES8_EEELi128ENS_6half_tEfNS_4arch4Sm80ELb0ELb1ELb0ELb1ELb1ELb0ELb1ELb1EEENS1_21CollectiveEpilogueFwdINS6_IJS8_S8_S9_EEENS6_IJNS7_ILi1EEESH_SH_EEESB_SD_Li256ELb1ELb1ELb1ELb0EEENS1_36VarlenDynamicPersistentTileSchedulerILi128ELi96ELi256ELi256ELb1ELb1ELb0ELb1ELb0ELb1EEEEEEEEEvNT_6ParamsE --------------------------
	.section	.text._ZN7cutlass13device_kernelIN5flash19enable_sm80_to_sm89INS1_16FlashAttnFwdSm80INS1_25CollectiveMainloopFwdSm80ILi8ELi1ELb1EN4cute5tupleIJNS5_1CILi128EEENS7_ILi96EEES8_EEELi128ENS_6half_tEfNS_4arch4Sm80ELb0ELb1ELb0ELb1ELb1ELb0ELb1ELb1EEENS1_21CollectiveEpilogueFwdINS6_IJS8_S8_S9_EEENS6_IJNS7_ILi1EEESH_SH_EEESB_SD_Li256ELb1ELb1ELb1ELb0EEENS1_36VarlenDynamicPersistentTileSchedulerILi128ELi96ELi256ELi256ELb1ELb1ELb0ELb1ELb0ELb1EEEEEEEEEvNT_6ParamsE,"ax",@progbits
	.sectioninfo	@"SHI_REGISTERS=255"
	.align	128
.text._ZN7cutlass13device_kernelIN5flash19enable_sm80_to_sm89INS1_16FlashAttnFwdSm80INS1_25CollectiveMainloopFwdSm80ILi8ELi1ELb1EN4cute5tupleIJNS5_1CILi128EEENS7_ILi96EEES8_EEELi128ENS_6half_tEfNS_4arch4Sm80ELb0ELb1ELb0ELb1ELb1ELb0ELb1ELb1EEENS1_21CollectiveEpilogueFwdINS6_IJS8_S8_S9_EEENS6_IJNS7_ILi1EEESH_SH_EEESB_SD_Li256ELb1ELb1ELb1ELb0EEENS1_36VarlenDynamicPersistentTileSchedulerILi128ELi96ELi256ELi256ELb1ELb1ELb0ELb1ELb0ELb1EEEEEEEEEvNT_6ParamsE:
        .type           _ZN7cutlass13device_kernelIN5flash19enable_sm80_to_sm89INS1_16FlashAttnFwdSm80INS1_25CollectiveMainloopFwdSm80ILi8ELi1ELb1EN4cute5tupleIJNS5_1CILi128EEENS7_ILi96EEES8_EEELi128ENS_6half_tEfNS_4arch4Sm80ELb0ELb1ELb0ELb1ELb1ELb0ELb1ELb1EEENS1_21CollectiveEpilogueFwdINS6_IJS8_S8_S9_EEENS6_IJNS7_ILi1EEESH_SH_EEESB_SD_Li256ELb1ELb1ELb1ELb0EEENS1_36VarlenDynamicPersistentTileSchedulerILi128ELi96ELi256ELi256ELb1ELb1ELb0ELb1ELb0ELb1EEEEEEEEEvNT_6ParamsE,@function
        .size           _ZN7cutlass13device_kernelIN5flash19enable_sm80_to_sm89INS1_16FlashAttnFwdSm80INS1_25CollectiveMainloopFwdSm80ILi8ELi1ELb1EN4cute5tupleIJNS5_1CILi128EEENS7_ILi96EEES8_EEELi128ENS_6half_tEfNS_4arch4Sm80ELb0ELb1ELb0ELb1ELb1ELb0ELb1ELb1EEENS1_21CollectiveEpilogueFwdINS6_IJS8_S8_S9_EEENS6_IJNS7_ILi1EEESH_SH_EEESB_SD_Li256ELb1ELb1ELb1ELb0EEENS1_36VarlenDynamicPersistentTileSchedulerILi128ELi96ELi256ELi256ELb1ELb1ELb0ELb1ELb0ELb1EEEEEEEEEvNT_6ParamsE,(.L_x_1801 - _ZN7cutlass13device_kernelIN5flash19enable_sm80_to_sm89INS1_16FlashAttnFwdSm80INS1_25CollectiveMainloopFwdSm80ILi8ELi1ELb1EN4cute5tupleIJNS5_1CILi128EEENS7_ILi96EEES8_EEELi128ENS_6half_tEfNS_4arch4Sm80ELb0ELb1ELb0ELb1ELb1ELb0ELb1ELb1EEENS1_21CollectiveEpilogueFwdINS6_IJS8_S8_S9_EEENS6_IJNS7_ILi1EEESH_SH_EEESB_SD_Li256ELb1ELb1ELb1ELb0EEENS1_36VarlenDynamicPersistentTileSchedulerILi128ELi96ELi256ELi256ELb1ELb1ELb0ELb1ELb0ELb1EEEEEEEEEvNT_6ParamsE)
        .other          _ZN7cutlass13device_kernelIN5flash19enable_sm80_to_sm89INS1_16FlashAttnFwdSm80INS1_25CollectiveMainloopFwdSm80ILi8ELi1ELb1EN4cute5tupleIJNS5_1CILi128EEENS7_ILi96EEES8_EEELi128ENS_6half_tEfNS_4arch4Sm80ELb0ELb1ELb0ELb1ELb1ELb0ELb1ELb1EEENS1_21CollectiveEpilogueFwdINS6_IJS8_S8_S9_EEENS6_IJNS7_ILi1EEESH_SH_EEESB_SD_Li256ELb1ELb1ELb1ELb0EEENS1_36VarlenDynamicPersistentTileSchedulerILi128ELi96ELi256ELi256ELb1ELb1ELb0ELb1ELb0ELb1EEEEEEEEEvNT_6ParamsE,@"STO_CUDA_ENTRY STV_DEFAULT"
_ZN7cutlass13device_kernelIN5flash19enable_sm80_to_sm89INS1_16FlashAttnFwdSm80INS1_25CollectiveMainloopFwdSm80ILi8ELi1ELb1EN4cute5tupleIJNS5_1CILi128EEENS7_ILi96EEES8_EEELi128ENS_6half_tEfNS_4arch4Sm80ELb0ELb1ELb0ELb1ELb1ELb0ELb1ELb1EEENS1_21CollectiveEpilogueFwdINS6_IJS8_S8_S9_EEENS6_IJNS7_ILi1EEESH_SH_EEESB_SD_Li256ELb1ELb1ELb1ELb0EEENS1_36VarlenDynamicPersistentTileSchedulerILi128ELi96ELi256ELi256ELb1ELb1ELb0ELb1ELb0ELb1EEEEEEEEEvNT_6ParamsE:
[----:B------:R-:W-:-:S03]  /*0000*/  MOV R1, c[0x0][0x28] ;  /* 0x00000a0000017a02 */ /* 0x000fc60000000f00 */
[----:B------:R-:W1:Y:S01]  /*0010*/  S2R R2, SR_TID.X ;  /* 0x0000000000027919 */ /* 0x000e620000002100 */
[----:B------:R-:W-:Y:S01]  /*0020*/  IADD3 R1, R1, -0x28, RZ ;  /* 0xffffffd801017810 */ /* 0x000fe20007ffe0ff */
[----:B------:R-:W-:Y:S01]  /*0030*/  ULDC.64 UR6, c[0x0][0x118] ;  /* 0x0000460000067ab9 */ /* 0x000fe20000000a00 */
[----:B-1----:R-:W-:-:S05]  /*0040*/  SHF.R.U32.HI R0, RZ, 0x5, R2 ;  /* 0x00000005ff007819 */ /* 0x002fca0000011602 */
[----:B------:R-:W1:Y:S02]  /*0050*/  SHFL.IDX PT, R3, R0, RZ, 0x1f ;  /* 0x00001fff00037589 */ /* 0x000e6400000e0000 */
[----:B-1----:R-:W-:Y:S02]  /*0060*/  ISETP.NE.AND P0, PT, R3, RZ, PT ;  /* 0x000000ff0300720c */ /* 0x002fe40003f05270 */
[----:B------:R1:W-:Y:S11]  /*0070*/  STL [R1+0x20], R3 ;  /* 0x0000200301007387 */ /* 0x0003f60000100800 */
[----:B------:R-:W-:Y:S06]  /*0080*/  @P0 BAR.SYNC.DEFER_BLOCKING 0x5, 0x100 ;  /* 0x0144000000000b1d */ /* 0x000fec0000010000 */
[----:B------:R-:W2:Y:S04]  /*0090*/  @P0 LDS.128 R248, [0xe100] ;  /* 0x00e10000fff80984 */ /* 0x000ea80000000c00 */
[----:B------:R-:W-:Y:S06]  /*00a0*/  @P0 BAR.ARV 0x4, 0x100 ;  /* 0x0104000000000b1d */ /* 0x000fec0000002000 */
[----:B------:R-:W-:Y:S05]  /*00b0*/  @P0 BRA `(.L_x_664) ;  /* 0x00000f1000000947 */ /* 0x000fea0003800000 */
[----:B-1----:R-:W-:Y:S01]  /*00c0*/  LOP3.LUT R13, R2, 0x1f, RZ, 0xc0, !PT ;  /* 0x0000001f020d7812 */ /* 0x002fe200078ec0ff */
[----:B------:R-:W-:-:S03]  /*00d0*/  CS2R R8, SRZ ;  /* 0x0000000000087805 */ /* 0x000fc6000001ff00 */
[----:B------:R-:W-:-:S04]  /*00e0*/  ISETP.NE.AND P6, PT, R13, 0x1f, PT ;  /* 0x0000001f0d00780c */ /* 0x000fc80003fc5270 */
[----:B------:R-:W-:-:S13]  /*00f0*/  ISETP.GE.OR P0, PT, R13, c[0x0][0x53c], !P6 ;  /* 0x00014f000d007a0c */ /* 0x000fda0007706670 */
[----:B------:R-:W-:Y:S02]  /*0100*/  @!P0 IMAD.MOV.U32 R4, RZ, RZ, 0x4 ;  /* 0x00000004ff048424 */ /* 0x000fe400078e00ff */
[----:B------:R-:W-:Y:S02]  /*0110*/  @!P0 IMAD.MOV.U32 R2, RZ, RZ, 0x4 ;  /* 0x00000004ff028424 */ /* 0x000fe400078e00ff */
[----:B------:R-:W-:-:S04]  /*0120*/  @!P0 IMAD.WIDE.U32 R4, R13, R4, c[0x0][0x580] ;  /* 0x000160000d048625 */ /* 0x000fc800078e0004 */
[C---:B------:R-:W-:Y:S01]  /*0130*/  @!P0 IMAD.WIDE.U32 R2, R13.reuse, R2, c[0x0][0x578] ;  /* 0x00015e000d028625 */ /* 0x040fe200078e0002 */
[----:B------:R-:W3:Y:S04]  /*0140*/  @!P0 LDG.E R9, [R4.64] ;  /* 0x0000000604098981 */ /* 0x000ee8000c1e1900 */
[----:B------:R-:W3:Y:S01]  /*0150*/  @!P0 LDG.E R8, [R2.64] ;  /* 0x0000000602088981 */ /* 0x000ee2000c1e1900 */
[C---:B------:R-:W-:Y:S01]  /*0160*/  ISETP.NE.AND P5, PT, R13.reuse, RZ, PT ;  /* 0x000000ff0d00720c */ /* 0x040fe20003fa5270 */
[----:B------:R-:W1:Y:S01]  /*0170*/  S2UR UR4, SR_CTAID.X ;  /* 0x00000000000479c3 */ /* 0x000e620000002500 */
[C---:B------:R-:W-:Y:S01]  /*0180*/  ISETP.GE.U32.AND P4, PT, R13.reuse, 0x2, PT ;  /* 0x000000020d00780c */ /* 0x040fe20003f86070 */
[----:B------:R-:W-:Y:S01]  /*0190*/  IMAD.MOV.U32 R7, RZ, RZ, RZ ;  /* 0x000000ffff077224 */ /* 0x000fe200078e00ff */
[----:B------:R-:W-:-:S02]  /*01a0*/  ISETP.GE.U32.AND P3, PT, R13, 0x4, PT ;  /* 0x000000040d00780c */ /* 0x000fc40003f66070 */
[C---:B------:R-:W-:Y:S02]  /*01b0*/  ISETP.GE.U32.AND P2, PT, R13.reuse, 0x8, PT ;  /* 0x000000080d00780c */ /* 0x040fe40003f46070 */
[----:B------:R-:W-:Y:S01]  /*01c0*/  ISETP.GE.U32.AND P1, PT, R13, 0x10, PT ;  /* 0x000000100d00780c */ /* 0x000fe20003f26070 */
[----:B---3--:R-:W-:-:S05]  /*01d0*/  IMAD R4, R9, R8, RZ ;  /* 0x0000000809047224 */ /* 0x008fca00078e02ff */
[----:B------:R-:W3:Y:S02]  /*01e0*/  SHFL.UP PT, R0, R4, 0x1, RZ ;  /* 0x0420000004007989 */ /* 0x000ee400000e00ff */
[----:B---3--:R-:W-:-:S05]  /*01f0*/  SEL R0, R0, RZ, P5 ;  /* 0x000000ff00007207 */ /* 0x008fca0002800000 */
[----:B------:R-:W-:-:S05]  /*0200*/  IMAD.IADD R4, R4, 0x1, R0 ;  /* 0x0000000104047824 */ /* 0x000fca00078e0200 */
        /* <DEDUP_REMOVED lines=12> */
[----:B------:R-:W3:Y:S02]  /*02d0*/  SHFL.IDX PT, R6, R4, 0x1f, 0x1f ;  /* 0x03e01f0004067f89 */ /* 0x000ee400000e0000 */
[----:B---3--:R-:W-:-:S04]  /*02e0*/  IMAD R6, R6, c[0x0][0x538], RZ ;  /* 0x00014e0006067a24 */ /* 0x008fc800078e02ff */
[----:B------:R-:W-:Y:S01]  /*02f0*/  IMAD.MOV.U32 R0, RZ, RZ, R6 ;  /* 0x000000ffff007224 */ /* 0x000fe200078e0006 */
[----:B-1----:R-:W-:-:S13]  /*0300*/  ISETP.GT.AND P0, PT, R6, UR4, PT ;  /* 0x0000000406007c0c */ /* 0x002fda000bf04270 */
[----:B------:R-:W-:Y:S05]  /*0310*/  @P0 BRA `(.L_x_665) ;  /* 0x0000026000000947 */ /* 0x000fea0003800000 */
[----:B------:R-:W-:Y:S02]  /*0320*/  MOV R6, R0 ;  /* 0x0000000000067202 */ /* 0x000fe40000000f00 */
[----:B------:R-:W-:-:S04]  /*0330*/  MOV R7, RZ ;  /* 0x000000ff00077202 */ /* 0x000fc80000000f00 */
.L_x_669:
        /* <DEDUP_REMOVED lines=9> */
[----:B------:R-:W-:-:S04]  /*03d0*/  @!P0 IMAD.WIDE R4, R0, R2, c[0x0][0x580] ;  /* 0x0001600000048625 */ /* 0x000fc800078e0202 */
[----:B------:R-:W-:Y:S01]  /*03e0*/  @!P0 IMAD.WIDE R2, R0, R3, c[0x0][0x578] ;  /* 0x00015e0000028625 */ /* 0x000fe200078e0203 */
[----:B------:R-:W3:Y:S04]  /*03f0*/  @!P0 LDG.E R9, [R4.64] ;  /* 0x0000000604098981 */ /* 0x000ee8000c1e1900 */
[----:B------:R-:W3:Y:S02]  /*0400*/  @!P0 LDG.E R8, [R2.64] ;  /* 0x0000000602088981 */ /* 0x000ee4000c1e1900 */
[----:B---3--:R-:W-:Y:S01]  /*0410*/  IMAD R5, R9, R8, RZ ;  /* 0x0000000809057224 */ /* 0x008fe200078e02ff */
[----:B------:R-:W-:Y:S05]  /*0420*/  BRA.DIV ~URZ, `(.L_x_667) ;  /* 0x000162227f007947 */ /* 0x000fea000b800000 */
[----:B------:R1:W3:Y:S02]  /*0430*/  SHFL.UP PT, R0, R5, 0x1, RZ ;  /* 0x0420000005007989 */ /* 0x0002e400000e00ff */
.L_x_833:
        /* <DEDUP_REMOVED lines=16> */
.L_x_834:
[----:B---3--:R-:W-:-:S05]  /*0540*/  IMAD R0, R0, c[0x0][0x538], RZ ;  /* 0x00014e0000007a24 */ /* 0x008fca00078e02ff */
[----:B------:R-:W-:-:S04]  /*0550*/  IADD3 R6, R0, R6, RZ ;  /* 0x0000000600067210 */ /* 0x000fc80007ffe0ff */
[----:B------:R-:W-:-:S13]  /*0560*/  ISETP.GT.AND P0, PT, R6, UR4, PT ;  /* 0x0000000406007c0c */ /* 0x000fda000bf04270 */
[----:B-12---:R-:W-:Y:S05]  /*0570*/  @!P0 BRA `(.L_x_669) ;  /* 0xfffffdc000008947 */ /* 0x006fea000383ffff */
.L_x_665:
[----:B------:R-:W-:-:S05]  /*0580*/  IADD3 R10, -R0, R6, RZ ;  /* 0x00000006000a7210 */ /* 0x000fca0007ffe1ff */
[----:B------:R-:W-:-:S05]  /*0590*/  IMAD R0, R4, c[0x0][0x538], R10 ;  /* 0x00014e0004007a24 */ /* 0x000fca00078e020a */
[----:B------:R-:W-:Y:S01]  /*05a0*/  ISETP.GT.AND P0, PT, R0, UR4, PT ;  /* 0x0000000400007c0c */ /* 0x000fe2000bf04270 */
[----:B------:R-:W-:-:S12]  /*05b0*/  BRA.DIV ~URZ, `(.L_x_670) ;  /* 0x000162b27f007947 */ /* 0x000fd8000b800000 */
[----:B------:R-:W-:-:S04]  /*05c0*/  VOTE.ANY R6, PT, !P0 ;  /* 0x0000000000067806 */ /* 0x000fc800040e0100 */
.L_x_835:
[----:B------:R-:W1:Y:S02]  /*05d0*/  POPC R0, R6 ;  /* 0x0000000600007309 */ /* 0x000e640000000000 */
[----:B-12---:R-:W-:Y:S01]  /*05e0*/  IADD3 R251, R0, R7, RZ ;  /* 0x0000000700fb7210 */ /* 0x006fe20007ffe0ff */
[----:B------:R-:W-:Y:S05]  /*05f0*/  BRA.DIV ~URZ, `(.L_x_671) ;  /* 0x000162c27f007947 */ /* 0x000fea000b800000 */
[----:B------:R1:W2:Y:S01]  /*0600*/  SHFL.IDX PT, R12, R9, R0, 0x1f ;  /* 0x00001f00090c7589 */ /* 0x0002a200000e0000 */
[----:B------:R-:W-:-:S03]  /*0610*/  MOV R5, RZ ;  /* 0x000000ff00057202 */ /* 0x000fc60000000f00 */
[----:B------:R1:W3:Y:S04]  /*0620*/  SHFL.IDX PT, R9, R8, R0, 0x1f ;  /* 0x00001f0008097589 */ /* 0x0002e800000e0000 */
.L_x_836:
[----:B------:R-:W-:Y:S01]  /*0630*/  ISETP.NE.AND P0, PT, R6, RZ, PT ;  /* 0x000000ff0600720c */ /* 0x000fe20003f05270 */
[----:B------:R-:W-:-:S12]  /*0640*/  BSSY B0, `(.L_x_672) ;  /* 0x0000005000007945 */ /* 0x000fd80003800000 */
[----:B------:R-:W-:Y:S05]  /*0650*/  @!P0 BRA `(.L_x_673) ;  /* 0x0000003000008947 */ /* 0x000fea0003800000 */
[----:B-1----:R-:W-:Y:S01]  /*0660*/  IADD3 R0, R0, -0x1, RZ ;  /* 0xffffffff00007810 */ /* 0x002fe20007ffe0ff */
[----:B------:R-:W-:Y:S05]  /*0670*/  BRA.DIV ~URZ, `(.L_x_674) ;  /* 0x000163227f007947 */ /* 0x000fea000b800000 */
[----:B------:R1:W4:Y:S02]  /*0680*/  SHFL.IDX PT, R5, R4, R0, 0x1f ;  /* 0x00001f0004057589 */ /* 0x00032400000e0000 */
.L_x_673:
[----:B------:R-:W-:Y:S05]  /*0690*/  BSYNC B0 ;  /* 0x0000000000007941 */ /* 0x000fea0003800000 */
.L_x_672:
[----:B---3--:R-:W-:Y:S01]  /*06a0*/  ISETP.NE.AND P0, PT, R9, 0x1, PT ;  /* 0x000000010900780c */ /* 0x008fe20003f05270 */
[----:B----4-:R-:W-:Y:S01]  /*06b0*/  IMAD R248, R5, c[0x0][0x538], R10 ;  /* 0x00014e0005f87a24 */ /* 0x010fe200078e020a */
[----:B------:R-:W-:Y:S04]  /*06c0*/  BSSY B0, `(.L_x_675) ;  /* 0x0000085000007945 */ /* 0x000fe80003800000 */
[----:B------:R-:W-:-:S07]  /*06d0*/  IADD3 R11, -R248, UR4, RZ ;  /* 0x00000004f80b7c10 */ /* 0x000fce000fffe1ff */
[----:B------:R-:W-:Y:S05]  /*06e0*/  @!P0 BRA `(.L_x_676) ;  /* 0x000003e000008947 */ /* 0x000fea0003800000 */
[-C--:B-12---:R-:W-:Y:S02]  /*06f0*/  IABS R0, R12.reuse ;  /* 0x0000000c00007213 */ /* 0x086fe40000000000 */
[----:B------:R-:W-:-:S03]  /*0700*/  IABS R6, R12 ;  /* 0x0000000c00067213 */ /* 0x000fc60000000000 */
[----:B------:R-:W-:Y:S01]  /*0710*/  IMAD.MOV.U32 R5, RZ, RZ, R0 ;  /* 0x000000ffff057224 */ /* 0x000fe200078e0000 */
[----:B------:R-:W-:-:S03]  /*0720*/  IABS R0, R9 ;  /* 0x0000000900007213 */ /* 0x000fc60000000000 */
[----:B------:R-:W1:Y:S02]  /*0730*/  I2F.RP R2, R5 ;  /* 0x0000000500027306 */ /* 0x000e640000209400 */
[----:B------:R-:W-:Y:S01]  /*0740*/  IMAD.MOV.U32 R8, RZ, RZ, R0 ;  /* 0x000000ffff087224 */ /* 0x000fe200078e0000 */
[----:B------:R-:W-:-:S05]  /*0750*/  IABS R0, R11 ;  /* 0x0000000b00007213 */ /* 0x000fca0000000000 */
[----:B------:R-:W-:Y:S08]  /*0760*/  I2F.RP R7, R8 ;  /* 0x0000000800077306 */ /* 0x000ff00000209400 */
[----:B-1----:R-:W1:Y:S02]  /*0770*/  MUFU.RCP R2, R2 ;  /* 0x0000000200027308 */ /* 0x002e640000001000 */
[----:B-1----:R-:W-:-:S06]  /*0780*/  IADD3 R2, R2, 0xffffffe, RZ ;  /* 0x0ffffffe02027810 */ /* 0x002fcc0007ffe0ff */
[----:B------:R-:W1:Y:S02]  /*0790*/  F2I.FTZ.U32.TRUNC.NTZ R3, R2 ;  /* 0x0000000200037305 */ /* 0x000e64000021f000 */
[----:B-1----:R-:W-:-:S04]  /*07a0*/  IMAD.MOV R2, RZ, RZ, -R3 ;  /* 0x000000ffff027224 */ /* 0x002fc800078e0a03 */
[----:B------:R-:W-:Y:S02]  /*07b0*/  IMAD R4, R2, R5, RZ ;  /* 0x0000000502047224 */ /* 0x000fe400078e02ff */
[----:B------:R-:W-:-:S04]  /*07c0*/  IMAD.MOV.U32 R2, RZ, RZ, RZ ;  /* 0x000000ffff027224 */ /* 0x000fc800078e00ff */
[----:B------:R-:W-:Y:S01]  /*07d0*/  IMAD.HI.U32 R2, R3, R4, R2 ;  /* 0x0000000403027227 */ /* 0x000fe200078e0002 */
[----:B------:R-:W-:-:S03]  /*07e0*/  MOV R3, R0 ;  /* 0x0000000000037202 */ /* 0x000fc60000000f00 */
[----:B------:R-:W-:Y:S02]  /*07f0*/  IMAD.MOV R0, RZ, RZ, -R6 ;  /* 0x000000ffff007224 */ /* 0x000fe400078e0a06 */
        /* <DEDUP_REMOVED lines=28> */
[----:B------:R-:W-:-:S03]  /*09c0*/  IMAD.MOV R5, RZ, RZ, -R4 ;  /* 0x000000ffff057224 */ /* 0x000fc600078e0a04 */
        /* <DEDUP_REMOVED lines=10> */
[----:B------:R-:W-:-:S04]  /*0a70*/  IMAD.MOV R2, RZ, RZ, -R0 ;  /* 0x000000ffff027224 */ /* 0x000fc800078e0a00 */
[C---:B------:R-:W-:Y:S01]  /*0a80*/  IMAD R3, R9.reuse, R2, R4 ;  /* 0x0000000209037224 */ /* 0x040fe200078e0204 */
[----:B------:R-:W-:Y:S01]  /*0a90*/  LEA R2, R9, R0, 0x18 ;  /* 0x0000000009027211 */ /* 0x000fe200078ec0ff */
[----:B------:R-:W-:-:S04]  /*0aa0*/  IMAD R0, R12, R5, R11 ;  /* 0x000000050c007224 */ /* 0x000fc800078e020b */
[----:B------:R-:W-:Y:S01]  /*0ab0*/  IMAD R250, R3, 0x10000, R2 ;  /* 0x0001000003fa7824 */ /* 0x000fe200078e0202 */
[----:B------:R-:W-:Y:S05]  /*0ac0*/  BRA `(.L_x_677) ;  /* 0x0000044000007947 */ /* 0x000fea0003800000 */
.L_x_676:
[----:B------:R-:W-:-:S04]  /*0ad0*/  IMAD.MOV.U32 R2, RZ, RZ, 0x4 ;  /* 0x00000004ff027424 */ /* 0x000fc800078e00ff */
[----:B------:R-:W-:-:S05]  /*0ae0*/  IMAD.WIDE R2, R251, R2, c[0x0][0x590] ;  /* 0x00016400fb027625 */ /* 0x000fca00078e0202 */
[----:B------:R-:W3:Y:S02]  /*0af0*/  LDG.E R7, [R2.64] ;  /* 0x0000000602077981 */ /* 0x000ee4000c1e1900 */
[----:B-123--:R-:W-:-:S05]  /*0b00*/  IMAD R9, R7, R12, RZ ;  /* 0x0000000c07097224 */ /* 0x00efca00078e02ff */
[-C--:B------:R-:W-:Y:S02]  /*0b10*/  IABS R0, R9.reuse ;  /* 0x0000000900007213 */ /* 0x080fe40000000000 */
[----:B------:R-:W-:-:S03]  /*0b20*/  IABS R8, R9 ;  /* 0x0000000900087213 */ /* 0x000fc60000000000 */
[----:B------:R-:W-:-:S04]  /*0b30*/  IMAD.MOV.U32 R6, RZ, RZ, R0 ;  /* 0x000000ffff067224 */ /* 0x000fc800078e0000 */
[----:B------:R-:W1:Y:S08]  /*0b40*/  I2F.RP R2, R6 ;  /* 0x0000000600027306 */ /* 0x000e700000209400 */
[----:B-1----:R-:W1:Y:S02]  /*0b50*/  MUFU.RCP R2, R2 ;  /* 0x0000000200027308 */ /* 0x002e640000001000 */
[----:B-1----:R-:W-:-:S06]  /*0b60*/  IADD3 R2, R2, 0xffffffe, RZ ;  /* 0x0ffffffe02027810 */ /* 0x002fcc0007ffe0ff */
[----:B------:R-:W1:Y:S02]  /*0b70*/  F2I.FTZ.U32.TRUNC.NTZ R3, R2 ;  /* 0x0000000200037305 */ /* 0x000e64000021f000 */
[----:B-1----:R-:W-:-:S04]  /*0b80*/  IMAD.MOV R0, RZ, RZ, -R3 ;  /* 0x000000ffff007224 */ /* 0x002fc800078e0a03 */
[----:B------:R-:W-:Y:S01]  /*0b90*/  IMAD.MOV.U32 R2, RZ, RZ, R0 ;  /* 0x000000ffff027224 */ /* 0x000fe200078e0000 */
[----:B------:R-:W-:-:S03]  /*0ba0*/  IABS R0, R11 ;  /* 0x0000000b00007213 */ /* 0x000fc60000000000 */
[----:B------:R-:W-:Y:S01]  /*0bb0*/  IMAD R4, R2, R6, RZ ;  /* 0x0000000602047224 */ /* 0x000fe200078e02ff */
[----:B------:R-:W-:Y:S01]  /*0bc0*/  MOV R5, R0 ;  /* 0x0000000000057202 */ /* 0x000fe20000000f00 */
[----:B------:R-:W-:-:S04]  /*0bd0*/  IMAD.MOV.U32 R2, RZ, RZ, RZ ;  /* 0x000000ffff027224 */ /* 0x000fc800078e00ff */
[----:B------:R-:W-:-:S04]  /*0be0*/  IMAD.HI.U32 R0, R3, R4, R2 ;  /* 0x0000000403007227 */ /* 0x000fc800078e0002 */
[----:B------:R-:W-:Y:S02]  /*0bf0*/  IMAD.MOV R2, RZ, RZ, -R8 ;  /* 0x000000ffff027224 */ /* 0x000fe400078e0a08 */
        /* <DEDUP_REMOVED lines=9> */
[----:B------:R-:W-:-:S04]  /*0c90*/  @P2 IADD3 R0, R0, 0x1, RZ ;  /* 0x0000000100002810 */ /* 0x000fc80007ffe0ff */
[----:B------:R-:W-:-:S05]  /*0ca0*/  MOV R4, R0 ;  /* 0x0000000000047202 */ /* 0x000fca0000000f00 */
[----:B------:R-:W-:Y:S01]  /*0cb0*/  @!P1 IMAD.MOV R4, RZ, RZ, -R4 ;  /* 0x000000ffff049224 */ /* 0x000fe200078e0a04 */
[----:B------:R-:W-:-:S05]  /*0cc0*/  @!P0 LOP3.LUT R4, RZ, R9, RZ, 0x33, !PT ;  /* 0x00000009ff048212 */ /* 0x000fca00078e33ff */
[----:B------:R-:W-:-:S05]  /*0cd0*/  IMAD R10, R7, R4, RZ ;  /* 0x00000004070a7224 */ /* 0x000fca00078e02ff */
[----:B------:R-:W-:-:S04]  /*0ce0*/  IADD3 R0, -R10, c[0x0][0x538], RZ ;  /* 0x00014e000a007a10 */ /* 0x000fc80007ffe1ff */
[----:B------:R-:W-:-:S04]  /*0cf0*/  IMNMX R6, R7, R0, PT ;  /* 0x0000000007067217 */ /* 0x000fc80003800200 */
[----:B------:R-:W-:-:S05]  /*0d00*/  IABS R0, R6 ;  /* 0x0000000600007213 */ /* 0x000fca0000000000 */
[----:B------:R-:W-:-:S04]  /*0d10*/  IMAD.MOV.U32 R5, RZ, RZ, R0 ;  /* 0x000000ffff057224 */ /* 0x000fc800078e0000 */
[----:B------:R-:W1:Y:S08]  /*0d20*/  I2F.RP R2, R5 ;  /* 0x0000000500027306 */ /* 0x000e700000209400 */
[----:B-1----:R-:W1:Y:S02]  /*0d30*/  MUFU.RCP R2, R2 ;  /* 0x0000000200027308 */ /* 0x002e640000001000 */
[----:B-1----:R-:W-:-:S06]  /*0d40*/  IADD3 R2, R2, 0xffffffe, RZ ;  /* 0x0ffffffe02027810 */ /* 0x002fcc0007ffe0ff */
[----:B------:R1:W2:Y:S02]  /*0d50*/  F2I.FTZ.U32.TRUNC.NTZ R3, R2 ;  /* 0x0000000200037305 */ /* 0x0002a4000021f000 */
[----:B-1----:R-:W-:Y:S01]  /*0d60*/  IMAD.MOV R2, RZ, RZ, -R4 ;  /* 0x000000ffff027224 */ /* 0x002fe200078e0a04 */
[----:B--2---:R-:W-:-:S03]  /*0d70*/  IADD3 R0, RZ, -R3, RZ ;  /* 0x80000003ff007210 */ /* 0x004fc60007ffe0ff */
[----:B------:R-:W-:Y:S01]  /*0d80*/  IMAD R8, R9, R2, R11 ;  /* 0x0000000209087224 */ /* 0x000fe200078e020b */
[----:B------:R-:W-:Y:S01]  /*0d90*/  IABS R9, R6 ;  /* 0x0000000600097213 */ /* 0x000fe20000000000 */
[----:B------:R-:W-:-:S03]  /*0da0*/  IMAD.MOV.U32 R2, RZ, RZ, R0 ;  /* 0x000000ffff027224 */ /* 0x000fc600078e0000 */
[----:B------:R-:W-:Y:S01]  /*0db0*/  IABS R0, R8 ;  /* 0x0000000800007213 */ /* 0x000fe20000000000 */
[----:B------:R-:W-:Y:S02]  /*0dc0*/  IMAD R7, R2, R5, RZ ;  /* 0x0000000502077224 */ /* 0x000fe400078e02ff */
[----:B------:R-:W-:Y:S02]  /*0dd0*/  IMAD.MOV.U32 R2, RZ, RZ, RZ ;  /* 0x000000ffff027224 */ /* 0x000fe400078e00ff */
[----:B------:R-:W-:Y:S01]  /*0de0*/  IMAD.MOV.U32 R4, RZ, RZ, R0 ;  /* 0x000000ffff047224 */ /* 0x000fe200078e0000 */
[----:B------:R-:W-:Y:S01]  /*0df0*/  IADD3 R0, RZ, -R9, RZ ;  /* 0x80000009ff007210 */ /* 0x000fe20007ffe0ff */
[----:B------:R-:W-:-:S04]  /*0e00*/  IMAD.HI.U32 R3, R3, R7, R2 ;  /* 0x0000000703037227 */ /* 0x000fc800078e0002 */
[----:B------:R-:W-:Y:S02]  /*0e10*/  IMAD.MOV.U32 R2, RZ, RZ, R0 ;  /* 0x000000ffff027224 */ /* 0x000fe400078e0000 */
[----:B------:R-:W-:Y:S01]  /*0e20*/  IMAD.HI.U32 R0, R3, R4, RZ ;  /* 0x0000000403007227 */ /* 0x000fe200078e00ff */
[----:B------:R-:W-:-:S03]  /*0e30*/  IADD3 R3, R10, 0x1000000, R8 ;  /* 0x010000000a037810 */ /* 0x000fc60007ffe008 */
[----:B------:R-:W-:-:S05]  /*0e40*/  IMAD R2, R0, R2, R4 ;  /* 0x0000000200027224 */ /* 0x000fca00078e0204 */
[----:B------:R-:W-:-:S13]  /*0e50*/  ISETP.GT.U32.AND P0, PT, R5, R2, PT ;  /* 0x000000020500720c */ /* 0x000fda0003f04070 */
[----:B------:R-:W-:Y:S01]  /*0e60*/  @!P0 IMAD.IADD R2, R2, 0x1, -R5 ;  /* 0x0000000102028824 */ /* 0x000fe200078e0a05 */
[----:B------:R-:W-:Y:S02]  /*0e70*/  @!P0 IADD3 R0, R0, 0x1, RZ ;  /* 0x0000000100008810 */ /* 0x000fe40007ffe0ff */
[----:B------:R-:W-:Y:S02]  /*0e80*/  ISETP.NE.AND P0, PT, R6, RZ, PT ;  /* 0x000000ff0600720c */ /* 0x000fe40003f05270 */
[----:B------:R-:W-:Y:S02]  /*0e90*/  ISETP.GE.U32.AND P2, PT, R2, R5, PT ;  /* 0x000000050200720c */ /* 0x000fe40003f46070 */
[----:B------:R-:W-:-:S04]  /*0ea0*/  LOP3.LUT R2, R8, R6, RZ, 0x3c, !PT ;  /* 0x0000000608027212 */ /* 0x000fc800078e3cff */
[----:B------:R-:W-:Y:S01]  /*0eb0*/  ISETP.GE.AND P1, PT, R2, RZ, PT ;  /* 0x000000ff0200720c */ /* 0x000fe20003f26270 */
[----:B------:R-:W-:-:S06]  /*0ec0*/  IMAD.MOV R2, RZ, RZ, -R6 ;  /* 0x000000ffff027224 */ /* 0x000fcc00078e0a06 */
[----:B------:R-:W-:-:S06]  /*0ed0*/  @P2 IADD3 R0, R0, 0x1, RZ ;  /* 0x0000000100002810 */ /* 0x000fcc0007ffe0ff */
[----:B------:R-:W-:Y:S02]  /*0ee0*/  @!P1 IADD3 R0, -R0, RZ, RZ ;  /* 0x000000ff00009210 */ /* 0x000fe40007ffe1ff */
[----:B------:R-:W-:-:S05]  /*0ef0*/  @!P0 LOP3.LUT R0, RZ, R6, RZ, 0x33, !PT ;  /* 0x00000006ff008212 */ /* 0x000fca00078e33ff */
[----:B------:R-:W-:Y:S02]  /*0f00*/  IMAD R250, R0, R2, R3 ;  /* 0x0000000200fa7224 */ /* 0x000fe400078e0203 */
.L_x_677:
[----:B------:R-:W-:Y:S05]  /*0f10*/  BSYNC B0 ;  /* 0x0000000000007941 */ /* 0x000fea0003800000 */
.L_x_675:
[----:B------:R-:W-:-:S04]  /*0f20*/  LOP3.LUT R0, RZ, R0, RZ, 0x33, !PT ;  /* 0x00000000ff007212 */ /* 0x000fc800078e33ff */
[----:B------:R-:W-:Y:S01]  /*0f30*/  IADD3 R249, R0, R12, RZ ;  /* 0x0000000c00f97210 */ /* 0x000fe20007ffe0ff */
[----:B------:R-:W-:Y:S05]  /*0f40*/  BRA `(.L_x_678) ;  /* 0x0000004000007947 */ /* 0x000fea0003800000 */
.L_x_666:
[----:B--2---:R-:W-:Y:S01]  /*0f50*/  IMAD.MOV.U32 R249, RZ, RZ, RZ ;  /* 0x000000fffff97224 */ /* 0x004fe200078e00ff */
[----:B------:R-:W-:Y:S01]  /*0f60*/  MOV R250, RZ ;  /* 0x000000ff00fa7202 */ /* 0x000fe20000000f00 */
[----:B------:R-:W-:Y:S01]  /*0f70*/  IMAD.U32 R248, RZ, RZ, UR4 ;  /* 0x00000004fff87e24 */ /* 0x000fe2000f8e00ff */
[----:B------:R-:W-:Y:S02]  /*0f80*/  MOV R251, c[0x0][0x53c] ;  /* 0x00014f0000fb7a02 */ /* 0x000fe40000000f00 */
.L_x_678:
[----:B------:R-:W-:Y:S01]  /*0f90*/  ISETP.NE.AND P0, PT, R13, RZ, PT ;  /* 0x000000ff0d00720c */ /* 0x000fe20003f05270 */
[----:B------:R-:W-:-:S12]  /*0fa0*/  WARPSYNC 0xffffffff ;  /* 0xffffffff00007948 */ /* 0x000fd80003800000 */
[----:B------:R1:W-:Y:S04]  /*0fb0*/  @!P0 STS.128 [0xe100], R248 ;  /* 0x00e100f8ff008388 */ /* 0x0003e80000000c00 */
[----:B------:R-:W-:Y:S06]  /*0fc0*/  BAR.ARV 0x5, 0x100 ;  /* 0x0144000000007b1d */ /* 0x000fec0000002000 */
.L_x_664:
[----:B-12---:R-:W-:-:S13]  /*0fd0*/  ISETP.GE.AND P0, PT, R251, c[0x0][0x53c], PT ;  /* 0x00014f00fb007a0c */ /* 0x006fda0003f06270 */
        /* <DEDUP_REMOVED lines=18> */
[----:B------:R-:W-:Y:S01]  /*1100*/  SHF.R.S32.HI R244, RZ, 0x3, R9 ;  /* 0x00000003fff47819 */ /* 0x000fe20000011409 */
[----:B------:R-:W-:Y:S01]  /*1110*/  IMAD.IADD R2, R16, 0x1, -R0 ;  /* 0x0000000110027824 */ /* 0x000fe200078e0a00 */
[----:B------:R-:W-:-:S02]  /*1120*/  LOP3.LUT R4, R9, 0xfffffff8, RZ, 0xc0, !PT ;  /* 0xfffffff809047812 */ /* 0x000fc400078ec0ff */
[----:B------:R-:W-:Y:S01]  /*1130*/  LOP3.LUT R0, R3, 0xfffffff8, RZ, 0xc0, !PT ;  /* 0xfffffff803007812 */ /* 0x000fe200078ec0ff */
[----:B------:R-:W-:Y:S01]  /*1140*/  IMAD.SHL.U32 R3, R244, 0x40, RZ ;  /* 0x00000040f4037824 */ /* 0x000fe200078e00ff */
[----:B------:R-:W-:Y:S01]  /*1150*/  LEA.HI R7, R7, R16, RZ, 0x6 ;  /* 0x0000001007077211 */ /* 0x000fe200078f30ff */
[----:B------:R-:W-:Y:S01]  /*1160*/  IMAD.IADD R227, R16, 0x1, -R4 ;  /* 0x0000000110e37824 */ /* 0x000fe200078e0a04 */
[----:B------:R-:W-:Y:S01]  /*1170*/  SHF.R.S32.HI R4, RZ, 0x1f, R2 ;  /* 0x0000001fff047819 */ /* 0x000fe20000011402 */
[----:B------:R-:W-:Y:S01]  /*1180*/  IMAD.IADD R8, R8, 0x1, -R0 ;  /* 0x0000000108087824 */ /* 0x000fe200078e0a00 */
[----:B------:R-:W-:Y:S01]  /*1190*/  LOP3.LUT R0, R3, 0x1c0, RZ, 0xc0, !PT ;  /* 0x000001c003007812 */ /* 0x000fe200078ec0ff */
[C---:B------:R-:W-:Y:S01]  /*11a0*/  IMAD.SHL.U32 R208, R227.reuse, 0x8, RZ ;  /* 0x00000008e3d07824 */ /* 0x040fe200078e00ff */
[----:B------:R-:W-:Y:S01]  /*11b0*/  LEA.HI R14, R4, R2, RZ, 0x3 ;  /* 0x00000002040e7211 */ /* 0x000fe200078f18ff */
[----:B------:R-:W-:Y:S01]  /*11c0*/  IMAD.SHL.U32 R6, R227, 0x40, RZ ;  /* 0x00000040e3067824 */ /* 0x000fe200078e00ff */
[----:B------:R-:W-:Y:S01]  /*11d0*/  SHF.R.U32.HI R5, RZ, 0x3, R0 ;  /* 0x00000003ff057819 */ /* 0x000fe20000011600 */
[----:B------:R-:W-:Y:S01]  /*11e0*/  IMAD.SHL.U32 R7, R7, 0x8, RZ ;  /* 0x0000000807077824 */ /* 0x000fe200078e00ff */
[----:B------:R-:W-:-:S02]  /*11f0*/  LOP3.LUT R3, R0, 0x38, R208, 0xf8, !PT ;  /* 0x0000003800037812 */ /* 0x000fc400078ef8d0 */
[----:B------:R-:W-:Y:S02]  /*1200*/  LOP3.LUT R4, R14, 0xfffffff8, RZ, 0xc0, !PT ;  /* 0xfffffff80e047812 */ /* 0x000fe400078ec0ff */
[----:B------:R-:W-:Y:S02]  /*1210*/  LOP3.LUT R12, R3, R5, RZ, 0x3c, !PT ;  /* 0x00000005030c7212 */ /* 0x000fe400078e3cff */
[----:B------:R-:W-:Y:S01]  /*1220*/  LOP3.LUT R3, R10, 0xffffffe0, RZ, 0xc0, !PT ;  /* 0xffffffe00a037812 */ /* 0x000fe200078ec0ff */
[----:B------:R-:W-:Y:S01]  /*1230*/  IMAD.IADD R5, R2, 0x1, -R4 ;  /* 0x0000000102057824 */ /* 0x000fe200078e0a04 */
[----:B------:R-:W-:Y:S02]  /*1240*/  LOP3.LUT R0, R6, 0x1c0, RZ, 0xc0, !PT ;  /* 0x000001c006007812 */ /* 0x000fe400078ec0ff */
[----:B------:R-:W-:Y:S01]  /*1250*/  LOP3.LUT R6, R8, 0x1, RZ, 0xc0, !PT ;  /* 0x0000000108067812 */ /* 0x000fe200078ec0ff */
[----:B------:R-:W-:Y:S01]  /*1260*/  IMAD.IADD R18, R16, 0x1, -R3 ;  /* 0x0000000110127824 */ /* 0x000fe200078e0a03 */
[----:B------:R-:W-:-:S02]  /*1270*/  LOP3.LUT R4, R0, 0x8, R9, 0xf8, !PT ;  /* 0x0000000800047812 */ /* 0x000fc400078ef809 */
[----:B------:R-:W-:Y:S02]  /*1280*/  SHF.R.U32.HI R2, RZ, 0x3, R0 ;  /* 0x00000003ff027819 */ /* 0x000fe40000011600 */
[--C-:B------:R-:W-:Y:S02]  /*1290*/  SHF.R.S32.HI R9, RZ, 0x5, R10.reuse ;  /* 0x00000005ff097819 */ /* 0x100fe4000001140a */
[----:B------:R-:W-:Y:S02]  /*12a0*/  SHF.R.S32.HI R0, RZ, 0x1f, R10 ;  /* 0x0000001fff007819 */ /* 0x000fe4000001140a */
[----:B------:R-:W-:Y:S02]  /*12b0*/  SHF.R.S32.HI R11, RZ, 0x1f, R18 ;  /* 0x0000001fff0b7819 */ /* 0x000fe40000011412 */
[----:B------:R-:W-:Y:S02]  /*12c0*/  LEA.HI R0, R0, R9, RZ, 0x3 ;  /* 0x0000000900007211 */ /* 0x000fe400078f18ff */
[----:B------:R-:W-:Y:S01]  /*12d0*/  LOP3.LUT R3, R15, 0xfffffffc, RZ, 0xc0, !PT ;  /* 0xfffffffc0f037812 */ /* 0x000fe200078ec0ff */
[----:B------:R-:W-:Y:S01]  /*12e0*/  IMAD.MOV.U32 R15, RZ, RZ, 0x20 ;  /* 0x00000020ff0f7424 */ /* 0x000fe200078e00ff */
[----:B------:R-:W-:-:S02]  /*12f0*/  LOP3.LUT R0, R0, 0xffffff8, RZ, 0xc0, !PT ;  /* 0x0ffffff800007812 */ /* 0x000fc400078ec0ff */
[----:B------:R-:W-:Y:S01]  /*1300*/  LEA.HI R11, R11, R18, RZ, 0x2 ;  /* 0x000000120b0b7211 */ /* 0x000fe200078f10ff */
[----:B------:R-:W-:Y:S01]  /*1310*/  IMAD.IADD R3, R16, 0x1, -R3 ;  /* 0x0000000110037824 */ /* 0x000fe200078e0a03 */
[----:B------:R-:W-:Y:S01]  /*1320*/  LOP3.LUT R10, R4, R2, RZ, 0x3c, !PT ;  /* 0x00000002040a7212 */ /* 0x000fe200078e3cff */
[----:B------:R-:W-:Y:S01]  /*1330*/  IMAD.IADD R4, R9, 0x1, -R0 ;  /* 0x0000000109047824 */ /* 0x000fe200078e0a00 */
[----:B------:R-:W-:Y:S01]  /*1340*/  SHF.R.S32.HI R2, RZ, 0x2, R11 ;  /* 0x00000002ff027819 */ /* 0x000fe2000001140b */
[----:B------:R-:W-:Y:S01]  /*1350*/  IMAD.MOV.U32 R16, RZ, RZ, 0x10 ;  /* 0x00000010ff107424 */ /* 0x000fe200078e00ff */
[----:B------:R-:W-:Y:S02]  /*1360*/  ISETP.NE.U32.AND P4, PT, R6, 0x1, PT ;  /* 0x000000010600780c */ /* 0x000fe40003f85070 */
[----:B------:R-:W-:Y:S01]  /*1370*/  LEA.HI R0, R3, R3, RZ, 0x1 ;  /* 0x0000000303007211 */ /* 0x000fe200078f08ff */
[----:B------:R-:W-:Y:S01]  /*1380*/  IMAD R17, R4, 0x10, R2 ;  /* 0x0000001004117824 */ /* 0x000fe200078e0202 */
[----:B------:R-:W-:Y:S01]  /*1390*/  R2P PR, R8, 0x6 ;  /* 0x0000000608007804 */ /* 0x000fe20000000000 */
[C---:B------:R-:W-:Y:S01]  /*13a0*/  IMAD.SHL.U32 R2, R5.reuse, 0x40, RZ ;  /* 0x0000004005027824 */ /* 0x040fe200078e00ff */
[----:B------:R-:W-:Y:S01]  /*13b0*/  LOP3.LUT R6, R0, 0x1ffffffe, RZ, 0xc0, !PT ;  /* 0x1ffffffe00067812 */ /* 0x000fe200078ec0ff */
[----:B------:R-:W-:Y:S01]  /*13c0*/  IMAD.SHL.U32 R4, R8, 0x40, RZ ;  /* 0x0000004008047824 */ /* 0x000fe200078e00ff */
[----:B------:R-:W-:Y:S01]  /*13d0*/  LOP3.LUT P3, RZ, R5, 0x2, RZ, 0xc0, !PT ;  /* 0x0000000205ff7812 */ /* 0x000fe2000786c0ff */
[----:B------:R-:W-:Y:S01]  /*13e0*/  IMAD R0, R13, 0x200, R10 ;  /* 0x000002000d007824 */ /* 0x000fe200078e020a */
[----:B------:R-:W-:Y:S01]  /*13f0*/  LOP3.LUT P0, RZ, R5, 0x4, RZ, 0xc0, !PT ;  /* 0x0000000405ff7812 */ /* 0x000fe2000780c0ff */
[----:B------:R-:W-:Y:S01]  /*1400*/  IMAD.SHL.U32 R5, R13, 0x8, RZ ;  /* 0x000000080d057824 */ /* 0x000fe200078e00ff */
[----:B------:R-:W-:Y:S01]  /*1410*/  LOP3.LUT R2, R2, 0x1c0, RZ, 0xc0, !PT ;  /* 0x000001c002027812 */ /* 0x000fe200078ec0ff */
[----:B------:R-:W-:Y:S01]  /*1420*/  IMAD.IADD R245, R3, 0x1, -R6 ;  /* 0x0000000103f57824 */ /* 0x000fe200078e0a06 */
[----:B------:R-:W-:Y:S01]  /*1430*/  LOP3.LUT R4, R4, 0x1c0, RZ, 0xc0, !PT ;  /* 0x000001c004047812 */ /* 0x000fe200078ec0ff */
[----:B------:R-:W-:Y:S01]  /*1440*/  IMAD.MOV.U32 R8, RZ, RZ, 0x40 ;  /* 0x00000040ff087424 */ /* 0x000fe200078e00ff */
[----:B------:R-:W-:Y:S01]  /*1450*/  LOP3.LUT R12, R12, 0x7ffffe00, R7, 0xf8, !PT ;  /* 0x7ffffe000c0c7812 */ /* 0x000fe200078ef807 */
[----:B------:R-:W-:Y:S01]  /*1460*/  IMAD R7, R9, 0x200, R3 ;  /* 0x0000020009077824 */ /* 0x000fe200078e0203 */
[----:B------:R-:W-:Y:S01]  /*1470*/  LOP3.LUT R6, R2, 0x8, R5, 0xf8, !PT ;  /* 0x0000000802067812 */ /* 0x000fe200078ef805 */
[----:B------:R-:W-:Y:S01]  /*1480*/  IMAD R10, R227, 0x20, R244 ;  /* 0x00000020e30a7824 */ /* 0x000fe200078e02f4 */
[----:B------:R-:W-:Y:S01]  /*1490*/  SHF.R.U32.HI R3, RZ, 0x3, R2 ;  /* 0x00000003ff037819 */ /* 0x000fe20000011602 */
[----:B------:R-:W-:Y:S01]  /*14a0*/  IMAD.SHL.U32 R197, R12, 0x2, RZ ;  /* 0x000000020cc57824 */ /* 0x000fe200078e00ff */
[----:B------:R-:W-:Y:S01]  /*14b0*/  LEA.HI R2, R4, R4, RZ, 0x1d ;  /* 0x0000000404027211 */ /* 0x000fe200078fe8ff */
[----:B------:R-:W-:Y:S01]  /*14c0*/  STL [R1+0x24], R17 ;  /* 0x0000241101007387 */ /* 0x000fe20000100800 */
[----:B------:R-:W-:Y:S01]  /*14d0*/  LOP3.LUT R3, R6, R3, RZ, 0x3c, !PT ;  /* 0x0000000306037212 */ /* 0x000fe200078e3cff */
[----:B------:R-:W-:Y:S01]  /*14e0*/  IMAD.SHL.U32 R6, R14, 0x40, RZ ;  /* 0x000000400e067824 */ /* 0x000fe200078e00ff */
[----:B------:R-:W-:Y:S01]  /*14f0*/  SEL R5, R16, 0xfffffff0, !P3 ;  /* 0xfffffff010057807 */ /* 0x000fe20005800000 */
[----:B------:R-:W-:Y:S01]  /*1500*/  IMAD.U32 R7, R7, 0x2, R2 ;  /* 0x0000000207077824 */ /* 0x000fe200078e0002 */
[----:B------:R-:W-:Y:S01]  /*1510*/  LOP3.LUT R2, R11, 0x7ffffffc, RZ, 0xc0, !PT ;  /* 0x7ffffffc0b027812 */ /* 0x000fe200078ec0ff */
[----:B------:R-:W-:Y:S01]  /*1520*/  IMAD R245, R245, 0x8, R17 ;  /* 0x00000008f5f57824 */ /* 0x000fe200078e0211 */
[----:B------:R-:W-:-:S02]  /*1530*/  SEL R4, R15, 0xffffffe0, !P0 ;  /* 0xffffffe00f047807 */ /* 0x000fc40004000000 */
[----:B------:R-:W-:Y:S01]  /*1540*/  IADD3 R216, R208, 0x40, RZ ;  /* 0x00000040d0d87810 */ /* 0x000fe20007ffe0ff */
[----:B------:R-:W-:Y:S01]  /*1550*/  IMAD.IADD R2, R18, 0x1, -R2 ;  /* 0x0000000112027824 */ /* 0x000fe200078e0a02 */
[----:B------:R-:W-:Y:S01]  /*1560*/  LOP3.LUT R3, R3, 0x7ffffe00, R6, 0xf8, !PT ;  /* 0x7ffffe0003037812 */ /* 0x000fe200078ef806 */
[----:B------:R-:W-:Y:S01]  /*1570*/  IMAD.IADD R4, R5, 0x1, R4 ;  /* 0x0000000105047824 */ /* 0x000fe200078e0204 */
[----:B------:R-:W-:Y:S01]  /*1580*/  SHF.R.S32.HI R6, RZ, 0x1f, R216 ;  /* 0x0000001fff067819 */ /* 0x000fe200000114d8 */
[----:B------:R-:W-:Y:S01]  /*1590*/  IMAD.SHL.U32 R231, R2, 0x2, RZ ;  /* 0x0000000202e77824 */ /* 0x000fe200078e00ff */
[----:B------:R-:W-:Y:S02]  /*15a0*/  LEA R181, R0, 0x8100, 0x1 ;  /* 0x0000810000b57811 */ /* 0x000fe400078e08ff */
[----:B------:R-:W-:Y:S02]  /*15b0*/  SHF.R.S32.HI R5, RZ, 0x1f, R208 ;  /* 0x0000001fff057819 */ /* 0x000fe400000114d0 */
[----:B------:R-:W-:-:S02]  /*15c0*/  IADD3 R24, R231, 0x10, RZ ;  /* 0x00000010e7187810 */ /* 0x000fc40007ffe0ff */
[C---:B------:R-:W-:Y:S02]  /*15d0*/  IADD3 R23, R231.reuse, 0x18, RZ ;  /* 0x00000018e7177810 */ /* 0x040fe40007ffe0ff */
[C---:B------:R-:W-:Y:S02]  /*15e0*/  IADD3 R22, R231.reuse, 0x20, RZ ;  /* 0x00000020e7167810 */ /* 0x040fe40007ffe0ff */
[C---:B------:R-:W-:Y:S02]  /*15f0*/  IADD3 R21, R231.reuse, 0x28, RZ ;  /* 0x00000028e7157810 */ /* 0x040fe40007ffe0ff */
[C---:B------:R-:W-:Y:S02]  /*1600*/  IADD3 R19, R231.reuse, 0x38, RZ ;  /* 0x00000038e7137810 */ /* 0x040fe40007ffe0ff */
[----:B------:R-:W-:Y:S02]  /*1610*/  IADD3 R18, R231, 0x40, RZ ;  /* 0x00000040e7127810 */ /* 0x000fe40007ffe0ff */
[----:B------:R-:W-:-:S02]  /*1620*/  SEL R6, R8, 0xffffffc0, !P2 ;  /* 0xffffffc008067807 */ /* 0x000fc40005000000 */
[----:B------:R-:W-:Y:S02]  /*1630*/  SEL R0, R8, 0xffffffc0, !P0 ;  /* 0xffffffc008007807 */ /* 0x000fe40004000000 */
[C---:B------:R-:W-:Y:S02]  /*1640*/  IADD3 R16, R231.reuse, 0x50, RZ ;  /* 0x00000050e7107810 */ /* 0x040fe40007ffe0ff */
[----:B------:R-:W-:Y:S02]  /*1650*/  IADD3 R14, R231, 0x58, RZ ;  /* 0x00000058e70e7810 */ /* 0x000fe40007ffe0ff */
[----:B------:R-:W-:Y:S02]  /*1660*/  LEA R10, R7, 0x80, 0x1 ;  /* 0x00000080070a7811 */ /* 0x000fe400078e08ff */
[----:B------:R-:W-:Y:S02]  /*1670*/  SEL R5, R15, 0xffffffe0, !P1 ;  /* 0xffffffe00f057807 */ /* 0x000fe40004800000 */
[----:B------:R-:W-:Y:S01]  /*1680*/  IADD3 R12, R231, 0x68, RZ ;  /* 0x00000068e70c7810 */ /* 0x000fe20007ffe0ff */
[----:B------:R1:W-:Y:S01]  /*1690*/  STL [R1], R10 ;  /* 0x0000000a01007387 */ /* 0x0003e20000100800 */
[----:B------:R-:W-:-:S02]  /*16a0*/  SHF.R.S32.HI R8, RZ, 0x1f, R24 ;  /* 0x0000001fff087819 */ /* 0x000fc40000011418 */
[----:B------:R-:W-:Y:S02]  /*16b0*/  SHF.R.S32.HI R7, RZ, 0x1f, R23 ;  /* 0x0000001fff077819 */ /* 0x000fe40000011417 */
[----:B------:R-:W-:Y:S02]  /*16c0*/  SHF.R.S32.HI R8, RZ, 0x1f, R22 ;  /* 0x0000001fff087819 */ /* 0x000fe40000011416 */
[----:B------:R-:W-:Y:S02]  /*16d0*/  SHF.R.S32.HI R7, RZ, 0x1f, R21 ;  /* 0x0000001fff077819 */ /* 0x000fe40000011415 */
[----:B------:R-:W-:Y:S02]  /*16e0*/  SHF.R.S32.HI R8, RZ, 0x1f, R19 ;  /* 0x0000001fff087819 */ /* 0x000fe40000011413 */
[----:B------:R-:W-:Y:S02]  /*16f0*/  SHF.R.S32.HI R7, RZ, 0x1f, R18 ;  /* 0x0000001fff077819 */ /* 0x000fe40000011412 */
[----:B------:R-:W-:-:S02]  /*1700*/  SHF.R.S32.HI R8, RZ, 0x1f, R16 ;  /* 0x0000001fff087819 */ /* 0x000fc40000011410 */
[----:B------:R-:W-:Y:S02]  /*1710*/  SHF.R.S32.HI R7, RZ, 0x1f, R14 ;  /* 0x0000001fff077819 */ /* 0x000fe4000001140e */
[----:B------:R-:W-:Y:S01]  /*1720*/  SHF.R.S32.HI R8, RZ, 0x1f, R12 ;  /* 0x0000001fff087819 */ /* 0x000fe2000001140c */
[C---:B------:R-:W-:Y:S01]  /*1730*/  IMAD.IADD R8, R10.reuse, 0x1, R5 ;  /* 0x000000010a087824 */ /* 0x040fe200078e0205 */
[C---:B------:R-:W-:Y:S02]  /*1740*/  IADD3 R7, R10.reuse, -0x10, RZ ;  /* 0xfffffff00a077810 */ /* 0x040fe40007ffe0ff */
[----:B------:R-:W-:Y:S02]  /*1750*/  LEA R184, R3, 0x100, 0x1 ;  /* 0x0000010003b87811 */ /* 0x000fe400078e08ff */
[C---:B------:R-:W-:Y:S01]  /*1760*/  @P4 IADD3 R7, R10.reuse, 0x10, RZ ;  /* 0x000000100a074810 */ /* 0x040fe20007ffe0ff */
[----:B------:R2:W-:Y:S01]  /*1770*/  STL [R1+0xc], R8 ;  /* 0x00000c0801007387 */ /* 0x0005e20000100800 */
[----:B------:R-:W-:Y:S01]  /*1780*/  SEL R2, R15, 0xffffffe0, !P3 ;  /* 0xffffffe00f027807 */ /* 0x000fe20005800000 */
[----:B-1----:R-:W-:Y:S01]  /*1790*/  IMAD.IADD R10, R10, 0x1, R6 ;  /* 0x000000010a0a7824 */ /* 0x002fe200078e0206 */
[----:B------:R-:W-:Y:S01]  /*17a0*/  IADD3 R25, R231, 0x8, RZ ;  /* 0x00000008e7197810 */ /* 0x000fe20007ffe0ff */
[----:B------:R-:W-:Y:S01]  /*17b0*/  IMAD R190, R9, 0x800, R184 ;  /* 0x0000080009be7824 */ /* 0x000fe200078e02b8 */
[--C-:B------:R-:W-:Y:S01]  /*17c0*/  IADD3 R187, R0, R184, R2.reuse ;  /* 0x000000b800bb7210 */ /* 0x100fe20007ffe002 */
[--C-:B------:R-:W-:Y:S01]  /*17d0*/  IMAD.IADD R3, R5, 0x1, R7.reuse ;  /* 0x0000000105037824 */ /* 0x100fe200078e0207 */
[----:B------:R1:W-:Y:S01]  /*17e0*/  STL [R1+0x1c], R10 ;  /* 0x00001c0a01007387 */ /* 0x0003e20000100800 */
[----:B------:R-:W-:Y:S01]  /*17f0*/  IMAD.IADD R5, R6, 0x1, R7 ;  /* 0x0000000106057824 */ /* 0x000fe200078e0207 */
[C---:B------:R-:W-:Y:S01]  /*1800*/  IADD3 R20, R231.reuse, 0x30, RZ ;  /* 0x00000030e7147810 */ /* 0x040fe20007ffe0ff */
[----:B------:R-:W-:Y:S01]  /*1810*/  IMAD.IADD R186, R184, 0x1, R2 ;  /* 0x00000001b8ba7824 */ /* 0x000fe200078e0202 */
[----:B------:R1:W-:Y:S01]  /*1820*/  STL [R1+0x4], R7 ;  /* 0x0000040701007387 */ /* 0x0003e20000100800 */
[----:B------:R-:W-:Y:S01]  /*1830*/  IMAD.IADD R191, R2, 0x1, R190 ;  /* 0x0000000102bf7824 */ /* 0x000fe200078e02be */
[----:B------:R-:W-:Y:S01]  /*1840*/  IADD3 R11, R231, 0x70, RZ ;  /* 0x00000070e70b7810 */ /* 0x000fe20007ffe0ff */
[----:B------:R-:W-:Y:S01]  /*1850*/  IMAD.IADD R2, R3, 0x1, R6 ;  /* 0x0000000103027824 */ /* 0x000fe200078e0206 */
[C---:B------:R-:W-:Y:S01]  /*1860*/  IADD3 R17, R231.reuse, 0x48, RZ ;  /* 0x00000048e7117810 */ /* 0x040fe20007ffe0ff */
[----:B------:R-:W-:Y:S01]  /*1870*/  IMAD R189, R4, 0x2, R184 ;  /* 0x0000000204bd7824 */ /* 0x000fe200078e02b8 */
[C---:B------:R-:W-:Y:S01]  /*1880*/  IADD3 R13, R231.reuse, 0x60, RZ ;  /* 0x00000060e70d7810 */ /* 0x040fe20007ffe0ff */
[----:B------:R-:W-:Y:S01]  /*1890*/  IMAD.IADD R185, R184, 0x1, R0 ;  /* 0x00000001b8b97824 */ /* 0x000fe200078e0200 */
[----:B------:R-:W-:Y:S01]  /*18a0*/  IADD3 R252, R231, 0x78, RZ ;  /* 0x00000078e7fc7810 */ /* 0x000fe20007ffe0ff */
[C---:B------:R-:W-:Y:S01]  /*18b0*/  IMAD.IADD R193, R0.reuse, 0x1, R190 ;  /* 0x0000000100c17824 */ /* 0x040fe200078e02be */
[----:B------:R-:W-:Y:S01]  /*18c0*/  SHF.R.S32.HI R15, RZ, 0x1f, R25 ;  /* 0x0000001fff0f7819 */ /* 0x000fe20000011419 */
[----:B------:R-:W-:Y:S01]  /*18d0*/  IMAD.IADD R192, R0, 0x1, R191 ;  /* 0x0000000100c07824 */ /* 0x000fe200078e02bf */
[----:B------:R-:W-:Y:S01]  /*18e0*/  SHF.R.S32.HI R15, RZ, 0x1f, R20 ;  /* 0x0000001fff0f7819 */ /* 0x000fe20000011414 */
[----:B--2---:R-:W-:Y:S01]  /*18f0*/  IMAD.IADD R8, R8, 0x1, R6 ;  /* 0x0000000108087824 */ /* 0x004fe200078e0206 */
[----:B------:R-:W-:-:S02]  /*1900*/  SHF.R.S32.HI R12, RZ, 0x1f, R11 ;  /* 0x0000001fff0c7819 */ /* 0x000fc4000001140b */
[----:B------:R-:W-:Y:S02]  /*1910*/  SHF.R.S32.HI R15, RZ, 0x1f, R17 ;  /* 0x0000001fff0f7819 */ /* 0x000fe40000011411 */
[----:B------:R1:W-:Y:S01]  /*1920*/  STL [R1+0x18], R8 ;  /* 0x0000180801007387 */ /* 0x0003e20000100800 */
[----:B------:R-:W-:Y:S02]  /*1930*/  SHF.R.S32.HI R13, RZ, 0x1f, R13 ;  /* 0x0000001fff0d7819 */ /* 0x000fe4000001140d */
[----:B------:R-:W-:Y:S01]  /*1940*/  SHF.R.S32.HI R11, RZ, 0x1f, R252 ;  /* 0x0000001fff0b7819 */ /* 0x000fe200000114fc */
[----:B------:R1:W-:Y:S04]  /*1950*/  STL [R1+0x14], R5 ;  /* 0x0000140501007387 */ /* 0x0003e80000100800 */
[----:B------:R1:W-:Y:S04]  /*1960*/  STL [R1+0x8], R3 ;  /* 0x0000080301007387 */ /* 0x0003e80000100800 */
[----:B------:R1:W-:Y:S02]  /*1970*/  STL [R1+0x10], R2 ;  /* 0x0000100201007387 */ /* 0x0003e40000100800 */
.L_x_832:
[----:B------:R-:W-:Y:S01]  /*1980*/  ISETP.NE.U32.AND P0, PT, RZ, c[0x0][0x370], PT ;  /* 0x0000dc00ff007a0c */ /* 0x000fe20003f05070 */
[----:B------:R-:W-:Y:S01]  /*1990*/  IMAD.MOV.U32 R13, RZ, RZ, 0x4 ;  /* 0x00000004ff0d7424 */ /* 0x000fe200078e00ff */
[----:B------:R-:W-:Y:S01]  /*19a0*/  ISETP.NE.U32.AND P2, PT, RZ, c[0x0][0x360], PT ;  /* 0x0000d800ff007a0c */ /* 0x000fe20003f45070 */
[----:B------:R-:W-:Y:S01]  /*19b0*/  IMAD.MOV.U32 R233, RZ, RZ, RZ ;  /* 0x000000ffffe97224 */ /* 0x000fe200078e00ff */
[----:B------:R-:W-:Y:S01]  /*19c0*/  ISETP.NE.AND.EX P1, PT, RZ, c[0x0][0x374], PT, P0 ;  /* 0x0000dd00ff007a0c */ /* 0x000fe20003f25300 */
[----:B------:R-:W-:Y:S01]  /*19d0*/  IMAD.MOV.U32 R12, RZ, RZ, RZ ;  /* 0x000000ffff0c7224 */ /* 0x000fe200078e00ff */
[----:B------:R-:W-:Y:S01]  /*19e0*/  ISETP.NE.AND.EX P0, PT, RZ, c[0x0][0x364], PT, P2 ;  /* 0x0000d900ff007a0c */ /* 0x000fe20003f05320 */
[----:B-1----:R-:W-:Y:S01]  /*19f0*/  IMAD.WIDE R2, R251, R13, c[0x0][0x348] ;  /* 0x0000d200fb027625 */ /* 0x002fe200078e020d */
[----:B------:R-:W-:-:S04]  /*1a00*/  ISETP.NE.U32.AND P3, PT, RZ, c[0x0][0x348], PT ;  /* 0x0000d200ff007a0c */ /* 0x000fc80003f65070 */
[----:B------:R-:W-:-:S05]  /*1a10*/  ISETP.NE.AND.EX P3, PT, RZ, c[0x0][0x34c], PT, P3 ;  /* 0x0000d300ff007a0c */ /* 0x000fca0003f65330 */
[----:B------:R-:W-:-:S04]  /*1a20*/  @P1 IMAD.WIDE R6, R251, R13, c[0x0][0x370] ;  /* 0x0000dc00fb061625 */ /* 0x000fc800078e020d */
[----:B------:R-:W-:Y:S01]  /*1a30*/  @P0 IMAD.WIDE R4, R251, R13, c[0x0][0x360] ;  /* 0x0000d800fb040625 */ /* 0x000fe200078e020d */
[----:B------:R1:W5:Y:S04]  /*1a40*/  @P1 LDG.E R233, [R6.64] ;  /* 0x0000000606e91981 */ /* 0x000368000c1e1900 */
[----:B------:R1:W5:Y:S04]  /*1a50*/  @P3 LDG.E R12, [R2.64] ;  /* 0x00000006020c3981 */ /* 0x000368000c1e1900 */
[----:B------:R1:W5:Y:S01]  /*1a60*/  @P0 LDG.E R229, [R4.64] ;  /* 0x0000000604e50981 */ /* 0x000362000c1e1900 */
[----:B------:R-:W-:Y:S01]  /*1a70*/  YIELD ;  /* 0x0000000000007946 */ /* 0x000fe20003800000 */
[----:B------:R-:W-:Y:S05]  /*1a80*/  @P0 BRA `(.L_x_679) ;  /* 0x0000005000000947 */ /* 0x000fea0003800000 */
[----:B-----5:R-:W-:Y:S01]  /*1a90*/  MOV R229, c[0x0][0x168] ;  /* 0x00005a0000e57a02 */ /* 0x020fe20000000f00 */
[----:B------:R-:W-:Y:S05]  /*1aa0*/  @!P3 BRA `(.L_x_679) ;  /* 0x000000300000b947 */ /* 0x000fea0003800000 */
[----:B------:R2:W3:Y:S04]  /*1ab0*/  LDG.E R0, [R2.64] ;  /* 0x0000000602007981 */ /* 0x0004e8000c1e1900 */
[----:B-12---:R-:W3:Y:S02]  /*1ac0*/  LDG.E R2, [R2.64+0x4] ;  /* 0x0000040602027981 */ /* 0x006ee4000c1e1900 */
[----:B---3--:R-:W-:-:S02]  /*1ad0*/  IADD3 R229, -R0, R2, RZ ;  /* 0x0000000200e57210 */ /* 0x008fc40007ffe1ff */
.L_x_679:
[----:B------:R-:W-:-:S04]  /*1ae0*/  ISETP.NE.U32.AND P0, PT, RZ, c[0x0][0x368], PT ;  /* 0x0000da00ff007a0c */ /* 0x000fc80003f05070 */
[----:B------:R-:W-:-:S13]  /*1af0*/  ISETP.NE.AND.EX P0, PT, RZ, c[0x0][0x36c], PT, P0 ;  /* 0x0000db00ff007a0c */ /* 0x000fda0003f05300 */
[----:B------:R-:W-:Y:S05]  /*1b00*/  @!P0 BRA `(.L_x_680) ;  /* 0x0000003000008947 */ /* 0x000fea0003800000 */
[----:B-1----:R-:W-:-:S05]  /*1b10*/  IMAD.WIDE R2, R251, R13, c[0x0][0x368] ;  /* 0x0000da00fb027625 */ /* 0x002fca00078e020d */
[----:B------:R1:W5:Y:S01]  /*1b20*/  LDG.E R0, [R2.64] ;  /* 0x0000000602007981 */ /* 0x000362000c1e1900 */
[----:B------:R-:W-:Y:S05]  /*1b30*/  BRA `(.L_x_681) ;  /* 0x0000008000007947 */ /* 0x000fea0003800000 */
.L_x_680:
[----:B------:R-:W-:Y:S01]  /*1b40*/  ISETP.NE.U32.AND P0, PT, RZ, c[0x0][0x350], PT ;  /* 0x0000d400ff007a0c */ /* 0x000fe20003f05070 */
[----:B------:R-:W-:-:S03]  /*1b50*/  IMAD.U32 R0, RZ, RZ, UR5 ;  /* 0x00000005ff007e24 */ /* 0x000fc6000f8e00ff */
[----:B------:R-:W-:-:S13]  /*1b60*/  ISETP.NE.AND.EX P0, PT, RZ, c[0x0][0x354], PT, P0 ;  /* 0x0000d500ff007a0c */ /* 0x000fda0003f05300 */
[----:B------:R-:W-:Y:S05]  /*1b70*/  @!P0 BRA `(.L_x_681) ;  /* 0x0000004000008947 */ /* 0x000fea0003800000 */
[----:B-1----:R-:W-:-:S05]  /*1b80*/  IMAD.WIDE R2, R251, R13, c[0x0][0x350] ;  /* 0x0000d400fb027625 */ /* 0x002fca00078e020d */
[----:B------:R-:W2:Y:S04]  /*1b90*/  LDG.E R4, [R2.64] ;  /* 0x0000000602047981 */ /* 0x000ea8000c1e1900 */
[----:B------:R-:W2:Y:S02]  /*1ba0*/  LDG.E R0, [R2.64+0x4] ;  /* 0x0000040602007981 */ /* 0x000ea4000c1e1900 */
[----:B--2---:R-:W-:Y:S02]  /*1bb0*/  IADD3 R0, -R4, R0, RZ ;  /* 0x0000000004007210 */ /* 0x004fe40007ffe1ff */
.L_x_681:
[----:B-1----:R-:W-:Y:S01]  /*1bc0*/  IMAD.MOV.U32 R2, RZ, RZ, c[0x0][0x2c4] ;  /* 0x0000b100ff027624 */ /* 0x002fe200078e00ff */
[----:B------:R-:W-:Y:S01]  /*1bd0*/  LOP3.LUT R194, R194, 0xffefffff, RZ, 0xc0, !PT ;  /* 0xffefffffc2c27812 */ /* 0x000fe200078ec0ff */
[----:B------:R-:W-:Y:S02]  /*1be0*/  IMAD.SHL.U32 R243, R249, 0x80, RZ ;  /* 0x00000080f9f37824 */ /* 0x000fe400078e00ff */
[----:B------:R-:W-:Y:S01]  /*1bf0*/  IMAD.MOV.U32 R249, RZ, RZ, c[0x0][0x32c] ;  /* 0x0000cb00fff97624 */ /* 0x000fe200078e00ff */
[----:B------:R-:W-:Y:S01]  /*1c00*/  ISETP.NE.AND P4, PT, R2, 0x1, PT ;  /* 0x000000010200780c */ /* 0x000fe20003f85270 */
[----:B-----5:R-:W-:Y:S01]  /*1c10*/  IMAD.IADD R230, R0, 0x1, -R233 ;  /* 0x0000000100e67824 */ /* 0x020fe200078e0ae9 */
[----:B------:R-:W-:-:S02]  /*1c20*/  IADD3 R2, R243, 0x7f, RZ ;  /* 0x0000007ff3027810 */ /* 0x000fc40007ffe0ff */
[----:B------:R-:W-:-:S03]  /*1c30*/  ISETP.GE.AND P1, PT, R249, 0x1, PT ;  /* 0x00000001f900780c */ /* 0x000fc60003f26270 */
[----:B------:R-:W-:-:S06]  /*1c40*/  IMAD.MOV.U32 R0, RZ, RZ, R2 ;  /* 0x000000ffff007224 */ /* 0x000fcc00078e0002 */
[----:B------:R-:W-:Y:S01]  /*1c50*/  @P4 IMAD.HI.U32 R3, R2, c[0x0][0x2c8], RZ ;  /* 0x0000b20002034a27 */ /* 0x000fe200078e00ff */
[----:B------:R-:W-:Y:S02]  /*1c60*/  IADD3 R2, R230, 0x1, -R229 ;  /* 0x00000001e6027810 */ /* 0x000fe40007ffe8e5 */
[----:B------:R-:W-:Y:S02]  /*1c70*/  @P4 LOP3.LUT R194, R194, 0x100000, RZ, 0xfc, !PT ;  /* 0x00100000c2c24812 */ /* 0x000fe400078efcff */
[----:B------:R-:W-:Y:S02]  /*1c80*/  @P4 SHF.R.U32.HI R0, RZ, c[0x0][0x2cc], R3 ;  /* 0x0000b300ff004a19 */ /* 0x000fe40000011603 */
[----:B------:R-:W-:-:S03]  /*1c90*/  LOP3.LUT R194, R194, 0xffdfffff, RZ, 0xc0, !PT ;  /* 0xffdfffffc2c27812 */ /* 0x000fc600078ec0ff */
[----:B------:R-:W-:Y:S01]  /*1ca0*/  IMAD.IADD R0, R2, 0x1, R0 ;  /* 0x0000000102007824 */ /* 0x000fe200078e0200 */
[----:B------:R-:W-:-:S04]  /*1cb0*/  @P1 LOP3.LUT R194, R194, 0x200000, RZ, 0xfc, !PT ;  /* 0x00200000c2c21812 */ /* 0x000fc800078efcff */
[----:B------:R-:W-:Y:S01]  /*1cc0*/  IADD3 R3, R0, c[0x0][0x328], RZ ;  /* 0x0000ca0000037a10 */ /* 0x000fe20007ffe0ff */
[----:B------:R-:W-:Y:S05]  /*1cd0*/  @!P1 BRA `(.L_x_682) ;  /* 0x0000010000009947 */ /* 0x000fea0003800000 */
[C---:B------:R-:W-:Y:S01]  /*1ce0*/  ISETP.GT.AND P0, PT, R0.reuse, RZ, PT ;  /* 0x000000ff0000720c */ /* 0x040fe20003f04270 */
[----:B------:R-:W-:Y:S01]  /*1cf0*/  BSSY B0, `(.L_x_683) ;  /* 0x000000c000007945 */ /* 0x000fe20003800000 */
[----:B------:R-:W-:-:S11]  /*1d00*/  IADD3 R2, R0, -0x1, RZ ;  /* 0xffffffff00027810 */ /* 0x000fd60007ffe0ff */
[----:B------:R-:W-:Y:S05]  /*1d10*/  @P0 BRA `(.L_x_684) ;  /* 0x0000006000000947 */ /* 0x000fea0003800000 */
[----:B------:R-:W-:Y:S01]  /*1d20*/  ISETP.NE.AND P0, PT, R249, 0x1, PT ;  /* 0x00000001f900780c */ /* 0x000fe20003f05270 */
[----:B------:R-:W-:-:S12]  /*1d30*/  IMAD.MOV R0, RZ, RZ, -R0 ;  /* 0x000000ffff007224 */ /* 0x000fd800078e0a00 */
[----:B------:R-:W-:-:S05]  /*1d40*/  @P0 IMAD.HI.U32 R2, R0, c[0x0][0x330], RZ ;  /* 0x0000cc0000020a27 */ /* 0x000fca00078e00ff */
[----:B------:R-:W-:-:S04]  /*1d50*/  @P0 SHF.R.U32.HI R0, RZ, c[0x0][0x334], R2 ;  /* 0x0000cd00ff000a19 */ /* 0x000fc80000011602 */
[----:B------:R-:W-:Y:S01]  /*1d60*/  LOP3.LUT R2, RZ, R0, RZ, 0x33, !PT ;  /* 0x00000000ff027212 */ /* 0x000fe200078e33ff */
[----:B------:R-:W-:Y:S05]  /*1d70*/  BRA `(.L_x_685) ;  /* 0x0000003000007947 */ /* 0x000fea0003800000 */
.L_x_684:
[----:B------:R-:W-:-:S13]  /*1d80*/  ISETP.NE.AND P0, PT, R249, 0x1, PT ;  /* 0x00000001f900780c */ /* 0x000fda0003f05270 */
[----:B------:R-:W-:-:S05]  /*1d90*/  @P0 IMAD.HI.U32 R0, R2, c[0x0][0x330], RZ ;  /* 0x0000cc0002000a27 */ /* 0x000fca00078e00ff */
[----:B------:R-:W-:Y:S02]  /*1da0*/  @P0 SHF.R.U32.HI R2, RZ, c[0x0][0x334], R0 ;  /* 0x0000cd00ff020a19 */ /* 0x000fe40000011600 */
.L_x_685:
[----:B------:R-:W-:Y:S05]  /*1db0*/  BSYNC B0 ;  /* 0x0000000000007941 */ /* 0x000fea0003800000 */
.L_x_683:
[----:B------:R-:W-:-:S05]  /*1dc0*/  IMAD R2, R2, R249, c[0x0][0x32c] ;  /* 0x0000cb0002027624 */ /* 0x000fca00078e02f9 */
[----:B------:R-:W-:-:S04]  /*1dd0*/  IMNMX R3, R3, R2, PT ;  /* 0x0000000203037217 */ /* 0x000fc80003800200 */
.L_x_682:
[----:B------:R-:W-:Y:S01]  /*1de0*/  IADD3 R3, R3, 0x5f, RZ ;  /* 0x0000005f03037810 */ /* 0x000fe20007ffe0ff */
[----:B------:R-:W-:Y:S01]  /*1df0*/  @P4 IMAD.HI.U32 R4, R243, c[0x0][0x2c8], RZ ;  /* 0x0000b200f3044a27 */ /* 0x000fe200078e00ff */
[----:B------:R-:W-:-:S03]  /*1e00*/  IADD3 R2, R230, 0x5f, RZ ;  /* 0x0000005fe6027810 */ /* 0x000fc60007ffe0ff */
[----:B------:R-:W-:-:S04]  /*1e10*/  IMAD.HI R5, R3, 0x2aaaaaab, RZ ;  /* 0x2aaaaaab03057827 */ /* 0x000fc800078e02ff */
[----:B------:R-:W-:-:S04]  /*1e20*/  IMAD.HI R2, R2, 0x2aaaaaab, RZ ;  /* 0x2aaaaaab02027827 */ /* 0x000fc800078e02ff */
[----:B------:R-:W-:Y:S01]  /*1e30*/  IMAD.MOV.U32 R0, RZ, RZ, R243 ;  /* 0x000000ffff007224 */ /* 0x000fe200078e00f3 */
[----:B------:R-:W-:Y:S01]  /*1e40*/  @P4 SHF.R.U32.HI R0, RZ, c[0x0][0x2cc], R4 ;  /* 0x0000b300ff004a19 */ /* 0x000fe20000011604 */
[----:B------:R-:W-:Y:S01]  /*1e50*/  IMAD.IADD R224, R230, 0x1, -R229 ;  /* 0x00000001e6e07824 */ /* 0x000fe200078e0ae5 */
[----:B------:R-:W-:Y:S02]  /*1e60*/  SHF.R.U32.HI R4, RZ, 0x1f, R5 ;  /* 0x0000001fff047819 */ /* 0x000fe40000011605 */
[----:B------:R-:W-:Y:S01]  /*1e70*/  SHF.R.U32.HI R3, RZ, 0x1f, R2 ;  /* 0x0000001fff037819 */ /* 0x000fe20000011602 */
[----:B------:R-:W-:Y:S01]  /*1e80*/  IMAD.IADD R0, R224, 0x1, R0 ;  /* 0x00000001e0007824 */ /* 0x000fe200078e0200 */
[----:B------:R-:W-:Y:S02]  /*1e90*/  LEA.HI.SX32 R4, R5, R4, 0x1c ;  /* 0x0000000405047211 */ /* 0x000fe400078fe2ff */
[----:B------:R-:W-:Y:S02]  /*1ea0*/  LEA.HI.SX32 R3, R2, R3, 0x1c ;  /* 0x0000000302037211 */ /* 0x000fe400078fe2ff */
[----:B------:R-:W-:-:S02]  /*1eb0*/  IADD3 R2, R0, -c[0x0][0x324], RZ ;  /* 0x8000c90000027a10 */ /* 0x000fc40007ffe0ff */
[----:B------:R-:W-:Y:S01]  /*1ec0*/  IMNMX R11, R3, R4, PT ;  /* 0x00000004030b7217 */ /* 0x000fe20003800200 */
[----:B------:R-:W-:Y:S05]  /*1ed0*/  @!P1 BRA `(.L_x_686) ;  /* 0x000000f000009947 */ /* 0x000fea0003800000 */
[----:B------:R-:W-:Y:S01]  /*1ee0*/  ISETP.GT.AND P0, PT, R0, -0x1, PT ;  /* 0xffffffff0000780c */ /* 0x000fe20003f04270 */
[----:B------:R-:W-:-:S12]  /*1ef0*/  BSSY B0, `(.L_x_687) ;  /* 0x000000b000007945 */ /* 0x000fd80003800000 */
[----:B------:R-:W-:Y:S05]  /*1f00*/  @P0 BRA `(.L_x_688) ;  /* 0x0000006000000947 */ /* 0x000fea0003800000 */
[----:B------:R-:W-:Y:S02]  /*1f10*/  ISETP.NE.AND P0, PT, R249, 0x1, PT ;  /* 0x00000001f900780c */ /* 0x000fe40003f05270 */
[----:B------:R-:W-:-:S11]  /*1f20*/  LOP3.LUT R0, RZ, R0, RZ, 0x33, !PT ;  /* 0x00000000ff007212 */ /* 0x000fd600078e33ff */
[----:B------:R-:W-:-:S05]  /*1f30*/  @P0 IMAD.HI.U32 R3, R0, c[0x0][0x330], RZ ;  /* 0x0000cc0000030a27 */ /* 0x000fca00078e00ff */
[----:B------:R-:W-:-:S04]  /*1f40*/  @P0 SHF.R.U32.HI R0, RZ, c[0x0][0x334], R3 ;  /* 0x0000cd00ff000a19 */ /* 0x000fc80000011603 */
[----:B------:R-:W-:Y:S01]  /*1f50*/  LOP3.LUT R0, RZ, R0, RZ, 0x33, !PT ;  /* 0x00000000ff007212 */ /* 0x000fe200078e33ff */
[----:B------:R-:W-:Y:S05]  /*1f60*/  BRA `(.L_x_689) ;  /* 0x0000003000007947 */ /* 0x000fea0003800000 */
.L_x_688:
[----:B------:R-:W-:-:S13]  /*1f70*/  ISETP.NE.AND P0, PT, R249, 0x1, PT ;  /* 0x00000001f900780c */ /* 0x000fda0003f05270 */
[----:B------:R-:W-:-:S05]  /*1f80*/  @P0 IMAD.HI.U32 R3, R0, c[0x0][0x330], RZ ;  /* 0x0000cc0000030a27 */ /* 0x000fca00078e00ff */
[----:B------:R-:W-:Y:S02]  /*1f90*/  @P0 SHF.R.U32.HI R0, RZ, c[0x0][0x334], R3 ;  /* 0x0000cd00ff000a19 */ /* 0x000fe40000011603 */
.L_x_689:
[----:B------:R-:W-:Y:S05]  /*1fa0*/  BSYNC B0 ;  /* 0x0000000000007941 */ /* 0x000fea0003800000 */
.L_x_687:
[----:B------:R-:W-:-:S05]  /*1fb0*/  IMAD R0, R0, c[0x0][0x32c], RZ ;  /* 0x0000cb0000007a24 */ /* 0x000fca00078e02ff */
[----:B------:R-:W-:-:S05]  /*1fc0*/  IMNMX R2, R2, R0, !PT ;  /* 0x0000000002027217 */ /* 0x000fca0007800200 */
.L_x_686:
[----:B------:R-:W-:Y:S01]  /*1fd0*/  IMAD.HI R2, R2, 0x2aaaaaab, RZ ;  /* 0x2aaaaaab02027827 */ /* 0x000fe200078e02ff */
[----:B------:R-:W-:Y:S01]  /*1fe0*/  LOP3.LUT R3, R250, 0xff0000, RZ, 0xc0, !PT ;  /* 0x00ff0000fa037812 */ /* 0x000fe200078ec0ff */
[----:B------:R-:W-:Y:S03]  /*1ff0*/  BSSY B0, `(.L_x_690) ;  /* 0x000002b000007945 */ /* 0x000fe60003800000 */
[----:B------:R-:W-:-:S04]  /*2000*/  SHF.R.U32.HI R0, RZ, 0x1f, R2 ;  /* 0x0000001fff007819 */ /* 0x000fc80000011602 */
[----:B------:R-:W-:Y:S02]  /*2010*/  LEA.HI.SX32 R2, R2, R0, 0x1c ;  /* 0x0000000002027211 */ /* 0x000fe400078fe2ff */
[----:B------:R-:W-:Y:S02]  /*2020*/  LOP3.LUT R0, R250, 0xff000000, RZ, 0xc0, !PT ;  /* 0xff000000fa007812 */ /* 0x000fe400078ec0ff */
[----:B------:R-:W-:Y:S01]  /*2030*/  IMNMX R6, RZ, R2, !PT ;  /* 0x00000002ff067217 */ /* 0x000fe20007800200 */
[----:B------:R-:W-:Y:S01]  /*2040*/  IMAD.MOV.U32 R2, RZ, RZ, RZ ;  /* 0x000000ffff027224 */ /* 0x000fe200078e00ff */
[----:B------:R-:W-:Y:S02]  /*2050*/  SHF.R.U32.HI R0, RZ, 0x8, R0 ;  /* 0x00000008ff007819 */ /* 0x000fe40000011600 */
[----:B------:R-:W-:Y:S02]  /*2060*/  ISETP.GT.AND P0, PT, R11, R6, PT ;  /* 0x000000060b00720c */ /* 0x000fe40003f04270 */
[----:B------:R-:W-:-:S04]  /*2070*/  LEA.HI R0, R3, R0, RZ, 0x10 ;  /* 0x0000000003007211 */ /* 0x000fc800078f80ff */
[----:B------:R-:W-:Y:S02]  /*2080*/  LOP3.LUT R247, R0, 0xff, RZ, 0xc0, !PT ;  /* 0x000000ff00f77812 */ /* 0x000fe400078ec0ff */
[----:B------:R-:W-:-:S05]  /*2090*/  SHF.R.U32.HI R246, RZ, 0x10, R0 ;  /* 0x00000010fff67819 */ /* 0x000fca0000011600 */
[----:B------:R-:W-:Y:S05]  /*20a0*/  @!P0 BRA `(.L_x_691) ;  /* 0x000001f000008947 */ /* 0x000fea0003800000 */
[----:B------:R-:W-:-:S04]  /*20b0*/  ISETP.NE.AND P0, PT, R246, RZ, PT ;  /* 0x000000fff600720c */ /* 0x000fc80003f05270 */
[----:B------:R-:W-:-:S04]  /*20c0*/  SEL R0, R246, c[0x0][0x338], P0 ;  /* 0x0000ce00f6007a07 */ /* 0x000fc80000000000 */
[----:B------:R-:W-:Y:S02]  /*20d0*/  IABS R3, R0 ;  /* 0x0000000000037213 */ /* 0x000fe40000000000 */
[----:B------:R-:W-:Y:S02]  /*20e0*/  IADD3 R7, R0, -0x1, R11 ;  /* 0xffffffff00077810 */ /* 0x000fe40007ffe00b */
[----:B------:R-:W1:Y:S03]  /*20f0*/  I2F.RP R2, R3 ;  /* 0x0000000300027306 */ /* 0x000e660000209400 */
[----:B------:R-:W-:-:S05]  /*2100*/  IMAD.IADD R7, R7, 0x1, -R6 ;  /* 0x0000000107077824 */ /* 0x000fca00078e0a06 */
[----:B------:R-:W-:Y:S01]  /*2110*/  IABS R10, R7 ;  /* 0x00000007000a7213 */ /* 0x000fe20000000000 */
[----:B-1----:R-:W1:Y:S02]  /*2120*/  MUFU.RCP R2, R2 ;  /* 0x0000000200027308 */ /* 0x002e640000001000 */
        /* <DEDUP_REMOVED lines=23> */
.L_x_691:
[----:B------:R-:W-:Y:S05]  /*22a0*/  BSYNC B0 ;  /* 0x0000000000007941 */ /* 0x000fea0003800000 */
.L_x_690:
[----:B------:R-:W-:Y:S01]  /*22b0*/  IMAD R228, R247, R2, R6 ;  /* 0x00000002f7e47224 */ /* 0x000fe200078e0206 */
        /* <DEDUP_REMOVED lines=40> */
[----:B------:R-:W-:-:S05]  /*2540*/  @P0 IMAD.WIDE R2, R251, R13, c[0x0][0x340] ;  /* 0x0000d000fb020625 */ /* 0x000fca00078e020d */
[----:B------:R1:W5:Y:S01]  /*2550*/  @P0 LDG.E R9, [R2.64] ;  /* 0x0000000602090981 */ /* 0x000362000c1e1900 */
[----:B------:R-:W-:Y:S01]  /*2560*/  SHF.R.S32.HI R0, RZ, 0x1f, R12 ;  /* 0x0000001fff007819 */ /* 0x000fe2000001140c */
[----:B------:R-:W-:Y:S01]  /*2570*/  WARPSYNC 0xffffffff ;  /* 0xffffffff00007948 */ /* 0x000fe20003800000 */
[----:B------:R-:W-:Y:S02]  /*2580*/  SHF.R.S32.HI R4, RZ, 0x1f, R251 ;  /* 0x0000001fff047819 */ /* 0x000fe400000114fb */
[----:B------:R-:W-:Y:S01]  /*2590*/  LOP3.LUT R21, R250, 0xffff, RZ, 0xc0, !PT ;  /* 0x0000fffffa157812 */ /* 0x000fe200078ec0ff */
[----:B------:R-:W-:Y:S01]  /*25a0*/  IMAD R0, R0, c[0x0][0x178], RZ ;  /* 0x00005e0000007a24 */ /* 0x000fe200078e02ff */
[----:B------:R-:W-:Y:S02]  /*25b0*/  SEL R5, R251, RZ, !P3 ;  /* 0x000000fffb057207 */ /* 0x000fe40005800000 */
[----:B------:R-:W-:Y:S01]  /*25c0*/  IADD3 R196, R201, -0x1, RZ ;  /* 0xffffffffc9c47810 */ /* 0x000fe20007ffe0ff */
[----:B------:R-:W-:Y:S01]  /*25d0*/  IMAD R0, R12, c[0x0][0x17c], R0 ;  /* 0x00005f000c007a24 */ /* 0x000fe200078e0200 */
[----:B------:R-:W-:Y:S01]  /*25e0*/  SEL R6, R4, RZ, !P3 ;  /* 0x000000ff04067207 */ /* 0x000fe20005800000 */
[----:B-1----:R-:W-:-:S04]  /*25f0*/  IMAD.WIDE.U32 R2, R12, c[0x0][0x178], RZ ;  /* 0x00005e000c027a25 */ /* 0x002fc800078e00ff */
[----:B------:R-:W-:Y:S02]  /*2600*/  IMAD.IADD R0, R3, 0x1, R0 ;  /* 0x0000000103007824 */ /* 0x000fe400078e0200 */
[----:B------:R-:W-:Y:S02]  /*2610*/  @!P0 IMAD.MOV.U32 R9, RZ, RZ, R251 ;  /* 0x000000ffff098224 */ /* 0x000fe400078e00fb */
[----:B------:R-:W-:Y:S01]  /*2620*/  IMAD R203, R227, 0x20, R244 ;  /* 0x00000020e3cb7824 */ /* 0x000fe200078e02f4 */
[----:B------:R-:W-:Y:S01]  /*2630*/  SHF.R.S32.HI R90, RZ, 0x1f, R216 ;  /* 0x0000001fff5a7819 */ /* 0x000fe200000114d8 */
[----:B------:R-:W-:Y:S01]  /*2640*/  IMAD.MOV.U32 R3, RZ, RZ, R0 ;  /* 0x000000ffff037224 */ /* 0x000fe200078e0000 */
[----:B------:R-:W-:Y:S01]  /*2650*/  BAR.SYNC.DEFER_BLOCKING 0x0 ;  /* 0x0000000000007b1d */ /* 0x000fe20000010000 */
[----:B------:R-:W-:Y:S01]  /*2660*/  IMAD.IADD R4, R203, 0x1, R243 ;  /* 0x00000001cb047824 */ /* 0x000fe200078e02f3 */
[----:B------:R-:W-:Y:S01]  /*2670*/  SHF.R.S32.HI R91, RZ, 0x1f, R208 ;  /* 0x0000001fff5b7819 */ /* 0x000fe200000114d0 */
[----:B------:R-:W-:Y:S01]  /*2680*/  IMAD.WIDE.U32 R2, R21, c[0x0][0x1b8], R2 ;  /* 0x00006e0015027a25 */ /* 0x000fe200078e0002 */
[----:B------:R-:W-:-:S03]  /*2690*/  LOP3.LUT R194, R194, 0xfff7ffff, RZ, 0xc0, !PT ;  /* 0xfff7ffffc2c27812 */ /* 0x000fc600078ec0ff */
[----:B------:R-:W-:-:S04]  /*26a0*/  @P4 IMAD.HI.U32 R7, R4, c[0x0][0x2c8], RZ ;  /* 0x0000b20004074a27 */ /* 0x000fc800078e00ff */
[----:B------:R-:W-:Y:S01]  /*26b0*/  IMAD.MOV.U32 R0, RZ, RZ, R4 ;  /* 0x000000ffff007224 */ /* 0x000fe200078e0004 */
[----:B------:R-:W-:Y:S01]  /*26c0*/  @P4 SHF.R.U32.HI R0, RZ, c[0x0][0x2cc], R7 ;  /* 0x0000b300ff004a19 */ /* 0x000fe20000011607 */
[----:B------:R-:W-:Y:S02]  /*26d0*/  IMAD R6, R6, c[0x0][0x1c0], RZ ;  /* 0x0000700006067a24 */ /* 0x000fe400078e02ff */
[----:B------:R-:W-:Y:S01]  /*26e0*/  IMAD R3, R21, c[0x0][0x1bc], R3 ;  /* 0x00006f0015037a24 */ /* 0x000fe200078e0203 */
[----:B------:R-:W-:Y:S01]  /*26f0*/  SHF.R.S32.HI R7, RZ, 0x1f, R0 ;  /* 0x0000001fff077819 */ /* 0x000fe20000011400 */
[C---:B------:R-:W-:Y:S02]  /*2700*/  IMAD R8, R5.reuse, c[0x0][0x1c4], R6 ;  /* 0x0000710005087a24 */ /* 0x040fe400078e0206 */
[----:B------:R-:W-:Y:S02]  /*2710*/  IMAD.MOV R6, RZ, RZ, -R0 ;  /* 0x000000ffff067224 */ /* 0x000fe400078e0a00 */
[----:B------:R-:W-:-:S04]  /*2720*/  IMAD.WIDE.U32 R2, R5, c[0x0][0x1c0], R2 ;  /* 0x0000700005027a25 */ /* 0x000fc800078e0002 */
[----:B------:R-:W-:Y:S02]  /*2730*/  IMAD R4, R6, c[0x0][0x2c4], R4 ;  /* 0x0000b10006047a24 */ /* 0x000fe400078e0204 */
[----:B------:R-:W-:Y:S02]  /*2740*/  IMAD R5, R7, c[0x0][0x1b0], RZ ;  /* 0x00006c0007057a24 */ /* 0x000fe400078e02ff */
[----:B------:R-:W-:Y:S02]  /*2750*/  IMAD.IADD R3, R3, 0x1, R8 ;  /* 0x0000000103037824 */ /* 0x000fe400078e0208 */
[C---:B------:R-:W-:Y:S01]  /*2760*/  IMAD R6, R0.reuse, c[0x0][0x1b4], R5 ;  /* 0x00006d0000067a24 */ /* 0x040fe200078e0205 */
[----:B------:R-:W-:Y:S01]  /*2770*/  SHF.R.S32.HI R5, RZ, 0x1f, R4 ;  /* 0x0000001fff057819 */ /* 0x000fe20000011404 */
[----:B------:R-:W-:-:S04]  /*2780*/  IMAD.WIDE.U32 R2, R0, c[0x0][0x1b0], R2 ;  /* 0x00006c0000027a25 */ /* 0x000fc800078e0002 */
[----:B------:R-:W-:Y:S02]  /*2790*/  IMAD R0, R5, c[0x0][0x1a8], RZ ;  /* 0x00006a0005007a24 */ /* 0x000fe400078e02ff */
[----:B------:R-:W-:Y:S02]  /*27a0*/  IMAD.IADD R3, R3, 0x1, R6 ;  /* 0x0000000103037824 */ /* 0x000fe400078e0206 */
[C---:B------:R-:W-:Y:S02]  /*27b0*/  IMAD R0, R4.reuse, c[0x0][0x1ac], R0 ;  /* 0x00006b0004007a24 */ /* 0x040fe400078e0200 */
[----:B------:R-:W-:Y:S01]  /*27c0*/  IMAD.WIDE.U32 R2, R4, c[0x0][0x1a8], R2 ;  /* 0x00006a0004027a25 */ /* 0x000fe200078e0002 */
[----:B-----5:R-:W-:-:S03]  /*27d0*/  SHF.R.S32.HI R4, RZ, 0x1f, R9 ;  /* 0x0000001fff047819 */ /* 0x020fc60000011409 */
[----:B------:R-:W-:Y:S01]  /*27e0*/  IMAD.IADD R0, R3, 0x1, R0 ;  /* 0x0000000103007824 */ /* 0x000fe200078e0200 */
[C---:B------:R-:W-:Y:S01]  /*27f0*/  LEA R7, P0, R2.reuse, c[0x0][0x160], 0x1 ;  /* 0x0000580002077a11 */ /* 0x040fe200078008ff */
[----:B------:R-:W-:Y:S02]  /*2800*/  IMAD.MOV.U32 R19, RZ, RZ, 0x60 ;  /* 0x00000060ff137424 */ /* 0x000fe400078e00ff */
[----:B------:R-:W-:Y:S01]  /*2810*/  IMAD R17, R229, c[0x0][0x2c4], RZ ;  /* 0x0000b100e5117a24 */ /* 0x000fe200078e02ff */
[----:B------:R-:W-:Y:S01]  /*2820*/  LEA.HI.X R6, R2, c[0x0][0x164], R0, 0x1, P0 ;  /* 0x0000590002067a11 */ /* 0x000fe200000f0c00 */
[----:B------:R-:W-:Y:S01]  /*2830*/  SHFL.IDX PT, R14, R7, 0x1, 0x181f ;  /* 0x00381f00070e7f89 */ /* 0x000fe200000e0000 */
[----:B------:R-:W-:Y:S02]  /*2840*/  IMAD.IADD R16, R244, 0x1, R243 ;  /* 0x00000001f4107824 */ /* 0x000fe400078e02f3 */
[----:B------:R-:W-:Y:S01]  /*2850*/  IMAD.MOV.U32 R204, RZ, RZ, c[0x0][0x2b8] ;  /* 0x0000ae00ffcc7624 */ /* 0x000fe200078e00ff */
[----:B------:R-:W1:Y:S01]  /*2860*/  SHFL.IDX PT, R0, R7, RZ, 0x181f ;  /* 0x00181fff07007589 */ /* 0x000e6200000e0000 */
[----:B------:R-:W-:Y:S01]  /*2870*/  IMAD R195, R201, R19, -0x60 ;  /* 0xffffffa0c9c37424 */ /* 0x000fe200078e0213 */
[----:B------:R-:W-:Y:S01]  /*2880*/  ISETP.GE.AND P1, PT, R16, R17, PT ;  /* 0x000000111000720c */ /* 0x000fe20003f26270 */
[----:B------:R-:W-:Y:S01]  /*2890*/  IMAD R4, R4, c[0x0][0x2b0], RZ ;  /* 0x0000ac0004047a24 */ /* 0x000fe200078e02ff */
[----:B------:R-:W2:Y:S01]  /*28a0*/  SHFL.IDX PT, R3, R6, RZ, 0x181f ;  /* 0x00181fff06037589 */ /* 0x000ea200000e0000 */
[----:B------:R-:W-:Y:S01]  /*28b0*/  ISETP.NE.AND P5, PT, R204, 0x1, PT ;  /* 0x00000001cc00780c */ /* 0x000fe20003fa5270 */
[----:B------:R-:W-:Y:S01]  /*28c0*/  IMAD.IADD R2, R203, 0x1, R195 ;  /* 0x00000001cb027824 */ /* 0x000fe200078e02c3 */
[----:B------:R-:W-:Y:S01]  /*28d0*/  IADD3 R5, R16, 0x20, RZ ;  /* 0x0000002010057810 */ /* 0x000fe20007ffe0ff */
[----:B------:R-:W3:Y:S01]  /*28e0*/  SHFL.IDX PT, R15, R6, 0x1, 0x181f ;  /* 0x00381f00060f7f89 */ /* 0x000ee200000e0000 */
[----:B------:R-:W-:-:S02]  /*28f0*/  IMAD R11, R9, c[0x0][0x2b4], R4 ;  /* 0x0000ad00090b7a24 */ /* 0x000fc400078e0204 */
[----:B------:R-:W-:Y:S01]  /*2900*/  ISETP.GE.AND P2, PT, R5, R17, PT ;  /* 0x000000110500720c */ /* 0x000fe20003f46270 */
[----:B------:R-:W-:Y:S01]  /*2910*/  IMAD.WIDE.U32 R236, R9, c[0x0][0x2b0], RZ ;  /* 0x0000ac0009ec7a25 */ /* 0x000fe200078e00ff */
[----:B------:R-:W-:-:S03]  /*2920*/  ISETP.GE.AND P0, PT, R2, R230, PT ;  /* 0x000000e60200720c */ /* 0x000fc60003f06270 */
[----:B------:R-:W-:Y:S01]  /*2930*/  IMAD.IADD R2, R2, 0x1, R233 ;  /* 0x0000000102027824 */ /* 0x000fe200078e02e9 */
[----:B------:R-:W-:Y:S01]  /*2940*/  ISETP.GT.OR P3, PT, R203, 0x5f, P0 ;  /* 0x0000005fcb00780c */ /* 0x000fe20000764670 */
[----:B------:R-:W-:Y:S01]  /*2950*/  IMAD.IADD R241, R237, 0x1, R11 ;  /* 0x00000001edf17824 */ /* 0x000fe200078e020b */
[----:B------:R-:W-:Y:S01]  /*2960*/  @P5 LOP3.LUT R194, R194, 0x80000, RZ, 0xfc, !PT ;  /* 0x00080000c2c25812 */ /* 0x000fe200078efcff */
[----:B------:R-:W-:Y:S01]  /*2970*/  @P5 IMAD.HI.U32 R8, R2, c[0x0][0x2bc], RZ ;  /* 0x0000af0002085a27 */ /* 0x000fe200078e00ff */
[----:B-1----:R-:W-:-:S03]  /*2980*/  @!P1 LEA R4, P0, R216, R0, 0x1 ;  /* 0x00000000d8049211 */ /* 0x002fc600078008ff */
[----:B------:R-:W-:Y:S01]  /*2990*/  IMAD.MOV.U32 R198, RZ, RZ, RZ ;  /* 0x000000ffffc67224 */ /* 0x000fe200078e00ff */
[----:B------:R-:W-:Y:S01]  /*29a0*/  @!P1 LEA R12, P4, R208, R0, 0x1 ;  /* 0x00000000d00c9211 */ /* 0x000fe200078808ff */
[----:B------:R-:W-:Y:S01]  /*29b0*/  IMAD.MOV.U32 R0, RZ, RZ, R2 ;  /* 0x000000ffff007224 */ /* 0x000fe200078e0002 */
[-C--:B--2---:R-:W-:Y:S02]  /*29c0*/  @!P1 LEA.HI.X R5, R216, R3.reuse, R90, 0x1, P0 ;  /* 0x00000003d8059211 */ /* 0x084fe400000f0c5a */
[C---:B------:R-:W-:Y:S02]  /*29d0*/  @!P2 LEA R10, P0, R208.reuse, R14, 0x1 ;  /* 0x0000000ed00aa211 */ /* 0x040fe400078008ff */
[----:B------:R-:W-:Y:S02]  /*29e0*/  @P5 SHF.R.U32.HI R0, RZ, c[0x0][0x2c0], R8 ;  /* 0x0000b000ff005a19 */ /* 0x000fe40000011608 */
[C-C-:B------:R-:W-:Y:S02]  /*29f0*/  @!P1 LEA.HI.X R13, R208.reuse, R3, R91.reuse, 0x1, P4 ;  /* 0x00000003d00d9211 */ /* 0x140fe400020f0c5b */
[----:B---3--:R-:W-:-:S02]  /*2a00*/  @!P2 LEA.HI.X R11, R208, R15, R91, 0x1, P0 ;  /* 0x0000000fd00ba211 */ /* 0x008fc400000f0c5b */
[----:B------:R-:W-:Y:S02]  /*2a10*/  @!P3 IADD3 R3, P0, R0, R236, RZ ;  /* 0x000000ec0003b210 */ /* 0x000fe40007f1e0ff */
[----:B------:R-:W-:Y:S02]  /*2a20*/  ISETP.GE.AND P4, PT, R208, c[0x0][0x198], PT ;  /* 0x00006600d0007a0c */ /* 0x000fe40003f86270 */
[----:B------:R-:W-:Y:S02]  /*2a30*/  @!P3 LEA.HI.X.SX32 R9, R0, R241, 0x1, P0 ;  /* 0x000000f10009b211 */ /* 0x000fe400000f0eff */
[C---:B------:R-:W-:Y:S02]  /*2a40*/  @!P3 LEA R8, P0, R3.reuse, c[0x0][0x2a0], 0x2 ;  /* 0x0000a8000308ba11 */ /* 0x040fe400078010ff */
[----:B------:R-:W-:Y:S02]  /*2a50*/  ISETP.GE.AND P5, PT, R216, c[0x0][0x198], PT ;  /* 0x00006600d8007a0c */ /* 0x000fe40003fa6270 */
[----:B------:R-:W-:-:S02]  /*2a60*/  @!P3 LEA.HI.X R9, R3, c[0x0][0x2a4], R9, 0x2, P0 ;  /* 0x0000a9000309ba11 */ /* 0x000fc400000f1409 */
[----:B------:R-:W-:-:S03]  /*2a70*/  IADD3 R3, R16, 0x40, RZ ;  /* 0x0000004010037810 */ /* 0x000fc60007ffe0ff */
[----:B------:R1:W2:Y:S04]  /*2a80*/  @!P3 LDG.E R198, [R8.64] ;  /* 0x0000000608c6b981 */ /* 0x0002a8000c1e1900 */
[----:B------:R3:W-:Y:S04]  /*2a90*/  @!P1 LDGSTS.E.BYPASS.LTC128B.128 [R197+0x100], [R12.64], !P4 ;  /* 0x001000000cc59fae */ /* 0x0007e8000e101d46 */
[----:B------:R4:W-:Y:S01]  /*2aa0*/  @!P1 LDGSTS.E.BYPASS.LTC128B.128 [R197+0x4100], [R4.64], !P5 ;  /* 0x0410000004c59fae */ /* 0x0009e2000e901d46 */
[----:B------:R-:W-:-:S03]  /*2ab0*/  IMAD.MOV R0, RZ, RZ, -R0 ;  /* 0x000000ffff007224 */ /* 0x000fc600078e0a00 */
[----:B------:R1:W-:Y:S01]  /*2ac0*/  @!P2 LDGSTS.E.BYPASS.LTC128B.128 [R197+0x1100], [R10.64], !P4 ;  /* 0x011000000ac5afae */ /* 0x0003e2000e101d46 */
[----:B------:R-:W-:Y:S01]  /*2ad0*/  IMAD R199, R0, c[0x0][0x2b8], R2 ;  /* 0x0000ae0000c77a24 */ /* 0x000fe200078e0202 */
[C---:B----4-:R-:W-:Y:S02]  /*2ae0*/  @!P2 LEA R4, P0, R216.reuse, R14, 0x1 ;  /* 0x0000000ed804a211 */ /* 0x050fe400078008ff */
[----:B------:R-:W3:Y:S02]  /*2af0*/  SHFL.IDX PT, R14, R7, 0x2, 0x181f ;  /* 0x00581f00070e7f89 */ /* 0x000ee400000e0000 */
[----:B------:R-:W-:Y:S02]  /*2b00*/  @!P2 LEA.HI.X R5, R216, R15, R90, 0x1, P0 ;  /* 0x0000000fd805a211 */ /* 0x000fe400000f0c5a */
[----:B------:R-:W4:Y:S01]  /*2b10*/  SHFL.IDX PT, R15, R6, 0x2, 0x181f ;  /* 0x00581f00060f7f89 */ /* 0x000f2200000e0000 */
[----:B------:R-:W-:Y:S02]  /*2b20*/  ISETP.GE.AND P0, PT, R3, R17, PT ;  /* 0x000000110300720c */ /* 0x000fe40003f06270 */
[----:B------:R-:W-:Y:S01]  /*2b30*/  SHF.R.S32.HI R18, RZ, 0x1f, R199 ;  /* 0x0000001fff127819 */ /* 0x000fe200000114c7 */
[----:B------:R4:W-:Y:S04]  /*2b40*/  @!P2 LDGSTS.E.BYPASS.LTC128B.128 [R197+0x5100], [R4.64], !P5 ;  /* 0x0510000004c5afae */ /* 0x0009e8000e901d46 */
[----:B------:R-:W-:Y:S01]  /*2b50*/  IMAD R0, R18, c[0x0][0x1e0], RZ ;  /* 0x0000780012007a24 */ /* 0x000fe200078e02ff */
[----:B-1----:R-:W1:Y:S01]  /*2b60*/  SHFL.IDX PT, R8, R7, 0x3, 0x181f ;  /* 0x00781f0007087f89 */ /* 0x002e6200000e0000 */
[----:B------:R-:W-:-:S04]  /*2b70*/  IMAD.WIDE.U32 R2, R199, c[0x0][0x1e0], RZ ;  /* 0x00007800c7027a25 */ /* 0x000fc800078e00ff */
[----:B---3--:R-:W-:Y:S01]  /*2b80*/  @!P0 LEA R12, P1, R208, R14, 0x1 ;  /* 0x0000000ed00c8211 */ /* 0x008fe200078208ff */
[----:B------:R-:W-:-:S03]  /*2b90*/  IMAD R0, R199, c[0x0][0x1e4], R0 ;  /* 0x00007900c7007a24 */ /* 0x000fc600078e0200 */
[----:B----4-:R-:W-:Y:S01]  /*2ba0*/  @!P0 LEA.HI.X R13, R208, R15, R91, 0x1, P1 ;  /* 0x0000000fd00d8211 */ /* 0x010fe200008f0c5b */
[----:B------:R-:W-:Y:S01]  /*2bb0*/  IMAD.IADD R3, R3, 0x1, R0 ;  /* 0x0000000103037824 */ /* 0x000fe200078e0200 */
[----:B------:R-:W3:Y:S01]  /*2bc0*/  SHFL.IDX PT, R6, R6, 0x3, 0x181f ;  /* 0x00781f0006067f89 */ /* 0x000ee200000e0000 */
[----:B------:R-:W-:-:S03]  /*2bd0*/  IMAD.WIDE.U32 R234, R21, c[0x0][0x1e8], RZ ;  /* 0x00007a0015ea7a25 */ /* 0x000fc600078e00ff */
[----:B------:R4:W-:Y:S01]  /*2be0*/  @!P0 LDGSTS.E.BYPASS.LTC128B.128 [R197+0x2100], [R12.64], !P4 ;  /* 0x021000000cc58fae */ /* 0x0009e2000e101d46 */
[----:B------:R-:W-:-:S04]  /*2bf0*/  @!P0 LEA R4, P1, R216, R14, 0x1 ;  /* 0x0000000ed8048211 */ /* 0x000fc800078208ff */
[----:B------:R-:W-:-:S05]  /*2c00*/  @!P0 LEA.HI.X R5, R216, R15, R90, 0x1, P1 ;  /* 0x0000000fd8058211 */ /* 0x000fca00008f0c5a */
[----:B------:R1:W-:Y:S01]  /*2c10*/  @!P0 LDGSTS.E.BYPASS.LTC128B.128 [R197+0x6100], [R4.64], !P5 ;  /* 0x0610000004c58fae */ /* 0x0003e2000e901d46 */
[----:B------:R-:W-:Y:S01]  /*2c20*/  IMAD R240, R21, c[0x0][0x1ec], R235 ;  /* 0x00007b0015f07a24 */ /* 0x000fe200078e02eb */
[----:B-1----:R-:W-:-:S04]  /*2c30*/  IADD3 R5, R16, 0x60, RZ ;  /* 0x0000006010057810 */ /* 0x002fc80007ffe0ff */
[----:B------:R-:W-:Y:S02]  /*2c40*/  ISETP.GE.AND P1, PT, R5, R17, PT ;  /* 0x000000110500720c */ /* 0x000fe40003f26270 */
[----:B--2---:R-:W-:Y:S01]  /*2c50*/  SHF.R.S32.HI R20, RZ, 0x1f, R198 ;  /* 0x0000001fff147819 */ /* 0x004fe200000114c6 */
[----:B------:R-:W-:-:S04]  /*2c60*/  IMAD.WIDE.U32 R2, R198, c[0x0][0x1f0], R2 ;  /* 0x00007c00c6027a25 */ /* 0x000fc800078e0002 */
[----:B------:R-:W-:-:S04]  /*2c70*/  IMAD R0, R20, c[0x0][0x1f0], RZ ;  /* 0x00007c0014007a24 */ /* 0x000fc800078e02ff */
[----:B------:R-:W-:Y:S01]  /*2c80*/  IMAD R4, R198, c[0x0][0x1f4], R0 ;  /* 0x00007d00c6047a24 */ /* 0x000fe200078e0200 */
[----:B------:R-:W-:-:S04]  /*2c90*/  IADD3 R0, P0, R2, R234, RZ ;  /* 0x000000ea02007210 */ /* 0x000fc80007f1e0ff */
[----:B------:R-:W-:Y:S01]  /*2ca0*/  IADD3.X R2, R240, R3, R4, P0, !PT ;  /* 0x00000003f0027210 */ /* 0x000fe200007fe404 */
[----:B------:R-:W-:Y:S01]  /*2cb0*/  IMAD R4, R201, -0x60, R19 ;  /* 0xffffffa0c9047824 */ /* 0x000fe200078e0213 */
[----:B------:R-:W-:-:S03]  /*2cc0*/  LEA R5, P0, R0, c[0x0][0x1c8], 0x1 ;  /* 0x0000720000057a11 */ /* 0x000fc600078008ff */
[----:B------:R-:W-:Y:S01]  /*2cd0*/  IMAD.IADD R188, R230, 0x1, R4 ;  /* 0x00000001e6bc7824 */ /* 0x000fe200078e0204 */
[----:B------:R-:W-:Y:S02]  /*2ce0*/  LEA.HI.X R11, R0, c[0x0][0x1cc], R2, 0x1, P0 ;  /* 0x00007300000b7a11 */ /* 0x000fe400000f0c02 */
[----:B------:R-:W1:Y:S01]  /*2cf0*/  SHFL.IDX PT, R0, R5, RZ, 0x181f ;  /* 0x00181fff05007589 */ /* 0x000e6200000e0000 */
[----:B------:R-:W-:Y:S01]  /*2d00*/  @!P1 LEA R2, P0, R208, R8, 0x1 ;  /* 0x00000008d0029211 */ /* 0x000fe200078008ff */
[----:B------:R-:W-:Y:S02]  /*2d10*/  IMAD.IADD R10, R188, 0x1, -R244 ;  /* 0x00000001bc0a7824 */ /* 0x000fe400078e0af4 */
[----:B------:R-:W2:Y:S01]  /*2d20*/  SHFL.IDX PT, R7, R11, RZ, 0x181f ;  /* 0x00181fff0b077589 */ /* 0x000ea200000e0000 */
[----:B---3--:R-:W-:Y:S02]  /*2d30*/  @!P1 LEA.HI.X R3, R208, R6, R91, 0x1, P0 ;  /* 0x00000006d0039211 */ /* 0x008fe400000f0c5b */
[----:B------:R-:W-:-:S03]  /*2d40*/  ISETP.GE.AND P0, PT, R10, 0x1, PT ;  /* 0x000000010a00780c */ /* 0x000fc60003f06270 */
[----:B------:R3:W-:Y:S04]  /*2d50*/  @!P1 LDGSTS.E.BYPASS.LTC128B.128 [R197+0x3100], [R2.64], !P4 ;  /* 0x0310000002c59fae */ /* 0x0007e8000e101d46 */
[----:B------:R-:W-:Y:S06]  /*2d60*/  SHFL.IDX PT, R9, R11, 0x1, 0x181f ;  /* 0x00381f000b097f89 */ /* 0x000fec00000e0000 */
[----:B------:R-:W-:-:S02]  /*2d70*/  @P0 ISETP.GE.AND P3, PT, R208, c[0x0][0x1d4], PT ;  /* 0x00007500d0000a0c */ /* 0x000fc40003f66270 */
[C---:B---3--:R-:W-:Y:S02]  /*2d80*/  @!P1 LEA R2, P2, R216.reuse, R8, 0x1 ;  /* 0x00000008d8029211 */ /* 0x048fe400078408ff */
[----:B------:R-:W3:Y:S02]  /*2d90*/  SHFL.IDX PT, R8, R5, 0x1, 0x181f ;  /* 0x00381f0005087f89 */ /* 0x000ee400000e0000 */
[----:B------:R-:W-:-:S05]  /*2da0*/  @!P1 LEA.HI.X R3, R216, R6, R90, 0x1, P2 ;  /* 0x00000006d8039211 */ /* 0x000fca00010f0c5a */
[----:B------:R1:W-:Y:S01]  /*2db0*/  @!P1 LDGSTS.E.BYPASS.LTC128B.128 [R197+0x7100], [R2.64], !P5 ;  /* 0x0710000002c59fae */ /* 0x0003e2000e901d46 */
[----:B------:R-:W-:Y:S02]  /*2dc0*/  ISETP.GE.AND P1, PT, R10, 0x21, PT ;  /* 0x000000210a00780c */ /* 0x000fe40003f26270 */
[----:B------:R-:W-:Y:S01]  /*2dd0*/  @P0 ISETP.GE.AND P4, PT, R216, c[0x0][0x1d4], PT ;  /* 0x00007500d8000a0c */ /* 0x000fe20003f86270 */
[----:B------:R-:W0:Y:S01]  /*2de0*/  LDGDEPBAR ;  /* 0x00000000000079af */ /* 0x000e220000000000 */
[----:B-1----:R-:W-:-:S04]  /*2df0*/  @P0 LEA R2, P2, R208, R0, 0x1 ;  /* 0x00000000d0020211 */ /* 0x002fc800078408ff */
[-C--:B--2---:R-:W-:Y:S02]  /*2e00*/  @P0 LEA.HI.X R3, R208, R7.reuse, R91, 0x1, P2 ;  /* 0x00000007d0030211 */ /* 0x084fe400010f0c5b */
[----:B------:R-:W-:Y:S02]  /*2e10*/  @P0 LEA R6, P2, R216, R0, 0x1 ;  /* 0x00000000d8060211 */ /* 0x000fe400078408ff */
[----:B------:R-:W1:Y:S04]  /*2e20*/  SHFL.IDX PT, R0, R5, 0x2, 0x181f ;  /* 0x00581f0005007f89 */ /* 0x000e6800000e0000 */
[----:B------:R3:W-:Y:S01]  /*2e30*/  @P0 LDGSTS.E.BYPASS.LTC128B.128 [R197+0x8100], [R2.64], !P3 ;  /* 0x0810000002c50fae */ /* 0x0007e2000d901d46 */
[----:B------:R-:W-:Y:S02]  /*2e40*/  @P1 ISETP.GE.AND P3, PT, R208, c[0x0][0x1d4], PT ;  /* 0x00007500d0001a0c */ /* 0x000fe40003f66270 */
[----:B------:R-:W-:Y:S01]  /*2e50*/  @P0 LEA.HI.X R7, R216, R7, R90, 0x1, P2 ;  /* 0x00000007d8070211 */ /* 0x000fe200010f0c5a */
[----:B------:R-:W2:Y:S04]  /*2e60*/  SHFL.IDX PT, R5, R11, 0x2, 0x181f ;  /* 0x00581f000b057f89 */ /* 0x000ea800000e0000 */
[----:B------:R1:W-:Y:S01]  /*2e70*/  @P0 LDGSTS.E.BYPASS.LTC128B.128 [R197+0xb100], [R6.64], !P4 ;  /* 0x0b10000006c50fae */ /* 0x0003e2000e101d46 */
[----:B------:R-:W-:-:S02]  /*2e80*/  ISETP.GE.AND P0, PT, R10, 0x41, PT ;  /* 0x000000410a00780c */ /* 0x000fc40003f06270 */
[----:B---3--:R-:W-:-:S04]  /*2e90*/  @P1 LEA R2, P2, R208, R8, 0x1 ;  /* 0x00000008d0021211 */ /* 0x008fc800078408ff */
[----:B------:R-:W-:Y:S02]  /*2ea0*/  @P1 LEA.HI.X R3, R208, R9, R91, 0x1, P2 ;  /* 0x00000009d0031211 */ /* 0x000fe400010f0c5b */
[----:B------:R-:W-:-:S03]  /*2eb0*/  @P1 ISETP.GE.AND P2, PT, R216, c[0x0][0x1d4], PT ;  /* 0x00007500d8001a0c */ /* 0x000fc60003f46270 */
[----:B------:R3:W-:Y:S02]  /*2ec0*/  @P1 LDGSTS.E.BYPASS.LTC128B.128 [R197+0x9100], [R2.64], !P3 ;  /* 0x0910000002c51fae */ /* 0x0007e4000d901d46 */
[----:B---3--:R-:W-:-:S04]  /*2ed0*/  @P1 LEA R2, P3, R216, R8, 0x1 ;  /* 0x00000008d8021211 */ /* 0x008fc800078608ff */
[----:B------:R-:W-:Y:S02]  /*2ee0*/  @P1 LEA.HI.X R3, R216, R9, R90, 0x1, P3 ;  /* 0x00000009d8031211 */ /* 0x000fe400018f0c5a */
[----:B-1----:R-:W-:-:S03]  /*2ef0*/  @P0 LEA R6, P3, R208, R0, 0x1 ;  /* 0x00000000d0060211 */ /* 0x002fc600078608ff */
[----:B------:R1:W-:Y:S01]  /*2f00*/  @P1 LDGSTS.E.BYPASS.LTC128B.128 [R197+0xc100], [R2.64], !P2 ;  /* 0x0c10000002c51fae */ /* 0x0003e2000d101d46 */
[----:B------:R-:W-:Y:S02]  /*2f10*/  @P0 ISETP.GE.AND P2, PT, R208, c[0x0][0x1d4], PT ;  /* 0x00007500d0000a0c */ /* 0x000fe40003f46270 */
[----:B------:R-:W-:Y:S02]  /*2f20*/  @P0 ISETP.GE.AND P1, PT, R216, c[0x0][0x1d4], PT ;  /* 0x00007500d8000a0c */ /* 0x000fe40003f26270 */
[----:B--2---:R-:W-:-:S09]  /*2f30*/  @P0 LEA.HI.X R7, R208, R5, R91, 0x1, P3 ;  /* 0x00000005d0070211 */ /* 0x004fd200018f0c5b */
[----:B------:R2:W-:Y:S01]  /*2f40*/  @P0 LDGSTS.E.BYPASS.LTC128B.128 [R197+0xa100], [R6.64], !P2 ;  /* 0x0a10000006c50fae */ /* 0x0005e2000d101d46 */
[----:B-1----:R-:W-:-:S04]  /*2f50*/  @P0 LEA R2, P3, R216, R0, 0x1 ;  /* 0x00000000d8020211 */ /* 0x002fc800078608ff */
[----:B------:R-:W-:-:S05]  /*2f60*/  @P0 LEA.HI.X R3, R216, R5, R90, 0x1, P3 ;  /* 0x00000005d8030211 */ /* 0x000fca00018f0c5a */
[----:B------:R1:W-:Y:S04]  /*2f70*/  @P0 LDGSTS.E.BYPASS.LTC128B.128 [R197+0xd100], [R2.64], !P1 ;  /* 0x0d10000002c50fae */ /* 0x0003e8000c901d46 */
[----:B------:R-:W0:Y:S01]  /*2f80*/  LDGDEPBAR ;  /* 0x00000000000079af */ /* 0x000e220000000000 */
[----:B------:R-:W-:-:S04]  /*2f90*/  DEPBAR.LE SB0, 0x1 ;  /* 0x000080400000791a */ /* 0x000fc80000000000 */
[----:B------:R-:W-:Y:S06]  /*2fa0*/  BAR.SYNC.DEFER_BLOCKING 0x0 ;  /* 0x0000000000007b1d */ /* 0x000fec0000010000 */
        /* <DEDUP_REMOVED lines=10> */
[----:B------:R-:W-:Y:S01]  /*3050*/  BAR.SYNC.DEFER_BLOCKING 0x0 ;  /* 0x0000000000007b1d */ /* 0x000fe20000010000 */
[----:B------:R-:W-:Y:S02]  /*3060*/  R2P PR, R227, 0x6 ;  /* 0x00000006e3007804 */ /* 0x000fe40000000000 */
[----:B------:R-:W-:-:S03]  /*3070*/  IADD3 R180, R181, 0x20, RZ ;  /* 0x00000020b5b47810 */ /* 0x000fc60007ffe0ff */
[----:B----4-:R-:W3:Y:S08]  /*3080*/  LDSM.16.M88.4 R12, [R181] ;  /* 0x00000000b50c783b */ /* 0x010ef00000000200 */
[----:B------:R-:W-:Y:S01]  /*3090*/  @P1 IADD3 R180, R181, -0x20, RZ ;  /* 0xffffffe0b5b41810 */ /* 0x000fe20007ffe0ff */
[----:B------:R-:W-:Y:S02]  /*30a0*/  IMAD R0, R18, c[0x0][0x208], RZ ;  /* 0x0000820012007a24 */ /* 0x000fe400078e02ff */
[C---:B-1----:R-:W-:Y:S01]  /*30b0*/  IMAD.WIDE.U32 R2, R199.reuse, c[0x0][0x208], RZ ;  /* 0x00008200c7027a25 */ /* 0x042fe200078e00ff */
[----:B------:R-:W-:Y:S03]  /*30c0*/  LDSM.16.M88.4 R28, [R181+0x1000] ;  /* 0x00100000b51c783b */ /* 0x000fe60000000200 */
[----:B------:R-:W-:Y:S01]  /*30d0*/  IMAD R0, R199, c[0x0][0x20c], R0 ;  /* 0x00008300c7007a24 */ /* 0x000fe200078e0200 */
[----:B------:R-:W1:Y:S03]  /*30e0*/  LDSM.16.M88.4 R56, [R180] ;  /* 0x00000000b438783b */ /* 0x000e660000000200 */
[----:B------:R-:W-:-:S02]  /*30f0*/  IMAD.IADD R3, R3, 0x1, R0 ;  /* 0x0000000103037824 */ /* 0x000fc400078e0200 */
[----:B------:R-:W-:-:S04]  /*3100*/  IMAD.WIDE.U32 R238, R21, c[0x0][0x210], RZ ;  /* 0x0000840015ee7a25 */ /* 0x000fc800078e00ff */
[C---:B------:R-:W-:Y:S01]  /*3110*/  IMAD.SHL.U32 R200, R208.reuse, 0x2, RZ ;  /* 0x00000002d0c87824 */ /* 0x040fe200078e00ff */
[----:B------:R-:W-:Y:S01]  /*3120*/  SHF.L.U64.HI R5, R208, 0x1, R91 ;  /* 0x00000001d0057819 */ /* 0x000fe2000001025b */
[----:B------:R-:W-:Y:S02]  /*3130*/  IMAD R0, R20, c[0x0][0x218], RZ ;  /* 0x0000860014007a24 */ /* 0x000fe400078e02ff */
[----:B------:R-:W-:Y:S01]  /*3140*/  IMAD.SHL.U32 R202, R216, 0x2, RZ ;  /* 0x00000002d8ca7824 */ /* 0x000fe200078e00ff */
[----:B------:R-:W-:Y:S01]  /*3150*/  ISETP.GE.AND P4, PT, R208, c[0x0][0x1d4], PT ;  /* 0x00007500d0007a0c */ /* 0x000fe20003f86270 */
[----:B------:R-:W-:Y:S01]  /*3160*/  IMAD.WIDE.U32 R2, R198, c[0x0][0x218], R2 ;  /* 0x00008600c6027a25 */ /* 0x000fe200078e0002 */
[----:B------:R-:W-:Y:S03]  /*3170*/  LDSM.16.M88.4 R24, [R181+0x800] ;  /* 0x00080000b518783b */ /* 0x000fe60000000200 */
[----:B------:R-:W-:Y:S01]  /*3180*/  IMAD R242, R21, c[0x0][0x214], R239 ;  /* 0x0000850015f27a24 */ /* 0x000fe200078e02ef */
[----:B------:R-:W-:Y:S01]  /*3190*/  IADD3 R2, P0, R2, R238, RZ ;  /* 0x000000ee02027210 */ /* 0x000fe20007f1e0ff */
[----:B------:R-:W-:Y:S01]  /*31a0*/  IMAD R0, R198, c[0x0][0x21c], R0 ;  /* 0x00008700c6007a24 */ /* 0x000fe200078e0200 */
[----:B------:R-:W-:Y:S04]  /*31b0*/  LDSM.16.M88.4 R20, [R181+0x1800] ;  /* 0x00180000b514783b */ /* 0x000fe80000000200 */
[----:B------:R-:W-:Y:S01]  /*31c0*/  IADD3.X R3, R242, R3, R0, P0, !PT ;  /* 0x00000003f2037210 */ /* 0x000fe200007fe400 */
[----:B------:R-:W-:Y:S01]  /*31d0*/  LDSM.16.M88.4 R52, [R180+0x800] ;  /* 0x00080000b434783b */ /* 0x000fe20000000200 */
[C---:B------:R-:W-:Y:S01]  /*31e0*/  LEA R0, P0, R2.reuse, c[0x0][0x1f8], 0x1 ;  /* 0x00007e0002007a11 */ /* 0x040fe200078008ff */
[----:B---3--:R-:W-:Y:S03]  /*31f0*/  HMMA.16816.F32 R16, R120, R12, RZ ;  /* 0x0000000c7810723c */ /* 0x008fe600000018ff */
[----:B--2---:R-:W-:Y:S01]  /*3200*/  LEA.HI.X R6, R2, c[0x0][0x1fc], R3, 0x1, P0 ;  /* 0x00007f0002067a11 */ /* 0x004fe200000f0c03 */
[----:B------:R-:W-:Y:S04]  /*3210*/  LDSM.16.M88.4 R40, [R180+0x1000] ;  /* 0x00100000b428783b */ /* 0x000fe80000000200 */
[----:B------:R-:W-:Y:S04]  /*3220*/  SHFL.IDX PT, R2, R0, RZ, 0x181f ;  /* 0x00181fff00027589 */ /* 0x000fe800000e0000 */
[----:B------:R-:W2:Y:S04]  /*3230*/  SHFL.IDX PT, R3, R0, 0x1, 0x181f ;  /* 0x00381f0000037f89 */ /* 0x000ea800000e0000 */
[----:B------:R-:W-:Y:S04]  /*3240*/  SHFL.IDX PT, R7, R6, RZ, 0x181f ;  /* 0x00181fff06077589 */ /* 0x000fe800000e0000 */
[----:B------:R-:W3:Y:S04]  /*3250*/  SHFL.IDX PT, R11, R6, 0x1, 0x181f ;  /* 0x00381f00060b7f89 */ /* 0x000ee800000e0000 */
[----:B------:R-:W4:Y:S01]  /*3260*/  SHFL.IDX PT, R0, R0, 0x2, 0x181f ;  /* 0x00581f0000007f89 */ /* 0x000f2200000e0000 */
[----:B-1----:R-:W-:Y:S03]  /*3270*/  HMMA.16816.F32 R92, R124, R56, R16 ;  /* 0x000000387c5c723c */ /* 0x002fe60000001810 */
[----:B------:R1:W4:Y:S04]  /*3280*/  SHFL.IDX PT, R18, R6, 0x2, 0x181f ;  /* 0x00581f0006127f89 */ /* 0x00032800000e0000 */
[----:B------:R-:W-:Y:S01]  /*3290*/  LDSM.16.M88.4 R36, [R181+0x2000] ;  /* 0x00200000b524783b */ /* 0x000fe20000000200 */
[----:B------:R-:W-:Y:S01]  /*32a0*/  HMMA.16816.F32 R64, R120, R14, RZ ;  /* 0x0000000e7840723c */ /* 0x000fe200000018ff */
[----:B--2---:R-:W-:-:S02]  /*32b0*/  IADD3 R8, P1, R3, R200, RZ ;  /* 0x000000c803087210 */ /* 0x004fc40007f3e0ff */
[----:B------:R-:W2:Y:S04]  /*32c0*/  LDSM.16.M88.4 R32, [R180+0x1800] ;  /* 0x00180000b420783b */ /* 0x000ea80000000200 */
[C---:B------:R-:W-:Y:S01]  /*32d0*/  IADD3 R14, P0, R2.reuse, R200, RZ ;  /* 0x000000c8020e7210 */ /* 0x040fe20007f1e0ff */
[----:B------:R-:W2:Y:S01]  /*32e0*/  LDSM.16.M88.4 R68, [R181+0x2800] ;  /* 0x00280000b544783b */ /* 0x000ea20000000200 */
[-C--:B------:R-:W-:Y:S01]  /*32f0*/  IADD3 R12, P3, R2, R202.reuse, RZ ;  /* 0x000000ca020c7210 */ /* 0x080fe20007f7e0ff */
[--C-:B---3--:R-:W-:Y:S02]  /*3300*/  IMAD.X R9, R11, 0x1, R5.reuse, P1 ;  /* 0x000000010b097824 */ /* 0x108fe400008e0605 */
[----:B------:R-:W-:Y:S01]  /*3310*/  IMAD.X R15, R7, 0x1, R5, P0 ;  /* 0x00000001070f7824 */ /* 0x000fe200000e0605 */
[----:B------:R-:W-:Y:S01]  /*3320*/  IADD3 R2, P0, R3, R202, RZ ;  /* 0x000000ca03027210 */ /* 0x000fe20007f1e0ff */
[----:B------:R-:W3:Y:S01]  /*3330*/  LDSM.16.M88.4 R72, [R180+0x2000] ;  /* 0x00200000b448783b */ /* 0x000ee20000000200 */
[----:B------:R-:W-:-:S02]  /*3340*/  ISETP.LT.OR P1, PT, R10, 0x1, P4 ;  /* 0x000000010a00780c */ /* 0x000fc40002721670 */
[----:B-1----:R-:W-:Y:S01]  /*3350*/  SHF.L.U64.HI R6, R216, 0x1, R90 ;  /* 0x00000001d8067819 */ /* 0x002fe2000001025a */
[----:B------:R-:W1:Y:S04]  /*3360*/  LDSM.16.M88.4 R76, [R180+0x2800] ;  /* 0x00280000b44c783b */ /* 0x000e680000000200 */
[----:B------:R-:W-:Y:S01]  /*3370*/  IMAD.X R3, R11, 0x1, R6, P0 ;  /* 0x000000010b037824 */ /* 0x000fe200000e0606 */
[----:B----4-:R-:W-:-:S05]  /*3380*/  IADD3 R16, P0, R0, R200, RZ ;  /* 0x000000c800107210 */ /* 0x010fca0007f1e0ff */
[----:B------:R-:W-:Y:S01]  /*3390*/  IMAD.X R17, R18, 0x1, R5, P0 ;  /* 0x0000000112117824 */ /* 0x000fe200000e0605 */
[----:B------:R-:W-:Y:S01]  /*33a0*/  ISETP.GE.AND P0, PT, R216, c[0x0][0x1d4], PT ;  /* 0x00007500d8007a0c */ /* 0x000fe20003f06270 */
[----:B------:R-:W-:Y:S01]  /*33b0*/  @!PT LDS RZ, [RZ] ;  /* 0x00000000fffff984 */ /* 0x000fe20000000800 */
[----:B------:R-:W-:Y:S01]  /*33c0*/  @!PT LDS RZ, [RZ] ;  /* 0x00000000fffff984 */ /* 0x000fe20000000800 */
[----:B------:R-:W-:Y:S01]  /*33d0*/  @!PT LDS RZ, [RZ] ;  /* 0x00000000fffff984 */ /* 0x000fe20000000800 */
[----:B------:R4:W-:Y:S03]  /*33e0*/  LDGSTS.E.BYPASS.LTC128B.128 [R197+0x100], [R14.64], !P1 ;  /* 0x001000000ec57fae */ /* 0x0009e6000c901d46 */
[C---:B------:R-:W-:Y:S01]  /*33f0*/  ISETP.LT.OR P1, PT, R10.reuse, 0x1, P0 ;  /* 0x000000010a00780c */ /* 0x040fe20000721670 */
[----:B------:R-:W-:Y:S01]  /*3400*/  IMAD.X R13, R7, 0x1, R6, P3 ;  /* 0x00000001070d7824 */ /* 0x000fe200018e0606 */
[----:B------:R-:W-:Y:S01]  /*3410*/  HMMA.16816.F32 R44, R120, R28, RZ ;  /* 0x0000001c782c723c */ /* 0x000fe200000018ff */
[----:B------:R-:W-:-:S10]  /*3420*/  ISETP.LT.OR P3, PT, R10, 0x21, P0 ;  /* 0x000000210a00780c */ /* 0x000fd40000761670 */
[----:B------:R4:W-:Y:S01]  /*3430*/  LDGSTS.E.BYPASS.LTC128B.128 [R197+0x3100], [R12.64], !P1 ;  /* 0x031000000cc57fae */ /* 0x0009e2000c901d46 */
[C---:B------:R-:W-:Y:S01]  /*3440*/  ISETP.LT.OR P1, PT, R10.reuse, 0x21, P4 ;  /* 0x000000210a00780c */ /* 0x040fe20002721670 */
[----:B------:R-:W-:Y:S01]  /*3450*/  HMMA.16816.F32 R60, R120, R24, RZ ;  /* 0x00000018783c723c */ /* 0x000fe200000018ff */
[----:B------:R-:W-:Y:S01]  /*3460*/  ISETP.LT.OR P4, PT, R10, 0x41, P4 ;  /* 0x000000410a00780c */ /* 0x000fe20002781670 */
[----:B------:R-:W-:-:S06]  /*3470*/  IMAD.MOV.U32 R7, RZ, RZ, 0x40 ;  /* 0x00000040ff077424 */ /* 0x000fcc00078e00ff */
[----:B------:R-:W-:Y:S04]  /*3480*/  HMMA.16816.F32 R48, R120, R26, RZ ;  /* 0x0000001a7830723c */ /* 0x000fe800000018ff */
[----:B------:R1:W-:Y:S01]  /*3490*/  LDGSTS.E.BYPASS.LTC128B.128 [R197+0x1100], [R8.64], !P1 ;  /* 0x0110000008c57fae */ /* 0x0003e2000c901d46 */
[----:B------:R-:W-:-:S03]  /*34a0*/  ISETP.LT.OR P1, PT, R10, 0x41, P0 ;  /* 0x000000410a00780c */ /* 0x000fc60000721670 */
[C---:B------:R-:W-:Y:S01]  /*34b0*/  HMMA.16816.F32 R24, R120.reuse, R20, RZ ;  /* 0x000000147818723c */ /* 0x040fe200000018ff */
[----:B------:R1:W-:Y:S04]  /*34c0*/  LDGSTS.E.BYPASS.LTC128B.128 [R197+0x4100], [R2.64], !P3 ;  /* 0x0410000002c57fae */ /* 0x0003e8000d901d46 */
[----:B------:R2:W-:Y:S03]  /*34d0*/  LDGSTS.E.BYPASS.LTC128B.128 [R197+0x2100], [R16.64], !P4 ;  /* 0x0210000010c57fae */ /* 0x0005e6000e101d46 */
[----:B------:R-:W-:Y:S08]  /*34e0*/  HMMA.16816.F32 R20, R120, R22, RZ ;  /* 0x000000167814723c */ /* 0x000ff000000018ff */
[----:B------:R-:W-:Y:S01]  /*34f0*/  HMMA.16816.F32 R96, R124, R40, R44 ;  /* 0x000000287c60723c */ /* 0x000fe2000000182c */
[----:B-1----:R-:W-:-:S02]  /*3500*/  IADD3 R2, P0, R0, R202, RZ ;  /* 0x000000ca00027210 */ /* 0x002fc40007f1e0ff */
[----:B------:R-:W-:-:S03]  /*3510*/  SEL R0, R7, 0xffffffc0, !P2 ;  /* 0xffffffc007007807 */ /* 0x000fc60005000000 */
[----:B------:R-:W-:Y:S02]  /*3520*/  IMAD.X R3, R18, 0x1, R6, P0 ;  /* 0x0000000112037824 */ /* 0x000fe400000e0606 */
[----:B------:R-:W-:-:S03]  /*3530*/  IMAD.IADD R183, R181, 0x1, R0 ;  /* 0x00000001b5b77824 */ /* 0x000fc600078e0200 */
[----:B------:R1:W-:Y:S01]  /*3540*/  LDGSTS.E.BYPASS.LTC128B.128 [R197+0x5100], [R2.64], !P1 ;  /* 0x0510000002c57fae */ /* 0x0003e2000c901d46 */
[----:B------:R-:W-:Y:S03]  /*3550*/  HMMA.16816.F32 R28, R120, R30, RZ ;  /* 0x0000001e781c723c */ /* 0x000fe600000018ff */
[----:B------:R-:W3:Y:S04]  /*3560*/  LDSM.16.M88.4 R44, [R183] ;  /* 0x00000000b72c783b */ /* 0x000ee80000000200 */
[----:B------:R-:W-:Y:S01]  /*3570*/  LDSM.16.M88.4 R108, [R181+0x4000] ;  /* 0x00400000b56c783b */ /* 0x000fe20000000200 */
[----:B--2---:R-:W-:Y:S03]  /*3580*/  HMMA.16816.F32 R88, R124, R34, R20 ;  /* 0x000000227c58723c */ /* 0x004fe60000001814 */
[----:B------:R-:W-:Y:S04]  /*3590*/  LDSM.16.M88.4 R112, [R181+0x4800] ;  /* 0x00480000b570783b */ /* 0x000fe80000000200 */
[----:B------:R-:W-:Y:S01]  /*35a0*/  LDSM.16.M88.4 R148, [R180+0x4000] ;  /* 0x00400000b494783b */ /* 0x000fe20000000200 */
[----:B------:R-:W-:Y:S03]  /*35b0*/  HMMA.16816.F32 R20, R120, R36, RZ ;  /* 0x000000247814723c */ /* 0x000fe600000018ff */
[----:B------:R-:W-:Y:S04]  /*35c0*/  LDSM.16.M88.4 R128, [R180+0x3800] ;  /* 0x00380000b480783b */ /* 0x000fe80000000200 */
[----:B------:R-:W-:Y:S01]  /*35d0*/  LDSM.16.M88.4 R136, [R183+0x4000] ;  /* 0x00400000b788783b */ /* 0x000fe20000000200 */
[----:B------:R-:W-:Y:S03]  /*35e0*/  HMMA.16816.F32 R84, R124, R32, R24 ;  /* 0x000000207c54723c */ /* 0x000fe60000001818 */
[----:B------:R-:W2:Y:S05]  /*35f0*/  LDSM.16.M88.4 R32, [R183+0x1800] ;  /* 0x00180000b720783b */ /* 0x000eaa0000000200 */
[C---:B------:R-:W-:Y:S08]  /*3600*/  HMMA.16816.F32 R8, R120.reuse, R68, RZ ;  /* 0x000000447808723c */ /* 0x040ff000000018ff */
[----:B----4-:R-:W-:Y:S01]  /*3610*/  HMMA.16816.F32 R12, R120, R38, RZ ;  /* 0x00000026780c723c */ /* 0x010fe200000018ff */
[----:B------:R-:W4:Y:S01]  /*3620*/  LDSM.16.M88.4 R36, [R183+0x1000] ;  /* 0x00100000b724783b */ /* 0x000f220000000200 */
[----:B-1----:R-:W-:-:S03]  /*3630*/  IADD3 R2, R180, 0x3000, RZ ;  /* 0x00003000b4027810 */ /* 0x002fc60007ffe0ff */
[----:B------:R-:W-:Y:S03]  /*3640*/  LDSM.16.M88.4 R24, [R183+0x2000] ;  /* 0x00200000b718783b */ /* 0x000fe60000000200 */
[----:B------:R-:W-:Y:S01]  /*3650*/  HMMA.16816.F32 R80, R124, R42, R28 ;  /* 0x0000002a7c50723c */ /* 0x000fe2000000181c */
[----:B------:R-:W-:Y:S01]  /*3660*/  IMAD.IADD R182, R2, 0x1, R0 ;  /* 0x0000000102b67824 */ /* 0x000fe200078e0200 */
[----:B------:R-:W-:Y:S04]  /*3670*/  LDSM.16.M88.4 R140, [R183+0x4800] ;  /* 0x00480000b78c783b */ /* 0x000fe80000000200 */
[----:B------:R-:W-:Y:S02]  /*3680*/  LDSM.16.M88.4 R104, [R182+-0x1800] ;  /* 0xffe80000b668783b */ /* 0x000fe40000000200 */
[----:B------:R-:W-:Y:S02]  /*3690*/  HMMA.16816.F32 R40, R120, R70, RZ ;  /* 0x000000467828723c */ /* 0x000fe400000018ff */
[----:B------:R-:W-:Y:S04]  /*36a0*/  LDSM.16.M88.4 R116, [R182+-0x1000] ;  /* 0xfff00000b674783b */ /* 0x000fe80000000200 */
[----:B------:R-:W-:Y:S02]  /*36b0*/  LDSM.16.M88.4 R176, [R183+0x3000] ;  /* 0x00300000b7b0783b */ /* 0x000fe40000000200 */
[C---:B------:R-:W-:Y:S02]  /*36c0*/  HMMA.16816.F32 R64, R124.reuse, R58, R64 ;  /* 0x0000003a7c40723c */ /* 0x040fe40000001840 */
[----:B------:R-:W-:Y:S04]  /*36d0*/  LDSM.16.M88.4 R144, [R183+0x5000] ;  /* 0x00500000b790783b */ /* 0x000fe80000000200 */
[----:B------:R-:W0:Y:S02]  /*36e0*/  LDGDEPBAR ;  /* 0x00000000000079af */ /* 0x000e240000000000 */
[C---:B------:R-:W-:Y:S02]  /*36f0*/  HMMA.16816.F32 R56, R124.reuse, R52, R60 ;  /* 0x000000347c38723c */ /* 0x040fe4000000183c */
[----:B------:R-:W-:Y:S06]  /*3700*/  LDSM.16.M88.4 R60, [R182+-0x3000] ;  /* 0xffd00000b63c783b */ /* 0x000fec0000000200 */
[C---:B------:R-:W-:Y:S01]  /*3710*/  HMMA.16816.F32 R100, R124.reuse, R54, R48 ;  /* 0x000000367c64723c */ /* 0x040fe20000001830 */
[----:B------:R-:W1:Y:S07]  /*3720*/  LDSM.16.M88.4 R52, [R183+0x800] ;  /* 0x00080000b734783b */ /* 0x000e6e0000000200 */
[C---:B---3--:R-:W-:Y:S01]  /*3730*/  HMMA.16816.F32 R48, R124.reuse, R72, R20 ;  /* 0x000000487c30723c */ /* 0x048fe20000001814 */
[----:B------:R-:W3:Y:S07]  /*3740*/  LDSM.16.M88.4 R20, [R183+0x2800] ;  /* 0x00280000b714783b */ /* 0x000eee0000000200 */
[----:B------:R-:W-:Y:S08]  /*3750*/  HMMA.16816.F32 R16, R124, R76, R8 ;  /* 0x0000004c7c10723c */ /* 0x000ff00000001808 */
[----:B------:R-:W-:Y:S01]  /*3760*/  HMMA.16816.F32 R8, R152, R44, R92 ;  /* 0x0000002c9808723c */ /* 0x000fe2000000185c */
[----:B------:R-:W1:Y:S07]  /*3770*/  LDSM.16.M88.4 R92, [R182+-0x2000] ;  /* 0xffe00000b65c783b */ /* 0x000e6e0000000200 */
[C---:B------:R-:W-:Y:S08]  /*3780*/  HMMA.16816.F32 R28, R124.reuse, R74, R12 ;  /* 0x0000004a7c1c723c */ /* 0x040ff0000000180c */
[----:B------:R-:W-:Y:S01]  /*3790*/  HMMA.16816.F32 R12, R124, R78, R40 ;  /* 0x0000004e7c0c723c */ /* 0x000fe20000001828 */
[----:B------:R-:W1:Y:S04]  /*37a0*/  LDSM.16.M88.4 R76, [R182+-0x2800] ;  /* 0xffd80000b64c783b */ /* 0x000e680000000200 */
[----:B------:R-:W1:Y:S03]  /*37b0*/  LDSM.16.M88.4 R40, [R182+-0x800] ;  /* 0xfff80000b628783b */ /* 0x000e660000000200 */
[C---:B--2---:R-:W-:Y:S08]  /*37c0*/  HMMA.16816.F32 R84, R152.reuse, R32, R84 ;  /* 0x000000209854723c */ /* 0x044ff00000001854 */
[C---:B------:R-:W-:Y:S08]  /*37d0*/  HMMA.16816.F32 R44, R152.reuse, R46, R64 ;  /* 0x0000002e982c723c */ /* 0x040ff00000001840 */
[C---:B----4-:R-:W-:Y:S01]  /*37e0*/  HMMA.16816.F32 R72, R152.reuse, R36, R96 ;  /* 0x000000249848723c */ /* 0x050fe20000001860 */
[----:B------:R-:W2:Y:S07]  /*37f0*/  LDSM.16.M88.4 R96, [R181+0x3000] ;  /* 0x00300000b560783b */ /* 0x000eae0000000200 */
[C---:B------:R-:W-:Y:S08]  /*3800*/  HMMA.16816.F32 R80, R152.reuse, R38, R80 ;  /* 0x000000269850723c */ /* 0x040ff00000001850 */
[C---:B------:R-:W-:Y:S08]  /*3810*/  HMMA.16816.F32 R88, R152.reuse, R34, R88 ;  /* 0x000000229858723c */ /* 0x040ff00000001858 */
[C---:B-1----:R-:W-:Y:S08]  /*3820*/  HMMA.16816.F32 R56, R152.reuse, R52, R56 ;  /* 0x000000349838723c */ /* 0x042ff00000001838 */
[C---:B------:R-:W-:Y:S08]  /*3830*/  HMMA.16816.F32 R68, R152.reuse, R24, R48 ;  /* 0x000000189844723c */ /* 0x040ff00000001830 */
[C---:B------:R-:W-:Y:S01]  /*3840*/  HMMA.16816.F32 R64, R152.reuse, R54, R100 ;  /* 0x000000369840723c */ /* 0x040fe20000001864 */
[----:B------:R-:W1:Y:S07]  /*3850*/  LDSM.16.M88.4 R100, [R181+0x3800] ;  /* 0x00380000b564783b */ /* 0x000e6e0000000200 */
[C---:B---3--:R-:W-:Y:S08]  /*3860*/  HMMA.16816.F32 R48, R152.reuse, R20, R16 ;  /* 0x000000149830723c */ /* 0x048ff00000001810 */
[C---:B------:R-:W-:Y:S08]  /*3870*/  HMMA.16816.F32 R52, R152.reuse, R26, R28 ;  /* 0x0000001a9834723c */ /* 0x040ff0000000181c */
[----:B------:R-:W-:Y:S08]  /*3880*/  HMMA.16816.F32 R36, R152, R22, R12 ;  /* 0x000000169824723c */ /* 0x000ff0000000180c */
[C---:B------:R-:W-:Y:S08]  /*3890*/  HMMA.16816.F32 R32, R156.reuse, R60, R8 ;  /* 0x0000003c9c20723c */ /* 0x040ff00000001808 */
[C---:B------:R-:W-:Y:S08]  /*38a0*/  HMMA.16816.F32 R8, R156.reuse, R104, R84 ;  /* 0x000000689c08723c */ /* 0x040ff00000001854 */
[C---:B------:R-:W-:Y:S08]  /*38b0*/  HMMA.16816.F32 R28, R156.reuse, R62, R44 ;  /* 0x0000003e9c1c723c */ /* 0x040ff0000000182c */
[C---:B------:R-:W-:Y:S08]  /*38c0*/  HMMA.16816.F32 R16, R156.reuse, R92, R72 ;  /* 0x0000005c9c10723c */ /* 0x040ff00000001848 */
[C---:B------:R-:W-:Y:S01]  /*38d0*/  HMMA.16816.F32 R12, R156.reuse, R94, R80 ;  /* 0x0000005e9c0c723c */ /* 0x040fe20000001850 */
[----:B------:R-:W-:Y:S07]  /*38e0*/  LDSM.16.M88.4 R92, [R181+0x5800] ;  /* 0x00580000b55c783b */ /* 0x000fee0000000200 */
[C---:B------:R-:W-:Y:S01]  /*38f0*/  HMMA.16816.F32 R84, R156.reuse, R106, R88 ;  /* 0x0000006a9c54723c */ /* 0x040fe20000001858 */
[----:B------:R-:W3:Y:S04]  /*3900*/  LDSM.16.M88.4 R88, [R181+0x5000] ;  /* 0x00500000b558783b */ /* 0x000ee80000000200 */
[----:B------:R-:W-:Y:S03]  /*3910*/  LDSM.16.M88.4 R104, [R180+0x3000] ;  /* 0x00300000b468783b */ /* 0x000fe60000000200 */
[C---:B------:R-:W-:Y:S08]  /*3920*/  HMMA.16816.F32 R24, R156.reuse, R76, R56 ;  /* 0x0000004c9c18723c */ /* 0x040ff00000001838 */
[C---:B------:R-:W-:Y:S08]  /*3930*/  HMMA.16816.F32 R20, R156.reuse, R78, R64 ;  /* 0x0000004e9c14723c */ /* 0x040ff00000001840 */
[C---:B------:R-:W-:Y:S08]  /*3940*/  HMMA.16816.F32 R80, R156.reuse, R116, R68 ;  /* 0x000000749c50723c */ /* 0x040ff00000001844 */
[C---:B------:R-:W-:Y:S08]  /*3950*/  HMMA.16816.F32 R72, R156.reuse, R40, R48 ;  /* 0x000000289c48723c */ /* 0x040ff00000001830 */
[C---:B------:R-:W-:Y:S08]  /*3960*/  HMMA.16816.F32 R76, R156.reuse, R118, R52 ;  /* 0x000000769c4c723c */ /* 0x040ff00000001834 */
[----:B------:R-:W-:Y:S01]  /*3970*/  HMMA.16816.F32 R68, R156, R42, R36 ;  /* 0x0000002a9c44723c */ /* 0x000fe20000001824 */
[----:B------:R-:W4:Y:S04]  /*3980*/  LDSM.16.M88.4 R40, [R180+0x4800] ;  /* 0x00480000b428783b */ /* 0x000f280000000200 */
[----:B------:R-:W1:Y:S03]  /*3990*/  LDSM.16.M88.4 R36, [R180+0x5000] ;  /* 0x00500000b424783b */ /* 0x000e660000000200 */
[C---:B--2---:R-:W-:Y:S08]  /*39a0*/  HMMA.16816.F32 R64, R160.reuse, R96, R32 ;  /* 0x00000060a040723c */ /* 0x044ff00000001820 */
[C---:B------:R-:W-:Y:S01]  /*39b0*/  HMMA.16816.F32 R60, R160.reuse, R98, R28 ;  /* 0x00000062a03c723c */ /* 0x040fe2000000181c */
[----:B------:R-:W2:Y:S07]  /*39c0*/  LDSM.16.M88.4 R96, [R180+0x5800] ;  /* 0x00580000b460783b */ /* 0x000eae0000000200 */
[C---:B------:R-:W-:Y:S08]  /*39d0*/  HMMA.16816.F32 R48, R160.reuse, R108, R16 ;  /* 0x0000006ca030723c */ /* 0x040ff00000001810 */
[C---:B------:R-:W-:Y:S08]  /*39e0*/  HMMA.16816.F32 R44, R160.reuse, R110, R12 ;  /* 0x0000006ea02c723c */ /* 0x040ff0000000180c */
[C---:B------:R-:W-:Y:S08]  /*39f0*/  HMMA.16816.F32 R32, R160.reuse, R112, R8 ;  /* 0x00000070a020723c */ /* 0x040ff00000001808 */
[C---:B-1----:R-:W-:Y:S08]  /*3a00*/  HMMA.16816.F32 R56, R160.reuse, R100, R24 ;  /* 0x00000064a038723c */ /* 0x042ff00000001818 */
[C---:B------:R-:W-:Y:S08]  /*3a10*/  HMMA.16816.F32 R28, R160.reuse, R114, R84 ;  /* 0x00000072a01c723c */ /* 0x040ff00000001854 */
[C---:B------:R-:W-:Y:S08]  /*3a20*/  HMMA.16816.F32 R52, R160.reuse, R102, R20 ;  /* 0x00000066a034723c */ /* 0x040ff00000001814 */
[C---:B---3--:R-:W-:Y:S08]  /*3a30*/  HMMA.16816.F32 R24, R160.reuse, R88, R80 ;  /* 0x00000058a018723c */ /* 0x048ff00000001850 */
[C---:B------:R-:W-:Y:S01]  /*3a40*/  HMMA.16816.F32 R16, R160.reuse, R92, R72 ;  /* 0x0000005ca010723c */ /* 0x040fe20000001848 */
[----:B------:R-:W-:Y:S07]  /*3a50*/  LDSM.16.M88.4 R72, [R182+0x800] ;  /* 0x00080000b648783b */ /* 0x000fee0000000200 */
[C---:B------:R-:W-:Y:S08]  /*3a60*/  HMMA.16816.F32 R20, R160.reuse, R90, R76 ;  /* 0x0000005aa014723c */ /* 0x040ff0000000184c */
[----:B------:R-:W-:Y:S01]  /*3a70*/  HMMA.16816.F32 R12, R160, R94, R68 ;  /* 0x0000005ea00c723c */ /* 0x000fe20000001844 */
[----:B------:R-:W-:Y:S04]  /*3a80*/  LDSM.16.M88.4 R92, [R183+0x3800] ;  /* 0x00380000b75c783b */ /* 0x000fe80000000200 */
[----:B------:R-:W-:Y:S03]  /*3a90*/  LDSM.16.M88.4 R68, [R182+0x1000] ;  /* 0x00100000b644783b */ /* 0x000fe60000000200 */
[C---:B------:R-:W-:Y:S08]  /*3aa0*/  HMMA.16816.F32 R116, R164.reuse, R148, R48 ;  /* 0x00000094a474723c */ /* 0x040ff00000001830 */
[C---:B------:R-:W-:Y:S01]  /*3ab0*/  HMMA.16816.F32 R112, R164.reuse, R150, R44 ;  /* 0x00000096a470723c */ /* 0x040fe2000000182c */
[----:B------:R-:W1:Y:S07]  /*3ac0*/  LDSM.16.M88.4 R148, [R183+0x5800] ;  /* 0x00580000b794783b */ /* 0x000e6e0000000200 */
[C---:B----4-:R-:W-:Y:S08]  /*3ad0*/  HMMA.16816.F32 R108, R164.reuse, R40, R32 ;  /* 0x00000028a46c723c */ /* 0x050ff00000001820 */
[C---:B------:R-:W-:Y:S08]  /*3ae0*/  HMMA.16816.F32 R100, R164.reuse, R42, R28 ;  /* 0x0000002aa464723c */ /* 0x040ff0000000181c */
[C---:B------:R-:W-:Y:S01]  /*3af0*/  HMMA.16816.F32 R8, R164.reuse, R104, R64 ;  /* 0x00000068a408723c */ /* 0x040fe20000001840 */
[----:B------:R-:W3:Y:S07]  /*3b00*/  LDSM.16.M88.4 R64, [R182+0x1800] ;  /* 0x00180000b640783b */ /* 0x000eee0000000200 */
[C---:B------:R-:W-:Y:S01]  /*3b10*/  HMMA.16816.F32 R132, R164.reuse, R128, R56 ;  /* 0x00000080a484723c */ /* 0x040fe20000001838 */
[----:B------:R-:W-:Y:S07]  /*3b20*/  LDSM.16.M88.4 R56, [R182+0x2800] ;  /* 0x00280000b638783b */ /* 0x000fee0000000200 */
[C---:B------:R-:W-:Y:S08]  /*3b30*/  HMMA.16816.F32 R88, R164.reuse, R36, R24 ;  /* 0x00000024a458723c */ /* 0x040ff00000001818 */
[C---:B--2---:R-:W-:Y:S08]  /*3b40*/  HMMA.16816.F32 R80, R164.reuse, R96, R16 ;  /* 0x00000060a450723c */ /* 0x044ff00000001810 */
[C---:B------:R-:W-:Y:S01]  /*3b50*/  HMMA.16816.F32 R104, R164.reuse, R106, R60 ;  /* 0x0000006aa468723c */ /* 0x040fe2000000183c */
[----:B------:R-:W2:Y:S07]  /*3b60*/  LDSM.16.M88.4 R60, [R182+0x2000] ;  /* 0x00200000b63c783b */ /* 0x000eae0000000200 */
[C---:B------:R-:W-:Y:S08]  /*3b70*/  HMMA.16816.F32 R128, R164.reuse, R130, R52 ;  /* 0x00000082a480723c */ /* 0x040ff00000001834 */
[C---:B------:R-:W-:Y:S08]  /*3b80*/  HMMA.16816.F32 R84, R164.reuse, R38, R20 ;  /* 0x00000026a454723c */ /* 0x040ff00000001814 */
[----:B------:R-:W-:Y:S01]  /*3b90*/  HMMA.16816.F32 R76, R164, R98, R12 ;  /* 0x00000062a44c723c */ /* 0x000fe2000000180c */
[----:B------:R-:W4:Y:S01]  /*3ba0*/  LDSM.16.M88.4 R96, [R182] ;  /* 0x00000000b660783b */ /* 0x000f220000000200 */
[----:B------:R-:W-:Y:S01]  /*3bb0*/  ISETP.GT.AND P0, PT, R196, R228, PT ;  /* 0x000000e4c400720c */ /* 0x000fe20003f04270 */
[----:B------:R-:W-:-:S05]  /*3bc0*/  DEPBAR.LE SB0, 0x0 ;  /* 0x000080000000791a */ /* 0x000fca0000000000 */
        /* <DEDUP_REMOVED lines=8> */
[C---:B------:R-:W-:Y:S08]  /*3c50*/  HMMA.16816.F32 R44, R168.reuse, R92, R132 ;  /* 0x0000005ca82c723c */ /* 0x040ff00000001884 */
[C---:B------:R-:W-:Y:S08]  /*3c60*/  HMMA.16816.F32 R40, R168.reuse, R94, R128 ;  /* 0x0000005ea828723c */ /* 0x040ff00000001880 */
[C---:B------:R-:W-:Y:S08]  /*3c70*/  HMMA.16816.F32 R16, R168.reuse, R146, R84 ;  /* 0x00000092a810723c */ /* 0x040ff00000001854 */
[----:B------:R-:W-:Y:S01]  /*3c80*/  HMMA.16816.F32 R8, R168, R150, R76 ;  /* 0x00000096a808723c */ /* 0x000fe2000000184c */
[----:B------:R-:W-:Y:S01]  /*3c90*/  ISETP.GT.AND P6, PT, R203, 0x5f, PT ;  /* 0x0000005fcb00780c */ /* 0x000fe20003fc4270 */
[----:B------:R-:W-:Y:S01]  /*3ca0*/  BSSY B0, `(.L_x_693) ;  /* 0x0000054000007945 */ /* 0x000fe20003800000 */
[----:B------:R-:W-:-:S05]  /*3cb0*/  LOP3.LUT R194, R194, 0xfffbffff, RZ, 0xc0, !PT ;  /* 0xfffbffffc2c27812 */ /* 0x000fca00078ec0ff */
[C---:B------:R-:W-:Y:S08]  /*3cc0*/  HMMA.16816.F32 R36, R172.reuse, R68, R36 ;  /* 0x00000044ac24723c */ /* 0x040ff00000001824 */
[----:B------:R-:W-:Y:S01]  /*3cd0*/  HMMA.16816.F32 R68, R172, R70, R32 ;  /* 0x00000046ac44723c */ /* 0x000fe20000001820 */
[----:B------:R-:W-:-:S07]  /*3ce0*/  @P6 LOP3.LUT R194, R194, 0x40000, RZ, 0xfc, !PT ;  /* 0x00040000c2c26812 */ /* 0x000fce00078efcff */
[C---:B---3--:R-:W-:Y:S08]  /*3cf0*/  HMMA.16816.F32 R32, R172.reuse, R64, R28 ;  /* 0x00000040ac20723c */ /* 0x048ff0000000181c */
[C---:B------:R-:W-:Y:S08]  /*3d00*/  HMMA.16816.F32 R64, R172.reuse, R66, R24 ;  /* 0x00000042ac40723c */ /* 0x040ff00000001818 */
[C---:B--2---:R-:W-:Y:S08]  /*3d10*/  HMMA.16816.F32 R28, R172.reuse, R60, R20 ;  /* 0x0000003cac1c723c */ /* 0x044ff00000001814 */
[C---:B------:R-:W-:Y:S08]  /*3d20*/  HMMA.16816.F32 R24, R172.reuse, R56, R12 ;  /* 0x00000038ac18723c */ /* 0x040ff0000000180c */
[C---:B----4-:R-:W-:Y:S08]  /*3d30*/  HMMA.16816.F32 R52, R172.reuse, R96, R52 ;  /* 0x00000060ac34723c */ /* 0x050ff00000001834 */
        /* <DEDUP_REMOVED lines=8> */
[----:B------:R-:W-:Y:S01]  /*3dc0*/  ISETP.NE.AND P5, PT, R204, 0x1, PT ;  /* 0x00000001cc00780c */ /* 0x000fe20003fa5270 */
[----:B------:R-:W-:Y:S01]  /*3dd0*/  IMAD.MOV.U32 R198, RZ, RZ, RZ ;  /* 0x000000ffffc67224 */ /* 0x000fe200078e00ff */
        /* <DEDUP_REMOVED lines=27> */
.L_x_837:
[----:B------:R-:W-:Y:S05]  /*3f90*/  BRA.DIV ~URZ, `(.L_x_696) ;  /* 0x00012ae27f007947 */ /* 0x000fea000b800000 */
[----:B------:R-:W3:Y:S01]  /*3fa0*/  SHFL.IDX PT, R2, R7, RZ, 0x181f ;  /* 0x00181fff07027589 */ /* 0x000ee200000e0000 */
[----:B------:R-:W-:-:S03]  /*3fb0*/  ISETP.GE.AND P1, PT, R208, c[0x0][0x1d4], PT ;  /* 0x00007500d0007a0c */ /* 0x000fc60003f26270 */
[----:B------:R-:W4:Y:S04]  /*3fc0*/  SHFL.IDX PT, R10, R7, 0x1, 0x181f ;  /* 0x00381f00070a7f89 */ /* 0x000f2800000e0000 */
[----:B------:R-:W5:Y:S04]  /*3fd0*/  SHFL.IDX PT, R11, R0, 0x1, 0x181f ;  /* 0x00381f00000b7f89 */ /* 0x000f6800000e0000 */
[----:B-1----:R-:W1:Y:S01]  /*3fe0*/  SHFL.IDX PT, R0, R0, 0x2, 0x181f ;  /* 0x00581f0000007f89 */ /* 0x002e6200000e0000 */
[C---:B---3--:R-:W-:Y:S02]  /*3ff0*/  IADD3 R12, P0, R2.reuse, R200, RZ ;  /* 0x000000c8020c7210 */ /* 0x048fe40007f1e0ff */
[----:B------:R-:W-:-:S03]  /*4000*/  IADD3 R8, P2, R2, R202, RZ ;  /* 0x000000ca02087210 */ /* 0x000fc60007f5e0ff */
[C-C-:B--2---:R-:W-:Y:S01]  /*4010*/  IMAD.X R13, R9.reuse, 0x1, R5.reuse, P0 ;  /* 0x00000001090d7824 */ /* 0x144fe200000e0605 */
[----:B------:R-:W-:Y:S01]  /*4020*/  ISETP.GE.AND P0, PT, R216, c[0x0][0x1d4], PT ;  /* 0x00007500d8007a0c */ /* 0x000fe20003f06270 */
[----:B------:R-:W-:Y:S01]  /*4030*/  IMAD.X R9, R9, 0x1, R6, P2 ;  /* 0x0000000109097824 */ /* 0x000fe200010e0606 */
[C---:B----4-:R-:W-:Y:S02]  /*4040*/  IADD3 R2, P2, R10.reuse, R200, RZ ;  /* 0x000000c80a027210 */ /* 0x050fe40007f5e0ff */
[----:B------:R2:W-:Y:S03]  /*4050*/  LDGSTS.E.BYPASS.LTC128B.128 [R197+0x8100], [R12.64], !P1 ;  /* 0x081000000cc57fae */ /* 0x0005e6000c901d46 */
[----:B-----5:R-:W-:Y:S01]  /*4060*/  IMAD.X R3, R11, 0x1, R5, P2 ;  /* 0x000000010b037824 */ /* 0x020fe200010e0605 */
[----:B------:R-:W-:-:S05]  /*4070*/  IADD3 R10, P2, R10, R202, RZ ;  /* 0x000000ca0a0a7210 */ /* 0x000fca0007f5e0ff */
[----:B------:R2:W-:Y:S01]  /*4080*/  LDGSTS.E.BYPASS.LTC128B.128 [R197+0xb100], [R8.64], !P0 ;  /* 0x0b10000008c57fae */ /* 0x0005e2000c101d46 */
[----:B------:R-:W-:-:S03]  /*4090*/  IMAD.X R11, R11, 0x1, R6, P2 ;  /* 0x000000010b0b7824 */ /* 0x000fc600010e0606 */
[----:B------:R3:W-:Y:S04]  /*40a0*/  LDGSTS.E.BYPASS.LTC128B.128 [R197+0x9100], [R2.64], !P1 ;  /* 0x0910000002c57fae */ /* 0x0007e8000c901d46 */
[----:B------:R4:W-:Y:S04]  /*40b0*/  LDGSTS.E.BYPASS.LTC128B.128 [R197+0xc100], [R10.64], !P0 ;  /* 0x0c1000000ac57fae */ /* 0x0009e8000c101d46 */
[----:B---3--:R2:W3:Y:S01]  /*40c0*/  SHFL.IDX PT, R2, R7, 0x2, 0x181f ;  /* 0x00581f0007027f89 */ /* 0x0084e200000e0000 */
[----:B----4-:R-:W-:Y:S02]  /*40d0*/  SEL R11, RZ, 0x10, P1 ;  /* 0x00000010ff0b7807 */ /* 0x010fe40000800000 */
[----:B------:R-:W-:-:S02]  /*40e0*/  SEL R10, RZ, 0x10, P0 ;  /* 0x00000010ff0a7807 */ /* 0x000fc40000000000 */
.L_x_838:
[----:B-1----:R-:W-:Y:S02]  /*40f0*/  IADD3 R3, -R11, 0x10, RZ ;  /* 0x000000100b037810 */ /* 0x002fe40007ffe1ff */
[----:B--2---:R-:W-:-:S02]  /*4100*/  IADD3 R7, -R10, 0x10, RZ ;  /* 0x000000100a077810 */ /* 0x004fc40007ffe1ff */
[----:B------:R-:W-:Y:S02]  /*4110*/  LOP3.LUT R3, R3, 0xf, RZ, 0xc0, !PT ;  /* 0x0000000f03037812 */ /* 0x000fe400078ec0ff */
[----:B------:R-:W-:Y:S02]  /*4120*/  ISETP.NE.U32.AND P2, PT, R11, RZ, PT ;  /* 0x000000ff0b00720c */ /* 0x000fe40003f45070 */
[----:B---3--:R-:W-:Y:S02]  /*4130*/  IADD3 R8, P1, P0, R3, R2, R200 ;  /* 0x0000000203087210 */ /* 0x008fe4000783e0c8 */
[----:B------:R-:W-:Y:S02]  /*4140*/  LOP3.LUT R3, R7, 0xf, RZ, 0xc0, !PT ;  /* 0x0000000f07037812 */ /* 0x000fe400078ec0ff */
[----:B------:R-:W-:Y:S02]  /*4150*/  IADD3.X R9, RZ, R0, R5, P1, P0 ;  /* 0x00000000ff097210 */ /* 0x000fe40000fe0405 */
[----:B------:R-:W-:-:S04]  /*4160*/  IADD3 R2, P1, P0, R3, R2, R202 ;  /* 0x0000000203027210 */ /* 0x000fc8000783e0ca */
[----:B------:R-:W-:Y:S01]  /*4170*/  IADD3.X R3, RZ, R0, R6, P1, P0 ;  /* 0x00000000ff037210 */ /* 0x000fe20000fe0406 */
[----:B------:R-:W-:Y:S01]  /*4180*/  @!PT LDS RZ, [RZ] ;  /* 0x00000000fffff984 */ /* 0x000fe20000000800 */
[----:B------:R-:W-:Y:S01]  /*4190*/  @!PT LDS RZ, [RZ] ;  /* 0x00000000fffff984 */ /* 0x000fe20000000800 */
[----:B------:R-:W-:Y:S01]  /*41a0*/  @!PT LDS RZ, [RZ] ;  /* 0x00000000fffff984 */ /* 0x000fe20000000800 */
[----:B------:R1:W-:Y:S01]  /*41b0*/  LDGSTS.E.BYPASS.LTC128B.128.ZFILL [R197+0xa100], [R8.64], P2 ;  /* 0x0a10000008c57fae */ /* 0x0003e20009141d46 */
[----:B------:R-:W-:-:S13]  /*41c0*/  ISETP.NE.U32.AND P0, PT, R10, RZ, PT ;  /* 0x000000ff0a00720c */ /* 0x000fda0003f05070 */
[----:B------:R1:W-:Y:S02]  /*41d0*/  LDGSTS.E.BYPASS.LTC128B.128.ZFILL [R197+0xd100], [R2.64], P0 ;  /* 0x0d10000002c57fae */ /* 0x0003e40008141d46 */
.L_x_694:
[----:B------:R-:W-:Y:S05]  /*41e0*/  BSYNC B0 ;  /* 0x0000000000007941 */ /* 0x000fea0003800000 */
.L_x_693:
[----:B------:R-:W-:Y:S01]  /*41f0*/  IMAD.MOV.U32 R0, RZ, RZ, c[0x0][0x2c4] ;  /* 0x0000b100ff007624 */ /* 0x000fe200078e00ff */
[----:B------:R-:W-:Y:S01]  /*4200*/  ULDC UR4, c[0x0][0x324] ;  /* 0x0000c90000047ab9 */ /* 0x000fe20000000800 */
[----:B-1----:R-:W-:Y:S01]  /*4210*/  IADD3 R2, -R231, 0x1, R188 ;  /* 0x00000001e7027810 */ /* 0x002fe20007ffe1bc */
[----:B------:R-:W-:Y:S01]  /*4220*/  ULOP3.LUT UR4, URZ, UR4, URZ, 0x33, !UPT ;  /* 0x000000043f047292 */ /* 0x000fe2000f8e333f */
[----:B------:R-:W0:Y:S01]  /*4230*/  LDGDEPBAR ;  /* 0x00000000000079af */ /* 0x000e220000000000 */
[----:B------:R-:W-:Y:S01]  /*4240*/  ISETP.NE.AND P0, PT, R0, 0x1, PT ;  /* 0x000000010000780c */ /* 0x000fe20003f05270 */
[----:B------:R-:W-:Y:S01]  /*4250*/  IMAD.IADD R0, R245, 0x1, R243 ;  /* 0x00000001f5007824 */ /* 0x000fe200078e02f3 */
[----:B------:R-:W-:Y:S01]  /*4260*/  IADD3 R9, -R231, R4, RZ ;  /* 0x00000004e7097210 */ /* 0x000fe20007ffe1ff */
[----:B------:R-:W-:Y:S02]  /*4270*/  IMAD.IADD R8, R188, 0x1, -R231 ;  /* 0x00000001bc087824 */ /* 0x000fe400078e0ae7 */
[----:B------:R-:W-:-:S08]  /*4280*/  IMAD.MOV.U32 R5, RZ, RZ, R0 ;  /* 0x000000ffff057224 */ /* 0x000fd000078e0000 */
[----:B------:R-:W-:Y:S01]  /*4290*/  @P0 IMAD.HI.U32 R3, R0, c[0x0][0x2c8], RZ ;  /* 0x0000b20000030a27 */ /* 0x000fe200078e00ff */
[----:B------:R-:W-:-:S04]  /*42a0*/  IADD3 R0, R2, -R229, RZ ;  /* 0x800000e502007210 */ /* 0x000fc80007ffe0ff */
[C---:B------:R-:W-:Y:S02]  /*42b0*/  IADD3 R7, R0.reuse, UR4, RZ ;  /* 0x0000000400077c10 */ /* 0x040fe4000fffe0ff */
[----:B------:R-:W-:Y:S02]  /*42c0*/  @P0 SHF.R.U32.HI R5, RZ, c[0x0][0x2cc], R3 ;  /* 0x0000b300ff050a19 */ /* 0x000fe40000011603 */
[----:B------:R-:W-:Y:S01]  /*42d0*/  IADD3 R6, R0, c[0x0][0x328], RZ ;  /* 0x0000ca0000067a10 */ /* 0x000fe20007ffe0ff */
[----:B------:R-:W-:Y:S05]  /*42e0*/  BRA.DIV ~URZ, `(.L_x_697) ;  /* 0x00012b227f007947 */ /* 0x000fea000b800000 */
[----:B------:R1:W2:Y:S02]  /*42f0*/  SHFL.IDX PT, R3, R5, RZ, 0x1c1f ;  /* 0x001c1fff05037589 */ /* 0x0002a400000e0000 */
.L_x_839:
[----:B------:R-:W-:Y:S01]  /*4300*/  ISETP.GE.AND P0, PT, R249, 0x1, PT ;  /* 0x00000001f900780c */ /* 0x000fe20003f06270 */
[--C-:B--2---:R-:W-:Y:S02]  /*4310*/  IMAD.IADD R2, R6, 0x1, R3.reuse ;  /* 0x0000000106027824 */ /* 0x104fe400078e0203 */
[----:B------:R-:W-:-:S03]  /*4320*/  IMAD.IADD R0, R7, 0x1, R3 ;  /* 0x0000000107007824 */ /* 0x000fc600078e0203 */
[----:B------:R-:W-:-:S07]  /*4330*/  IMNMX R2, R8, R2, PT ;  /* 0x0000000208027217 */ /* 0x000fce0003800200 */
[----:B------:R-:W-:Y:S05]  /*4340*/  @!P0 BRA `(.L_x_698) ;  /* 0x0000014000008947 */ /* 0x000fea0003800000 */
[----:B------:R-:W-:Y:S01]  /*4350*/  IADD3 R3, -R229, R230, R3 ;  /* 0x000000e6e5037210 */ /* 0x000fe20007ffe103 */
[----:B------:R-:W-:Y:S03]  /*4360*/  BSSY B0, `(.L_x_699) ;  /* 0x000000e000007945 */ /* 0x000fe60003800000 */
        /* <DEDUP_REMOVED lines=9> */
.L_x_700:
[----:B------:R-:W-:-:S04]  /*4400*/  MOV R10, c[0x0][0x32c] ;  /* 0x0000cb00000a7a02 */ /* 0x000fc80000000f00 */
[----:B------:R-:W-:-:S13]  /*4410*/  ISETP.NE.AND P0, PT, R10, 0x1, PT ;  /* 0x000000010a00780c */ /* 0x000fda0003f05270 */
[----:B------:R-:W-:-:S05]  /*4420*/  @P0 IMAD.HI.U32 R10, R3, c[0x0][0x330], RZ ;  /* 0x0000cc00030a0a27 */ /* 0x000fca00078e00ff */
[----:B------:R-:W-:Y:S02]  /*4430*/  @P0 SHF.R.U32.HI R3, RZ, c[0x0][0x334], R10 ;  /* 0x0000cd00ff030a19 */ /* 0x000fe4000001160a */
.L_x_701:
[----:B------:R-:W-:Y:S05]  /*4440*/  BSYNC B0 ;  /* 0x0000000000007941 */ /* 0x000fea0003800000 */
.L_x_699:
[----:B------:R-:W-:-:S05]  /*4450*/  IMAD R3, R3, c[0x0][0x32c], R9 ;  /* 0x0000cb0003037a24 */ /* 0x000fca00078e0209 */
[----:B------:R-:W-:Y:S02]  /*4460*/  IADD3 R10, R3, c[0x0][0x32c], RZ ;  /* 0x0000cb00030a7a10 */ /* 0x000fe40007ffe0ff */
[----:B------:R-:W-:Y:S02]  /*4470*/  IMNMX R0, R0, R3, !PT ;  /* 0x0000000300007217 */ /* 0x000fe40007800200 */
[----:B------:R-:W-:Y:S02]  /*4480*/  IMNMX R2, R2, R10, PT ;  /* 0x0000000a02027217 */ /* 0x000fe40003800200 */
.L_x_698:
[----:B------:R-:W-:Y:S02]  /*4490*/  ISETP.GE.AND P0, PT, R4, 0x2, PT ;  /* 0x000000020400780c */ /* 0x000fe40003f06270 */
[----:B------:R-:W-:Y:S02]  /*44a0*/  LOP3.LUT R194, R194, 0xfffdffff, RZ, 0xc0, !PT ;  /* 0xfffdffffc2c27812 */ /* 0x000fe400078ec0ff */
[C---:B------:R-:W-:Y:S02]  /*44b0*/  ISETP.GE.AND P1, PT, R4.reuse, 0x9, PT ;  /* 0x000000090400780c */ /* 0x040fe40003f26270 */
[----:B------:R-:W-:-:S02]  /*44c0*/  ISETP.GE.AND P6, PT, R4, 0x3a, PT ;  /* 0x0000003a0400780c */ /* 0x000fc40003fc6270 */
[C---:B------:R-:W-:Y:S02]  /*44d0*/  ISETP.GE.AND P5, PT, R4.reuse, 0x41, PT ;  /* 0x000000410400780c */ /* 0x040fe40003fa6270 */
[C---:B------:R-:W-:Y:S02]  /*44e0*/  ISETP.GE.AND P4, PT, R4.reuse, 0x42, PT ;  /* 0x000000420400780c */ /* 0x040fe40003f86270 */
[----:B------:R-:W-:Y:S02]  /*44f0*/  ISETP.GE.AND P3, PT, R4, 0x49, PT ;  /* 0x000000490400780c */ /* 0x000fe40003f66270 */
[----:B------:R-:W-:Y:S02]  /*4500*/  @P0 LOP3.LUT R194, R194, 0x20000, RZ, 0xfc, !PT ;  /* 0x00020000c2c20812 */ /* 0x000fe400078efcff */
[----:B------:R-:W-:Y:S02]  /*4510*/  ISETP.GT.AND P0, PT, R0, 0x1, !P0 ;  /* 0x000000010000780c */ /* 0x000fe40004704270 */
[----:B------:R-:W-:-:S02]  /*4520*/  LOP3.LUT R194, R194, 0xffffefff, RZ, 0xc0, !PT ;  /* 0xffffefffc2c27812 */ /* 0x000fc400078ec0ff */
[----:B------:R-:W-:Y:S02]  /*4530*/  ISETP.LT.OR P0, PT, R2, 0x2, P0 ;  /* 0x000000020200780c */ /* 0x000fe40000701670 */
[----:B------:R-:W-:Y:S02]  /*4540*/  @P1 LOP3.LUT R194, R194, 0x1000, RZ, 0xfc, !PT ;  /* 0x00001000c2c21812 */ /* 0x000fe400078efcff */
[----:B------:R-:W-:Y:S02]  /*4550*/  FSEL R11, R53, -INF , !P0 ;  /* 0xff800000350b7808 */ /* 0x000fe40004000000 */
[----:B------:R-:W-:Y:S02]  /*4560*/  ISETP.GT.AND P0, PT, R0, 0x8, !P1 ;  /* 0x000000080000780c */ /* 0x000fe40004f04270 */
[----:B------:R-:W-:Y:S02]  /*4570*/  ISETP.GE.AND P1, PT, R4, 0xa, PT ;  /* 0x0000000a0400780c */ /* 0x000fe40003f26270 */
[----:B------:R-:W-:-:S02]  /*4580*/  ISETP.LT.OR P0, PT, R2, 0x9, P0 ;  /* 0x000000090200780c */ /* 0x000fc40000701670 */
[----:B------:R-:W-:Y:S02]  /*4590*/  LOP3.LUT R194, R194, 0xfffff7ff, RZ, 0xc0, !PT ;  /* 0xfffff7ffc2c27812 */ /* 0x000fe400078ec0ff */
[----:B------:R-:W-:Y:S02]  /*45a0*/  FSEL R16, R48, -INF , !P0 ;  /* 0xff80000030107808 */ /* 0x000fe40004000000 */
[----:B------:R-:W-:Y:S02]  /*45b0*/  ISETP.GT.AND P0, PT, R0, 0x9, !P1 ;  /* 0x000000090000780c */ /* 0x000fe40004f04270 */
[----:B------:R-:W-:Y:S02]  /*45c0*/  ISETP.GE.AND P2, PT, R4, 0x4a, PT ;  /* 0x0000004a0400780c */ /* 0x000fe40003f46270 */
[----:B------:R-:W-:Y:S02]  /*45d0*/  ISETP.LT.OR P0, PT, R2, 0xa, P0 ;  /* 0x0000000a0200780c */ /* 0x000fe40000701670 */
[----:B------:R-:W-:-:S02]  /*45e0*/  @P1 LOP3.LUT R194, R194, 0x800, RZ, 0xfc, !PT ;  /* 0x00000800c2c21812 */ /* 0x000fc400078efcff */
[----:B------:R-:W-:Y:S02]  /*45f0*/  ISETP.GE.AND P1, PT, R4, 0x11, PT ;  /* 0x000000110400780c */ /* 0x000fe40003f26270 */
[----:B------:R-:W-:Y:S02]  /*4600*/  LOP3.LUT R194, R194, 0xfffffbff, RZ, 0xc0, !PT ;  /* 0xfffffbffc2c27812 */ /* 0x000fe400078ec0ff */
[----:B------:R-:W-:Y:S02]  /*4610*/  FSEL R17, R49, -INF , !P0 ;  /* 0xff80000031117808 */ /* 0x000fe40004000000 */
[----:B------:R-:W-:-:S04]  /*4620*/  ISETP.GT.AND P0, PT, R0, 0x10, !P1 ;  /* 0x000000100000780c */ /* 0x000fc80004f04270 */
[----:B------:R-:W-:-:S03]  /*4630*/  ISETP.LT.OR P0, PT, R2, 0x11, P0 ;  /* 0x000000110200780c */ /* 0x000fc60000701670 */
[----:B------:R-:W-:Y:S02]  /*4640*/  @P1 LOP3.LUT R194, R194, 0x400, RZ, 0xfc, !PT ;  /* 0x00000400c2c21812 */ /* 0x000fe400078efcff */
        /* <DEDUP_REMOVED lines=49> */
[----:B------:R-:W-:Y:S02]  /*4960*/  FSEL R141, R32, -INF , !P0 ;  /* 0xff800000208d7808 */ /* 0x000fe40004000000 */
[----:B------:R-:W-:Y:S02]  /*4970*/  LOP3.LUT R194, R194, 0xfffffffd, RZ, 0xc0, !PT ;  /* 0xfffffffdc2c27812 */ /* 0x000fe400078ec0ff */
[----:B------:R-:W-:-:S04]  /*4980*/  ISETP.GT.AND P0, PT, R0, 0x31, !P1 ;  /* 0x000000310000780c */ /* 0x000fc80004f04270 */
[----:B------:R-:W-:-:S03]  /*4990*/  ISETP.LT.OR P0, PT, R2, 0x32, P0 ;  /* 0x000000320200780c */ /* 0x000fc60000701670 */
[----:B------:R-:W-:Y:S02]  /*49a0*/  @P1 LOP3.LUT R194, R194, 0x2, RZ, 0xfc, !PT ;  /* 0x00000002c2c21812 */ /* 0x000fe400078efcff */
[----:B------:R-:W-:Y:S02]  /*49b0*/  ISETP.GE.AND P1, PT, R4, 0x39, PT ;  /* 0x000000390400780c */ /* 0x000fe40003f26270 */
[----:B------:R-:W-:Y:S02]  /*49c0*/  FSEL R140, R33, -INF , !P0 ;  /* 0xff800000218c7808 */ /* 0x000fe40004000000 */
[----:B------:R-:W-:Y:S02]  /*49d0*/  ISETP.GT.AND P0, PT, R0, 0x38, !P1 ;  /* 0x000000380000780c */ /* 0x000fe40004f04270 */
[----:B------:R-:W-:Y:S02]  /*49e0*/  LOP3.LUT R194, R194, 0xfffffffe, RZ, 0xc0, !PT ;  /* 0xfffffffec2c27812 */ /* 0x000fe400078ec0ff */
[----:B------:R-:W-:-:S04]  /*49f0*/  ISETP.LT.OR P0, PT, R2, 0x39, P0 ;  /* 0x000000390200780c */ /* 0x000fc80000701670 */
[----:B------:R-:W-:Y:S02]  /*4a00*/  FSEL R139, R64, -INF , !P0 ;  /* 0xff800000408b7808 */ /* 0x000fe40004000000 */
[----:B------:R-:W-:Y:S02]  /*4a10*/  ISETP.GT.AND P0, PT, R0, 0x39, !P6 ;  /* 0x000000390000780c */ /* 0x000fe40007704270 */
[----:B------:R-:W-:Y:S02]  /*4a20*/  @P1 LOP3.LUT R194, R194, 0x1, RZ, 0xfc, !PT ;  /* 0x00000001c2c21812 */ /* 0x000fe400078efcff */
[----:B------:R-:W-:Y:S02]  /*4a30*/  ISETP.LT.OR P0, PT, R2, 0x3a, P0 ;  /* 0x0000003a0200780c */ /* 0x000fe40000701670 */
[----:B------:R-:W-:Y:S02]  /*4a40*/  ISETP.GE.AND P1, PT, R4, 0x51, PT ;  /* 0x000000510400780c */ /* 0x000fe40003f26270 */
[----:B------:R-:W-:-:S02]  /*4a50*/  FSEL R138, R65, -INF , !P0 ;  /* 0xff800000418a7808 */ /* 0x000fc40004000000 */
[----:B------:R-:W-:Y:S02]  /*4a60*/  ISETP.GT.AND P0, PT, R0, 0x40, !P5 ;  /* 0x000000400000780c */ /* 0x000fe40006f04270 */
[----:B------:R-:W-:Y:S02]  /*4a70*/  LOP3.LUT R194, R194, 0xffff7fff, RZ, 0xc0, !PT ;  /* 0xffff7fffc2c27812 */ /* 0x000fe400078ec0ff */
[----:B------:R-:W-:-:S04]  /*4a80*/  ISETP.LT.OR P0, PT, R2, 0x41, P0 ;  /* 0x000000410200780c */ /* 0x000fc80000701670 */
[----:B------:R-:W-:Y:S02]  /*4a90*/  FSEL R177, R28, -INF , !P0 ;  /* 0xff8000001cb17808 */ /* 0x000fe40004000000 */
[----:B------:R-:W-:Y:S02]  /*4aa0*/  ISETP.GT.AND P0, PT, R0, 0x41, !P4 ;  /* 0x000000410000780c */ /* 0x000fe40006704270 */
[----:B------:R-:W-:Y:S02]  /*4ab0*/  @P1 LOP3.LUT R194, R194, 0x8000, RZ, 0xfc, !PT ;  /* 0x00008000c2c21812 */ /* 0x000fe400078efcff */
[----:B------:R-:W-:Y:S02]  /*4ac0*/  ISETP.LT.OR P0, PT, R2, 0x42, P0 ;  /* 0x000000420200780c */ /* 0x000fe40000701670 */
[----:B------:R-:W-:Y:S02]  /*4ad0*/  LOP3.LUT R194, R194, 0xffffbfff, RZ, 0xc0, !PT ;  /* 0xffffbfffc2c27812 */ /* 0x000fe400078ec0ff */
[----:B------:R-:W-:-:S02]  /*4ae0*/  FSEL R176, R29, -INF , !P0 ;  /* 0xff8000001db07808 */ /* 0x000fc40004000000 */
[----:B------:R-:W-:-:S04]  /*4af0*/  ISETP.GT.AND P0, PT, R0, 0x48, !P3 ;  /* 0x000000480000780c */ /* 0x000fc80005f04270 */
[----:B------:R-:W-:-:S04]  /*4b00*/  ISETP.LT.OR P0, PT, R2, 0x49, P0 ;  /* 0x000000490200780c */ /* 0x000fc80000701670 */
[----:B------:R-:W-:Y:S02]  /*4b10*/  FSEL R151, R60, -INF , !P0 ;  /* 0xff8000003c977808 */ /* 0x000fe40004000000 */
[----:B------:R-:W-:-:S04]  /*4b20*/  ISETP.GT.AND P0, PT, R0, 0x49, !P2 ;  /* 0x000000490000780c */ /* 0x000fc80005704270 */
[----:B------:R-:W-:-:S04]  /*4b30*/  ISETP.LT.OR P0, PT, R2, 0x4a, P0 ;  /* 0x0000004a0200780c */ /* 0x000fc80000701670 */
[----:B------:R-:W-:Y:S02]  /*4b40*/  FSEL R150, R61, -INF , !P0 ;  /* 0xff8000003d967808 */ /* 0x000fe40004000000 */
[----:B------:R-:W-:Y:S02]  /*4b50*/  ISETP.GT.AND P0, PT, R0, 0x50, !P1 ;  /* 0x000000500000780c */ /* 0x000fe40004f04270 */
[----:B------:R-:W-:Y:S02]  /*4b60*/  ISETP.GE.AND P1, PT, R4, 0x52, PT ;  /* 0x000000520400780c */ /* 0x000fe40003f26270 */
[----:B------:R-:W-:-:S04]  /*4b70*/  ISETP.LT.OR P0, PT, R2, 0x51, P0 ;  /* 0x000000510200780c */ /* 0x000fc80000701670 */
[----:B------:R-:W-:Y:S02]  /*4b80*/  FSEL R200, R24, -INF , !P0 ;  /* 0xff80000018c87808 */ /* 0x000fe40004000000 */
[----:B------:R-:W-:-:S04]  /*4b90*/  ISETP.GT.AND P0, PT, R0, 0x51, !P1 ;  /* 0x000000510000780c */ /* 0x000fc80004f04270 */
[----:B------:R-:W-:Y:S02]  /*4ba0*/  ISETP.LT.OR P0, PT, R2, 0x52, P0 ;  /* 0x000000520200780c */ /* 0x000fe40000701670 */
        /* <DEDUP_REMOVED lines=9> */
[----:B------:R-:W-:Y:S02]  /*4c40*/  ISETP.GT.AND P0, PT, R0, RZ, !P1 ;  /* 0x000000ff0000720c */ /* 0x000fe40004f04270 */
[----:B------:R-:W-:Y:S02]  /*4c50*/  LOP3.LUT R194, R194, 0xfffeffff, RZ, 0xc0, !PT ;  /* 0xfffeffffc2c27812 */ /* 0x000fe400078ec0ff */
[----:B------:R-:W-:-:S04]  /*4c60*/  ISETP.LT.OR P0, PT, R2, 0x1, P0 ;  /* 0x000000010200780c */ /* 0x000fc80000701670 */
[----:B------:R-:W-:Y:S02]  /*4c70*/  FSEL R10, R52, -INF , !P0 ;  /* 0xff800000340a7808 */ /* 0x000fe40004000000 */
[----:B------:R-:W-:-:S13]  /*4c80*/  ISETP.GE.AND P0, PT, R4, 0x5a, PT ;  /* 0x0000005a0400780c */ /* 0x000fda0003f06270 */
[----:B------:R-:W-:Y:S02]  /*4c90*/  @P0 LOP3.LUT R194, R194, 0x10000, RZ, 0xfc, !PT ;  /* 0x00010000c2c20812 */ /* 0x000fe400078efcff */
[----:B------:R-:W-:-:S04]  /*4ca0*/  ISETP.GT.AND P0, PT, R0, 0x59, !P0 ;  /* 0x000000590000780c */ /* 0x000fc80004704270 */
[----:B------:R-:W-:-:S04]  /*4cb0*/  ISETP.LT.OR P0, PT, R2, 0x5a, P0 ;  /* 0x0000005a0200780c */ /* 0x000fc80000701670 */
[----:B------:R-:W-:Y:S01]  /*4cc0*/  FSEL R188, R57, -INF , !P0 ;  /* 0xff80000039bc7808 */ /* 0x000fe20004000000 */
[----:B------:R-:W-:Y:S06]  /*4cd0*/  BRA.DIV ~URZ, `(.L_x_702) ;  /* 0x000121a27f007947 */ /* 0x000fec000b800000 */
[----:B------:R2:W3:Y:S02]  /*4ce0*/  SHFL.IDX PT, R3, R5, 0x1, 0x1c1f ;  /* 0x003c1f0005037f89 */ /* 0x0004e400000e0000 */
.L_x_840:
[----:B------:R-:W-:Y:S01]  /*4cf0*/  ISETP.GE.AND P0, PT, R249, 0x1, PT ;  /* 0x00000001f900780c */ /* 0x000fe20003f06270 */
[--C-:B---3--:R-:W-:Y:S02]  /*4d00*/  IMAD.IADD R2, R6, 0x1, R3.reuse ;  /* 0x0000000106027824 */ /* 0x108fe400078e0203 */
        /* <DEDUP_REMOVED lines=14> */
.L_x_705:
[----:B------:R-:W-:-:S04]  /*4df0*/  MOV R4, c[0x0][0x32c] ;  /* 0x0000cb0000047a02 */ /* 0x000fc80000000f00 */
[----:B------:R-:W-:-:S13]  /*4e00*/  ISETP.NE.AND P0, PT, R4, 0x1, PT ;  /* 0x000000010400780c */ /* 0x000fda0003f05270 */
[----:B------:R-:W-:-:S05]  /*4e10*/  @P0 IMAD.HI.U32 R4, R3, c[0x0][0x330], RZ ;  /* 0x0000cc0003040a27 */ /* 0x000fca00078e00ff */
[----:B------:R-:W-:Y:S02]  /*4e20*/  @P0 SHF.R.U32.HI R3, RZ, c[0x0][0x334], R4 ;  /* 0x0000cd00ff030a19 */ /* 0x000fe40000011604 */
.L_x_706:
[----:B------:R-:W-:Y:S05]  /*4e30*/  BSYNC B0 ;  /* 0x0000000000007941 */ /* 0x000fea0003800000 */
.L_x_704:
[----:B------:R-:W-:-:S05]  /*4e40*/  IMAD R3, R3, c[0x0][0x32c], R9 ;  /* 0x0000cb0003037a24 */ /* 0x000fca00078e0209 */
[----:B------:R-:W-:Y:S02]  /*4e50*/  IADD3 R4, R3, c[0x0][0x32c], RZ ;  /* 0x0000cb0003047a10 */ /* 0x000fe40007ffe0ff */
[----:B------:R-:W-:Y:S02]  /*4e60*/  IMNMX R0, R0, R3, !PT ;  /* 0x0000000300007217 */ /* 0x000fe40007800200 */
[----:B------:R-:W-:Y:S02]  /*4e70*/  IMNMX R2, R2, R4, PT ;  /* 0x0000000402027217 */ /* 0x000fe40003800200 */
.L_x_703:
[----:B------:R-:W-:Y:S02]  /*4e80*/  LOP3.LUT P0, RZ, R194, 0x1000, RZ, 0xc0, !PT ;  /* 0x00001000c2ff7812 */ /* 0x000fe4000780c0ff */
[----:B------:R-:W-:Y:S02]  /*4e90*/  FMNMX.FTZ R3, R10, R11, !PT ;  /* 0x0000000b0a037209 */ /* 0x000fe40007810000 */
[----:B------:R-:W-:Y:S02]  /*4ea0*/  ISETP.GT.AND P0, PT, R0, 0x8, !P0 ;  /* 0x000000080000780c */ /* 0x000fe40004704270 */
[----:B------:R-:W-:-:S02]  /*4eb0*/  FMNMX.FTZ R3, R16, R3, !PT ;  /* 0x0000000310037209 */ /* 0x000fc40007810000 */
[----:B------:R-:W-:Y:S02]  /*4ec0*/  ISETP.LT.OR P0, PT, R2, 0x9, P0 ;  /* 0x000000090200780c */ /* 0x000fe40000701670 */
[----:B------:R-:W-:Y:S02]  /*4ed0*/  FMNMX.FTZ R3, R17, R3, !PT ;  /* 0x0000000311037209 */ /* 0x000fe40007810000 */
[----:B------:R-:W-:Y:S02]  /*4ee0*/  FSEL R12, R50, -INF , !P0 ;  /* 0xff800000320c7808 */ /* 0x000fe40004000000 */
[----:B------:R-:W-:Y:S02]  /*4ef0*/  LOP3.LUT P0, RZ, R194, 0x800, RZ, 0xc0, !PT ;  /* 0x00000800c2ff7812 */ /* 0x000fe4000780c0ff */
[----:B------:R-:W-:Y:S02]  /*4f00*/  FMNMX.FTZ R3, R19, R3, !PT ;  /* 0x0000000313037209 */ /* 0x000fe40007810000 */
[----:B------:R-:W-:-:S02]  /*4f10*/  ISETP.GT.AND P0, PT, R0, 0x9, !P0 ;  /* 0x000000090000780c */ /* 0x000fc40004704270 */
[----:B------:R-:W-:Y:S02]  /*4f20*/  FMNMX.FTZ R3, R20, R3, !PT ;  /* 0x0000000314037209 */ /* 0x000fe40007810000 */
[----:B------:R-:W-:Y:S02]  /*4f30*/  ISETP.LT.OR P0, PT, R2, 0xa, P0 ;  /* 0x0000000a0200780c */ /* 0x000fe40000701670 */
[----:B------:R-:W-:Y:S02]  /*4f40*/  FMNMX.FTZ R3, R21, R3, !PT ;  /* 0x0000000315037209 */ /* 0x000fe40007810000 */
[----:B------:R-:W-:Y:S02]  /*4f50*/  FSEL R13, R51, -INF , !P0 ;  /* 0xff800000330d7808 */ /* 0x000fe40004000000 */
[----:B------:R-:W-:Y:S02]  /*4f60*/  LOP3.LUT P0, RZ, R194, 0x400, RZ, 0xc0, !PT ;  /* 0x00000400c2ff7812 */ /* 0x000fe4000780c0ff */
[----:B------:R-:W-:-:S02]  /*4f70*/  FMNMX.FTZ R3, R22, R3, !PT ;  /* 0x0000000316037209 */ /* 0x000fc40007810000 */
[----:B------:R-:W-:Y:S02]  /*4f80*/  ISETP.GT.AND P0, PT, R0, 0x10, !P0 ;  /* 0x000000100000780c */ /* 0x000fe40004704270 */
[----:B------:R-:W-:Y:S02]  /*4f90*/  FMNMX.FTZ R3, R133, R3, !PT ;  /* 0x0000000385037209 */ /* 0x000fe40007810000 */
[----:B------:R-:W-:Y:S02]  /*4fa0*/  ISETP.LT.OR P0, PT, R2, 0x11, P0 ;  /* 0x000000110200780c */ /* 0x000fe40000701670 */
[----:B------:R-:W-:Y:S02]  /*4fb0*/  FMNMX.FTZ R3, R132, R3, !PT ;  /* 0x0000000384037209 */ /* 0x000fe40007810000 */
[----:B------:R-:W-:Y:S02]  /*4fc0*/  FSEL R14, R46, -INF , !P0 ;  /* 0xff8000002e0e7808 */ /* 0x000fe40004000000 */
[----:B------:R-:W-:-:S02]  /*4fd0*/  LOP3.LUT P0, RZ, R194, 0x200, RZ, 0xc0, !PT ;  /* 0x00000200c2ff7812 */ /* 0x000fc4000780c0ff */
[----:B------:R-:W-:Y:S02]  /*4fe0*/  FMNMX.FTZ R3, R111, R3, !PT ;  /* 0x000000036f037209 */ /* 0x000fe40007810000 */
[----:B------:R-:W-:Y:S02]  /*4ff0*/  ISETP.GT.AND P0, PT, R0, 0x11, !P0 ;  /* 0x000000110000780c */ /* 0x000fe40004704270 */
[----:B------:R-:W-:Y:S02]  /*5000*/  FMNMX.FTZ R3, R110, R3, !PT ;  /* 0x000000036e037209 */ /* 0x000fe40007810000 */
[----:B------:R-:W-:Y:S02]  /*5010*/  ISETP.LT.OR P0, PT, R2, 0x12, P0 ;  /* 0x000000120200780c */ /* 0x000fe40000701670 */
[----:B------:R-:W-:Y:S02]  /*5020*/  FMNMX.FTZ R3, R141, R3, !PT ;  /* 0x000000038d037209 */ /* 0x000fe40007810000 */
[----:B------:R-:W-:-:S02]  /*5030*/  FSEL R15, R47, -INF , !P0 ;  /* 0xff8000002f0f7808 */ /* 0x000fc40004000000 */
[----:B------:R-:W-:Y:S02]  /*5040*/  LOP3.LUT P0, RZ, R194, 0x100, RZ, 0xc0, !PT ;  /* 0x00000100c2ff7812 */ /* 0x000fe4000780c0ff */
[----:B------:R-:W-:Y:S02]  /*5050*/  FMNMX.FTZ R3, R140, R3, !PT ;  /* 0x000000038c037209 */ /* 0x000fe40007810000 */
[----:B------:R-:W-:Y:S02]  /*5060*/  ISETP.GT.AND P0, PT, R0, 0x18, !P0 ;  /* 0x000000180000780c */ /* 0x000fe40004704270 */
[----:B------:R-:W-:Y:S02]  /*5070*/  FMNMX.FTZ R3, R139, R3, !PT ;  /* 0x000000038b037209 */ /* 0x000fe40007810000 */
[----:B------:R-:W-:Y:S02]  /*5080*/  ISETP.LT.OR P0, PT, R2, 0x19, P0 ;  /* 0x000000190200780c */ /* 0x000fe40000701670 */
[----:B------:R-:W-:-:S02]  /*5090*/  FMNMX.FTZ R3, R138, R3, !PT ;  /* 0x000000038a037209 */ /* 0x000fc40007810000 */
[----:B------:R-:W-:Y:S02]  /*50a0*/  FSEL R18, R42, -INF , !P0 ;  /* 0xff8000002a127808 */ /* 0x000fe40004000000 */
[----:B------:R-:W-:Y:S02]  /*50b0*/  LOP3.LUT P0, RZ, R194, 0x80, RZ, 0xc0, !PT ;  /* 0x00000080c2ff7812 */ /* 0x000fe4000780c0ff */
[----:B------:R-:W-:Y:S02]  /*50c0*/  FMNMX.FTZ R3, R177, R3, !PT ;  /* 0x00000003b1037209 */ /* 0x000fe40007810000 */
[----:B------:R-:W-:Y:S02]  /*50d0*/  ISETP.GT.AND P0, PT, R0, 0x19, !P0 ;  /* 0x000000190000780c */ /* 0x000fe40004704270 */
[----:B------:R-:W-:Y:S02]  /*50e0*/  FMNMX.FTZ R3, R176, R3, !PT ;  /* 0x00000003b0037209 */ /* 0x000fe40007810000 */
[----:B------:R-:W-:-:S02]  /*50f0*/  ISETP.LT.OR P0, PT, R2, 0x1a, P0 ;  /* 0x0000001a0200780c */ /* 0x000fc40000701670 */
[----:B------:R-:W-:Y:S02]  /*5100*/  FMNMX.FTZ R3, R151, R3, !PT ;  /* 0x0000000397037209 */ /* 0x000fe40007810000 */
[----:B------:R-:W-:Y:S02]  /*5110*/  FSEL R24, R43, -INF , !P0 ;  /* 0xff8000002b187808 */ /* 0x000fe40004000000 */
[----:B------:R-:W-:-:S04]  /*5120*/  LOP3.LUT P0, RZ, R194, 0x40, RZ, 0xc0, !PT ;  /* 0x00000040c2ff7812 */ /* 0x000fc8000780c0ff */
[----:B------:R-:W-:-:S04]  /*5130*/  ISETP.GT.AND P0, PT, R0, 0x20, !P0 ;  /* 0x000000200000780c */ /* 0x000fc80004704270 */
[----:B------:R-:W-:-:S04]  /*5140*/  ISETP.LT.OR P0, PT, R2, 0x21, P0 ;  /* 0x000000210200780c */ /* 0x000fc80000701670 */
        /* <DEDUP_REMOVED lines=25> */
[----:B------:R-:W-:Y:S02]  /*52e0*/  ISETP.GT.AND P0, PT, R0, 0x39, !P6 ;  /* 0x000000390000780c */ /* 0x000fe40007704270 */
[----:B------:R-:W-:Y:S02]  /*52f0*/  LOP3.LUT P6, RZ, R194, 0x8000, RZ, 0xc0, !PT ;  /* 0x00008000c2ff7812 */ /* 0x000fe400078cc0ff */
[----:B------:R-:W-:-:S04]  /*5300*/  ISETP.LT.OR P0, PT, R2, 0x3a, P0 ;  /* 0x0000003a0200780c */ /* 0x000fc80000701670 */
[----:B------:R-:W-:Y:S02]  /*5310*/  FSEL R136, R67, -INF , !P0 ;  /* 0xff80000043887808 */ /* 0x000fe40004000000 */
[----:B------:R-:W-:Y:S02]  /*5320*/  ISETP.GT.AND P0, PT, R0, 0x40, !P5 ;  /* 0x000000400000780c */ /* 0x000fe40006f04270 */
[----:B------:R-:W-:Y:S02]  /*5330*/  LOP3.LUT P5, RZ, R194, 0x20000, RZ, 0xc0, !PT ;  /* 0x00020000c2ff7812 */ /* 0x000fe400078ac0ff */
[----:B------:R-:W-:-:S04]  /*5340*/  ISETP.LT.OR P0, PT, R2, 0x41, P0 ;  /* 0x000000410200780c */ /* 0x000fc80000701670 */
[----:B------:R-:W-:Y:S02]  /*5350*/  FSEL R147, R30, -INF , !P0 ;  /* 0xff8000001e937808 */ /* 0x000fe40004000000 */
        /* <DEDUP_REMOVED lines=14> */
[----:B------:R-:W-:Y:S02]  /*5440*/  ISETP.GT.AND P0, PT, R0, RZ, !P1 ;  /* 0x000000ff0000720c */ /* 0x000fe40004f04270 */
[----:B------:R-:W-:Y:S02]  /*5450*/  LOP3.LUT P1, RZ, R194, 0x2000, RZ, 0xc0, !PT ;  /* 0x00002000c2ff7812 */ /* 0x000fe4000782c0ff */
[----:B------:R-:W-:-:S04]  /*5460*/  ISETP.LT.OR P0, PT, R2, 0x1, P0 ;  /* 0x000000010200780c */ /* 0x000fc80000701670 */
[----:B------:R-:W-:Y:S02]  /*5470*/  FSEL R6, R54, -INF , !P0 ;  /* 0xff80000036067808 */ /* 0x000fe40004000000 */
[----:B------:R-:W-:Y:S02]  /*5480*/  ISETP.GT.AND P0, PT, R0, 0x50, !P6 ;  /* 0x000000500000780c */ /* 0x000fe40007704270 */
[----:B------:R-:W-:Y:S02]  /*5490*/  FMNMX.FTZ R4, R6, R7, !PT ;  /* 0x0000000706047209 */ /* 0x000fe40007810000 */
[----:B------:R-:W-:Y:S02]  /*54a0*/  ISETP.LT.OR P0, PT, R2, 0x51, P0 ;  /* 0x000000510200780c */ /* 0x000fe40000701670 */
[----:B------:R-:W-:Y:S02]  /*54b0*/  FMNMX.FTZ R4, R12, R4, !PT ;  /* 0x000000040c047209 */ /* 0x000fe40007810000 */
[----:B------:R-:W-:-:S02]  /*54c0*/  FSEL R149, R26, -INF , !P0 ;  /* 0xff8000001a957808 */ /* 0x000fc40004000000 */
[----:B------:R-:W-:Y:S02]  /*54d0*/  FMNMX.FTZ R4, R13, R4, !PT ;  /* 0x000000040d047209 */ /* 0x000fe40007810000 */
[----:B------:R-:W-:Y:S02]  /*54e0*/  ISETP.GT.AND P0, PT, R0, 0x51, !P2 ;  /* 0x000000510000780c */ /* 0x000fe40005704270 */
[----:B------:R-:W-:Y:S02]  /*54f0*/  FMNMX.FTZ R4, R14, R4, !PT ;  /* 0x000000040e047209 */ /* 0x000fe40007810000 */
[----:B------:R-:W-:Y:S02]  /*5500*/  ISETP.GT.AND P2, PT, R0, 0x58, !P1 ;  /* 0x000000580000780c */ /* 0x000fe40004f44270 */
[----:B------:R-:W-:Y:S02]  /*5510*/  FMNMX.FTZ R4, R15, R4, !PT ;  /* 0x000000040f047209 */ /* 0x000fe40007810000 */
[----:B------:R-:W-:-:S02]  /*5520*/  ISETP.LT.OR P1, PT, R2, 0x52, P0 ;  /* 0x000000520200780c */ /* 0x000fc40000721670 */
[----:B------:R-:W-:Y:S02]  /*5530*/  FMNMX.FTZ R4, R18, R4, !PT ;  /* 0x0000000412047209 */ /* 0x000fe40007810000 */
[----:B------:R-:W-:Y:S02]  /*5540*/  ISETP.GT.AND P0, PT, R0, 0x59, !P3 ;  /* 0x000000590000780c */ /* 0x000fe40005f04270 */
[----:B------:R-:W-:Y:S02]  /*5550*/  FMNMX.FTZ R4, R24, R4, !PT ;  /* 0x0000000418047209 */ /* 0x000fe40007810000 */
[----:B------:R-:W-:Y:S02]  /*5560*/  FMNMX.FTZ R0, R150, R3, !PT ;  /* 0x0000000396007209 */ /* 0x000fe40007810000 */
[----:B------:R-:W-:Y:S02]  /*5570*/  FMNMX.FTZ R4, R93, R4, !PT ;  /* 0x000000045d047209 */ /* 0x000fe40007810000 */
[----:B------:R-:W-:-:S02]  /*5580*/  FSEL R144, R27, -INF , !P1 ;  /* 0xff8000001b907808 */ /* 0x000fc40004800000 */
[----:B------:R-:W-:Y:S02]  /*5590*/  FMNMX.FTZ R4, R92, R4, !PT ;  /* 0x000000045c047209 */ /* 0x000fe40007810000 */
[----:B------:R-:W-:Y:S02]  /*55a0*/  ISETP.LT.OR P1, PT, R2, 0x59, P2 ;  /* 0x000000590200780c */ /* 0x000fe40001721670 */
[----:B------:R-:W-:Y:S02]  /*55b0*/  FMNMX.FTZ R4, R95, R4, !PT ;  /* 0x000000045f047209 */ /* 0x000fe40007810000 */
[----:B------:R-:W-:Y:S02]  /*55c0*/  FMNMX.FTZ R0, R200, R0, !PT ;  /* 0x00000000c8007209 */ /* 0x000fe40007810000 */
[----:B------:R-:W-:Y:S02]  /*55d0*/  FMNMX.FTZ R4, R94, R4, !PT ;  /* 0x000000045e047209 */ /* 0x000fe40007810000 */
[----:B------:R-:W-:-:S02]  /*55e0*/  ISETP.LT.OR P0, PT, R2, 0x5a, P0 ;  /* 0x0000005a0200780c */ /* 0x000fc40000701670 */
[----:B------:R-:W-:Y:S02]  /*55f0*/  FMNMX.FTZ R4, R135, R4, !PT ;  /* 0x0000000487047209 */ /* 0x000fe40007810000 */
[----:B------:R-:W-:Y:S02]  /*5600*/  FSEL R143, R58, -INF , !P1 ;  /* 0xff8000003a8f7808 */ /* 0x000fe40004800000 */
[----:B------:R-:W-:Y:S02]  /*5610*/  FMNMX.FTZ R4, R134, R4, !PT ;  /* 0x0000000486047209 */ /* 0x000fe40007810000 */
[----:B------:R-:W-:Y:S02]  /*5620*/  FMNMX.FTZ R0, R196, R0, !PT ;  /* 0x00000000c4007209 */ /* 0x000fe40007810000 */
[----:B------:R-:W-:Y:S02]  /*5630*/  FMNMX.FTZ R4, R137, R4, !PT ;  /* 0x0000000489047209 */ /* 0x000fe40007810000 */
[----:B------:R-:W-:-:S02]  /*5640*/  FSEL R142, R59, -INF , !P0 ;  /* 0xff8000003b8e7808 */ /* 0x000fc40004000000 */
[----:B------:R-:W-:Y:S02]  /*5650*/  FMNMX.FTZ R4, R136, R4, !PT ;  /* 0x0000000488047209 */ /* 0x000fe40007810000 */
[----:B------:R-:W-:Y:S02]  /*5660*/  FMNMX.FTZ R0, R195, R0, !PT ;  /* 0x00000000c3007209 */ /* 0x000fe40007810000 */
[----:B------:R-:W-:-:S04]  /*5670*/  FMNMX.FTZ R4, R147, R4, !PT ;  /* 0x0000000493047209 */ /* 0x000fc80007810000 */
[----:B------:R-:W-:-:S04]  /*5680*/  FMNMX.FTZ R4, R146, R4, !PT ;  /* 0x0000000492047209 */ /* 0x000fc80007810000 */
[----:B------:R-:W-:-:S04]  /*5690*/  FMNMX.FTZ R4, R145, R4, !PT ;  /* 0x0000000491047209 */ /* 0x000fc80007810000 */
[----:B------:R-:W-:Y:S02]  /*56a0*/  FMNMX.FTZ R3, R148, R4, !PT ;  /* 0x0000000494037209 */ /* 0x000fe40007810000 */
[----:B------:R-:W-:Y:S02]  /*56b0*/  FMNMX.FTZ R4, R188, R0, !PT ;  /* 0x00000000bc047209 */ /* 0x000fe40007810000 */
[----:B------:R-:W-:-:S04]  /*56c0*/  FMNMX.FTZ R3, R149, R3, !PT ;  /* 0x0000000395037209 */ /* 0x000fc80007810000 */
[----:B------:R-:W-:-:S04]  /*56d0*/  FMNMX.FTZ R2, R144, R3, !PT ;  /* 0x0000000390027209 */ /* 0x000fc80007810000 */
[----:B------:R-:W-:-:S04]  /*56e0*/  FMNMX.FTZ R2, R143, R2, !PT ;  /* 0x000000028f027209 */ /* 0x000fc80007810000 */
[----:B-12---:R-:W-:Y:S01]  /*56f0*/  FMNMX.FTZ R5, R142, R2, !PT ;  /* 0x000000028e057209 */ /* 0x006fe20007810000 */
[----:B------:R-:W-:Y:S05]  /*5700*/  BRA.DIV ~URZ, `(.L_x_707) ;  /* 0x000117e27f007947 */ /* 0x000fea000b800000 */
[----:B------:R1:W2:Y:S02]  /*5710*/  SHFL.BFLY PT, R0, R4, 0x2, 0x1f ;  /* 0x0c401f0004007f89 */ /* 0x0002a400000e0000 */
.L_x_841:
[----:B-12---:R-:W-:Y:S01]  /*5720*/  FMNMX.FTZ R4, R4, R0, !PT ;  /* 0x0000000004047209 */ /* 0x006fe20007810000 */
[----:B------:R-:W-:Y:S05]  /*5730*/  BRA.DIV ~URZ, `(.L_x_708) ;  /* 0x000118027f007947 */ /* 0x000fea000b800000 */
[----:B------:R-:W1:Y:S04]  /*5740*/  SHFL.BFLY PT, R0, R5, 0x2, 0x1f ;  /* 0x0c401f0005007f89 */ /* 0x000e6800000e0000 */
[----:B------:R-:W2:Y:S01]  /*5750*/  SHFL.BFLY PT, R2, R4, 0x1, 0x1f ;  /* 0x0c201f0004027f89 */ /* 0x000ea200000e0000 */
[----:B-1----:R-:W-:Y:S02]  /*5760*/  FMNMX.FTZ R5, R5, R0, !PT ;  /* 0x0000000005057209 */ /* 0x002fe40007810000 */
[----:B--2---:R-:W-:-:S03]  /*5770*/  FMNMX.FTZ R109, R4, R2, !PT ;  /* 0x00000002046d7209 */ /* 0x004fc60007810000 */
[----:B------:R1:W2:Y:S04]  /*5780*/  SHFL.BFLY PT, R3, R5, 0x1, 0x1f ;  /* 0x0c201f0005037f89 */ /* 0x0002a800000e0000 */
.L_x_842:
        /* <DEDUP_REMOVED lines=8> */
[----:B------:R-:W-:Y:S01]  /*5810*/  MOV R226, c[0x0][0x2c4] ;  /* 0x0000b10000e27a02 */ /* 0x000fe20000000f00 */
[----:B------:R-:W-:-:S02]  /*5820*/  FFMA.FTZ R0, R10, c[0x0][0x2d0], -R2 ;  /* 0x0000b4000a007a23 */ /* 0x000fc40000010802 */
[--C-:B------:R-:W-:Y:S01]  /*5830*/  FFMA.FTZ R3, R21, c[0x0][0x2d0], -R2.reuse ;  /* 0x0000b40015037a23 */ /* 0x100fe20000010802 */
[----:B------:R-:W-:Y:S01]  /*5840*/  LDSM.16.MT88.4 R52, [R189] ;  /* 0x00000000bd34783b */ /* 0x000fe20000004200 */
[----:B------:R2:W-:Y:S01]  /*5850*/  MUFU.EX2 R178, R0 ;  /* 0x0000000000b27308 */ /* 0x0005e20000000800 */
[----:B------:R-:W-:Y:S02]  /*5860*/  ISETP.NE.AND P1, PT, R226, 0x1, PT ;  /* 0x00000001e200780c */ /* 0x000fe40003f25270 */
[----:B------:R-:W-:Y:S04]  /*5870*/  LDSM.16.MT88.4 R56, [R186+0x800] ;  /* 0x00080000ba38783b */ /* 0x000fe80000004200 */
[----:B------:R-:W-:Y:S01]  /*5880*/  LDSM.16.MT88.4 R48, [R185+0x800] ;  /* 0x00080000b930783b */ /* 0x000fe20000004200 */
[----:B------:R3:W-:Y:S03]  /*5890*/  MUFU.EX2 R223, R3 ;  /* 0x0000000300df7308 */ /* 0x0007e60000000800 */
[----:B------:R-:W-:Y:S04]  /*58a0*/  LDSM.16.MT88.4 R64, [R187+0x800] ;  /* 0x00080000bb40783b */ /* 0x000fe80000004200 */
[----:B------:R-:W-:Y:S01]  /*58b0*/  LDSM.16.MT88.4 R60, [R184+0x3000] ;  /* 0x00300000b83c783b */ /* 0x000fe20000004200 */
[----:B--2---:R-:W-:-:S03]  /*58c0*/  FFMA.FTZ R0, R11, c[0x0][0x2d0], -R2 ;  /* 0x0000b4000b007a23 */ /* 0x004fc60000010802 */
[----:B------:R-:W-:Y:S01]  /*58d0*/  LDSM.16.MT88.4 R8, [R184] ;  /* 0x00000000b808783b */ /* 0x000fe20000004200 */
[----:B------:R2:W4:Y:S01]  /*58e0*/  MUFU.EX2 R108, R0 ;  /* 0x00000000006c7308 */ /* 0x0005220000000800 */
[----:B---3--:R-:W-:-:S07]  /*58f0*/  FFMA.FTZ R3, R22, c[0x0][0x2d0], -R2 ;  /* 0x0000b40016037a23 */ /* 0x008fce0000010802 */
[----:B------:R-:W-:Y:S01]  /*5900*/  MUFU.EX2 R221, R3 ;  /* 0x0000000300dd7308 */ /* 0x000fe20000000800 */
[----:B--2---:R-:W-:Y:S02]  /*5910*/  FFMA.FTZ R0, R16, c[0x0][0x2d0], -R2 ;  /* 0x0000b40010007a23 */ /* 0x004fe40000010802 */
[----:B-1--4-:R-:W-:-:S05]  /*5920*/  FADD.FTZ R5, R178, R108 ;  /* 0x0000006cb2057221 */ /* 0x012fca0000010000 */
[----:B------:R1:W2:Y:S02]  /*5930*/  MUFU.EX2 R204, R0 ;  /* 0x0000000000cc7308 */ /* 0x0002a40000000800 */
[----:B-1----:R-:W-:Y:S02]  /*5940*/  FFMA.FTZ R0, R17, c[0x0][0x2d0], -R2 ;  /* 0x0000b40011007a23 */ /* 0x002fe40000010802 */
[----:B--2---:R-:W-:-:S04]  /*5950*/  FADD.FTZ R5, R204, R5 ;  /* 0x00000005cc057221 */ /* 0x004fc80000010000 */
[----:B------:R1:W-:Y:S02]  /*5960*/  MUFU.EX2 R206, R0 ;  /* 0x0000000000ce7308 */ /* 0x0003e40000000800 */
[----:B-1----:R-:W-:-:S06]  /*5970*/  FFMA.FTZ R0, R19, c[0x0][0x2d0], -R2 ;  /* 0x0000b40013007a23 */ /* 0x002fcc0000010802 */
[----:B------:R1:W-:Y:S02]  /*5980*/  MUFU.EX2 R207, R0 ;  /* 0x0000000000cf7308 */ /* 0x0003e40000000800 */
[----:B-1----:R-:W-:Y:S02]  /*5990*/  FFMA.FTZ R0, R20, c[0x0][0x2d0], -R2 ;  /* 0x0000b40014007a23 */ /* 0x002fe40000010802 */
[----:B------:R-:W1:Y:S04]  /*59a0*/  LDSM.16.MT88.4 R20, [R186] ;  /* 0x00000000ba14783b */ /* 0x000e680000004200 */
[----:B------:R2:W-:Y:S02]  /*59b0*/  MUFU.EX2 R222, R0 ;  /* 0x0000000000de7308 */ /* 0x0005e40000000800 */
[----:B--2---:R-:W-:-:S05]  /*59c0*/  FMUL.FTZ R0, R4, c[0x0][0x2d0] ;  /* 0x0000b40004007a20 */ /* 0x004fca0000410000 */
[----:B------:R-:W-:-:S05]  /*59d0*/  FSEL R0, R0, RZ, P0 ;  /* 0x000000ff00007208 */ /* 0x000fca0000000000 */
[----:B------:R-:W-:-:S04]  /*59e0*/  FFMA.FTZ R3, R6, c[0x0][0x2d0], -R0 ;  /* 0x0000b40006037a23 */ /* 0x000fc80000010800 */
[----:B------:R2:W-:Y:S02]  /*59f0*/  MUFU.EX2 R202, R3 ;  /* 0x0000000300ca7308 */ /* 0x0005e40000000800 */
[----:B--2---:R-:W-:Y:S02]  /*5a00*/  FFMA.FTZ R3, R7, c[0x0][0x2d0], -R0 ;  /* 0x0000b40007037a23 */ /* 0x004fe40000010800 */
[----:B------:R-:W-:-:S04]  /*5a10*/  FFMA.FTZ R7, R188, c[0x0][0x2d0], -R2 ;  /* 0x0000b400bc077a23 */ /* 0x000fc80000010802 */
[----:B------:R2:W3:Y:S08]  /*5a20*/  MUFU.EX2 R6, R3 ;  /* 0x0000000300067308 */ /* 0x0004f00000000800 */
[----:B------:R-:W-:Y:S01]  /*5a30*/  MUFU.EX2 R225, R7 ;  /* 0x0000000700e17308 */ /* 0x000fe20000000800 */
[----:B--2---:R-:W-:Y:S01]  /*5a40*/  FFMA.FTZ R3, R12, c[0x0][0x2d0], -R0 ;  /* 0x0000b4000c037a23 */ /* 0x004fe20000010800 */
[----:B------:R-:W-:-:S06]  /*5a50*/  F2FP.PACK_AB R12, R108, R178 ;  /* 0x000000b26c0c723e */ /* 0x000fcc00000000ff */
[----:B------:R2:W-:Y:S02]  /*5a60*/  MUFU.EX2 R203, R3 ;  /* 0x0000000300cb7308 */ /* 0x0005e40000000800 */
[----:B--2---:R-:W-:Y:S01]  /*5a70*/  FFMA.FTZ R3, R13, c[0x0][0x2d0], -R0 ;  /* 0x0000b4000d037a23 */ /* 0x004fe20000010800 */
[----:B---3--:R-:W-:Y:S01]  /*5a80*/  F2FP.PACK_AB R13, R6, R202 ;  /* 0x000000ca060d723e */ /* 0x008fe200000000ff */
[----:B------:R-:W-:-:S04]  /*5a90*/  FADD.FTZ R6, R202, R6 ;  /* 0x00000006ca067221 */ /* 0x000fc80000010000 */
[----:B------:R2:W3:Y:S02]  /*5aa0*/  MUFU.EX2 R205, R3 ;  /* 0x0000000300cd7308 */ /* 0x0004e40000000800 */
[----:B--2---:R-:W-:Y:S01]  /*5ab0*/  FFMA.FTZ R3, R14, c[0x0][0x2d0], -R0 ;  /* 0x0000b4000e037a23 */ /* 0x004fe20000010800 */
[----:B------:R-:W-:-:S05]  /*5ac0*/  F2FP.PACK_AB R14, R206, R204 ;  /* 0x000000ccce0e723e */ /* 0x000fca00000000ff */
[----:B------:R2:W-:Y:S02]  /*5ad0*/  MUFU.EX2 R218, R3 ;  /* 0x0000000300da7308 */ /* 0x0005e40000000800 */
[----:B--2---:R-:W-:Y:S01]  /*5ae0*/  FFMA.FTZ R3, R15, c[0x0][0x2d0], -R0 ;  /* 0x0000b4000f037a23 */ /* 0x004fe20000010800 */
[----:B---3--:R-:W-:-:S05]  /*5af0*/  F2FP.PACK_AB R15, R205, R203 ;  /* 0x000000cbcd0f723e */ /* 0x008fca00000000ff */
[----:B------:R2:W3:Y:S02]  /*5b00*/  MUFU.EX2 R220, R3 ;  /* 0x0000000300dc7308 */ /* 0x0004e40000000800 */
[C---:B-1----:R-:W-:Y:S08]  /*5b10*/  HMMA.16816.F32 R36, R12.reuse, R20, RZ ;  /* 0x000000140c24723c */ /* 0x042ff000000018ff */
[----:B------:R-:W-:Y:S01]  /*5b20*/  HMMA.16816.F32 R44, R12, R10, RZ ;  /* 0x0000000a0c2c723c */ /* 0x000fe200000018ff */
[----:B--2---:R-:W-:-:S06]  /*5b30*/  FFMA.FTZ R3, R18, c[0x0][0x2d0], -R0 ;  /* 0x0000b40012037a23 */ /* 0x004fcc0000010800 */
[----:B------:R-:W-:Y:S01]  /*5b40*/  F2FP.PACK_AB R10, R221, R223 ;  /* 0x000000dfdd0a723e */ /* 0x000fe200000000ff */
[----:B------:R1:W-:Y:S01]  /*5b50*/  MUFU.EX2 R219, R3 ;  /* 0x0000000300db7308 */ /* 0x0003e20000000800 */
[C---:B------:R-:W-:Y:S07]  /*5b60*/  HMMA.16816.F32 R16, R12.reuse, R8, RZ ;  /* 0x000000080c10723c */ /* 0x040fee00000018ff */
[----:B------:R-:W-:Y:S01]  /*5b70*/  F2FP.PACK_AB R8, R222, R207 ;  /* 0x000000cfde08723e */ /* 0x000fe200000000ff */
[----:B------:R-:W-:Y:S01]  /*5b80*/  HMMA.16816.F32 R28, R12, R22, RZ ;  /* 0x000000160c1c723c */ /* 0x000fe200000018ff */
[----:B---3--:R-:W-:Y:S01]  /*5b90*/  F2FP.PACK_AB R9, R220, R218 ;  /* 0x000000dadc09723e */ /* 0x008fe200000000ff */
[----:B-1----:R-:W-:-:S06]  /*5ba0*/  FFMA.FTZ R3, R24, c[0x0][0x2d0], -R0 ;  /* 0x0000b40018037a23 */ /* 0x002fcc0000010800 */
[C---:B------:R-:W-:Y:S01]  /*5bb0*/  HMMA.16816.F32 R20, R12.reuse, R34, RZ ;  /* 0x000000220c14723c */ /* 0x040fe200000018ff */
[----:B------:R-:W1:Y:S07]  /*5bc0*/  MUFU.EX2 R217, R3 ;  /* 0x0000000300d97308 */ /* 0x000e6e0000000800 */
[----:B------:R-:W-:Y:S01]  /*5bd0*/  HMMA.16816.F32 R24, R12, R32, RZ ;  /* 0x000000200c18723c */ /* 0x000fe200000018ff */
[----:B------:R-:W-:Y:S01]  /*5be0*/  LDSM.16.MT88.4 R32, [R186+0x3000] ;  /* 0x00300000ba20783b */ /* 0x000fe20000004200 */
[----:B-1----:R-:W-:Y:S01]  /*5bf0*/  F2FP.PACK_AB R11, R217, R219 ;  /* 0x000000dbd90b723e */ /* 0x002fe200000000ff */
[----:B------:R-:W-:-:S04]  /*5c00*/  FFMA.FTZ R3, R133, c[0x0][0x2d0], -R2 ;  /* 0x0000b40085037a23 */ /* 0x000fc80000010802 */
[----:B------:R1:W-:Y:S02]  /*5c10*/  MUFU.EX2 R179, R3 ;  /* 0x0000000300b37308 */ /* 0x0003e40000000800 */
[----:B------:R-:W-:Y:S08]  /*5c20*/  HMMA.16816.F32 R128, R8, R40, R16 ;  /* 0x000000280880723c */ /* 0x000ff00000001810 */
[----:B------:R-:W-:Y:S01]  /*5c30*/  HMMA.16816.F32 R16, R12, R52, RZ ;  /* 0x000000340c10723c */ /* 0x000fe200000018ff */
[----:B-1----:R-:W-:-:S07]  /*5c40*/  FFMA.FTZ R3, R132, c[0x0][0x2d0], -R2 ;  /* 0x0000b40084037a23 */ /* 0x002fce0000010802 */
[C---:B------:R-:W-:Y:S01]  /*5c50*/  HMMA.16816.F32 R116, R8.reuse, R56, R36 ;  /* 0x000000380874723c */ /* 0x040fe20000001824 */
[----:B------:R-:W1:Y:S01]  /*5c60*/  LDSM.16.MT88.4 R36, [R184+0x3800] ;  /* 0x00380000b824783b */ /* 0x000e620000004200 */
[----:B------:R2:W3:Y:S06]  /*5c70*/  MUFU.EX2 R213, R3 ;  /* 0x0000000300d57308 */ /* 0x0004ec0000000800 */
[C---:B------:R-:W-:Y:S01]  /*5c80*/  HMMA.16816.F32 R100, R8.reuse, R42, R44 ;  /* 0x0000002a0864723c */ /* 0x040fe2000000182c */
[----:B------:R-:W4:Y:S07]  /*5c90*/  LDSM.16.MT88.4 R40, [R185+0x3000] ;  /* 0x00300000b928783b */ /* 0x000f2e0000004200 */
[----:B------:R-:W-:Y:S01]  /*5ca0*/  HMMA.16816.F32 R44, R8, R50, R20 ;  /* 0x00000032082c723c */ /* 0x000fe20000001814 */
[----:B--2---:R-:W-:-:S04]  /*5cb0*/  FFMA.FTZ R3, R111, c[0x0][0x2d0], -R2 ;  /* 0x0000b4006f037a23 */ /* 0x004fc80000010802 */
[----:B------:R2:W-:Y:S03]  /*5cc0*/  MUFU.EX2 R215, R3 ;  /* 0x0000000300d77308 */ /* 0x0005e60000000800 */
[----:B------:R-:W-:Y:S08]  /*5cd0*/  HMMA.16816.F32 R104, R8, R64, R16 ;  /* 0x000000400868723c */ /* 0x000ff00000001810 */
[----:B------:R-:W-:Y:S01]  /*5ce0*/  HMMA.16816.F32 R20, R12, R60, RZ ;  /* 0x0000003c0c14723c */ /* 0x000fe200000018ff */
[----:B--2---:R-:W-:-:S07]  /*5cf0*/  FFMA.FTZ R3, R110, c[0x0][0x2d0], -R2 ;  /* 0x0000b4006e037a23 */ /* 0x004fce0000010802 */
[----:B------:R-:W-:Y:S01]  /*5d00*/  HMMA.16816.F32 R16, R12, R62, RZ ;  /* 0x0000003e0c10723c */ /* 0x000fe200000018ff */
[----:B------:R2:W5:Y:S07]  /*5d10*/  MUFU.EX2 R214, R3 ;  /* 0x0000000300d67308 */ /* 0x00056e0000000800 */
[C---:B------:R-:W-:Y:S08]  /*5d20*/  HMMA.16816.F32 R112, R8.reuse, R48, R24 ;  /* 0x000000300870723c */ /* 0x040ff00000001818 */
[----:B-1----:R-:W-:Y:S01]  /*5d30*/  HMMA.16816.F32 R88, R8, R36, R20 ;  /* 0x000000240858723c */ /* 0x002fe20000001814 */
[----:B--2---:R-:W-:-:S04]  /*5d40*/  FFMA.FTZ R3, R93, c[0x0][0x2d0], -R0 ;  /* 0x0000b4005d037a23 */ /* 0x004fc80000010800 */
[----:B------:R1:W-:Y:S03]  /*5d50*/  MUFU.EX2 R209, R3 ;  /* 0x0000000300d17308 */ /* 0x0003e60000000800 */
[----:B------:R-:W-:Y:S01]  /*5d60*/  HMMA.16816.F32 R80, R8, R38, R16 ;  /* 0x000000260850723c */ /* 0x000fe20000001810 */
[----:B------:R-:W2:Y:S07]  /*5d70*/  LDSM.16.MT88.4 R36, [R185+0x3800] ;  /* 0x00380000b924783b */ /* 0x000eae0000004200 */
[----:B----4-:R-:W-:Y:S01]  /*5d80*/  HMMA.16816.F32 R16, R12, R40, RZ ;  /* 0x000000280c10723c */ /* 0x010fe200000018ff */
[----:B-1----:R-:W-:-:S07]  /*5d90*/  FFMA.FTZ R3, R92, c[0x0][0x2d0], -R0 ;  /* 0x0000b4005c037a23 */ /* 0x002fce0000010800 */
[----:B------:R-:W-:Y:S01]  /*5da0*/  HMMA.16816.F32 R24, R12, R54, RZ ;  /* 0x000000360c18723c */ /* 0x000fe200000018ff */
[----:B------:R1:W4:Y:S07]  /*5db0*/  MUFU.EX2 R210, R3 ;  /* 0x0000000300d27308 */ /* 0x00032e0000000800 */
[----:B------:R-:W-:Y:S01]  /*5dc0*/  HMMA.16816.F32 R96, R8, R58, R28 ;  /* 0x0000003a0860723c */ /* 0x000fe2000000181c */
[----:B------:R-:W3:Y:S07]  /*5dd0*/  LDSM.16.MT88.4 R28, [R186+0x3800] ;  /* 0x00380000ba1c783b */ /* 0x000eee0000004200 */
[----:B------:R-:W-:Y:S01]  /*5de0*/  HMMA.16816.F32 R20, R12, R34, RZ ;  /* 0x000000220c14723c */ /* 0x000fe200000018ff */
[----:B-1----:R-:W-:-:S04]  /*5df0*/  FFMA.FTZ R3, R95, c[0x0][0x2d0], -R0 ;  /* 0x0000b4005f037a23 */ /* 0x002fc80000010800 */
[----:B------:R1:W-:Y:S03]  /*5e00*/  MUFU.EX2 R212, R3 ;  /* 0x0000000300d47308 */ /* 0x0003e60000000800 */
[C---:B------:R-:W-:Y:S08]  /*5e10*/  HMMA.16816.F32 R84, R8.reuse, R66, R24 ;  /* 0x000000420854723c */ /* 0x040ff00000001818 */
[----:B--2---:R-:W-:Y:S01]  /*5e20*/  HMMA.16816.F32 R72, R8, R36, R16 ;  /* 0x000000240848723c */ /* 0x004fe20000001810 */
[----:B------:R-:W2:Y:S01]  /*5e30*/  LDSM.16.MT88.4 R16, [R187+0x3000] ;  /* 0x00300000bb10783b */ /* 0x000ea20000004200 */
[----:B-1----:R-:W-:-:S06]  /*5e40*/  FFMA.FTZ R3, R94, c[0x0][0x2d0], -R0 ;  /* 0x0000b4005e037a23 */ /* 0x002fcc0000010800 */
[----:B------:R-:W-:Y:S01]  /*5e50*/  HMMA.16816.F32 R24, R12, R32, RZ ;  /* 0x000000200c18723c */ /* 0x000fe200000018ff */
[----:B------:R1:W1:Y:S07]  /*5e60*/  MUFU.EX2 R211, R3 ;  /* 0x0000000300d37308 */ /* 0x00026e0000000800 */
[----:B---3--:R-:W-:Y:S08]  /*5e70*/  HMMA.16816.F32 R68, R8, R30, R20 ;  /* 0x0000001e0844723c */ /* 0x008ff00000001814 */
[----:B------:R-:W-:Y:S01]  /*5e80*/  HMMA.16816.F32 R20, R12, R42, RZ ;  /* 0x0000002a0c14723c */ /* 0x000fe200000018ff */
[----:B-1----:R-:W-:-:S04]  /*5e90*/  FFMA.FTZ R3, R141, c[0x0][0x2d0], -R2 ;  /* 0x0000b4008d037a23 */ /* 0x002fc80000010802 */
[----:B------:R1:W-:Y:S03]  /*5ea0*/  MUFU.EX2 R141, R3 ;  /* 0x00000003008d7308 */ /* 0x0003e60000000800 */
[----:B------:R-:W-:Y:S08]  /*5eb0*/  HMMA.16816.F32 R76, R8, R28, R24 ;  /* 0x0000001c084c723c */ /* 0x000ff00000001818 */
[----:B--2---:R-:W-:Y:S01]  /*5ec0*/  HMMA.16816.F32 R24, R12, R16, RZ ;  /* 0x000000100c18723c */ /* 0x004fe200000018ff */
[----:B-1----:R-:W-:-:S07]  /*5ed0*/  FFMA.FTZ R3, R140, c[0x0][0x2d0], -R2 ;  /* 0x0000b4008c037a23 */ /* 0x002fce0000010802 */
[----:B------:R-:W-:Y:S01]  /*5ee0*/  HMMA.16816.F32 R12, R12, R18, RZ ;  /* 0x000000120c0c723c */ /* 0x000fe200000018ff */
[----:B------:R-:W1:Y:S01]  /*5ef0*/  LDSM.16.MT88.4 R16, [R187+0x3800] ;  /* 0x00380000bb10783b */ /* 0x000e620000004200 */
[----:B------:R2:W3:Y:S06]  /*5f00*/  MUFU.EX2 R140, R3 ;  /* 0x00000003008c7308 */ /* 0x0004ec0000000800 */
[----:B------:R-:W-:Y:S01]  /*5f10*/  HMMA.16816.F32 R64, R8, R38, R20 ;  /* 0x000000260840723c */ /* 0x000fe20000001814 */
[----:B--2---:R-:W-:-:S04]  /*5f20*/  FFMA.FTZ R3, R139, c[0x0][0x2d0], -R2 ;  /* 0x0000b4008b037a23 */ /* 0x004fc80000010802 */
[----:B------:R2:W-:Y:S02]  /*5f30*/  MUFU.EX2 R139, R3 ;  /* 0x00000003008b7308 */ /* 0x0005e40000000800 */
[----:B--2---:R-:W-:Y:S01]  /*5f40*/  FFMA.FTZ R3, R138, c[0x0][0x2d0], -R2 ;  /* 0x0000b4008a037a23 */ /* 0x004fe20000010802 */
[C---:B-1----:R-:W-:Y:S05]  /*5f50*/  HMMA.16816.F32 R60, R8.reuse, R16, R24 ;  /* 0x00000010083c723c */ /* 0x042fea0000001818 */
[----:B------:R1:W2:Y:S03]  /*5f60*/  MUFU.EX2 R138, R3 ;  /* 0x00000003008a7308 */ /* 0x0002a60000000800 */
[----:B------:R-:W-:Y:S01]  /*5f70*/  HMMA.16816.F32 R16, R8, R18, R12 ;  /* 0x000000120810723c */ /* 0x000fe2000000180c */
[----:B------:R-:W2:Y:S06]  /*5f80*/  LDSM.16.MT88.4 R12, [R184+0x1000] ;  /* 0x00100000b80c783b */ /* 0x000eac0000004200 */
[----:B------:R-:W-:-:S02]  /*5f90*/  F2FP.PACK_AB R8, R213, R179 ;  /* 0x000000b3d508723e */ /* 0x000fc400000000ff */
[----:B-----5:R-:W-:Y:S01]  /*5fa0*/  F2FP.PACK_AB R10, R214, R215 ;  /* 0x000000d7d60a723e */ /* 0x020fe200000000ff */
[--C-:B-1----:R-:W-:Y:S01]  /*5fb0*/  FFMA.FTZ R3, R135, c[0x0][0x2d0], -R0.reuse ;  /* 0x0000b40087037a23 */ /* 0x102fe20000010800 */
[----:B----4-:R-:W-:Y:S02]  /*5fc0*/  F2FP.PACK_AB R9, R210, R209 ;  /* 0x000000d1d209723e */ /* 0x010fe400000000ff */
[----:B------:R-:W-:Y:S01]  /*5fd0*/  F2FP.PACK_AB R11, R211, R212 ;  /* 0x000000d4d30b723e */ /* 0x000fe200000000ff */
[----:B------:R1:W-:Y:S02]  /*5fe0*/  MUFU.EX2 R135, R3 ;  /* 0x0000000300877308 */ /* 0x0003e40000000800 */
[----:B-1----:R-:W-:-:S06]  /*5ff0*/  FFMA.FTZ R3, R134, c[0x0][0x2d0], -R0 ;  /* 0x0000b40086037a23 */ /* 0x002fcc0000010800 */
[----:B------:R1:W4:Y:S01]  /*6000*/  MUFU.EX2 R134, R3 ;  /* 0x0000000300867308 */ /* 0x0003220000000800 */
[C---:B--2---:R-:W-:Y:S08]  /*6010*/  HMMA.16816.F32 R56, R8.reuse, R12, R128 ;  /* 0x0000000c0838723c */ /* 0x044ff00000001880 */
[----:B------:R-:W-:Y:S01]  /*6020*/  HMMA.16816.F32 R36, R8, R14, R100 ;  /* 0x0000000e0824723c */ /* 0x000fe20000001864 */
[----:B------:R-:W2:Y:S01]  /*6030*/  LDSM.16.MT88.4 R12, [R186+0x1000] ;  /* 0x00100000ba0c783b */ /* 0x000ea20000004200 */
[----:B-1----:R-:W-:-:S04]  /*6040*/  FFMA.FTZ R3, R137, c[0x0][0x2d0], -R0 ;  /* 0x0000b40089037a23 */ /* 0x002fc80000010800 */
[----:B------:R1:W-:Y:S02]  /*6050*/  MUFU.EX2 R137, R3 ;  /* 0x0000000300897308 */ /* 0x0003e40000000800 */
[----:B-1----:R-:W-:-:S06]  /*6060*/  FFMA.FTZ R3, R136, c[0x0][0x2d0], -R0 ;  /* 0x0000b40088037a23 */ /* 0x002fcc0000010800 */
[----:B------:R1:W5:Y:S01]  /*6070*/  MUFU.EX2 R136, R3 ;  /* 0x0000000300887308 */ /* 0x0003620000000800 */
[----:B--2---:R-:W-:Y:S01]  /*6080*/  HMMA.16816.F32 R52, R8, R12, R116 ;  /* 0x0000000c0834723c */ /* 0x004fe20000001874 */
[----:B-1----:R-:W-:-:S06]  /*6090*/  FFMA.FTZ R3, R177, c[0x0][0x2d0], -R2 ;  /* 0x0000b400b1037a23 */ /* 0x002fcc0000010802 */
[----:B------:R1:W2:Y:S01]  /*60a0*/  MUFU.EX2 R111, R3 ;  /* 0x00000003006f7308 */ /* 0x0002a20000000800 */
[----:B------:R-:W-:Y:S01]  /*60b0*/  HMMA.16816.F32 R32, R8, R14, R96 ;  /* 0x0000000e0820723c */ /* 0x000fe20000001860 */
[----:B------:R-:W2:Y:S01]  /*60c0*/  LDSM.16.MT88.4 R12, [R185+0x1000] ;  /* 0x00100000b90c783b */ /* 0x000ea20000004200 */
[----:B-1----:R-:W-:-:S05]  /*60d0*/  FFMA.FTZ R3, R176, c[0x0][0x2d0], -R2 ;  /* 0x0000b400b0037a23 */ /* 0x002fca0000010802 */
[----:B------:R1:W1:Y:S02]  /*60e0*/  MUFU.EX2 R110, R3 ;  /* 0x00000003006e7308 */ /* 0x0002640000000800 */
[----:B-1----:R-:W-:-:S06]  /*60f0*/  FFMA.FTZ R3, R151, c[0x0][0x2d0], -R2 ;  /* 0x0000b40097037a23 */ /* 0x002fcc0000010802 */
[----:B------:R1:W-:Y:S01]  /*6100*/  MUFU.EX2 R133, R3 ;  /* 0x0000000300857308 */ /* 0x0003e20000000800 */
[C---:B--2---:R-:W-:Y:S08]  /*6110*/  HMMA.16816.F32 R48, R8.reuse, R12, R112 ;  /* 0x0000000c0830723c */ /* 0x044ff00000001870 */
[----:B------:R-:W-:Y:S01]  /*6120*/  HMMA.16816.F32 R28, R8, R14, R44 ;  /* 0x0000000e081c723c */ /* 0x000fe2000000182c */
[----:B------:R-:W2:Y:S01]  /*6130*/  LDSM.16.MT88.4 R12, [R187+0x1000] ;  /* 0x00100000bb0c783b */ /* 0x000ea20000004200 */
[----:B-1----:R-:W-:-:S04]  /*6140*/  FFMA.FTZ R3, R150, c[0x0][0x2d0], -R2 ;  /* 0x0000b40096037a23 */ /* 0x002fc80000010802 */
[----:B------:R1:W-:Y:S02]  /*6150*/  MUFU.EX2 R132, R3 ;  /* 0x0000000300847308 */ /* 0x0003e40000000800 */
[----:B-1----:R-:W-:Y:S01]  /*6160*/  FFMA.FTZ R3, R147, c[0x0][0x2d0], -R0 ;  /* 0x0000b40093037a23 */ /* 0x002fe20000010800 */
        /* <DEDUP_REMOVED lines=16> */
[----:B------:R-:W-:Y:S02]  /*6270*/  F2FP.PACK_AB R10, R138, R139 ;  /* 0x0000008b8a0a723e */ /* 0x000fe400000000ff */
[----:B----4-:R-:W-:Y:S02]  /*6280*/  F2FP.PACK_AB R9, R134, R135 ;  /* 0x000000878609723e */ /* 0x010fe400000000ff */
[----:B-----5:R-:W-:-:S07]  /*6290*/  F2FP.PACK_AB R11, R136, R137 ;  /* 0x00000089880b723e */ /* 0x020fce00000000ff */
        /* <DEDUP_REMOVED lines=8> */
[----:B------:R-:W1:Y:S01]  /*6320*/  LDSM.16.MT88.4 R12, [R187+0x1800] ;  /* 0x00180000bb0c783b */ /* 0x000e620000004200 */
[----:B------:R2:W3:Y:S05]  /*6330*/  MUFU.EX2 R30, R3 ;  /* 0x00000003001e7308 */ /* 0x0004ea0000000800 */
[----:B------:R-:W-:-:S06]  /*6340*/  FFMA.FTZ R28, R142, c[0x0][0x2d0], -R0 ;  /* 0x0000b4008e1c7a23 */ /* 0x000fcc0000010800 */
[----:B------:R-:W-:Y:S01]  /*6350*/  MUFU.EX2 R28, R28 ;  /* 0x0000001c001c7308 */ /* 0x000fe20000000800 */
[----:B--2---:R-:W-:-:S07]  /*6360*/  FFMA.FTZ R3, R146, c[0x0][0x2d0], -R0 ;  /* 0x0000b40092037a23 */ /* 0x004fce0000010800 */
[----:B------:R2:W4:Y:S02]  /*6370*/  MUFU.EX2 R29, R3 ;  /* 0x00000003001d7308 */ /* 0x0005240000000800 */
[----:B--2---:R-:W-:Y:S01]  /*6380*/  FFMA.FTZ R3, R145, c[0x0][0x2d0], -R0 ;  /* 0x0000b40091037a23 */ /* 0x004fe20000010800 */
[C---:B-1----:R-:W-:Y:S05]  /*6390*/  HMMA.16816.F32 R92, R8.reuse, R12, R44 ;  /* 0x0000000c085c723c */ /* 0x042fea000000182c */
[----:B------:R1:W2:Y:S03]  /*63a0*/  MUFU.EX2 R108, R3 ;  /* 0x00000003006c7308 */ /* 0x0002a60000000800 */
[----:B------:R-:W-:Y:S01]  /*63b0*/  HMMA.16816.F32 R100, R8, R14, R24 ;  /* 0x0000000e0864723c */ /* 0x000fe20000001818 */
[----:B------:R-:W5:Y:S06]  /*63c0*/  LDSM.16.MT88.4 R12, [R184+0x4800] ;  /* 0x00480000b80c783b */ /* 0x000f6c0000004200 */
[----:B------:R-:W-:-:S02]  /*63d0*/  FFMA.FTZ R26, R200, c[0x0][0x2d0], -R2 ;  /* 0x0000b400c81a7a23 */ /* 0x000fc40000010802 */
[----:B-1----:R-:W-:Y:S02]  /*63e0*/  FFMA.FTZ R3, R148, c[0x0][0x2d0], -R0 ;  /* 0x0000b40094037a23 */ /* 0x002fe40000010800 */
[--C-:B------:R-:W-:Y:S01]  /*63f0*/  FFMA.FTZ R25, R196, c[0x0][0x2d0], -R2.reuse ;  /* 0x0000b400c4197a23 */ /* 0x100fe20000010802 */
[----:B------:R-:W-:Y:S01]  /*6400*/  IADD3 R196, R201, -0x2, RZ ;  /* 0xfffffffec9c47810 */ /* 0x000fe20007ffe0ff */
[----:B------:R1:W-:Y:S01]  /*6410*/  MUFU.EX2 R31, R3 ;  /* 0x00000003001f7308 */ /* 0x0003e20000000800 */
[----:B------:R-:W-:Y:S02]  /*6420*/  FFMA.FTZ R24, R195, c[0x0][0x2d0], -R2 ;  /* 0x0000b400c3187a23 */ /* 0x000fe40000010802 */
[----:B------:R-:W-:Y:S02]  /*6430*/  FADD.FTZ R2, R206, R5 ;  /* 0x00000005ce027221 */ /* 0x000fe40000010000 */
[--C-:B------:R-:W-:Y:S02]  /*6440*/  FFMA.FTZ R5, R144, c[0x0][0x2d0], -R0.reuse ;  /* 0x0000b40090057a23 */ /* 0x100fe40000010800 */
[----:B------:R-:W-:Y:S01]  /*6450*/  FFMA.FTZ R27, R143, c[0x0][0x2d0], -R0 ;  /* 0x0000b4008f1b7a23 */ /* 0x000fe20000010800 */
[----:B------:R-:W2:Y:S01]  /*6460*/  MUFU.EX2 R26, R26 ;  /* 0x0000001a001a7308 */ /* 0x000ea20000000800 */
[----:B-1----:R-:W-:-:S07]  /*6470*/  FADD.FTZ R3, R203, R6 ;  /* 0x00000006cb037221 */ /* 0x002fce0000010000 */
[----:B------:R-:W1:Y:S01]  /*6480*/  MUFU.EX2 R25, R25 ;  /* 0x0000001900197308 */ /* 0x000e620000000800 */
[----:B------:R-:W-:Y:S02]  /*6490*/  FFMA.FTZ R6, R149, c[0x0][0x2d0], -R0 ;  /* 0x0000b40095067a23 */ /* 0x000fe40000010800 */
[----:B------:R-:W-:Y:S02]  /*64a0*/  FADD.FTZ R0, R207, R2 ;  /* 0x00000002cf007221 */ /* 0x000fe40000010000 */
[----:B------:R-:W-:Y:S02]  /*64b0*/  FADD.FTZ R2, R205, R3 ;  /* 0x00000003cd027221 */ /* 0x000fe40000010000 */
[----:B------:R-:W-:Y:S01]  /*64c0*/  FADD.FTZ R0, R222, R0 ;  /* 0x00000000de007221 */ /* 0x000fe20000010000 */
[----:B------:R-:W-:Y:S01]  /*64d0*/  MUFU.EX2 R24, R24 ;  /* 0x0000001800187308 */ /* 0x000fe20000000800 */
[----:B------:R-:W-:Y:S01]  /*64e0*/  FADD.FTZ R2, R218, R2 ;  /* 0x00000002da027221 */ /* 0x000fe20000010000 */
[----:B-----5:R-:W-:Y:S01]  /*64f0*/  HMMA.16816.F32 R80, R8, R12, R40 ;  /* 0x0000000c0850723c */ /* 0x020fe20000001828 */
[----:B------:R-:W-:-:S02]  /*6500*/  FADD.FTZ R0, R223, R0 ;  /* 0x00000000df007221 */ /* 0x000fc40000010000 */
[----:B------:R-:W-:Y:S02]  /*6510*/  FADD.FTZ R2, R220, R2 ;  /* 0x00000002dc027221 */ /* 0x000fe40000010000 */
[----:B------:R-:W-:Y:S01]  /*6520*/  FADD.FTZ R0, R221, R0 ;  /* 0x00000000dd007221 */ /* 0x000fe20000010000 */
[----:B------:R-:W5:Y:S01]  /*6530*/  MUFU.EX2 R6, R6 ;  /* 0x0000000600067308 */ /* 0x000f620000000800 */
[----:B------:R-:W-:Y:S01]  /*6540*/  FADD.FTZ R2, R219, R2 ;  /* 0x00000002db027221 */ /* 0x000fe20000010000 */
[----:B------:R-:W-:Y:S01]  /*6550*/  HMMA.16816.F32 R36, R8, R14, R20 ;  /* 0x0000000e0824723c */ /* 0x000fe20000001814 */
[----:B------:R-:W1:Y:S01]  /*6560*/  LDSM.16.MT88.4 R12, [R186+0x4800] ;  /* 0x00480000ba0c783b */ /* 0x000e620000004200 */
[----:B------:R-:W-:Y:S02]  /*6570*/  FADD.FTZ R3, R179, R0 ;  /* 0x00000000b3037221 */ /* 0x000fe40000010000 */
[----:B------:R-:W-:Y:S01]  /*6580*/  FADD.FTZ R0, R217, R2 ;  /* 0x00000002d9007221 */ /* 0x000fe20000010000 */
[----:B------:R-:W-:Y:S01]  /*6590*/  LDSM.16.MT88.4 R20, [R185+0x2000] ;  /* 0x00200000b914783b */ /* 0x000fe20000004200 */
[----:B------:R5:W1:Y:S01]  /*65a0*/  MUFU.EX2 R7, R5 ;  /* 0x0000000500077308 */ /* 0x000a620000000800 */
[----:B------:R-:W-:-:S02]  /*65b0*/  FADD.FTZ R2, R213, R3 ;  /* 0x00000003d5027221 */ /* 0x000fc40000010000 */
[----:B------:R-:W-:Y:S02]  /*65c0*/  FADD.FTZ R0, R209, R0 ;  /* 0x00000000d1007221 */ /* 0x000fe40000010000 */
[----:B------:R-:W-:Y:S02]  /*65d0*/  FADD.FTZ R2, R215, R2 ;  /* 0x00000002d7027221 */ /* 0x000fe40000010000 */
[----:B------:R-:W-:Y:S01]  /*65e0*/  FADD.FTZ R0, R210, R0 ;  /* 0x00000000d2007221 */ /* 0x000fe20000010000 */
[----:B------:R-:W1:Y:S01]  /*65f0*/  MUFU.EX2 R27, R27 ;  /* 0x0000001b001b7308 */ /* 0x000e620000000800 */
[----:B------:R-:W-:Y:S02]  /*6600*/  FADD.FTZ R2, R214, R2 ;  /* 0x00000002d6027221 */ /* 0x000fe40000010000 */
[----:B------:R-:W-:Y:S02]  /*6610*/  FADD.FTZ R0, R212, R0 ;  /* 0x00000000d4007221 */ /* 0x000fe40000010000 */
[----:B------:R-:W-:-:S02]  /*6620*/  FADD.FTZ R2, R141, R2 ;  /* 0x000000028d027221 */ /* 0x000fc40000010000 */
[----:B------:R-:W-:Y:S02]  /*6630*/  FADD.FTZ R0, R211, R0 ;  /* 0x00000000d3007221 */ /* 0x000fe40000010000 */
[----:B------:R-:W-:Y:S02]  /*6640*/  FADD.FTZ R2, R140, R2 ;  /* 0x000000028c027221 */ /* 0x000fe40000010000 */
[----:B------:R-:W-:Y:S02]  /*6650*/  FADD.FTZ R0, R135, R0 ;  /* 0x0000000087007221 */ /* 0x000fe40000010000 */
[----:B------:R-:W-:Y:S02]  /*6660*/  FADD.FTZ R2, R139, R2 ;  /* 0x000000028b027221 */ /* 0x000fe40000010000 */
[----:B------:R-:W-:Y:S02]  /*6670*/  FADD.FTZ R0, R134, R0 ;  /* 0x0000000086007221 */ /* 0x000fe40000010000 */
[----:B------:R-:W-:-:S02]  /*6680*/  FADD.FTZ R2, R138, R2 ;  /* 0x000000028a027221 */ /* 0x000fc40000010000 */
[----:B------:R-:W-:Y:S02]  /*6690*/  FADD.FTZ R0, R137, R0 ;  /* 0x0000000089007221 */ /* 0x000fe40000010000 */
[----:B------:R-:W-:Y:S02]  /*66a0*/  FADD.FTZ R2, R111, R2 ;  /* 0x000000026f027221 */ /* 0x000fe40000010000 */
[----:B------:R-:W-:Y:S02]  /*66b0*/  FADD.FTZ R0, R136, R0 ;  /* 0x0000000088007221 */ /* 0x000fe40000010000 */
[----:B------:R-:W-:Y:S01]  /*66c0*/  FADD.FTZ R2, R110, R2 ;  /* 0x000000026e027221 */ /* 0x000fe20000010000 */
[----:B-1----:R-:W-:Y:S01]  /*66d0*/  HMMA.16816.F32 R128, R8, R12, R76 ;  /* 0x0000000c0880723c */ /* 0x002fe2000000184c */
[----:B---3--:R-:W-:Y:S02]  /*66e0*/  FADD.FTZ R0, R30, R0 ;  /* 0x000000001e007221 */ /* 0x008fe40000010000 */
[----:B------:R-:W-:-:S02]  /*66f0*/  FADD.FTZ R2, R133, R2 ;  /* 0x0000000285027221 */ /* 0x000fc40000010000 */
[----:B----4-:R-:W-:Y:S02]  /*6700*/  FADD.FTZ R0, R29, R0 ;  /* 0x000000001d007221 */ /* 0x010fe40000010000 */
[----:B------:R-:W-:Y:S01]  /*6710*/  FADD.FTZ R2, R132, R2 ;  /* 0x0000000284027221 */ /* 0x000fe20000010000 */
[----:B------:R-:W-:Y:S01]  /*6720*/  HMMA.16816.F32 R96, R8, R14, R68 ;  /* 0x0000000e0860723c */ /* 0x000fe20000001844 */
[----:B------:R-:W1:Y:S01]  /*6730*/  LDSM.16.MT88.4 R12, [R185+0x4800] ;  /* 0x00480000b90c783b */ /* 0x000e620000004200 */
[----:B--2---:R-:W-:Y:S02]  /*6740*/  FADD.FTZ R0, R108, R0 ;  /* 0x000000006c007221 */ /* 0x004fe40000010000 */
[----:B------:R-:W-:Y:S02]  /*6750*/  FADD.FTZ R2, R26, R2 ;  /* 0x000000021a027221 */ /* 0x000fe40000010000 */
[----:B------:R-:W-:Y:S02]  /*6760*/  FADD.FTZ R0, R31, R0 ;  /* 0x000000001f007221 */ /* 0x000fe40000010000 */
[----:B------:R-:W-:-:S02]  /*6770*/  FADD.FTZ R3, R25, R2 ;  /* 0x0000000219037221 */ /* 0x000fc40000010000 */
[----:B-----5:R-:W-:Y:S01]  /*6780*/  FADD.FTZ R5, R6, R0 ;  /* 0x0000000006057221 */ /* 0x020fe20000010000 */
[----:B------:R-:W-:Y:S01]  /*6790*/  MOV R0, R243 ;  /* 0x000000f300007202 */ /* 0x000fe20000000f00 */
[----:B------:R-:W-:Y:S02]  /*67a0*/  FADD.FTZ R3, R24, R3 ;  /* 0x0000000318037221 */ /* 0x000fe40000010000 */
[----:B------:R-:W-:-:S04]  /*67b0*/  FADD.FTZ R2, R7, R5 ;  /* 0x0000000507027221 */ /* 0x000fc80000010000 */
[----:B------:R-:W-:-:S04]  /*67c0*/  FADD.FTZ R2, R27, R2 ;  /* 0x000000021b027221 */ /* 0x000fc80000010000 */
[----:B------:R-:W-:Y:S01]  /*67d0*/  FADD.FTZ R226, R28, R2 ;  /* 0x000000021ce27221 */ /* 0x000fe20000010000 */
[C---:B-1----:R-:W-:Y:S01]  /*67e0*/  HMMA.16816.F32 R48, R8.reuse, R12, R72 ;  /* 0x0000000c0830723c */ /* 0x042fe20000001848 */
[----:B------:R-:W-:Y:S07]  /*67f0*/  LDSM.16.MT88.4 R72, [R186+0x2800] ;  /* 0x00280000ba48783b */ /* 0x000fee0000004200 */
[----:B------:R-:W-:Y:S01]  /*6800*/  HMMA.16816.F32 R44, R8, R14, R64 ;  /* 0x0000000e082c723c */ /* 0x000fe20000001840 */
[----:B------:R-:W1:Y:S06]  /*6810*/  LDSM.16.MT88.4 R12, [R187+0x4800] ;  /* 0x00480000bb0c783b */ /* 0x000e6c0000004200 */
[----:B------:R-:W-:-:S02]  /*6820*/  F2FP.PACK_AB R64, R25, R26 ;  /* 0x0000001a1940723e */ /* 0x000fc400000000ff */
[C---:B------:R-:W-:Y:S01]  /*6830*/  F2FP.PACK_AB R66, R225.reuse, R24 ;  /* 0x00000018e142723e */ /* 0x040fe200000000ff */
[----:B------:R-:W-:Y:S01]  /*6840*/  FADD.FTZ R225, R225, R3 ;  /* 0x00000003e1e17221 */ /* 0x000fe20000010000 */
[----:B------:R-:W-:Y:S01]  /*6850*/  F2FP.PACK_AB R65, R7, R6 ;  /* 0x000000060741723e */ /* 0x000fe200000000ff */
[----:B------:R-:W-:Y:S01]  /*6860*/  @P1 IMAD.HI.U32 R6, R243, c[0x0][0x2c8], RZ ;  /* 0x0000b200f3061a27 */ /* 0x000fe200078e00ff */
[----:B------:R-:W-:-:S04]  /*6870*/  F2FP.PACK_AB R67, R28, R27 ;  /* 0x0000001b1c43723e */ /* 0x000fc800000000ff */
[----:B------:R-:W-:Y:S02]  /*6880*/  @P1 SHF.R.U32.HI R0, RZ, c[0x0][0x2cc], R6 ;  /* 0x0000b300ff001a19 */ /* 0x000fe40000011606 */
[----:B------:R-:W-:Y:S02]  /*6890*/  ISETP.GE.AND P1, PT, R249, 0x1, PT ;  /* 0x00000001f900780c */ /* 0x000fe40003f26270 */
[----:B------:R-:W-:-:S04]  /*68a0*/  IADD3 R0, R224, R0, RZ ;  /* 0x00000000e0007210 */ /* 0x000fc80007ffe0ff */
[----:B------:R-:W-:Y:S01]  /*68b0*/  IADD3 R3, R0, c[0x0][0x328], RZ ;  /* 0x0000ca0000037a10 */ /* 0x000fe20007ffe0ff */
[C---:B-1----:R-:W-:Y:S01]  /*68c0*/  HMMA.16816.F32 R32, R8.reuse, R14, R16 ;  /* 0x0000000e0820723c */ /* 0x042fe20000001810 */
[----:B------:R-:W1:Y:S07]  /*68d0*/  LDSM.16.MT88.4 R16, [R184+0x2000] ;  /* 0x00200000b810783b */ /* 0x000e6e0000004200 */
[----:B------:R-:W-:Y:S01]  /*68e0*/  HMMA.16816.F32 R40, R8, R12, R60 ;  /* 0x0000000c0828723c */ /* 0x000fe2000000183c */
[----:B------:R-:W2:Y:S06]  /*68f0*/  LDSM.16.MT88.4 R12, [R186+0x2000] ;  /* 0x00200000ba0c783b */ /* 0x000eac0000004200 */
[----:B------:R-:W-:-:S02]  /*6900*/  F2FP.PACK_AB R8, R110, R111 ;  /* 0x0000006f6e08723e */ /* 0x000fc400000000ff */
[----:B------:R-:W-:Y:S02]  /*6910*/  F2FP.PACK_AB R10, R132, R133 ;  /* 0x00000085840a723e */ /* 0x000fe400000000ff */
[----:B------:R-:W-:Y:S02]  /*6920*/  F2FP.PACK_AB R9, R29, R30 ;  /* 0x0000001e1d09723e */ /* 0x000fe400000000ff */
[----:B------:R-:W-:-:S07]  /*6930*/  F2FP.PACK_AB R11, R31, R108 ;  /* 0x0000006c1f0b723e */ /* 0x000fce00000000ff */
[C---:B------:R-:W-:Y:S01]  /*6940*/  HMMA.16816.F32 R76, R8.reuse, R20, R112 ;  /* 0x00000014084c723c */ /* 0x040fe20000001870 */
[----:B------:R-:W3:Y:S07]  /*6950*/  LDSM.16.MT88.4 R112, [R184+0x2800] ;  /* 0x00280000b870783b */ /* 0x000eee0000004200 */
[C---:B------:R-:W-:Y:S01]  /*6960*/  HMMA.16816.F32 R60, R8.reuse, R22, R104 ;  /* 0x00000016083c723c */ /* 0x040fe20000001868 */
[----:B------:R-:W4:Y:S04]  /*6970*/  LDSM.16.MT88.4 R20, [R186+0x5000] ;  /* 0x00500000ba14783b */ /* 0x000f280000004200 */
[----:B------:R-:W-:Y:S03]  /*6980*/  LDSM.16.MT88.4 R104, [R186+0x5800] ;  /* 0x00580000ba68783b */ /* 0x000fe60000004200 */
[C---:B-1----:R-:W-:Y:S08]  /*6990*/  HMMA.16816.F32 R116, R8.reuse, R16, R116 ;  /* 0x000000100874723c */ /* 0x042ff00000001874 */
[C---:B------:R-:W-:Y:S01]  /*69a0*/  HMMA.16816.F32 R52, R8.reuse, R18, R88 ;  /* 0x000000120834723c */ /* 0x040fe20000001858 */
[----:B------:R-:W1:Y:S04]  /*69b0*/  LDSM.16.MT88.4 R16, [R187+0x2000] ;  /* 0x00200000bb10783b */ /* 0x000e680000004200 */
[----:B------:R-:W-:Y:S03]  /*69c0*/  LDSM.16.MT88.4 R88, [R187+0x2800] ;  /* 0x00280000bb58783b */ /* 0x000fe60000004200 */
[C---:B--2---:R-:W-:Y:S08]  /*69d0*/  HMMA.16816.F32 R68, R8.reuse, R12, R84 ;  /* 0x0000000c0844723c */ /* 0x044ff00000001854 */
[----:B------:R-:W-:Y:S01]  /*69e0*/  HMMA.16816.F32 R56, R8, R14, R56 ;  /* 0x0000000e0838723c */ /* 0x000fe20000001838 */
[----:B------:R-:W2:Y:S07]  /*69f0*/  LDSM.16.MT88.4 R12, [R184+0x5000] ;  /* 0x00500000b80c783b */ /* 0x000eae0000004200 */
[----:B---3--:R-:W-:Y:S08]  /*6a00*/  HMMA.16816.F32 R116, R64, R112, R116 ;  /* 0x000000704074723c */ /* 0x008ff00000001874 */
[----:B----4-:R-:W-:Y:S08]  /*6a10*/  HMMA.16816.F32 R128, R8, R20, R128 ;  /* 0x000000140880723c */ /* 0x010ff00000001880 */
[----:B------:R-:W-:Y:S08]  /*6a20*/  HMMA.16816.F32 R68, R64, R72, R68 ;  /* 0x000000484044723c */ /* 0x000ff00000001844 */
[C---:B-1----:R-:W-:Y:S08]  /*6a30*/  HMMA.16816.F32 R84, R8.reuse, R16, R92 ;  /* 0x000000100854723c */ /* 0x042ff0000000185c */
[C---:B------:R-:W-:Y:S01]  /*6a40*/  HMMA.16816.F32 R100, R8.reuse, R18, R100 ;  /* 0x000000120864723c */ /* 0x040fe20000001864 */
[----:B------:R-:W1:Y:S07]  /*6a50*/  LDSM.16.MT88.4 R16, [R185+0x5000] ;  /* 0x00500000b910783b */ /* 0x000e6e0000004200 */
[C---:B--2---:R-:W-:Y:S01]  /*6a60*/  HMMA.16816.F32 R92, R8.reuse, R12, R80 ;  /* 0x0000000c085c723c */ /* 0x044fe20000001850 */
[----:B------:R-:W-:Y:S07]  /*6a70*/  LDSM.16.MT88.4 R80, [R185+0x2800] ;  /* 0x00280000b950783b */ /* 0x000fee0000004200 */
[C---:B------:R-:W-:Y:S01]  /*6a80*/  HMMA.16816.F32 R36, R8.reuse, R14, R36 ;  /* 0x0000000e0824723c */ /* 0x040fe20000001824 */
[----:B------:R-:W2:Y:S07]  /*6a90*/  LDSM.16.MT88.4 R12, [R187+0x5000] ;  /* 0x00500000bb0c783b */ /* 0x000eae0000004200 */
[----:B------:R-:W-:Y:S01]  /*6aa0*/  HMMA.16816.F32 R20, R8, R22, R96 ;  /* 0x000000160814723c */ /* 0x000fe20000001860 */
[----:B------:R-:W3:Y:S07]  /*6ab0*/  LDSM.16.MT88.4 R96, [R184+0x5800] ;  /* 0x00580000b860783b */ /* 0x000eee0000004200 */
[C---:B------:R-:W-:Y:S01]  /*6ac0*/  HMMA.16816.F32 R72, R64.reuse, R74, R56 ;  /* 0x0000004a4048723c */ /* 0x040fe20000001838 */
[----:B------:R-:W4:Y:S07]  /*6ad0*/  LDSM.16.MT88.4 R56, [R185+0x5800] ;  /* 0x00580000b938783b */ /* 0x000f2e0000004200 */
[----:B------:R-:W-:Y:S08]  /*6ae0*/  HMMA.16816.F32 R84, R64, R88, R84 ;  /* 0x000000584054723c */ /* 0x000ff00000001854 */
[C---:B-1----:R-:W-:Y:S08]  /*6af0*/  HMMA.16816.F32 R48, R8.reuse, R16, R48 ;  /* 0x000000100830723c */ /* 0x042ff00000001830 */
[C---:B------:R-:W-:Y:S08]  /*6b00*/  HMMA.16816.F32 R44, R8.reuse, R18, R44 ;  /* 0x00000012082c723c */ /* 0x040ff0000000182c */
[C---:B--2---:R-:W-:Y:S08]  /*6b10*/  HMMA.16816.F32 R40, R8.reuse, R12, R40 ;  /* 0x0000000c0828723c */ /* 0x044ff00000001828 */
[----:B------:R-:W-:Y:S01]  /*6b20*/  HMMA.16816.F32 R32, R8, R14, R32 ;  /* 0x0000000e0820723c */ /* 0x000fe20000001820 */
[----:B------:R-:W1:Y:S07]  /*6b30*/  LDSM.16.MT88.4 R8, [R187+0x5800] ;  /* 0x00580000bb08783b */ /* 0x000e6e0000004200 */
[C---:B------:R-:W-:Y:S08]  /*6b40*/  HMMA.16816.F32 R112, R64.reuse, R114, R52 ;  /* 0x000000724070723c */ /* 0x040ff00000001834 */
[C---:B------:R-:W-:Y:S08]  /*6b50*/  HMMA.16816.F32 R76, R64.reuse, R80, R76 ;  /* 0x00000050404c723c */ /* 0x040ff0000000184c */
[C---:B------:R-:W-:Y:S08]  /*6b60*/  HMMA.16816.F32 R88, R64.reuse, R90, R100 ;  /* 0x0000005a4058723c */ /* 0x040ff00000001864 */
[C---:B------:R-:W-:Y:S08]  /*6b70*/  HMMA.16816.F32 R80, R64.reuse, R82, R60 ;  /* 0x000000524050723c */ /* 0x040ff0000000183c */
[C---:B---3--:R-:W-:Y:S08]  /*6b80*/  HMMA.16816.F32 R92, R64.reuse, R96, R92 ;  /* 0x00000060405c723c */ /* 0x048ff0000000185c */
[C---:B------:R-:W-:Y:S08]  /*6b90*/  HMMA.16816.F32 R100, R64.reuse, R104, R128 ;  /* 0x000000684064723c */ /* 0x040ff00000001880 */
[C---:B----4-:R-:W-:Y:S08]  /*6ba0*/  HMMA.16816.F32 R52, R64.reuse, R56, R48 ;  /* 0x000000384034723c */ /* 0x050ff00000001830 */
[C---:B------:R-:W-:Y:S08]  /*6bb0*/  HMMA.16816.F32 R96, R64.reuse, R98, R36 ;  /* 0x000000624060723c */ /* 0x040ff00000001824 */
[C---:B------:R-:W-:Y:S08]  /*6bc0*/  HMMA.16816.F32 R104, R64.reuse, R106, R20 ;  /* 0x0000006a4068723c */ /* 0x040ff00000001814 */
[C---:B------:R-:W-:Y:S08]  /*6bd0*/  HMMA.16816.F32 R56, R64.reuse, R58, R44 ;  /* 0x0000003a4038723c */ /* 0x040ff0000000182c */
[C---:B-1----:R-:W-:Y:S08]  /*6be0*/  HMMA.16816.F32 R60, R64.reuse, R8, R40 ;  /* 0x00000008403c723c */ /* 0x042ff00000001828 */
[----:B------:R-:W-:Y:S01]  /*6bf0*/  HMMA.16816.F32 R64, R64, R10, R32 ;  /* 0x0000000a4040723c */ /* 0x000fe20000001820 */
[----:B------:R-:W-:Y:S07]  /*6c00*/  @!P1 BRA `(.L_x_709) ;  /* 0x0000013000009947 */ /* 0x000fee0003800000 */
[C---:B------:R-:W-:Y:S01]  /*6c10*/  ISETP.GT.AND P0, PT, R0.reuse, RZ, PT ;  /* 0x000000ff0000720c */ /* 0x040fe20003f04270 */
[----:B------:R-:W-:Y:S01]  /*6c20*/  BSSY B0, `(.L_x_710) ;  /* 0x000000e000007945 */ /* 0x000fe20003800000 */
[----:B------:R-:W-:-:S11]  /*6c30*/  IADD3 R2, R0, -0x1, RZ ;  /* 0xffffffff00027810 */ /* 0x000fd60007ffe0ff */
[----:B------:R-:W-:Y:S05]  /*6c40*/  @P0 BRA `(.L_x_711) ;  /* 0x0000007000000947 */ /* 0x000fea0003800000 */
[----:B------:R-:W-:Y:S02]  /*6c50*/  IMAD.MOV.U32 R2, RZ, RZ, 0x1 ;  /* 0x00000001ff027424 */ /* 0x000fe400078e00ff */
[----:B------:R-:W-:-:S03]  /*6c60*/  IMAD.MOV R0, RZ, RZ, -R0 ;  /* 0x000000ffff007224 */ /* 0x000fc600078e0a00 */
[----:B------:R-:W-:-:S13]  /*6c70*/  ISETP.NE.AND P0, PT, R2, c[0x0][0x32c], PT ;  /* 0x0000cb0002007a0c */ /* 0x000fda0003f05270 */
[----:B------:R-:W-:-:S05]  /*6c80*/  @P0 IMAD.HI.U32 R2, R0, c[0x0][0x330], RZ ;  /* 0x0000cc0000020a27 */ /* 0x000fca00078e00ff */
[----:B------:R-:W-:-:S04]  /*6c90*/  @P0 SHF.R.U32.HI R0, RZ, c[0x0][0x334], R2 ;  /* 0x0000cd00ff000a19 */ /* 0x000fc80000011602 */
[----:B------:R-:W-:Y:S01]  /*6ca0*/  LOP3.LUT R2, RZ, R0, RZ, 0x33, !PT ;  /* 0x00000000ff027212 */ /* 0x000fe200078e33ff */
[----:B------:R-:W-:Y:S05]  /*6cb0*/  BRA `(.L_x_712) ;  /* 0x0000004000007947 */ /* 0x000fea0003800000 */
.L_x_711:
[----:B------:R-:W-:-:S04]  /*6cc0*/  MOV R0, 0x1 ;  /* 0x0000000100007802 */ /* 0x000fc80000000f00 */
[----:B------:R-:W-:-:S13]  /*6cd0*/  ISETP.NE.AND P0, PT, R0, c[0x0][0x32c], PT ;  /* 0x0000cb0000007a0c */ /* 0x000fda0003f05270 */
[----:B------:R-:W-:-:S05]  /*6ce0*/  @P0 IMAD.HI.U32 R0, R2, c[0x0][0x330], RZ ;  /* 0x0000cc0002000a27 */ /* 0x000fca00078e00ff */
[----:B------:R-:W-:Y:S02]  /*6cf0*/  @P0 SHF.R.U32.HI R2, RZ, c[0x0][0x334], R0 ;  /* 0x0000cd00ff020a19 */ /* 0x000fe40000011600 */
.L_x_712:
[----:B------:R-:W-:Y:S05]  /*6d00*/  BSYNC B0 ;  /* 0x0000000000007941 */ /* 0x000fea0003800000 */
.L_x_710:
[----:B------:R-:W-:-:S05]  /*6d10*/  MOV R0, c[0x0][0x32c] ;  /* 0x0000cb0000007a02 */ /* 0x000fca0000000f00 */
[----:B------:R-:W-:-:S05]  /*6d20*/  IMAD R2, R2, R0, c[0x0][0x32c] ;  /* 0x0000cb0002027624 */ /* 0x000fca00078e0200 */
[----:B------:R-:W-:-:S05]  /*6d30*/  IMNMX R3, R3, R2, PT ;  /* 0x0000000203037217 */ /* 0x000fca0003800200 */
.L_x_709:
[----:B------:R-:W-:-:S05]  /*6d40*/  IMAD.HI R3, R3, 0x2aaaaaab, RZ ;  /* 0x2aaaaaab03037827 */ /* 0x000fca00078e02ff */
[----:B------:R-:W-:-:S04]  /*6d50*/  SHF.R.U32.HI R0, RZ, 0x1f, R3 ;  /* 0x0000001fff007819 */ /* 0x000fc80000011603 */
[----:B------:R-:W-:-:S04]  /*6d60*/  LEA.HI.SX32 R3, R3, R0, 0x1c ;  /* 0x0000000003037211 */ /* 0x000fc800078fe2ff */
[----:B------:R-:W-:-:S04]  /*6d70*/  IMNMX R232, R228, R3, !PT ;  /* 0x00000003e4e87217 */ /* 0x000fc80007800200 */
[----:B------:R-:W-:-:S13]  /*6d80*/  ISETP.GE.AND P0, PT, R196, R232, PT ;  /* 0x000000e8c400720c */ /* 0x000fda0003f06270 */
[----:B------:R-:W-:Y:S05]  /*6d90*/  @!P0 BRA `(.L_x_713) ;  /* 0x000041b000008947 */ /* 0x000fea0003800000 */
[----:B------:R-:W-:Y:S02]  /*6da0*/  MOV R111, R4 ;  /* 0x00000004006f7202 */ /* 0x000fe40000000f00 */
[----:B------:R-:W-:Y:S02]  /*6db0*/  MOV R110, R109 ;  /* 0x0000006d006e7202 */ /* 0x000fe40000000f00 */
.L_x_734:
[----:B------:R-:W-:Y:S04]  /*6dc0*/  DEPBAR.LE SB0, 0x0 ;  /* 0x000080000000791a */ /* 0x000fe80000000000 */
[----:B------:R-:W-:Y:S01]  /*6dd0*/  WARPSYNC 0xffffffff ;  /* 0xffffffff00007948 */ /* 0x000fe20003800000 */
[----:B------:R-:W-:Y:S01]  /*6de0*/  BAR.SYNC.DEFER_BLOCKING 0x0 ;  /* 0x0000000000007b1d */ /* 0x000fe20000010000 */
[----:B------:R-:W-:Y:S05]  /*6df0*/  ISETP.GT.AND P0, PT, R228, R196, PT ;  /* 0x000000c4e400720c */ /* 0x000fea0003f04270 */
[----:B------:R1:W2:Y:S01]  /*6e00*/  LDSM.16.M88.4 R8, [R181] ;  /* 0x00000000b508783b */ /* 0x0002a20000000200 */
[----:B------:R-:W-:Y:S03]  /*6e10*/  BSSY B0, `(.L_x_714) ;  /* 0x000004a000007945 */ /* 0x000fe60003800000 */
[----:B------:R1:W3:Y:S04]  /*6e20*/  LDSM.16.M88.4 R16, [R181+0x800] ;  /* 0x00080000b510783b */ /* 0x0002e80000000200 */
[----:B------:R1:W4:Y:S04]  /*6e30*/  LDSM.16.M88.4 R24, [R181+0x1000] ;  /* 0x00100000b518783b */ /* 0x0003280000000200 */
        /* <DEDUP_REMOVED lines=8> */
[----:B------:R1:W1:Y:S01]  /*6ec0*/  LDSM.16.M88.4 R148, [R180+0x2800] ;  /* 0x00280000b494783b */ /* 0x0002620000000200 */
[----:B------:R-:W-:-:S05]  /*6ed0*/  @P0 BRA `(.L_x_715) ;  /* 0x000003d000000947 */ /* 0x000fca0003800000 */
[C---:B--23--:R-:W-:Y:S01]  /*6ee0*/  IMAD.WIDE.U32 R2, R199.reuse, c[0x0][0x208], RZ ;  /* 0x00008200c7027a25 */ /* 0x04cfe200078e00ff */
[----:B------:R-:W-:Y:S02]  /*6ef0*/  SHF.R.S32.HI R0, RZ, 0x1f, R199 ;  /* 0x0000001fff007819 */ /* 0x000fe400000114c7 */
[----:B------:R-:W-:Y:S01]  /*6f00*/  SHF.R.S32.HI R4, RZ, 0x1f, R198 ;  /* 0x0000001fff047819 */ /* 0x000fe200000114c6 */
[----:B------:R-:W-:Y:S01]  /*6f10*/  IMAD.SHL.U32 R15, R216, 0x2, RZ ;  /* 0x00000002d80f7824 */ /* 0x000fe200078e00ff */
[----:B------:R-:W-:Y:S01]  /*6f20*/  SHF.R.S32.HI R6, RZ, 0x1f, R216 ;  /* 0x0000001fff067819 */ /* 0x000fe200000114d8 */
[----:B------:R-:W-:Y:S01]  /*6f30*/  IMAD R0, R0, c[0x0][0x208], RZ ;  /* 0x0000820000007a24 */ /* 0x000fe200078e02ff */
[----:B------:R-:W-:Y:S01]  /*6f40*/  SHF.R.S32.HI R5, RZ, 0x1f, R208 ;  /* 0x0000001fff057819 */ /* 0x000fe200000114d0 */
[----:B------:R-:W-:Y:S01]  /*6f50*/  IMAD R4, R4, c[0x0][0x218], RZ ;  /* 0x0000860004047a24 */ /* 0x000fe200078e02ff */
[----:B------:R-:W-:Y:S01]  /*6f60*/  SHF.L.U64.HI R6, R216, 0x1, R6 ;  /* 0x00000001d8067819 */ /* 0x000fe20000010206 */
[----:B------:R-:W-:Y:S01]  /*6f70*/  IMAD R0, R199, c[0x0][0x20c], R0 ;  /* 0x00008300c7007a24 */ /* 0x000fe200078e0200 */
[----:B------:R-:W-:Y:S01]  /*6f80*/  SHF.L.U64.HI R5, R208, 0x1, R5 ;  /* 0x00000001d0057819 */ /* 0x000fe20000010205 */
[----:B------:R-:W-:Y:S02]  /*6f90*/  IMAD R4, R198, c[0x0][0x21c], R4 ;  /* 0x00008700c6047a24 */ /* 0x000fe400078e0204 */
[----:B------:R-:W-:Y:S02]  /*6fa0*/  IMAD.IADD R3, R3, 0x1, R0 ;  /* 0x0000000103037824 */ /* 0x000fe400078e0200 */
[----:B------:R-:W-:Y:S02]  /*6fb0*/  IMAD.SHL.U32 R14, R208, 0x2, RZ ;  /* 0x00000002d00e7824 */ /* 0x000fe400078e00ff */
[----:B------:R-:W-:Y:S05]  /*6fc0*/  IMAD.WIDE.U32 R2, R198, c[0x0][0x218], R2 ;  /* 0x00008600c6027a25 */ /* 0x000fea00078e0002 */
[----:B------:R-:W-:Y:S04]  /*6fd0*/  IADD3 R0, P0, R238, R2, RZ ;  /* 0x00000002ee007210 */ /* 0x000fe80007f1e0ff */
[----:B------:R-:W-:Y:S02]  /*6fe0*/  IADD3.X R2, R242, R3, R4, P0, !PT ;  /* 0x00000003f2027210 */ /* 0x000fe400007fe404 */
[C---:B------:R-:W-:Y:S04]  /*6ff0*/  LEA R4, P0, R0.reuse, c[0x0][0x1f8], 0x1 ;  /* 0x00007e0000047a11 */ /* 0x040fe800078008ff */
[----:B------:R-:W-:Y:S01]  /*7000*/  LEA.HI.X R0, R0, c[0x0][0x1fc], R2, 0x1, P0 ;  /* 0x00007f0000007a11 */ /* 0x000fe200000f0c02 */
[----:B------:R-:W-:-:S06]  /*7010*/  BRA.DIV ~URZ, `(.L_x_716) ;  /* 0x000100227f007947 */ /* 0x000fcc000b800000 */
[----:B------:R2:W3:Y:S02]  /*7020*/  SHFL.IDX PT, R7, R0, RZ, 0x181f ;  /* 0x00181fff00077589 */ /* 0x0004e400000e0000 */
.L_x_843:
[----:B------:R-:W-:-:S05]  /*7030*/  BRA.DIV ~URZ, `(.L_x_717) ;  /* 0x000100727f007947 */ /* 0x000fca000b800000 */
[----:B------:R-:W5:Y:S01]  /*7040*/  SHFL.IDX PT, R2, R4, RZ, 0x181f ;  /* 0x00181fff04027589 */ /* 0x000f6200000e0000 */
[----:B------:R-:W-:Y:S02]  /*7050*/  ISETP.GE.AND P2, PT, R208, c[0x0][0x1d4], PT ;  /* 0x00007500d0007a0c */ /* 0x000fe40003f46270 */
[----:B------:R-:W-:Y:S02]  /*7060*/  ISETP.GE.AND P1, PT, R216, c[0x0][0x1d4], PT ;  /* 0x00007500d8007a0c */ /* 0x000fe40003f26270 */
[CC--:B-----5:R-:W-:Y:S05]  /*7070*/  IADD3 R12, P0, R2.reuse, R14.reuse, RZ ;  /* 0x0000000e020c7210 */ /* 0x0e0fea0007f1e0ff */
[C-C-:B---3--:R-:W-:Y:S01]  /*7080*/  IMAD.X R13, R7.reuse, 0x1, R5.reuse, P0 ;  /* 0x00000001070d7824 */ /* 0x148fe200000e0605 */
[-C--:B------:R-:W-:Y:S04]  /*7090*/  IADD3 R2, P0, R2, R15.reuse, RZ ;  /* 0x0000000f02027210 */ /* 0x080fe80007f1e0ff */
[----:B------:R-:W-:Y:S01]  /*70a0*/  @!PT LDS RZ, [RZ] ;  /* 0x00000000fffff984 */ /* 0x000fe20000000800 */
[----:B------:R-:W-:Y:S01]  /*70b0*/  @!PT LDS RZ, [RZ] ;  /* 0x00000000fffff984 */ /* 0x000fe20000000800 */
[----:B------:R3:W-:Y:S01]  /*70c0*/  LDGSTS.E.BYPASS.LTC128B.128 [R197+0x100], [R12.64], !P2 ;  /* 0x001000000cc57fae */ /* 0x0007e2000d101d46 */
[--C-:B------:R-:W-:Y:S01]  /*70d0*/  IMAD.X R3, R7, 0x1, R6.reuse, P0 ;  /* 0x0000000107037824 */ /* 0x100fe200000e0606 */
[----:B------:R-:W-:Y:S04]  /*70e0*/  SEL R7, RZ, 0x10, P2 ;  /* 0x00000010ff077807 */ /* 0x000fe80001000000 */
[----:B------:R5:W-:Y:S04]  /*70f0*/  LDGSTS.E.BYPASS.LTC128B.128 [R197+0x3100], [R2.64], !P1 ;  /* 0x0310000002c57fae */ /* 0x000be8000c901d46 */
[----:B-----5:R-:W3:Y:S04]  /*7100*/  SHFL.IDX PT, R2, R4, 0x1, 0x181f ;  /* 0x00381f0004027f89 */ /* 0x020ee800000e0000 */
[----:B------:R-:W5:Y:S01]  /*7110*/  SHFL.IDX PT, R3, R0, 0x1, 0x181f ;  /* 0x00381f0000037f89 */ /* 0x000f6200000e0000 */
[C---:B---3--:R-:W-:Y:S05]  /*7120*/  IADD3 R12, P0, R2.reuse, R14, RZ ;  /* 0x0000000e020c7210 */ /* 0x048fea0007f1e0ff */
[C---:B-----5:R-:W-:Y:S01]  /*7130*/  IMAD.X R13, R3.reuse, 0x1, R5, P0 ;  /* 0x00000001030d7824 */ /* 0x060fe200000e0605 */
[----:B------:R-:W-:Y:S04]  /*7140*/  IADD3 R2, P0, R2, R15, RZ ;  /* 0x0000000f02027210 */ /* 0x000fe80007f1e0ff */
[----:B------:R3:W-:Y:S01]  /*7150*/  LDGSTS.E.BYPASS.LTC128B.128 [R197+0x1100], [R12.64], !P2 ;  /* 0x011000000cc57fae */ /* 0x0007e2000d101d46 */
[----:B------:R-:W-:Y:S05]  /*7160*/  IMAD.X R3, R3, 0x1, R6, P0 ;  /* 0x0000000103037824 */ /* 0x000fea00000e0606 */
[----:B------:R2:W-:Y:S04]  /*7170*/  LDGSTS.E.BYPASS.LTC128B.128 [R197+0x4100], [R2.64], !P1 ;  /* 0x0410000002c57fae */ /* 0x0005e8000c901d46 */
[----:B---3--:R2:W3:Y:S01]  /*7180*/  SHFL.IDX PT, R13, R0, 0x2, 0x181f ;  /* 0x00581f00000d7f89 */ /* 0x0084e200000e0000 */
[----:B------:R-:W-:Y:S03]  /*7190*/  SEL R12, RZ, 0x10, P1 ;  /* 0x00000010ff0c7807 */ /* 0x000fe60000800000 */
[----:B--2---:R2:W4:Y:S04]  /*71a0*/  SHFL.IDX PT, R0, R4, 0x2, 0x181f ;  /* 0x00581f0004007f89 */ /* 0x00452800000e0000 */
.L_x_844:
[C---:B------:R-:W-:Y:S02]  /*71b0*/  IADD3 R2, -R7.reuse, 0x10, RZ ;  /* 0x0000001007027810 */ /* 0x040fe40007ffe1ff */
[----:B------:R-:W-:Y:S02]  /*71c0*/  ISETP.NE.U32.AND P2, PT, R7, RZ, PT ;  /* 0x000000ff0700720c */ /* 0x000fe40003f45070 */
[----:B------:R-:W-:Y:S04]  /*71d0*/  LOP3.LUT R2, R2, 0xf, RZ, 0xc0, !PT ;  /* 0x0000000f02027812 */ /* 0x000fe800078ec0ff */
[-C--:B--2-4-:R-:W-:Y:S02]  /*71e0*/  IADD3 R4, P1, P0, R2, R0.reuse, R14 ;  /* 0x0000000002047210 */ /* 0x094fe4000783e00e */
[----:B------:R-:W-:Y:S02]  /*71f0*/  IADD3 R2, -R12, 0x10, RZ ;  /* 0x000000100c027810 */ /* 0x000fe40007ffe1ff */
[-C--:B---3--:R-:W-:Y:S02]  /*7200*/  IADD3.X R5, RZ, R13.reuse, R5, P1, P0 ;  /* 0x0000000dff057210 */ /* 0x088fe40000fe0405 */
[----:B------:R-:W-:Y:S03]  /*7210*/  LOP3.LUT R2, R2, 0xf, RZ, 0xc0, !PT ;  /* 0x0000000f02027812 */ /* 0x000fe600078ec0ff */
[----:B------:R-:W-:Y:S01]  /*7220*/  @!PT LDS RZ, [RZ] ;  /* 0x00000000fffff984 */ /* 0x000fe20000000800 */
[----:B------:R-:W-:Y:S01]  /*7230*/  @!PT LDS RZ, [RZ] ;  /* 0x00000000fffff984 */ /* 0x000fe20000000800 */
[----:B------:R-:W-:Y:S01]  /*7240*/  @!PT LDS RZ, [RZ] ;  /* 0x00000000fffff984 */ /* 0x000fe20000000800 */
[----:B------:R2:W-:Y:S01]  /*7250*/  LDGSTS.E.BYPASS.LTC128B.128.ZFILL [R197+0x2100], [R4.64], P2 ;  /* 0x0210000004c57fae */ /* 0x0005e20009141d46 */
[----:B------:R-:W-:Y:S04]  /*7260*/  IADD3 R2, P1, P0, R2, R0, R15 ;  /* 0x0000000002027210 */ /* 0x000fe8000783e00f */
[----:B------:R-:W-:Y:S02]  /*7270*/  IADD3.X R3, RZ, R13, R6, P1, P0 ;  /* 0x0000000dff037210 */ /* 0x000fe40000fe0406 */
[----:B------:R-:W-:Y:S11]  /*7280*/  ISETP.NE.U32.AND P0, PT, R12, RZ, PT ;  /* 0x000000ff0c00720c */ /* 0x000ff60003f05070 */
[----:B------:R-:W-:Y:S02]  /*7290*/  @!UPT UIADD3 URZ, URZ, URZ, URZ ;  /* 0x0000003f3f3ff290 */ /* 0x000fe4000fffe03f */
[----:B------:R2:W-:Y:S02]  /*72a0*/  LDGSTS.E.BYPASS.LTC128B.128.ZFILL [R197+0x5100], [R2.64], P0 ;  /* 0x0510000002c57fae */ /* 0x0005e40008141d46 */
.L_x_715:
[----:B--23--:R-:W-:Y:S05]  /*72b0*/  BSYNC B0 ;  /* 0x0000000000007941 */ /* 0x00cfea0003800000 */
.L_x_714:
[----:B------:R-:W0:Y:S01]  /*72c0*/  LDGDEPBAR ;  /* 0x00000000000079af */ /* 0x000e220000000000 */
[----:B------:R-:W-:Y:S01]  /*72d0*/  WARPSYNC 0xffffffff ;  /* 0xffffffff00007948 */ /* 0x000fe20003800000 */
[C---:B------:R-:W-:Y:S01]  /*72e0*/  HMMA.16816.F32 R4, R120.reuse, R8, RZ ;  /* 0x000000087804723c */ /* 0x040fe200000018ff */
[----:B------:R-:W-:Y:S02]  /*72f0*/  BSSY B0, `(.L_x_718) ;  /* 0x00000d7000007945 */ /* 0x000fe40003800000 */
[----:B------:R-:W-:Y:S05]  /*7300*/  ISETP.GT.AND P0, PT, R196, R228, PT ;  /* 0x000000e4c400720c */ /* 0x000fea0003f04270 */
[C---:B------:R-:W-:Y:S08]  /*7310*/  HMMA.16816.F32 R8, R120.reuse, R10, RZ ;  /* 0x0000000a7808723c */ /* 0x040ff000000018ff */
[C---:B------:R-:W-:Y:S08]  /*7320*/  HMMA.16816.F32 R12, R120.reuse, R16, RZ ;  /* 0x00000010780c723c */ /* 0x040ff000000018ff */
[C---:B------:R-:W-:Y:S08]  /*7330*/  HMMA.16816.F32 R16, R120.reuse, R18, RZ ;  /* 0x000000127810723c */ /* 0x040ff000000018ff */
[C---:B----4-:R-:W-:Y:S08]  /*7340*/  HMMA.16816.F32 R20, R120.reuse, R24, RZ ;  /* 0x000000187814723c */ /* 0x050ff000000018ff */
[C---:B------:R-:W-:Y:S08]  /*7350*/  HMMA.16816.F32 R24, R120.reuse, R26, RZ ;  /* 0x0000001a7818723c */ /* 0x040ff000000018ff */
        /* <DEDUP_REMOVED lines=29> */
[C---:B---3--:R-:W-:Y:S08]  /*7530*/  HMMA.16816.F32 R20, R152.reuse, R136, R20 ;  /* 0x000000889814723c */ /* 0x048ff00000001814 */
[C---:B------:R-:W-:Y:S01]  /*7540*/  HMMA.16816.F32 R24, R152.reuse, R138, R24 ;  /* 0x0000008a9818723c */ /* 0x040fe20000001818 */
[----:B------:R-:W3:Y:S07]  /*7550*/  LDSM.16.M88.4 R136, [R182+-0x2800] ;  /* 0xffd80000b688783b */ /* 0x000eee0000000200 */
[C---:B----4-:R-:W-:Y:S08]  /*7560*/  HMMA.16816.F32 R28, R152.reuse, R140, R28 ;  /* 0x0000008c981c723c */ /* 0x050ff0000000181c */
[C---:B------:R-:W-:Y:S01]  /*7570*/  HMMA.16816.F32 R32, R152.reuse, R142, R32 ;  /* 0x0000008e9820723c */ /* 0x040fe20000001820 */
[----:B------:R-:W4:Y:S07]  /*7580*/  LDSM.16.M88.4 R140, [R182+-0x2000] ;  /* 0xffe00000b68c783b */ /* 0x000f2e0000000200 */
[C---:B-----5:R-:W-:Y:S08]  /*7590*/  HMMA.16816.F32 R36, R152.reuse, R144, R36 ;  /* 0x000000909824723c */ /* 0x060ff00000001824 */
[C---:B------:R-:W-:Y:S01]  /*75a0*/  HMMA.16816.F32 R40, R152.reuse, R146, R40 ;  /* 0x000000929828723c */ /* 0x040fe20000001828 */
[----:B------:R-:W5:Y:S07]  /*75b0*/  LDSM.16.M88.4 R144, [R182+-0x1800] ;  /* 0xffe80000b690783b */ /* 0x000f6e0000000200 */
[C---:B-1----:R-:W-:Y:S08]  /*75c0*/  HMMA.16816.F32 R44, R152.reuse, R128, R44 ;  /* 0x00000080982c723c */ /* 0x042ff0000000182c */
[----:B------:R-:W-:Y:S01]  /*75d0*/  HMMA.16816.F32 R48, R152, R130, R48 ;  /* 0x000000829830723c */ /* 0x000fe20000001830 */
[----:B------:R-:W1:Y:S07]  /*75e0*/  LDSM.16.M88.4 R128, [R182+-0x1000] ;  /* 0xfff00000b680783b */ /* 0x000e6e0000000200 */
[C---:B--2---:R-:W-:Y:S08]  /*75f0*/  HMMA.16816.F32 R4, R156.reuse, R132, R4 ;  /* 0x000000849c04723c */ /* 0x044ff00000001804 */
[C---:B------:R-:W-:Y:S01]  /*7600*/  HMMA.16816.F32 R8, R156.reuse, R134, R8 ;  /* 0x000000869c08723c */ /* 0x040fe20000001808 */
[----:B------:R-:W2:Y:S07]  /*7610*/  LDSM.16.M88.4 R132, [R182+-0x800] ;  /* 0xfff80000b684783b */ /* 0x000eae0000000200 */
        /* <DEDUP_REMOVED lines=54> */
[C---:B-1----:R-:W-:Y:S08]  /*7980*/  HMMA.16816.F32 R12, R168.reuse, R128, R12 ;  /* 0x00000080a80c723c */ /* 0x042ff0000000180c */
[C---:B------:R-:W-:Y:S01]  /*7990*/  HMMA.16816.F32 R16, R168.reuse, R130, R16 ;  /* 0x00000082a810723c */ /* 0x040fe20000001810 */
[----:B------:R-:W1:Y:S07]  /*79a0*/  LDSM.16.M88.4 R128, [R182] ;  /* 0x00000000b680783b */ /* 0x000e6e0000000200 */
        /* <DEDUP_REMOVED lines=12> */
[C---:B-1----:R-:W-:Y:S08]  /*7a70*/  HMMA.16816.F32 R4, R172.reuse, R128, R4 ;  /* 0x00000080ac04723c */ /* 0x042ff00000001804 */
[C---:B------:R-:W-:Y:S01]  /*7a80*/  HMMA.16816.F32 R8, R172.reuse, R130, R8 ;  /* 0x00000082ac08723c */ /* 0x040fe20000001808 */
[----:B------:R-:W1:Y:S01]  /*7a90*/  LDSM.16.M88.4 R128, [R182+0x2800] ;  /* 0x00280000b680783b */ /* 0x000e620000000200 */
[----:B------:R-:W-:Y:S06]  /*7aa0*/  DEPBAR.LE SB0, 0x0 ;  /* 0x000080000000791a */ /* 0x000fec0000000000 */
[C---:B--2---:R-:W-:Y:S01]  /*7ab0*/  HMMA.16816.F32 R12, R172.reuse, R132, R12 ;  /* 0x00000084ac0c723c */ /* 0x044fe2000000180c */
[----:B------:R-:W-:Y:S07]  /*7ac0*/  BAR.SYNC.DEFER_BLOCKING 0x0 ;  /* 0x0000000000007b1d */ /* 0x000fee0000010000 */
[C---:B------:R-:W-:Y:S08]  /*7ad0*/  HMMA.16816.F32 R16, R172.reuse, R134, R16 ;  /* 0x00000086ac10723c */ /* 0x040ff00000001810 */
[C---:B---3--:R-:W-:Y:S08]  /*7ae0*/  HMMA.16816.F32 R20, R172.reuse, R136, R20 ;  /* 0x00000088ac14723c */ /* 0x048ff00000001814 */
[C---:B------:R-:W-:Y:S08]  /*7af0*/  HMMA.16816.F32 R24, R172.reuse, R138, R24 ;  /* 0x0000008aac18723c */ /* 0x040ff00000001818 */
[C---:B----4-:R-:W-:Y:S08]  /*7b00*/  HMMA.16816.F32 R28, R172.reuse, R140, R28 ;  /* 0x0000008cac1c723c */ /* 0x050ff0000000181c */
[C---:B------:R-:W-:Y:S08]  /*7b10*/  HMMA.16816.F32 R32, R172.reuse, R142, R32 ;  /* 0x0000008eac20723c */ /* 0x040ff00000001820 */
[C---:B-----5:R-:W-:Y:S08]  /*7b20*/  HMMA.16816.F32 R36, R172.reuse, R144, R36 ;  /* 0x00000090ac24723c */ /* 0x060ff00000001824 */
[C---:B------:R-:W-:Y:S08]  /*7b30*/  HMMA.16816.F32 R40, R172.reuse, R146, R40 ;  /* 0x00000092ac28723c */ /* 0x040ff00000001828 */
[C---:B-1----:R-:W-:Y:S08]  /*7b40*/  HMMA.16816.F32 R44, R172.reuse, R128, R44 ;  /* 0x00000080ac2c723c */ /* 0x042ff0000000182c */
[----:B------:R-:W-:Y:S01]  /*7b50*/  HMMA.16816.F32 R48, R172, R130, R48 ;  /* 0x00000082ac30723c */ /* 0x000fe20000001830 */
[----:B------:R-:W-:Y:S07]  /*7b60*/  @!UPT UIADD3 URZ, URZ, URZ, URZ ;  /* 0x0000003f3f3ff290 */ /* 0x000fee000fffe03f */
[----:B------:R-:W-:-:S11]  /*7b70*/  @!P0 BRA `(.L_x_719) ;  /* 0x000004e000008947 */ /* 0x000fd60003800000 */
[----:B------:R-:W-:Y:S01]  /*7b80*/  IMAD.MOV.U32 R2, RZ, RZ, c[0x0][0x2b8] ;  /* 0x0000ae00ff027624 */ /* 0x000fe200078e00ff */
[----:B------:R-:W-:Y:S01]  /*7b90*/  SHF.R.S32.HI R176, RZ, 0x1f, R216 ;  /* 0x0000001fffb07819 */ /* 0x000fe200000114d8 */
[----:B------:R-:W-:Y:S01]  /*7ba0*/  IMAD R0, R227, 0x20, R244 ;  /* 0x00000020e3007824 */ /* 0x000fe200078e02f4 */
[----:B------:R-:W-:Y:S01]  /*7bb0*/  SHF.R.S32.HI R129, RZ, 0x1f, R208 ;  /* 0x0000001fff817819 */ /* 0x000fe200000114d0 */
[----:B------:R-:W-:Y:S01]  /*7bc0*/  IMAD.MOV.U32 R198, RZ, RZ, RZ ;  /* 0x000000ffffc67224 */ /* 0x000fe200078e00ff */
[----:B------:R-:W-:Y:S01]  /*7bd0*/  ISETP.NE.AND P2, PT, R2, 0x1, PT ;  /* 0x000000010200780c */ /* 0x000fe20003f45270 */
[----:B------:R-:W-:Y:S01]  /*7be0*/  IMAD R2, R196, 0x60, R233 ;  /* 0x00000060c4027824 */ /* 0x000fe200078e02e9 */
[----:B------:R-:W-:Y:S01]  /*7bf0*/  ISETP.GT.AND P1, PT, R0, 0x5f, PT ;  /* 0x0000005f0000780c */ /* 0x000fe20003f24270 */
[C---:B------:R-:W-:Y:S01]  /*7c00*/  IMAD.SHL.U32 R133, R216.reuse, 0x2, RZ ;  /* 0x00000002d8857824 */ /* 0x040fe200078e00ff */
[----:B------:R-:W-:Y:S01]  /*7c10*/  SHF.L.U64.HI R128, R216, 0x1, R176 ;  /* 0x00000001d8807819 */ /* 0x000fe200000102b0 */
[----:B------:R-:W-:Y:S01]  /*7c20*/  IMAD.SHL.U32 R132, R208, 0x2, RZ ;  /* 0x00000002d0847824 */ /* 0x000fe200078e00ff */
[----:B------:R-:W-:Y:S05]  /*7c30*/  IADD3 R2, R2, -0x60, R0 ;  /* 0xffffffa002027810 */ /* 0x000fea0007ffe000 */
[----:B------:R-:W-:Y:S02]  /*7c40*/  IMAD.MOV.U32 R0, RZ, RZ, R2 ;  /* 0x000000ffff007224 */ /* 0x000fe400078e0002 */
[----:B------:R-:W-:Y:S05]  /*7c50*/  @P2 IMAD.HI.U32 R3, R2, c[0x0][0x2bc], RZ ;  /* 0x0000af0002032a27 */ /* 0x000fea00078e00ff */
[----:B------:R-:W-:Y:S04]  /*7c60*/  @P2 SHF.R.U32.HI R0, RZ, c[0x0][0x2c0], R3 ;  /* 0x0000b000ff002a19 */ /* 0x000fe80000011603 */
        /* <DEDUP_REMOVED lines=23> */
.L_x_845:
[----:B------:R-:W-:-:S05]  /*7de0*/  BRA.DIV ~URZ, `(.L_x_721) ;  /* 0x0000f6c27f007947 */ /* 0x000fca000b800000 */
[----:B------:R-:W3:Y:S01]  /*7df0*/  SHFL.IDX PT, R2, R108, RZ, 0x181f ;  /* 0x00181fff6c027589 */ /* 0x000ee200000e0000 */
[----:B------:R-:W-:Y:S02]  /*7e00*/  ISETP.GE.AND P2, PT, R208, c[0x0][0x1d4], PT ;  /* 0x00007500d0007a0c */ /* 0x000fe40003f46270 */
[----:B------:R-:W-:Y:S02]  /*7e10*/  ISETP.GE.AND P1, PT, R216, c[0x0][0x1d4], PT ;  /* 0x00007500d8007a0c */ /* 0x000fe40003f26270 */
[CC--:B---3--:R-:W-:Y:S05]  /*7e20*/  IADD3 R130, P0, R2.reuse, R132.reuse, RZ ;  /* 0x0000008402827210 */ /* 0x0c8fea0007f1e0ff */
[C-C-:B--2---:R-:W-:Y:S01]  /*7e30*/  IMAD.X R131, R129.reuse, 0x1, R109.reuse, P0 ;  /* 0x0000000181837824 */ /* 0x144fe200000e066d */
[-C--:B------:R-:W-:Y:S04]  /*7e40*/  IADD3 R2, P0, R2, R133.reuse, RZ ;  /* 0x0000008502027210 */ /* 0x080fe80007f1e0ff */
[----:B------:R-:W-:Y:S01]  /*7e50*/  @!PT LDS RZ, [RZ] ;  /* 0x00000000fffff984 */ /* 0x000fe20000000800 */
[----:B------:R-:W-:Y:S01]  /*7e60*/  @!PT LDS RZ, [RZ] ;  /* 0x00000000fffff984 */ /* 0x000fe20000000800 */
[----:B------:R2:W-:Y:S01]  /*7e70*/  LDGSTS.E.BYPASS.LTC128B.128 [R197+0x8100], [R130.64], !P2 ;  /* 0x0810000082c57fae */ /* 0x0005e2000d101d46 */
[--C-:B------:R-:W-:Y:S01]  /*7e80*/  IMAD.X R3, R129, 0x1, R128.reuse, P0 ;  /* 0x0000000181037824 */ /* 0x100fe200000e0680 */
[----:B------:R-:W-:Y:S04]  /*7e90*/  SEL R129, RZ, 0x10, P2 ;  /* 0x00000010ff817807 */ /* 0x000fe80001000000 */
[----:B------:R3:W-:Y:S04]  /*7ea0*/  LDGSTS.E.BYPASS.LTC128B.128 [R197+0xb100], [R2.64], !P1 ;  /* 0x0b10000002c57fae */ /* 0x0007e8000c901d46 */
[----:B---3--:R-:W2:Y:S04]  /*7eb0*/  SHFL.IDX PT, R2, R108, 0x1, 0x181f ;  /* 0x00381f006c027f89 */ /* 0x008ea800000e0000 */
[----:B------:R-:W3:Y:S01]  /*7ec0*/  SHFL.IDX PT, R3, R0, 0x1, 0x181f ;  /* 0x00381f0000037f89 */ /* 0x000ee200000e0000 */
[C---:B--2---:R-:W-:Y:S05]  /*7ed0*/  IADD3 R130, P0, R2.reuse, R132, RZ ;  /* 0x0000008402827210 */ /* 0x044fea0007f1e0ff */
[C---:B---3--:R-:W-:Y:S01]  /*7ee0*/  IMAD.X R131, R3.reuse, 0x1, R109, P0 ;  /* 0x0000000103837824 */ /* 0x048fe200000e066d */
[----:B------:R-:W-:Y:S04]  /*7ef0*/  IADD3 R2, P0, R2, R133, RZ ;  /* 0x0000008502027210 */ /* 0x000fe80007f1e0ff */
[----:B------:R2:W-:Y:S01]  /*7f00*/  LDGSTS.E.BYPASS.LTC128B.128 [R197+0x9100], [R130.64], !P2 ;  /* 0x0910000082c57fae */ /* 0x0005e2000d101d46 */
[----:B------:R-:W-:Y:S05]  /*7f10*/  IMAD.X R3, R3, 0x1, R128, P0 ;  /* 0x0000000103037824 */ /* 0x000fea00000e0680 */
[----:B------:R3:W-:Y:S04]  /*7f20*/  LDGSTS.E.BYPASS.LTC128B.128 [R197+0xc100], [R2.64], !P1 ;  /* 0x0c10000002c57fae */ /* 0x0007e8000c901d46 */
[----:B--2---:R3:W2:Y:S01]  /*7f30*/  SHFL.IDX PT, R131, R0, 0x2, 0x181f ;  /* 0x00581f0000837f89 */ /* 0x0046a200000e0000 */
[----:B------:R-:W-:Y:S03]  /*7f40*/  SEL R130, RZ, 0x10, P1 ;  /* 0x00000010ff827807 */ /* 0x000fe60000800000 */
[----:B-1----:R3:W1:Y:S04]  /*7f50*/  SHFL.IDX PT, R0, R108, 0x2, 0x181f ;  /* 0x00581f006c007f89 */ /* 0x00266800000e0000 */
.L_x_846:
[C---:B---3--:R-:W-:Y:S02]  /*7f60*/  IADD3 R2, -R129.reuse, 0x10, RZ ;  /* 0x0000001081027810 */ /* 0x048fe40007ffe1ff */
[----:B------:R-:W-:Y:S02]  /*7f70*/  ISETP.NE.U32.AND P2, PT, R129, RZ, PT ;  /* 0x000000ff8100720c */ /* 0x000fe40003f45070 */
[----:B------:R-:W-:Y:S04]  /*7f80*/  LOP3.LUT R2, R2, 0xf, RZ, 0xc0, !PT ;  /* 0x0000000f02027812 */ /* 0x000fe800078ec0ff */
[-C--:B-1----:R-:W-:Y:S02]  /*7f90*/  IADD3 R108, P1, P0, R2, R0.reuse, R132 ;  /* 0x00000000026c7210 */ /* 0x082fe4000783e084 */
[----:B------:R-:W-:Y:S02]  /*7fa0*/  IADD3 R2, -R130, 0x10, RZ ;  /* 0x0000001082027810 */ /* 0x000fe40007ffe1ff */
[-C--:B--2---:R-:W-:Y:S02]  /*7fb0*/  IADD3.X R109, RZ, R131.reuse, R109, P1, P0 ;  /* 0x00000083ff6d7210 */ /* 0x084fe40000fe046d */
        /* <DEDUP_REMOVED lines=10> */
.L_x_719:
[----:B------:R-:W-:Y:S05]  /*8060*/  BSYNC B0 ;  /* 0x0000000000007941 */ /* 0x000fea0003800000 */
.L_x_718:
[----:B------:R-:W-:Y:S01]  /*8070*/  LOP3.LUT R128, RZ, c[0x0][0x324], RZ, 0x33, !PT ;  /* 0x0000c900ff807a12 */ /* 0x000fe200078e33ff */
[----:B------:R-:W-:Y:S01]  /*8080*/  IMAD.MOV.U32 R0, RZ, RZ, c[0x0][0x2c4] ;  /* 0x0000b100ff007624 */ /* 0x000fe200078e00ff */
[----:B------:R-:W0:Y:S01]  /*8090*/  LDGDEPBAR ;  /* 0x00000000000079af */ /* 0x000e220000000000 */
[----:B-1----:R-:W-:Y:S02]  /*80a0*/  IMAD R108, R196, -0x60, RZ ;  /* 0xffffffa0c46c7824 */ /* 0x002fe400078e02ff */
[----:B------:R-:W-:Y:S01]  /*80b0*/  IMAD.IADD R109, R245, 0x1, R243 ;  /* 0x00000001f56d7824 */ /* 0x000fe200078e02f3 */
[----:B------:R-:W-:Y:S02]  /*80c0*/  ISETP.NE.AND P0, PT, R0, 0x1, PT ;  /* 0x000000010000780c */ /* 0x000fe40003f05270 */
[----:B------:R-:W-:Y:S04]  /*80d0*/  IADD3 R0, -R231, 0x1, R108 ;  /* 0x00000001e7007810 */ /* 0x000fe80007ffe16c */
[----:B------:R-:W-:Y:S04]  /*80e0*/  IADD3 R0, -R229, R0, R230 ;  /* 0x00000000e5007210 */ /* 0x000fe80007ffe1e6 */
[----:B------:R-:W-:Y:S03]  /*80f0*/  IADD3 R129, R0, c[0x0][0x328], RZ ;  /* 0x0000ca0000817a10 */ /* 0x000fe60007ffe0ff */
[----:B------:R-:W-:Y:S05]  /*8100*/  @P0 IMAD.HI.U32 R2, R109, c[0x0][0x2c8], RZ ;  /* 0x0000b2006d020a27 */ /* 0x000fea00078e00ff */
[----:B------:R-:W-:Y:S01]  /*8110*/  @P0 SHF.R.U32.HI R109, RZ, c[0x0][0x2cc], R2 ;  /* 0x0000b300ff6d0a19 */ /* 0x000fe20000011602 */
[----:B------:R-:W-:-:S05]  /*8120*/  BRA.DIV ~URZ, `(.L_x_722) ;  /* 0x0000f7127f007947 */ /* 0x000fca000b800000 */
[----:B------:R1:W2:Y:S02]  /*8130*/  SHFL.IDX PT, R3, R109, RZ, 0x1c1f ;  /* 0x001c1fff6d037589 */ /* 0x0002a400000e0000 */
.L_x_847:
[----:B------:R-:W-:Y:S01]  /*8140*/  IMAD.IADD R128, R128, 0x1, R0 ;  /* 0x0000000180807824 */ /* 0x000fe200078e0200 */
[----:B------:R-:W-:Y:S02]  /*8150*/  ISETP.GE.AND P0, PT, R249, 0x1, PT ;  /* 0x00000001f900780c */ /* 0x000fe40003f06270 */
[----:B--2---:R-:W-:Y:S01]  /*8160*/  IADD3 R2, R129, R3, RZ ;  /* 0x0000000381027210 */ /* 0x004fe20007ffe0ff */
[----:B------:R-:W-:Y:S10]  /*8170*/  IMAD.IADD R0, R128, 0x1, R3 ;  /* 0x0000000180007824 */ /* 0x000ff400078e0203 */
[----:B------:R-:W-:-:S05]  /*8180*/  @!P0 BRA `(.L_x_723) ;  /* 0x0000018000008947 */ /* 0x000fca0003800000 */
[----:B------:R-:W-:Y:S01]  /*8190*/  IADD3 R3, -R229, R230, R3 ;  /* 0x000000e6e5037210 */ /* 0x000fe20007ffe103 */
[----:B------:R-:W-:Y:S03]  /*81a0*/  BSSY B0, `(.L_x_724) ;  /* 0x0000011000007945 */ /* 0x000fe60003800000 */
        /* <DEDUP_REMOVED lines=11> */
.L_x_725:
[----:B------:R-:W-:Y:S04]  /*8260*/  MOV R130, c[0x0][0x32c] ;  /* 0x0000cb0000827a02 */ /* 0x000fe80000000f00 */
[----:B------:R-:W-:Y:S11]  /*8270*/  ISETP.NE.AND P0, PT, R130, 0x1, PT ;  /* 0x000000018200780c */ /* 0x000ff60003f05270 */
[----:B------:R-:W-:Y:S02]  /*8280*/  @!UPT UIADD3 URZ, URZ, URZ, URZ ;  /* 0x0000003f3f3ff290 */ /* 0x000fe4000fffe03f */
[----:B------:R-:W-:Y:S05]  /*8290*/  @P0 IMAD.HI.U32 R130, R3, c[0x0][0x330], RZ ;  /* 0x0000cc0003820a27 */ /* 0x000fea00078e00ff */
[----:B------:R-:W-:Y:S02]  /*82a0*/  @P0 SHF.R.U32.HI R3, RZ, c[0x0][0x334], R130 ;  /* 0x0000cd00ff030a19 */ /* 0x000fe40000011682 */
.L_x_726:
[----:B------:R-:W-:Y:S05]  /*82b0*/  BSYNC B0 ;  /* 0x0000000000007941 */ /* 0x000fea0003800000 */
.L_x_724:
[----:B------:R-:W-:Y:S04]  /*82c0*/  IMAD.IADD R130, R108, 0x1, -R231 ;  /* 0x000000016c827824 */ /* 0x000fe800078e0ae7 */
[----:B------:R-:W-:Y:S05]  /*82d0*/  IMAD R3, R3, c[0x0][0x32c], R130 ;  /* 0x0000cb0003037a24 */ /* 0x000fea00078e0282 */
[----:B------:R-:W-:Y:S02]  /*82e0*/  IMNMX R0, R0, R3, !PT ;  /* 0x0000000300007217 */ /* 0x000fe40007800200 */
[----:B------:R-:W-:Y:S04]  /*82f0*/  IADD3 R3, R3, c[0x0][0x32c], RZ ;  /* 0x0000cb0003037a10 */ /* 0x000fe80007ffe0ff */
[----:B------:R-:W-:Y:S02]  /*8300*/  IMNMX R2, R2, R3, PT ;  /* 0x0000000302027217 */ /* 0x000fe40003800200 */
.L_x_723:
[C---:B------:R-:W-:Y:S02]  /*8310*/  ISETP.GE.AND P0, PT, R108.reuse, 0x1, PT ;  /* 0x000000016c00780c */ /* 0x040fe40003f06270 */
[----:B------:R-:W-:Y:S02]  /*8320*/  ISETP.GE.AND P1, PT, R108, 0x2, PT ;  /* 0x000000026c00780c */ /* 0x000fe40003f26270 */
[----:B------:R-:W-:Y:S02]  /*8330*/  LOP3.LUT R194, R194, 0xffff7fff, RZ, 0xc0, !PT ;  /* 0xffff7fffc2c27812 */ /* 0x000fe400078ec0ff */
[C---:B------:R-:W-:Y:S02]  /*8340*/  ISETP.GE.AND P6, PT, R108.reuse, 0x42, PT ;  /* 0x000000426c00780c */ /* 0x040fe40003fc6270 */
[C---:B------:R-:W-:Y:S02]  /*8350*/  ISETP.GE.AND P5, PT, R108.reuse, 0x49, PT ;  /* 0x000000496c00780c */ /* 0x040fe40003fa6270 */
[C---:B------:R-:W-:Y:S02]  /*8360*/  ISETP.GE.AND P4, PT, R108.reuse, 0x4a, PT ;  /* 0x0000004a6c00780c */ /* 0x040fe40003f86270 */
[----:B------:R-:W-:Y:S02]  /*8370*/  ISETP.GE.AND P3, PT, R108, 0x51, PT ;  /* 0x000000516c00780c */ /* 0x000fe40003f66270 */
[----:B------:R-:W-:Y:S02]  /*8380*/  @P0 LOP3.LUT R194, R194, 0x8000, RZ, 0xfc, !PT ;  /* 0x00008000c2c20812 */ /* 0x000fe400078efcff */
[----:B------:R-:W-:Y:S02]  /*8390*/  ISETP.GT.AND P0, PT, R0, RZ, !P0 ;  /* 0x000000ff0000720c */ /* 0x000fe40004704270 */
        /* <DEDUP_REMOVED lines=9> */
[----:B------:R-:W-:Y:S02]  /*8430*/  ISETP.GT.AND P0, PT, R0, 0x8, !P1 ;  /* 0x000000080000780c */ /* 0x000fe40004f04270 */
[----:B------:R-:W-:Y:S02]  /*8440*/  ISETP.GE.AND P2, PT, R108, 0x59, PT ;  /* 0x000000596c00780c */ /* 0x000fe40003f46270 */
        /* <DEDUP_REMOVED lines=91> */
[----:B------:R-:W-:Y:S02]  /*8a00*/  ISETP.GT.AND P0, PT, R0, 0x48, !P5 ;  /* 0x000000480000780c */ /* 0x000fe40006f04270 */
[----:B------:R-:W-:Y:S02]  /*8a10*/  LOP3.LUT R194, R194, 0xfffdffff, RZ, 0xc0, !PT ;  /* 0xfffdffffc2c27812 */ /* 0x000fe400078ec0ff */
[----:B------:R-:W-:Y:S04]  /*8a20*/  ISETP.LT.OR P0, PT, R2, 0x49, P0 ;  /* 0x000000490200780c */ /* 0x000fe80000701670 */
[----:B------:R-:W-:Y:S02]  /*8a30*/  FSEL R17, R40, -INF , !P0 ;  /* 0xff80000028117808 */ /* 0x000fe40004000000 */
[----:B------:R-:W-:Y:S04]  /*8a40*/  ISETP.GT.AND P0, PT, R0, 0x49, !P4 ;  /* 0x000000490000780c */ /* 0x000fe80006704270 */
        /* <DEDUP_REMOVED lines=11> */
[----:B------:R-:W-:Y:S11]  /*8b00*/  ISETP.GE.AND P0, PT, R108, 0x5a, PT ;  /* 0x0000005a6c00780c */ /* 0x000ff60003f06270 */
[----:B------:R-:W-:Y:S02]  /*8b10*/  @!UPT UIADD3 URZ, URZ, URZ, URZ ;  /* 0x0000003f3f3ff290 */ /* 0x000fe4000fffe03f */
[----:B------:R-:W-:Y:S02]  /*8b20*/  @P0 LOP3.LUT R194, R194, 0x20000, RZ, 0xfc, !PT ;  /* 0x00020000c2c20812 */ /* 0x000fe400078efcff */
[----:B------:R-:W-:Y:S04]  /*8b30*/  ISETP.GT.AND P0, PT, R0, 0x59, !P0 ;  /* 0x000000590000780c */ /* 0x000fe80004704270 */
[----:B------:R-:W-:Y:S04]  /*8b40*/  ISETP.LT.OR P0, PT, R2, 0x5a, P0 ;  /* 0x0000005a0200780c */ /* 0x000fe80000701670 */
[----:B------:R-:W-:Y:S01]  /*8b50*/  FSEL R8, R49, -INF , !P0 ;  /* 0xff80000031087808 */ /* 0x000fe20004000000 */
[----:B------:R-:W-:-:S06]  /*8b60*/  BRA.DIV ~URZ, `(.L_x_727) ;  /* 0x0000ed427f007947 */ /* 0x000fcc000b800000 */
[----:B------:R2:W3:Y:S02]  /*8b70*/  SHFL.IDX PT, R3, R109, 0x1, 0x1c1f ;  /* 0x003c1f006d037f89 */ /* 0x0004e400000e0000 */
.L_x_848:
[----:B------:R-:W-:Y:S01]  /*8b80*/  ISETP.GE.AND P0, PT, R249, 0x1, PT ;  /* 0x00000001f900780c */ /* 0x000fe20003f06270 */
[----:B---3--:R-:W-:Y:S01]  /*8b90*/  IMAD.IADD R2, R129, 0x1, R3 ;  /* 0x0000000181027824 */ /* 0x008fe200078e0203 */
[----:B------:R-:W-:Y:S11]  /*8ba0*/  IADD3 R0, R128, R3, RZ ;  /* 0x0000000380007210 */ /* 0x000ff60007ffe0ff */
        /* <DEDUP_REMOVED lines=14> */
.L_x_730:
[----:B------:R-:W-:Y:S04]  /*8c90*/  MOV R4, c[0x0][0x32c] ;  /* 0x0000cb0000047a02 */ /* 0x000fe80000000f00 */
[----:B------:R-:W-:Y:S11]  /*8ca0*/  ISETP.NE.AND P0, PT, R4, 0x1, PT ;  /* 0x000000010400780c */ /* 0x000ff60003f05270 */
[----:B------:R-:W-:Y:S02]  /*8cb0*/  @!UPT UIADD3 URZ, URZ, URZ, URZ ;  /* 0x0000003f3f3ff290 */ /* 0x000fe4000fffe03f */
[----:B------:R-:W-:Y:S05]  /*8cc0*/  @P0 IMAD.HI.U32 R4, R3, c[0x0][0x330], RZ ;  /* 0x0000cc0003040a27 */ /* 0x000fea00078e00ff */
[----:B------:R-:W-:Y:S02]  /*8cd0*/  @P0 SHF.R.U32.HI R3, RZ, c[0x0][0x334], R4 ;  /* 0x0000cd00ff030a19 */ /* 0x000fe40000011604 */
.L_x_731:
[----:B------:R-:W-:Y:S05]  /*8ce0*/  BSYNC B0 ;  /* 0x0000000000007941 */ /* 0x000fea0003800000 */
.L_x_729:
[----:B------:R-:W-:Y:S04]  /*8cf0*/  IMAD.IADD R4, R108, 0x1, -R231 ;  /* 0x000000016c047824 */ /* 0x000fe800078e0ae7 */
[----:B------:R-:W-:Y:S05]  /*8d00*/  IMAD R3, R3, c[0x0][0x32c], R4 ;  /* 0x0000cb0003037a24 */ /* 0x000fea00078e0204 */
[----:B------:R-:W-:Y:S02]  /*8d10*/  IADD3 R4, R3, c[0x0][0x32c], RZ ;  /* 0x0000cb0003047a10 */ /* 0x000fe40007ffe0ff */
[----:B------:R-:W-:Y:S02]  /*8d20*/  IMNMX R0, R0, R3, !PT ;  /* 0x0000000300007217 */ /* 0x000fe40007800200 */
[----:B------:R-:W-:Y:S02]  /*8d30*/  IMNMX R2, R2, R4, PT ;  /* 0x0000000402027217 */ /* 0x000fe40003800200 */
.L_x_728:
        /* <DEDUP_REMOVED lines=104> */
[----:B------:R-:W-:Y:S02]  /*93c0*/  ISETP.GT.AND P0, PT, R0, 0x41, !P6 ;  /* 0x000000410000780c */ /* 0x000fe40007704270 */
[----:B------:R-:W-:Y:S02]  /*93d0*/  FMNMX.FTZ R4, R195, R4, !PT ;  /* 0x00000004c3047209 */ /* 0x000fe40007810000 */
[----:B------:R-:W-:Y:S02]  /*93e0*/  ISETP.LT.OR P0, PT, R2, 0x42, P0 ;  /* 0x000000420200780c */ /* 0x000fe40000701670 */
[----:B------:R-:W-:Y:S02]  /*93f0*/  LOP3.LUT P6, RZ, R194, 0x20000, RZ, 0xc0, !PT ;  /* 0x00020000c2ff7812 */ /* 0x000fe400078cc0ff */
[----:B------:R-:W-:Y:S02]  /*9400*/  FSEL R200, R39, -INF , !P0 ;  /* 0xff80000027c87808 */ /* 0x000fe40004000000 */
[----:B------:R-:W-:Y:S02]  /*9410*/  ISETP.GT.AND P0, PT, R0, 0x48, !P5 ;  /* 0x000000480000780c */ /* 0x000fe40006f04270 */
[----:B------:R-:W-:Y:S02]  /*9420*/  FMNMX.FTZ R4, R200, R4, !PT ;  /* 0x00000004c8047209 */ /* 0x000fe40007810000 */
[----:B------:R-:W-:Y:S04]  /*9430*/  ISETP.LT.OR P0, PT, R2, 0x49, P0 ;  /* 0x000000490200780c */ /* 0x000fe80000701670 */
[----:B------:R-:W-:Y:S02]  /*9440*/  FSEL R201, R42, -INF , !P0 ;  /* 0xff8000002ac97808 */ /* 0x000fe40004000000 */
[----:B------:R-:W-:Y:S02]  /*9450*/  ISETP.GT.AND P0, PT, R0, 0x49, !P4 ;  /* 0x000000490000780c */ /* 0x000fe40006704270 */
[----:B------:R-:W-:Y:S02]  /*9460*/  FMNMX.FTZ R4, R201, R4, !PT ;  /* 0x00000004c9047209 */ /* 0x000fe40007810000 */
[----:B------:R-:W-:Y:S04]  /*9470*/  ISETP.LT.OR P0, PT, R2, 0x4a, P0 ;  /* 0x0000004a0200780c */ /* 0x000fe80000701670 */
[----:B------:R-:W-:Y:S02]  /*9480*/  FSEL R202, R43, -INF , !P0 ;  /* 0xff8000002bca7808 */ /* 0x000fe40004000000 */
[----:B------:R-:W-:Y:S04]  /*9490*/  ISETP.GT.AND P0, PT, R0, 0x50, !P3 ;  /* 0x000000500000780c */ /* 0x000fe80005f04270 */
[----:B------:R-:W-:Y:S04]  /*94a0*/  ISETP.LT.OR P0, PT, R2, 0x51, P0 ;  /* 0x000000510200780c */ /* 0x000fe80000701670 */
[----:B------:R-:W-:Y:S02]  /*94b0*/  FSEL R203, R46, -INF , !P0 ;  /* 0xff8000002ecb7808 */ /* 0x000fe40004000000 */
[----:B------:R-:W-:Y:S04]  /*94c0*/  ISETP.GT.AND P0, PT, R0, 0x51, !P1 ;  /* 0x000000510000780c */ /* 0x000fe80004f04270 */
[----:B------:R-:W-:Y:S02]  /*94d0*/  ISETP.LT.OR P1, PT, R2, 0x52, P0 ;  /* 0x000000520200780c */ /* 0x000fe40000721670 */
[----:B------:R-:W-:Y:S02]  /*94e0*/  ISETP.GT.AND P0, PT, R0, 0x59, !P6 ;  /* 0x000000590000780c */ /* 0x000fe40007704270 */
[----:B------:R-:W-:Y:S02]  /*94f0*/  FMNMX.FTZ R0, R16, R3, !PT ;  /* 0x0000000310007209 */ /* 0x000fe40007810000 */
[----:B------:R-:W-:Y:S02]  /*9500*/  FMNMX.FTZ R3, R202, R4, !PT ;  /* 0x00000004ca037209 */ /* 0x000fe40007810000 */
[----:B------:R-:W-:Y:S02]  /*9510*/  FSEL R188, R47, -INF , !P1 ;  /* 0xff8000002fbc7808 */ /* 0x000fe40004800000 */
[C---:B------:R-:W-:Y:S02]  /*9520*/  ISETP.LT.OR P1, PT, R2.reuse, 0x59, P2 ;  /* 0x000000590200780c */ /* 0x040fe40001721670 */
[----:B------:R-:W-:Y:S02]  /*9530*/  FMNMX.FTZ R0, R13, R0, !PT ;  /* 0x000000000d007209 */ /* 0x000fe40007810000 */
[----:B------:R-:W-:Y:S02]  /*9540*/  FMNMX.FTZ R3, R203, R3, !PT ;  /* 0x00000003cb037209 */ /* 0x000fe40007810000 */
[----:B------:R-:W-:Y:S02]  /*9550*/  ISETP.LT.OR P0, PT, R2, 0x5a, P0 ;  /* 0x0000005a0200780c */ /* 0x000fe40000701670 */
[----:B------:R-:W-:Y:S02]  /*9560*/  FSEL R179, R50, -INF , !P1 ;  /* 0xff80000032b37808 */ /* 0x000fe40004800000 */
[----:B------:R-:W-:Y:S02]  /*9570*/  FMNMX.FTZ R0, R12, R0, !PT ;  /* 0x000000000c007209 */ /* 0x000fe40007810000 */
[----:B------:R-:W-:Y:S02]  /*9580*/  FMNMX.FTZ R2, R188, R3, !PT ;  /* 0x00000003bc027209 */ /* 0x000fe40007810000 */
[----:B------:R-:W-:Y:S02]  /*9590*/  FSEL R178, R51, -INF , !P0 ;  /* 0xff80000033b27808 */ /* 0x000fe40004000000 */
[----:B------:R-:W-:Y:S02]  /*95a0*/  FMNMX.FTZ R0, R9, R0, !PT ;  /* 0x0000000009007209 */ /* 0x000fe40007810000 */
[----:B------:R-:W-:Y:S02]  /*95b0*/  FMNMX.FTZ R2, R179, R2, !PT ;  /* 0x00000002b3027209 */ /* 0x000fe40007810000 */
[----:B------:R-:W-:Y:S02]  /*95c0*/  FMNMX.FTZ R108, R8, R0, !PT ;  /* 0x00000000086c7209 */ /* 0x000fe40007810000 */
[----:B------:R-:W-:Y:S01]  /*95d0*/  FMNMX.FTZ R5, R178, R2, !PT ;  /* 0x00000002b2057209 */ /* 0x000fe20007810000 */
[----:B------:R-:W-:-:S05]  /*95e0*/  BRA.DIV ~URZ, `(.L_x_732) ;  /* 0x0000e3327f007947 */ /* 0x000fca000b800000 */
[----:B------:R3:W4:Y:S02]  /*95f0*/  SHFL.BFLY PT, R0, R108, 0x2, 0x1f ;  /* 0x0c401f006c007f89 */ /* 0x00072400000e0000 */
.L_x_849:
[----:B----4-:R-:W-:Y:S01]  /*9600*/  FMNMX.FTZ R4, R108, R0, !PT ;  /* 0x000000006c047209 */ /* 0x010fe20007810000 */
[----:B------:R-:W-:-:S05]  /*9610*/  BRA.DIV ~URZ, `(.L_x_733) ;  /* 0x0000e3427f007947 */ /* 0x000fca000b800000 */
[----:B------:R-:W-:Y:S04]  /*9620*/  SHFL.BFLY PT, R0, R5, 0x2, 0x1f ;  /* 0x0c401f0005007f89 */ /* 0x000fe800000e0000 */
[----:B------:R-:W4:Y:S02]  /*9630*/  SHFL.BFLY PT, R2, R4, 0x1, 0x1f ;  /* 0x0c201f0004027f89 */ /* 0x000f2400000e0000 */
[----:B-12-4-:R-:W-:Y:S02]  /*9640*/  FMNMX.FTZ R109, R4, R2, !PT ;  /* 0x00000002046d7209 */ /* 0x016fe40007810000 */
[----:B---3--:R-:W-:Y:S05]  /*9650*/  FMNMX.FTZ R108, R5, R0, !PT ;  /* 0x00000000056c7209 */ /* 0x008fea0007810000 */
[----:B------:R1:W2:Y:S02]  /*9660*/  SHFL.BFLY PT, R0, R108, 0x1, 0x1f ;  /* 0x0c201f006c007f89 */ /* 0x0002a400000e0000 */
.L_x_850:
[C---:B------:R-:W-:Y:S01]  /*9670*/  FMUL.FTZ R2, R109.reuse, c[0x0][0x2d0] ;  /* 0x0000b4006d027a20 */ /* 0x040fe20000410000 */
[----:B------:R-:W-:Y:S01]  /*9680*/  FSETP.NEU.FTZ.AND P0, PT, R109, -INF , PT ;  /* 0xff8000006d00780b */ /* 0x000fe20003f1d000 */
[----:B------:R-:W-:Y:S01]  /*9690*/  WARPSYNC 0xffffffff ;  /* 0xffffffff00007948 */ /* 0x000fe20003800000 */
[----:B--2---:R-:W-:Y:S02]  /*96a0*/  FMNMX.FTZ R3, R0, R108, !PT ;  /* 0x0000006c00037209 */ /* 0x004fe40007810000 */
[----:B------:R-:W-:Y:S05]  /*96b0*/  FSEL R4, R2, RZ, P0 ;  /* 0x000000ff02047208 */ /* 0x000fea0000000000 */
[--C-:B------:R-:W-:Y:S02]  /*96c0*/  FFMA.FTZ R2, R130, c[0x0][0x2d0], -R4.reuse ;  /* 0x0000b40082027a23 */ /* 0x100fe40000010804 */
[--C-:B------:R-:W-:Y:S02]  /*96d0*/  FFMA.FTZ R5, R133, c[0x0][0x2d0], -R4.reuse ;  /* 0x0000b40085057a23 */ /* 0x100fe40000010804 */
[----:B------:R2:W-:Y:S01]  /*96e0*/  MUFU.EX2 R14, R2 ;  /* 0x00000002000e7308 */ /* 0x0005e20000000800 */
[--C-:B------:R-:W-:Y:S02]  /*96f0*/  FFMA.FTZ R219, R9, c[0x0][0x2d0], -R4.reuse ;  /* 0x0000b40009db7a23 */ /* 0x100fe40000010804 */
[--C-:B------:R-:W-:Y:S02]  /*9700*/  FFMA.FTZ R218, R8, c[0x0][0x2d0], -R4.reuse ;  /* 0x0000b40008da7a23 */ /* 0x100fe40000010804 */
[--C-:B------:R-:W-:Y:S02]  /*9710*/  FFMA.FTZ R221, R13, c[0x0][0x2d0], -R4.reuse ;  /* 0x0000b4000ddd7a23 */ /* 0x100fe40000010804 */
[--C-:B------:R-:W-:Y:S02]  /*9720*/  FFMA.FTZ R220, R12, c[0x0][0x2d0], -R4.reuse ;  /* 0x0000b4000cdc7a23 */ /* 0x100fe40000010804 */
[--C-:B------:R-:W-:Y:S01]  /*9730*/  FFMA.FTZ R207, R24, c[0x0][0x2d0], -R4.reuse ;  /* 0x0000b40018cf7a23 */ /* 0x100fe20000010804 */
[----:B------:R3:W-:Y:S01]  /*9740*/  MUFU.EX2 R224, R5 ;  /* 0x0000000500e07308 */ /* 0x0007e20000000800 */
        /* <DEDUP_REMOVED lines=8> */
[--C-:B--2---:R-:W-:Y:S02]  /*97d0*/  FFMA.FTZ R2, R132, c[0x0][0x2d0], -R4.reuse ;  /* 0x0000b40084027a23 */ /* 0x104fe40000010804 */
[--C-:B------:R-:W-:Y:S02]  /*97e0*/  FFMA.FTZ R205, R28, c[0x0][0x2d0], -R4.reuse ;  /* 0x0000b4001ccd7a23 */ /* 0x100fe40000010804 */
[--C-:B------:R-:W-:Y:S01]  /*97f0*/  FFMA.FTZ R204, R29, c[0x0][0x2d0], -R4.reuse ;  /* 0x0000b4001dcc7a23 */ /* 0x100fe20000010804 */
[----:B------:R2:W4:Y:S01]  /*9800*/  MUFU.EX2 R211, R2 ;  /* 0x0000000200d37308 */ /* 0x0005220000000800 */
[----:B---3--:R-:W-:Y:S09]  /*9810*/  FMUL.FTZ R5, R3, c[0x0][0x2d0] ;  /* 0x0000b40003057a20 */ /* 0x008ff20000410000 */
[----:B------:R-:W-:Y:S10]  /*9820*/  MUFU.EX2 R205, R205 ;  /* 0x000000cd00cd7308 */ /* 0x000ff40000000800 */
[----:B------:R-:W-:Y:S01]  /*9830*/  MUFU.EX2 R204, R204 ;  /* 0x000000cc00cc7308 */ /* 0x000fe20000000800 */
[----:B--2---:R-:W-:Y:S09]  /*9840*/  FFMA.FTZ R2, R131, c[0x0][0x2d0], -R4 ;  /* 0x0000b40083027a23 */ /* 0x004ff20000010804 */
[----:B------:R2:W3:Y:S02]  /*9850*/  MUFU.EX2 R223, R2 ;  /* 0x0000000200df7308 */ /* 0x0004e40000000800 */
[----:B--2---:R-:W-:Y:S02]  /*9860*/  FSEL R2, R109, RZ, P0 ;  /* 0x000000ff6d027208 */ /* 0x004fe40000000000 */
[----:B------:R-:W-:Y:S02]  /*9870*/  FSETP.NEU.FTZ.AND P0, PT, R3, -INF , PT ;  /* 0xff8000000300780b */ /* 0x000fe40003f1d000 */
[----:B----4-:R-:W-:Y:S01]  /*9880*/  F2FP.PACK_AB R128, R211, R14 ;  /* 0x0000000ed380723e */ /* 0x010fe200000000ff */
[----:B------:R-:W-:Y:S01]  /*9890*/  FADD.FTZ R0, -R2, R110 ;  /* 0x0000006e02007221 */ /* 0x000fe20000010100 */
[----:B-1----:R-:W-:Y:S01]  /*98a0*/  FSEL R108, R5, RZ, P0 ;  /* 0x000000ff056c7208 */ /* 0x002fe20000000000 */
[----:B------:R-:W-:Y:S01]  /*98b0*/  FFMA.FTZ R110, R138, c[0x0][0x2d0], -R4 ;  /* 0x0000b4008a6e7a23 */ /* 0x000fe20000010804 */
[----:B---3--:R-:W-:Y:S01]  /*98c0*/  F2FP.PACK_AB R130, R224, R223 ;  /* 0x000000dfe082723e */ /* 0x008fe200000000ff */
[----:B------:R-:W-:Y:S02]  /*98d0*/  FMUL.FTZ R0, R0, c[0x0][0x2d0] ;  /* 0x0000b40000007a20 */ /* 0x000fe40000410000 */
[----:B------:R-:W-:Y:S02]  /*98e0*/  FFMA.FTZ R5, R7, c[0x0][0x2d0], -R108 ;  /* 0x0000b40007057a23 */ /* 0x000fe4000001086c */
[----:B------:R1:W2:Y:S01]  /*98f0*/  MUFU.EX2 R2, R0 ;  /* 0x0000000000027308 */ /* 0x0002a20000000800 */
[--C-:B------:R-:W-:Y:S02]  /*9900*/  FFMA.FTZ R138, R136, c[0x0][0x2d0], -R4.reuse ;  /* 0x0000b400888a7a23 */ /* 0x100fe40000010804 */
[----:B------:R-:W-:Y:S07]  /*9910*/  FFMA.FTZ R136, R134, c[0x0][0x2d0], -R4 ;  /* 0x0000b40086887a23 */ /* 0x000fee0000010804 */
[----:B------:R3:W-:Y:S01]  /*9920*/  MUFU.EX2 R210, R5 ;  /* 0x0000000500d27308 */ /* 0x0007e20000000800 */
[--C-:B-1----:R-:W-:Y:S02]  /*9930*/  FFMA.FTZ R0, R6, c[0x0][0x2d0], -R108.reuse ;  /* 0x0000b40006007a23 */ /* 0x102fe4000001086c */
[C---:B--2---:R-:W-:Y:S07]  /*9940*/  FMUL.FTZ R8, R2.reuse, R112 ;  /* 0x0000007002087220 */ /* 0x044fee0000410000 */
[----:B------:R1:W2:Y:S01]  /*9950*/  MUFU.EX2 R209, R0 ;  /* 0x0000000000d17308 */ /* 0x0002a20000000800 */
[C---:B------:R-:W-:Y:S02]  /*9960*/  FMUL.FTZ R9, R2.reuse, R113 ;  /* 0x0000007102097220 */ /* 0x040fe40000410000 */
[C---:B------:R-:W-:Y:S02]  /*9970*/  FMUL.FTZ R12, R2.reuse, R68 ;  /* 0x00000044020c7220 */ /* 0x040fe40000410000 */
[----:B------:R-:W-:Y:S02]  /*9980*/  FMUL.FTZ R13, R2, R69 ;  /* 0x00000045020d7220 */ /* 0x000fe40000410000 */
[----:B---3--:R-:W-:Y:S02]  /*9990*/  FFMA.FTZ R5, R10, c[0x0][0x2d0], -R108 ;  /* 0x0000b4000a057a23 */ /* 0x008fe4000001086c */
[C---:B------:R-:W-:Y:S02]  /*99a0*/  FMUL.FTZ R24, R2.reuse, R80 ;  /* 0x0000005002187220 */ /* 0x040fe40000410000 */
[----:B------:R3:W-:Y:S01]  /*99b0*/  MUFU.EX2 R222, R5 ;  /* 0x0000000500de7308 */ /* 0x0007e20000000800 */
[C---:B------:R-:W-:Y:S02]  /*99c0*/  FFMA.FTZ R80, R2.reuse, R225, R14 ;  /* 0x000000e102507223 */ /* 0x040fe4000001000e */
[C---:B------:R-:W-:Y:S02]  /*99d0*/  FMUL.FTZ R16, R2.reuse, R72 ;  /* 0x0000004802107220 */ /* 0x040fe40000410000 */
[C---:B------:R-:W-:Y:S02]  /*99e0*/  FMUL.FTZ R17, R2.reuse, R73 ;  /* 0x0000004902117220 */ /* 0x040fe40000410000 */
[C---:B------:R-:W-:Y:S02]  /*99f0*/  FMUL.FTZ R20, R2.reuse, R76 ;  /* 0x0000004c02147220 */ /* 0x040fe40000410000 */
[C---:B------:R-:W-:Y:S02]  /*9a00*/  FMUL.FTZ R21, R2.reuse, R77 ;  /* 0x0000004d02157220 */ /* 0x040fe40000410000 */
[C---:B------:R-:W-:Y:S01]  /*9a10*/  FMUL.FTZ R25, R2.reuse, R81 ;  /* 0x0000005102197220 */ /* 0x040fe20000410000 */
[----:B-1----:R-:W-:Y:S01]  /*9a20*/  FSEL R0, R3, RZ, P0 ;  /* 0x000000ff03007208 */ /* 0x002fe20000000000 */
[----:B------:R-:W-:Y:S01]  /*9a30*/  FMUL.FTZ R28, R2, R84 ;  /* 0x00000054021c7220 */ /* 0x000fe20000410000 */
[----:B--2---:R-:W-:Y:S01]  /*9a40*/  F2FP.PACK_AB R129, R210, R209 ;  /* 0x000000d1d281723e */ /* 0x004fe200000000ff */
[----:B------:R-:W-:Y:S01]  /*9a50*/  FMUL.FTZ R29, R2, R85 ;  /* 0x00000055021d7220 */ /* 0x000fe20000410000 */
[----:B------:R-:W-:Y:S01]  /*9a60*/  ISETP.GT.AND P0, PT, R196, R232, PT ;  /* 0x000000e8c400720c */ /* 0x000fe20003f04270 */
[----:B------:R-:W-:Y:S01]  /*9a70*/  FADD.FTZ R0, -R0, R111 ;  /* 0x0000006f00007221 */ /* 0x000fe20000010100 */
[----:B------:R-:W-:Y:S01]  /*9a80*/  IADD3 R196, R196, -0x1, RZ ;  /* 0xffffffffc4c47810 */ /* 0x000fe20007ffe0ff */
[--C-:B------:R-:W-:Y:S02]  /*9a90*/  FFMA.FTZ R111, R139, c[0x0][0x2d0], -R4.reuse ;  /* 0x0000b4008b6f7a23 */ /* 0x100fe40000010804 */
[----:B------:R-:W-:Y:S02]  /*9aa0*/  FMUL.FTZ R0, R0, c[0x0][0x2d0] ;  /* 0x0000b40000007a20 */ /* 0x000fe40000410000 */
[--C-:B------:R-:W-:Y:S02]  /*9ab0*/  FFMA.FTZ R139, R137, c[0x0][0x2d0], -R4.reuse ;  /* 0x0000b400898b7a23 */ /* 0x100fe40000010804 */
[----:B------:R-:W-:Y:S02]  /*9ac0*/  FFMA.FTZ R137, R135, c[0x0][0x2d0], -R4 ;  /* 0x0000b40087897a23 */ /* 0x000fe40000010804 */
[----:B------:R-:W1:Y:S01]  /*9ad0*/  MUFU.EX2 R0, R0 ;  /* 0x0000000000007308 */ /* 0x000e620000000800 */
[----:B------:R-:W2:Y:S01]  /*9ae0*/  LDSM.16.MT88.4 R132, [R184] ;  /* 0x00000000b884783b */ /* 0x000ea20000004200 */
[--C-:B---3--:R-:W-:Y:S02]  /*9af0*/  FFMA.FTZ R5, R11, c[0x0][0x2d0], -R108.reuse ;  /* 0x0000b4000b057a23 */ /* 0x108fe4000001086c */
[C---:B------:R-:W-:Y:S02]  /*9b00*/  FMUL.FTZ R4, R2.reuse, R116 ;  /* 0x0000007402047220 */ /* 0x040fe40000410000 */
[C---:B------:R-:W-:Y:S02]  /*9b10*/  FMUL.FTZ R32, R2.reuse, R88 ;  /* 0x0000005802207220 */ /* 0x040fe40000410000 */
[C---:B------:R-:W-:Y:S02]  /*9b20*/  FMUL.FTZ R33, R2.reuse, R89 ;  /* 0x0000005902217220 */ /* 0x040fe40000410000 */
        /* <DEDUP_REMOVED lines=8> */
[----:B------:R-:W-:Y:S02]  /*9bb0*/  FMUL.FTZ R48, R2, R104 ;  /* 0x0000006802307220 */ /* 0x000fe40000410000 */
[C---:B-1----:R-:W-:Y:S02]  /*9bc0*/  FMUL.FTZ R10, R0.reuse, R114 ;  /* 0x00000072000a7220 */ /* 0x042fe40000410000 */
[C---:B------:R-:W-:Y:S02]  /*9bd0*/  FMUL.FTZ R11, R0.reuse, R115 ;  /* 0x00000073000b7220 */ /* 0x040fe40000410000 */
[----:B------:R-:W1:Y:S01]  /*9be0*/  LDSM.16.MT88.4 R112, [R186] ;  /* 0x00000000ba70783b */ /* 0x000e620000004200 */
[C---:B------:R-:W-:Y:S01]  /*9bf0*/  FMUL.FTZ R14, R0.reuse, R70 ;  /* 0x00000046000e7220 */ /* 0x040fe20000410000 */
[----:B------:R-:W-:Y:S01]  /*9c00*/  MUFU.EX2 R88, R140 ;  /* 0x0000008c00587308 */ /* 0x000fe20000000800 */
[----:B------:R-:W-:Y:S01]  /*9c10*/  FMUL.FTZ R15, R0, R71 ;  /* 0x00000047000f7220 */ /* 0x000fe20000410000 */
[----:B---3--:R-:W-:Y:S01]  /*9c20*/  F2FP.PACK_AB R131, R217, R222 ;  /* 0x000000ded983723e */ /* 0x008fe200000000ff */
[----:B------:R-:W-:Y:S03]  /*9c30*/  FMUL.FTZ R5, R2, R117 ;  /* 0x0000007502057220 */ /* 0x000fe60000410000 */
[----:B------:R-:W3:Y:S01]  /*9c40*/  LDSM.16.MT88.4 R68, [R185] ;  /* 0x00000000b944783b */ /* 0x000ee20000004200 */
[C---:B------:R-:W-:Y:S02]  /*9c50*/  FMUL.FTZ R6, R0.reuse, R118 ;  /* 0x0000007600067220 */ /* 0x040fe40000410000 */
[C---:B------:R-:W-:Y:S01]  /*9c60*/  FMUL.FTZ R7, R0.reuse, R119 ;  /* 0x0000007700077220 */ /* 0x040fe20000410000 */
[----:B------:R-:W-:Y:S01]  /*9c70*/  MUFU.EX2 R101, R137 ;  /* 0x0000008900657308 */ /* 0x000fe20000000800 */
[C---:B------:R-:W-:Y:S02]  /*9c80*/  FMUL.FTZ R18, R0.reuse, R74 ;  /* 0x0000004a00127220 */ /* 0x040fe40000410000 */
[C---:B------:R-:W-:Y:S02]  /*9c90*/  FMUL.FTZ R19, R0.reuse, R75 ;  /* 0x0000004b00137220 */ /* 0x040fe40000410000 */
[----:B------:R-:W-:Y:S01]  /*9ca0*/  LDSM.16.MT88.4 R72, [R184+0x800] ;  /* 0x00080000b848783b */ /* 0x000fe20000004200 */
[C---:B--2---:R-:W-:Y:S04]  /*9cb0*/  HMMA.16816.F32 R4, R128.reuse, R132, R4 ;  /* 0x000000848004723c */ /* 0x044fe80000001804 */
[----:B------:R-:W-:Y:S01]  /*9cc0*/  MUFU.EX2 R133, R221 ;  /* 0x000000dd00857308 */ /* 0x000fe20000000800 */
[C---:B------:R-:W-:Y:S02]  /*9cd0*/  FMUL.FTZ R22, R0.reuse, R78 ;  /* 0x0000004e00167220 */ /* 0x040fe40000410000 */
[C---:B------:R-:W-:Y:S01]  /*9ce0*/  FMUL.FTZ R23, R0.reuse, R79 ;  /* 0x0000004f00177220 */ /* 0x040fe20000410000 */
[C---:B------:R-:W-:Y:S01]  /*9cf0*/  HMMA.16816.F32 R8, R128.reuse, R134, R8 ;  /* 0x000000868008723c */ /* 0x040fe20000001808 */
[----:B------:R-:W-:Y:S03]  /*9d00*/  LDSM.16.MT88.4 R76, [R186+0x800] ;  /* 0x00080000ba4c783b */ /* 0x000fe60000004200 */
[C---:B------:R-:W-:Y:S02]  /*9d10*/  FMUL.FTZ R26, R0.reuse, R82 ;  /* 0x00000052001a7220 */ /* 0x040fe40000410000 */
[----:B------:R-:W-:Y:S01]  /*9d20*/  FMUL.FTZ R27, R0, R83 ;  /* 0x00000053001b7220 */ /* 0x000fe20000410000 */
[----:B------:R-:W-:Y:S01]  /*9d30*/  MUFU.EX2 R134, R220 ;  /* 0x000000dc00867308 */ /* 0x000fe20000000800 */
[----:B------:R-:W-:Y:S04]  /*9d40*/  FMUL.FTZ R49, R2, R105 ;  /* 0x0000006902317220 */ /* 0x000fe80000410000 */
[C---:B------:R-:W-:Y:S01]  /*9d50*/  FMUL.FTZ R50, R0.reuse, R106 ;  /* 0x0000006a00327220 */ /* 0x040fe20000410000 */
[C---:B-1----:R-:W-:Y:S03]  /*9d60*/  HMMA.16816.F32 R12, R128.reuse, R112, R12 ;  /* 0x00000070800c723c */ /* 0x042fe6000000180c */
[C---:B------:R-:W-:Y:S01]  /*9d70*/  FMUL.FTZ R51, R0.reuse, R107 ;  /* 0x0000006b00337220 */ /* 0x040fe20000410000 */
[----:B------:R-:W-:Y:S01]  /*9d80*/  MUFU.EX2 R135, R219 ;  /* 0x000000db00877308 */ /* 0x000fe20000000800 */
[----:B------:R-:W-:Y:S01]  /*9d90*/  LDSM.16.MT88.4 R104, [R186+0x5800] ;  /* 0x00580000ba68783b */ /* 0x000fe20000004200 */
[C---:B------:R-:W-:Y:S02]  /*9da0*/  FMUL.FTZ R30, R0.reuse, R86 ;  /* 0x00000056001e7220 */ /* 0x040fe40000410000 */
[C---:B------:R-:W-:Y:S04]  /*9db0*/  HMMA.16816.F32 R16, R128.reuse, R114, R16 ;  /* 0x000000728010723c */ /* 0x040fe80000001810 */
[C---:B------:R-:W-:Y:S01]  /*9dc0*/  FMUL.FTZ R31, R0.reuse, R87 ;  /* 0x00000057001f7220 */ /* 0x040fe20000410000 */
[----:B------:R-:W-:Y:S01]  /*9dd0*/  LDSM.16.MT88.4 R112, [R184+0x2800] ;  /* 0x00280000b870783b */ /* 0x000fe20000004200 */
[----:B------:R-:W1:Y:S01]  /*9de0*/  MUFU.EX2 R86, R141 ;  /* 0x0000008d00567308 */ /* 0x000e620000000800 */
[C---:B------:R-:W-:Y:S01]  /*9df0*/  FMUL.FTZ R34, R0.reuse, R90 ;  /* 0x0000005a00227220 */ /* 0x040fe20000410000 */
[C---:B---3--:R-:W-:Y:S04]  /*9e00*/  HMMA.16816.F32 R20, R128.reuse, R68, R20 ;  /* 0x000000448014723c */ /* 0x048fe80000001814 */
[C---:B------:R-:W-:Y:S02]  /*9e10*/  FMUL.FTZ R35, R0.reuse, R91 ;  /* 0x0000005b00237220 */ /* 0x040fe40000410000 */
[C---:B------:R-:W-:Y:S02]  /*9e20*/  FMUL.FTZ R38, R0.reuse, R94 ;  /* 0x0000005e00267220 */ /* 0x040fe40000410000 */
[C---:B------:R-:W-:Y:S01]  /*9e30*/  HMMA.16816.F32 R24, R128.reuse, R70, R24 ;  /* 0x000000468018723c */ /* 0x040fe20000001818 */
[----:B------:R-:W2:Y:S01]  /*9e40*/  LDSM.16.MT88.4 R68, [R189] ;  /* 0x00000000bd44783b */ /* 0x000ea20000004200 */
[----:B------:R-:W-:Y:S02]  /*9e50*/  MUFU.EX2 R91, R111 ;  /* 0x0000006f005b7308 */ /* 0x000fe40000000800 */
[C---:B------:R-:W-:Y:S02]  /*9e60*/  FMUL.FTZ R39, R0.reuse, R95 ;  /* 0x0000005f00277220 */ /* 0x040fe40000410000 */
[C---:B------:R-:W-:Y:S02]  /*9e70*/  FMUL.FTZ R42, R0.reuse, R98 ;  /* 0x00000062002a7220 */ /* 0x040fe40000410000 */
[C---:B------:R-:W-:Y:S04]  /*9e80*/  FMUL.FTZ R43, R0.reuse, R99 ;  /* 0x00000063002b7220 */ /* 0x040fe80000410000 */
[----:B------:R-:W-:Y:S01]  /*9e90*/  MUFU.EX2 R98, R110 ;  /* 0x0000006e00627308 */ /* 0x000fe20000000800 */
[C---:B------:R-:W-:Y:S02]  /*9ea0*/  FMUL.FTZ R46, R0.reuse, R102 ;  /* 0x00000066002e7220 */ /* 0x040fe40000410000 */
[----:B------:R-:W-:Y:S02]  /*9eb0*/  FMUL.FTZ R47, R0, R103 ;  /* 0x00000067002f7220 */ /* 0x000fe40000410000 */
[C---:B------:R-:W-:Y:S02]  /*9ec0*/  FMUL.FTZ R52, R2.reuse, R52 ;  /* 0x0000003402347220 */ /* 0x040fe40000410000 */
[C---:B------:R-:W-:Y:S02]  /*9ed0*/  FMUL.FTZ R53, R2.reuse, R53 ;  /* 0x0000003502357220 */ /* 0x040fe40000410000 */
[C---:B------:R-:W-:Y:S01]  /*9ee0*/  FMUL.FTZ R56, R2.reuse, R56 ;  /* 0x0000003802387220 */ /* 0x040fe20000410000 */
[----:B------:R-:W-:Y:S01]  /*9ef0*/  MUFU.EX2 R95, R139 ;  /* 0x0000008b005f7308 */ /* 0x000fe20000000800 */
[----:B------:R-:W-:Y:S02]  /*9f00*/  FMUL.FTZ R57, R2, R57 ;  /* 0x0000003902397220 */ /* 0x000fe40000410000 */
[C---:B------:R-:W-:Y:S02]  /*9f10*/  FMUL.FTZ R54, R0.reuse, R54 ;  /* 0x0000003600367220 */ /* 0x040fe40000410000 */
[C---:B------:R-:W-:Y:S02]  /*9f20*/  FMUL.FTZ R55, R0.reuse, R55 ;  /* 0x0000003700377220 */ /* 0x040fe40000410000 */
[C---:B------:R-:W-:Y:S02]  /*9f30*/  FMUL.FTZ R58, R0.reuse, R58 ;  /* 0x0000003a003a7220 */ /* 0x040fe40000410000 */
[----:B------:R-:W-:Y:S01]  /*9f40*/  FMUL.FTZ R59, R0, R59 ;  /* 0x0000003b003b7220 */ /* 0x000fe20000410000 */
[----:B------:R-:W-:Y:S01]  /*9f50*/  MUFU.EX2 R141, R215 ;  /* 0x000000d7008d7308 */ /* 0x000fe20000000800 */
[C---:B------:R-:W-:Y:S02]  /*9f60*/  FMUL.FTZ R60, R2.reuse, R60 ;  /* 0x0000003c023c7220 */ /* 0x040fe40000410000 */
[C---:B------:R-:W-:Y:S02]  /*9f70*/  FMUL.FTZ R61, R2.reuse, R61 ;  /* 0x0000003d023d7220 */ /* 0x040fe40000410000 */
[C---:B------:R-:W-:Y:S02]  /*9f80*/  FMUL.FTZ R64, R2.reuse, R64 ;  /* 0x0000004002407220 */ /* 0x040fe40000410000 */
[----:B------:R-:W-:Y:S01]  /*9f90*/  FMUL.FTZ R65, R2, R65 ;  /* 0x0000004102417220 */ /* 0x000fe20000410000 */
[C---:B--2---:R-:W-:Y:S03]  /*9fa0*/  HMMA.16816.F32 R28, R128.reuse, R68, R28 ;  /* 0x00000044801c723c */ /* 0x044fe6000000181c */
[--C-:B------:R-:W-:Y:S02]  /*9fb0*/  FFMA.FTZ R2, R142, c[0x0][0x2d0], -R108.reuse ;  /* 0x0000b4008e027a23 */ /* 0x100fe4000001086c */
[C---:B------:R-:W-:Y:S01]  /*9fc0*/  FMUL.FTZ R62, R0.reuse, R62 ;  /* 0x0000003e003e7220 */ /* 0x040fe20000410000 */
[----:B------:R-:W-:Y:S01]  /*9fd0*/  MUFU.EX2 R142, R214 ;  /* 0x000000d6008e7308 */ /* 0x000fe20000000800 */
[C---:B------:R-:W-:Y:S01]  /*9fe0*/  FMUL.FTZ R63, R0.reuse, R63 ;  /* 0x0000003f003f7220 */ /* 0x040fe20000410000 */
[C---:B------:R-:W-:Y:S01]  /*9ff0*/  HMMA.16816.F32 R32, R128.reuse, R70, R32 ;  /* 0x000000468020723c */ /* 0x040fe20000001820 */
[----:B------:R-:W2:Y:S03]  /*a000*/  LDSM.16.MT88.4 R68, [R184+0x3000] ;  /* 0x00300000b844783b */ /* 0x000ea60000004200 */
[C---:B------:R-:W-:Y:S02]  /*a010*/  FMUL.FTZ R66, R0.reuse, R66 ;  /* 0x0000004200427220 */ /* 0x040fe40000410000 */
[C---:B------:R-:W-:Y:S02]  /*a020*/  FMUL.FTZ R67, R0.reuse, R67 ;  /* 0x0000004300437220 */ /* 0x040fe40000410000 */
[----:B------:R3:W-:Y:S01]  /*a030*/  MUFU.EX2 R85, R2 ;  /* 0x0000000200557308 */ /* 0x0007e20000000800 */
[----:B------:R-:W-:Y:S03]  /*a040*/  FFMA.FTZ R0, R0, R226, R209 ;  /* 0x000000e200007223 */ /* 0x000fe600000100d1 */
[--C-:B------:R-:W-:Y:S02]  /*a050*/  FFMA.FTZ R92, R188, c[0x0][0x2d0], -R108.reuse ;  /* 0x0000b400bc5c7a23 */ /* 0x100fe4000001086c */
[--C-:B------:R-:W-:Y:S04]  /*a060*/  FFMA.FTZ R93, R179, c[0x0][0x2d0], -R108.reuse ;  /* 0x0000b400b35d7a23 */ /* 0x100fe8000001086c */
[----:B------:R-:W-:Y:S10]  /*a070*/  MUFU.EX2 R111, R92 ;  /* 0x0000005c006f7308 */ /* 0x000ff40000000800 */
[----:B------:R-:W-:Y:S01]  /*a080*/  MUFU.EX2 R110, R93 ;  /* 0x0000005d006e7308 */ /* 0x000fe20000000800 */
[--C-:B---3--:R-:W-:Y:S09]  /*a090*/  FFMA.FTZ R2, R143, c[0x0][0x2d0], -R108.reuse ;  /* 0x0000b4008f027a23 */ /* 0x108ff2000001086c */
[----:B------:R3:W4:Y:S01]  /*a0a0*/  MUFU.EX2 R87, R2 ;  /* 0x0000000200577308 */ /* 0x0007220000000800 */
[C---:B--2---:R-:W-:Y:S09]  /*a0b0*/  HMMA.16816.F32 R36, R128.reuse, R68, R36 ;  /* 0x000000448024723c */ /* 0x044ff20000001824 */
[----:B------:R-:W-:Y:S01]  /*a0c0*/  MUFU.EX2 R143, R213 ;  /* 0x000000d5008f7308 */ /* 0x000fe20000000800 */
[C---:B------:R-:W-:Y:S01]  /*a0d0*/  HMMA.16816.F32 R40, R128.reuse, R70, R40 ;  /* 0x000000468028723c */ /* 0x040fe20000001828 */
[----:B------:R-:W2:Y:S02]  /*a0e0*/  LDSM.16.MT88.4 R68, [R186+0x3000] ;  /* 0x00300000ba44783b */ /* 0x000ea40000004200 */
[--C-:B---3--:R-:W-:Y:S06]  /*a0f0*/  FFMA.FTZ R2, R144, c[0x0][0x2d0], -R108.reuse ;  /* 0x0000b40090027a23 */ /* 0x108fec000001086c */
[----:B------:R-:W-:Y:S10]  /*a100*/  MUFU.EX2 R144, R212 ;  /* 0x000000d400907308 */ /* 0x000ff40000000800 */
[----:B------:R3:W-:Y:S01]  /*a110*/  MUFU.EX2 R90, R2 ;  /* 0x00000002005a7308 */ /* 0x0007e20000000800 */
[C---:B--2---:R-:W-:Y:S08]  /*a120*/  HMMA.16816.F32 R44, R128.reuse, R68, R44 ;  /* 0x00000044802c723c */ /* 0x044ff0000000182c */
[C---:B------:R-:W-:Y:S01]  /*a130*/  HMMA.16816.F32 R48, R128.reuse, R70, R48 ;  /* 0x000000468030723c */ /* 0x040fe20000001830 */
[----:B------:R-:W2:Y:S03]  /*a140*/  LDSM.16.MT88.4 R68, [R185+0x3000] ;  /* 0x00300000b944783b */ /* 0x000ea60000004200 */
[----:B---3--:R-:W-:Y:S04]  /*a150*/  FFMA.FTZ R2, R145, c[0x0][0x2d0], -R108 ;  /* 0x0000b40091027a23 */ /* 0x008fe8000001086c */
[----:B------:R3:W5:Y:S04]  /*a160*/  MUFU.EX2 R99, R2 ;  /* 0x0000000200637308 */ /* 0x0007680000000800 */
[----:B---3--:R-:W-:Y:S02]  /*a170*/  FADD.FTZ R2, R211, R80 ;  /* 0x00000050d3027221 */ /* 0x008fe40000010000 */
[----:B------:R-:W-:Y:S04]  /*a180*/  FADD.FTZ R80, R210, R0 ;  /* 0x00000000d2507221 */ /* 0x000fe80000010000 */
[----:B------:R-:W-:Y:S01]  /*a190*/  MUFU.EX2 R211, R136 ;  /* 0x0000008800d37308 */ /* 0x000fe20000000800 */
[--C-:B------:R-:W-:Y:S01]  /*a1a0*/  FFMA.FTZ R0, R146, c[0x0][0x2d0], -R108.reuse ;  /* 0x0000b40092007a23 */ /* 0x100fe2000001086c */
[C---:B--2---:R-:W-:Y:S08]  /*a1b0*/  HMMA.16816.F32 R52, R128.reuse, R68, R52 ;  /* 0x000000448034723c */ /* 0x044ff00000001834 */
[----:B------:R2:W-:Y:S01]  /*a1c0*/  MUFU.EX2 R96, R0 ;  /* 0x0000000000607308 */ /* 0x0005e20000000800 */
[C---:B------:R-:W-:Y:S01]  /*a1d0*/  HMMA.16816.F32 R56, R128.reuse, R70, R56 ;  /* 0x000000468038723c */ /* 0x040fe20000001838 */
[----:B------:R-:W3:Y:S08]  /*a1e0*/  LDSM.16.MT88.4 R68, [R187+0x3000] ;  /* 0x00300000bb44783b */ /* 0x000ef00000004200 */
[----:B------:R-:W1:Y:S03]  /*a1f0*/  MUFU.EX2 R136, R218 ;  /* 0x000000da00887308 */ /* 0x000e660000000800 */
[--C-:B--2---:R-:W-:Y:S07]  /*a200*/  FFMA.FTZ R0, R147, c[0x0][0x2d0], -R108.reuse ;  /* 0x0000b40093007a23 */ /* 0x104fee000001086c */
[----:B------:R2:W-:Y:S01]  /*a210*/  MUFU.EX2 R100, R0 ;  /* 0x0000000000647308 */ /* 0x0005e20000000800 */
[C---:B---3--:R-:W-:Y:S07]  /*a220*/  HMMA.16816.F32 R60, R128.reuse, R68, R60 ;  /* 0x00000044803c723c */ /* 0x048fee000000183c */
[----:B-1----:R-:W-:Y:S01]  /*a230*/  F2FP.PACK_AB R68, R88, R86 ;  /* 0x000000565844723e */ /* 0x002fe200000000ff */
[----:B------:R-:W-:Y:S04]  /*a240*/  HMMA.16816.F32 R64, R128, R70, R64 ;  /* 0x000000468040723c */ /* 0x000fe80000001840 */
[----:B----4-:R-:W-:Y:S01]  /*a250*/  F2FP.PACK_AB R69, R87, R85 ;  /* 0x000000555745723e */ /* 0x010fe200000000ff */
[--C-:B--2---:R-:W-:Y:S02]  /*a260*/  FFMA.FTZ R0, R148, c[0x0][0x2d0], -R108.reuse ;  /* 0x0000b40094007a23 */ /* 0x104fe4000001086c */
[----:B------:R-:W-:Y:S02]  /*a270*/  F2FP.PACK_AB R70, R98, R91 ;  /* 0x0000005b6246723e */ /* 0x000fe400000000ff */
[----:B-----5:R-:W-:Y:S01]  /*a280*/  F2FP.PACK_AB R71, R99, R90 ;  /* 0x0000005a6347723e */ /* 0x020fe200000000ff */
[----:B------:R1:W-:Y:S02]  /*a290*/  MUFU.EX2 R210, R0 ;  /* 0x0000000000d27308 */ /* 0x0003e40000000800 */
[----:B------:R-:W-:Y:S02]  /*a2a0*/  F2FP.PACK_AB R128, R134, R133 ;  /* 0x000000858680723e */ /* 0x000fe400000000ff */
[----:B------:R-:W-:Y:S02]  /*a2b0*/  F2FP.PACK_AB R130, R136, R135 ;  /* 0x000000878882723e */ /* 0x000fe400000000ff */
[C---:B------:R-:W-:Y:S08]  /*a2c0*/  HMMA.16816.F32 R4, R68.reuse, R72, R4 ;  /* 0x000000484404723c */ /* 0x040ff00000001804 */
[C---:B------:R-:W-:Y:S01]  /*a2d0*/  HMMA.16816.F32 R8, R68.reuse, R74, R8 ;  /* 0x0000004a4408723c */ /* 0x040fe20000001808 */
[----:B------:R-:W2:Y:S07]  /*a2e0*/  LDSM.16.MT88.4 R72, [R185+0x800] ;  /* 0x00080000b948783b */ /* 0x000eae0000004200 */
[C---:B------:R-:W-:Y:S04]  /*a2f0*/  HMMA.16816.F32 R12, R68.reuse, R76, R12 ;  /* 0x0000004c440c723c */ /* 0x040fe8000000180c */
[----:B-1----:R-:W-:Y:S02]  /*a300*/  FFMA.FTZ R0, R149, c[0x0][0x2d0], -R108 ;  /* 0x0000b40095007a23 */ /* 0x002fe4000001086c */
[----:B------:R-:W-:Y:S02]  /*a310*/  MUFU.EX2 R149, R207 ;  /* 0x000000cf00957308 */ /* 0x000fe40000000800 */
[C---:B------:R-:W-:Y:S01]  /*a320*/  HMMA.16816.F32 R16, R68.reuse, R78, R16 ;  /* 0x0000004e4410723c */ /* 0x040fe20000001810 */
[----:B------:R-:W1:Y:S07]  /*a330*/  LDSM.16.MT88.4 R76, [R187+0x800] ;  /* 0x00080000bb4c783b */ /* 0x000e6e0000004200 */
[----:B------:R3:W-:Y:S01]  /*a340*/  MUFU.EX2 R209, R0 ;  /* 0x0000000000d17308 */ /* 0x0007e20000000800 */
[C---:B--2---:R-:W-:Y:S03]  /*a350*/  HMMA.16816.F32 R20, R68.reuse, R72, R20 ;  /* 0x000000484414723c */ /* 0x044fe60000001814 */
[----:B---3--:R-:W-:Y:S05]  /*a360*/  FADD.FTZ R0, R223, R2 ;  /* 0x00000002df007221 */ /* 0x008fea0000010000 */
[C---:B------:R-:W-:Y:S01]  /*a370*/  HMMA.16816.F32 R24, R68.reuse, R74, R24 ;  /* 0x0000004a4418723c */ /* 0x040fe20000001818 */
[----:B------:R-:W2:Y:S03]  /*a380*/  LDSM.16.MT88.4 R72, [R184+0x3800] ;  /* 0x00380000b848783b */ /* 0x000ea60000004200 */
[----:B------:R-:W-:Y:S02]  /*a390*/  FADD.FTZ R2, R222, R80 ;  /* 0x00000050de027221 */ /* 0x000fe40000010000 */
[----:B------:R-:W-:Y:S02]  /*a3a0*/  FADD.FTZ R84, R224, R0 ;  /* 0x00000000e0547221 */ /* 0x000fe40000010000 */
[C---:B-1----:R-:W-:Y:S01]  /*a3b0*/  HMMA.16816.F32 R28, R68.reuse, R76, R28 ;  /* 0x0000004c441c723c */ /* 0x042fe2000000181c */
[----:B------:R-:W-:Y:S03]  /*a3c0*/  LDSM.16.MT88.4 R80, [R185+0x1000] ;  /* 0x00100000b950783b */ /* 0x000fe60000004200 */
[----:B------:R-:W-:Y:S02]  /*a3d0*/  FADD.FTZ R84, R86, R84 ;  /* 0x0000005456547221 */ /* 0x000fe40000010000 */
[----:B------:R-:W-:Y:S02]  /*a3e0*/  FADD.FTZ R2, R217, R2 ;  /* 0x00000002d9027221 */ /* 0x000fe40000010000 */
[C---:B------:R-:W-:Y:S01]  /*a3f0*/  HMMA.16816.F32 R32, R68.reuse, R78, R32 ;  /* 0x0000004e4420723c */ /* 0x040fe20000001820 */
[----:B------:R-:W1:Y:S03]  /*a400*/  LDSM.16.MT88.4 R76, [R186+0x3800] ;  /* 0x00380000ba4c783b */ /* 0x000e660000004200 */
[----:B------:R-:W-:Y:S02]  /*a410*/  FADD.FTZ R2, R85, R2 ;  /* 0x0000000255027221 */ /* 0x000fe40000010000 */
[----:B------:R-:W-:Y:S02]  /*a420*/  FADD.FTZ R88, R88, R84 ;  /* 0x0000005458587221 */ /* 0x000fe40000010000 */
[----:B------:R-:W-:Y:S02]  /*a430*/  FADD.FTZ R89, R87, R2 ;  /* 0x0000000257597221 */ /* 0x000fe40000010000 */
[----:B------:R-:W-:Y:S02]  /*a440*/  LDSM.16.MT88.4 R84, [R185+0x1800] ;  /* 0x00180000b954783b */ /* 0x000fe40000004200 */
[----:B------:R-:W-:Y:S02]  /*a450*/  FADD.FTZ R94, R90, R89 ;  /* 0x000000595a5e7221 */ /* 0x000fe40000010000 */
[--C-:B------:R-:W-:Y:S02]  /*a460*/  FFMA.FTZ R2, R203, c[0x0][0x2d0], -R108.reuse ;  /* 0x0000b400cb027a23 */ /* 0x100fe4000001086c */
[----:B------:R-:W-:Y:S02]  /*a470*/  FFMA.FTZ R0, R150, c[0x0][0x2d0], -R108 ;  /* 0x0000b40096007a23 */ /* 0x000fe4000001086c */
[----:B------:R3:W4:Y:S01]  /*a480*/  MUFU.EX2 R132, R2 ;  /* 0x0000000200847308 */ /* 0x0007220000000800 */
[C---:B--2---:R-:W-:Y:S09]  /*a490*/  HMMA.16816.F32 R36, R68.reuse, R72, R36 ;  /* 0x000000484424723c */ /* 0x044ff20000001824 */
[----:B------:R2:W5:Y:S01]  /*a4a0*/  MUFU.EX2 R148, R0 ;  /* 0x0000000000947308 */ /* 0x0005620000000800 */
[C---:B------:R-:W-:Y:S01]  /*a4b0*/  HMMA.16816.F32 R40, R68.reuse, R74, R40 ;  /* 0x0000004a4428723c */ /* 0x040fe20000001828 */
[----:B------:R-:W5:Y:S07]  /*a4c0*/  LDSM.16.MT88.4 R72, [R185+0x3800] ;  /* 0x00380000b948783b */ /* 0x000f6e0000004200 */
[C---:B-1----:R-:W-:Y:S04]  /*a4d0*/  HMMA.16816.F32 R44, R68.reuse, R76, R44 ;  /* 0x0000004c442c723c */ /* 0x042fe8000000182c */
[----:B---3--:R-:W-:Y:S01]  /*a4e0*/  FADD.FTZ R2, R99, R94 ;  /* 0x0000005e63027221 */ /* 0x008fe20000010000 */
[----:B----4-:R-:W-:Y:S03]  /*a4f0*/  F2FP.PACK_AB R129, R111, R132 ;  /* 0x000000846f81723e */ /* 0x010fe600000000ff */
[C---:B------:R-:W-:Y:S01]  /*a500*/  HMMA.16816.F32 R48, R68.reuse, R78, R48 ;  /* 0x0000004e4430723c */ /* 0x040fe20000001830 */
[----:B------:R-:W1:Y:S03]  /*a510*/  LDSM.16.MT88.4 R76, [R187+0x3800] ;  /* 0x00380000bb4c783b */ /* 0x000e660000004200 */
[----:B------:R-:W-:Y:S02]  /*a520*/  FADD.FTZ R2, R96, R2 ;  /* 0x0000000260027221 */ /* 0x000fe40000010000 */
[----:B--2---:R-:W-:Y:S02]  /*a530*/  FFMA.FTZ R0, R151, c[0x0][0x2d0], -R108 ;  /* 0x0000b40097007a23 */ /* 0x004fe4000001086c */
[----:B------:R-:W-:Y:S02]  /*a540*/  FADD.FTZ R2, R100, R2 ;  /* 0x0000000264027221 */ /* 0x000fe40000010000 */
[----:B------:R2:W3:Y:S02]  /*a550*/  MUFU.EX2 R147, R0 ;  /* 0x0000000000937308 */ /* 0x0004e40000000800 */
[----:B------:R-:W-:Y:S04]  /*a560*/  FADD.FTZ R2, R210, R2 ;  /* 0x00000002d2027221 */ /* 0x000fe80000010000 */
[----:B------:R-:W-:Y:S04]  /*a570*/  FADD.FTZ R2, R209, R2 ;  /* 0x00000002d1027221 */ /* 0x000fe80000010000 */
[----:B-----5:R-:W-:Y:S01]  /*a580*/  FADD.FTZ R2, R148, R2 ;  /* 0x0000000294027221 */ /* 0x020fe20000010000 */
[C---:B------:R-:W-:Y:S08]  /*a590*/  HMMA.16816.F32 R52, R68.reuse, R72, R52 ;  /* 0x000000484434723c */ /* 0x040ff00000001834 */
[C---:B------:R-:W-:Y:S01]  /*a5a0*/  HMMA.16816.F32 R56, R68.reuse, R74, R56 ;  /* 0x0000004a4438723c */ /* 0x040fe20000001838 */
[----:B------:R-:W4:Y:S03]  /*a5b0*/  LDSM.16.MT88.4 R72, [R184+0x1000] ;  /* 0x00100000b848783b */ /* 0x000f260000004200 */
[----:B--2---:R-:W-:Y:S02]  /*a5c0*/  FFMA.FTZ R0, R176, c[0x0][0x2d0], -R108 ;  /* 0x0000b400b0007a23 */ /* 0x004fe4000001086c */
[----:B---3--:R-:W-:Y:S02]  /*a5d0*/  FADD.FTZ R2, R147, R2 ;  /* 0x0000000293027221 */ /* 0x008fe40000010000 */
[C---:B-1----:R-:W-:Y:S01]  /*a5e0*/  HMMA.16816.F32 R60, R68.reuse, R76, R60 ;  /* 0x0000004c443c723c */ /* 0x042fe2000000183c */
[----:B------:R1:W2:Y:S07]  /*a5f0*/  MUFU.EX2 R146, R0 ;  /* 0x0000000000927308 */ /* 0x0002ae0000000800 */
[----:B------:R-:W-:Y:S01]  /*a600*/  HMMA.16816.F32 R64, R68, R78, R64 ;  /* 0x0000004e4440723c */ /* 0x000fe20000001840 */
[----:B------:R-:W3:Y:S06]  /*a610*/  LDSM.16.MT88.4 R76, [R186+0x1000] ;  /* 0x00100000ba4c783b */ /* 0x000eec0000004200 */
[----:B------:R-:W-:Y:S02]  /*a620*/  F2FP.PACK_AB R68, R97, R95 ;  /* 0x0000005f6144723e */ /* 0x000fe400000000ff */
[----:B------:R-:W-:Y:S03]  /*a630*/  F2FP.PACK_AB R69, R100, R96 ;  /* 0x000000606445723e */ /* 0x000fe600000000ff */
[----:B------:R-:W-:Y:S02]  /*a640*/  F2FP.PACK_AB R70, R211, R101 ;  /* 0x00000065d346723e */ /* 0x000fe400000000ff */
[----:B------:R-:W-:Y:S01]  /*a650*/  F2FP.PACK_AB R71, R209, R210 ;  /* 0x000000d2d147723e */ /* 0x000fe200000000ff */
[----:B-1----:R-:W-:Y:S02]  /*a660*/  FFMA.FTZ R0, R177, c[0x0][0x2d0], -R108 ;  /* 0x0000b400b1007a23 */ /* 0x002fe4000001086c */
[----:B--2---:R-:W-:Y:S02]  /*a670*/  FADD.FTZ R2, R146, R2 ;  /* 0x0000000292027221 */ /* 0x004fe40000010000 */
[----:B------:R1:W2:Y:S02]  /*a680*/  MUFU.EX2 R145, R0 ;  /* 0x0000000000917308 */ /* 0x0002a40000000800 */
[C---:B----4-:R-:W-:Y:S08]  /*a690*/  HMMA.16816.F32 R4, R68.reuse, R72, R4 ;  /* 0x000000484404723c */ /* 0x050ff00000001804 */
[C---:B------:R-:W-:Y:S01]  /*a6a0*/  HMMA.16816.F32 R8, R68.reuse, R74, R8 ;  /* 0x0000004a4408723c */ /* 0x040fe20000001808 */
[----:B------:R-:W4:Y:S07]  /*a6b0*/  LDSM.16.MT88.4 R72, [R187+0x1000] ;  /* 0x00100000bb48783b */ /* 0x000f2e0000004200 */
[C---:B---3--:R-:W-:Y:S04]  /*a6c0*/  HMMA.16816.F32 R12, R68.reuse, R76, R12 ;  /* 0x0000004c440c723c */ /* 0x048fe8000000180c */
[----:B-1----:R-:W-:Y:S02]  /*a6d0*/  FFMA.FTZ R0, R195, c[0x0][0x2d0], -R108 ;  /* 0x0000b400c3007a23 */ /* 0x002fe4000001086c */
[----:B--2---:R-:W-:Y:S02]  /*a6e0*/  FADD.FTZ R2, R145, R2 ;  /* 0x0000000291027221 */ /* 0x004fe40000010000 */
[C---:B------:R-:W-:Y:S01]  /*a6f0*/  HMMA.16816.F32 R16, R68.reuse, R78, R16 ;  /* 0x0000004e4410723c */ /* 0x040fe20000001810 */
[----:B------:R-:W1:Y:S01]  /*a700*/  LDSM.16.MT88.4 R76, [R184+0x4000] ;  /* 0x00400000b84c783b */ /* 0x000e620000004200 */
[----:B------:R2:W3:Y:S06]  /*a710*/  MUFU.EX2 R140, R0 ;  /* 0x00000000008c7308 */ /* 0x0004ec0000000800 */
[C---:B------:R-:W-:Y:S08]  /*a720*/  HMMA.16816.F32 R20, R68.reuse, R80, R20 ;  /* 0x000000504414723c */ /* 0x040ff00000001814 */
[C---:B------:R-:W-:Y:S01]  /*a730*/  HMMA.16816.F32 R24, R68.reuse, R82, R24 ;  /* 0x000000524418723c */ /* 0x040fe20000001818 */
[----:B------:R-:W5:Y:S07]  /*a740*/  LDSM.16.MT88.4 R80, [R186+0x4000] ;  /* 0x00400000ba50783b */ /* 0x000f6e0000004200 */
[C---:B----4-:R-:W-:Y:S04]  /*a750*/  HMMA.16816.F32 R28, R68.reuse, R72, R28 ;  /* 0x00000048441c723c */ /* 0x050fe8000000181c */
[----:B--2---:R-:W-:Y:S02]  /*a760*/  FFMA.FTZ R0, R200, c[0x0][0x2d0], -R108 ;  /* 0x0000b400c8007a23 */ /* 0x004fe4000001086c */
[----:B---3--:R-:W-:Y:S02]  /*a770*/  FADD.FTZ R2, R140, R2 ;  /* 0x000000028c027221 */ /* 0x008fe40000010000 */
[----:B------:R2:W3:Y:S01]  /*a780*/  MUFU.EX2 R139, R0 ;  /* 0x00000000008b7308 */ /* 0x0004e20000000800 */
[C---:B------:R-:W-:Y:S01]  /*a790*/  HMMA.16816.F32 R32, R68.reuse, R74, R32 ;  /* 0x0000004a4420723c */ /* 0x040fe20000001820 */
[----:B------:R-:W4:Y:S07]  /*a7a0*/  LDSM.16.MT88.4 R72, [R185+0x4000] ;  /* 0x00400000b948783b */ /* 0x000f2e0000004200 */
[C---:B-1----:R-:W-:Y:S08]  /*a7b0*/  HMMA.16816.F32 R36, R68.reuse, R76, R36 ;  /* 0x0000004c4424723c */ /* 0x042ff00000001824 */
[C---:B------:R-:W-:Y:S01]  /*a7c0*/  HMMA.16816.F32 R40, R68.reuse, R78, R40 ;  /* 0x0000004e4428723c */ /* 0x040fe20000001828 */
[----:B------:R-:W1:Y:S03]  /*a7d0*/  LDSM.16.MT88.4 R76, [R187+0x4000] ;  /* 0x00400000bb4c783b */ /* 0x000e660000004200 */
[----:B--2---:R-:W-:Y:S04]  /*a7e0*/  FFMA.FTZ R0, R201, c[0x0][0x2d0], -R108 ;  /* 0x0000b400c9007a23 */ /* 0x004fe8000001086c */
[C---:B-----5:R-:W-:Y:S01]  /*a7f0*/  HMMA.16816.F32 R44, R68.reuse, R80, R44 ;  /* 0x00000050442c723c */ /* 0x060fe2000000182c */
[----:B------:R2:W5:Y:S03]  /*a800*/  MUFU.EX2 R138, R0 ;  /* 0x00000000008a7308 */ /* 0x0005660000000800 */
[----:B---3--:R-:W-:Y:S04]  /*a810*/  FADD.FTZ R2, R139, R2 ;  /* 0x000000028b027221 */ /* 0x008fe80000010000 */
[C---:B------:R-:W-:Y:S01]  /*a820*/  HMMA.16816.F32 R48, R68.reuse, R82, R48 ;  /* 0x000000524430723c */ /* 0x040fe20000001830 */
[----:B------:R-:W3:Y:S07]  /*a830*/  LDSM.16.MT88.4 R80, [R184+0x1800] ;  /* 0x00180000b850783b */ /* 0x000eee0000004200 */
[C---:B----4-:R-:W-:Y:S08]  /*a840*/  HMMA.16816.F32 R52, R68.reuse, R72, R52 ;  /* 0x000000484434723c */ /* 0x050ff00000001834 */
[C---:B------:R-:W-:Y:S01]  /*a850*/  HMMA.16816.F32 R56, R68.reuse, R74, R56 ;  /* 0x0000004a4438723c */ /* 0x040fe20000001838 */
[----:B------:R-:W4:Y:S03]  /*a860*/  LDSM.16.MT88.4 R72, [R186+0x1800] ;  /* 0x00180000ba48783b */ /* 0x000f260000004200 */
[--C-:B--2---:R-:W-:Y:S02]  /*a870*/  FFMA.FTZ R0, R202, c[0x0][0x2d0], -R108.reuse ;  /* 0x0000b400ca007a23 */ /* 0x104fe4000001086c */
[----:B------:R-:W-:Y:S02]  /*a880*/  FFMA.FTZ R108, R178, c[0x0][0x2d0], -R108 ;  /* 0x0000b400b26c7a23 */ /* 0x000fe4000001086c */
[C---:B-1----:R-:W-:Y:S01]  /*a890*/  HMMA.16816.F32 R60, R68.reuse, R76, R60 ;  /* 0x0000004c443c723c */ /* 0x042fe2000000183c */
[----:B------:R1:W-:Y:S03]  /*a8a0*/  MUFU.EX2 R137, R0 ;  /* 0x0000000000897308 */ /* 0x0003e60000000800 */
[----:B-----5:R-:W-:Y:S04]  /*a8b0*/  FADD.FTZ R2, R138, R2 ;  /* 0x000000028a027221 */ /* 0x020fe80000010000 */
[----:B------:R-:W-:Y:S01]  /*a8c0*/  HMMA.16816.F32 R64, R68, R78, R64 ;  /* 0x0000004e4440723c */ /* 0x000fe20000001840 */
[----:B------:R-:W2:Y:S02]  /*a8d0*/  LDSM.16.MT88.4 R76, [R187+0x1800] ;  /* 0x00180000bb4c783b */ /* 0x000ea40000004200 */
[----:B------:R-:W5:Y:S04]  /*a8e0*/  MUFU.EX2 R108, R108 ;  /* 0x0000006c006c7308 */ /* 0x000f680000000800 */
[----:B------:R-:W-:Y:S02]  /*a8f0*/  F2FP.PACK_AB R68, R204, R205 ;  /* 0x000000cdcc44723e */ /* 0x000fe400000000ff */
[----:B------:R-:W-:Y:S03]  /*a900*/  F2FP.PACK_AB R70, R149, R206 ;  /* 0x000000ce9546723e */ /* 0x000fe600000000ff */
[----:B------:R-:W-:Y:S02]  /*a910*/  F2FP.PACK_AB R69, R147, R148 ;  /* 0x000000949345723e */ /* 0x000fe400000000ff */
[----:B------:R-:W-:Y:S01]  /*a920*/  F2FP.PACK_AB R71, R145, R146 ;  /* 0x000000929147723e */ /* 0x000fe200000000ff */
[----:B-1----:R-:W-:Y:S02]  /*a930*/  FADD.FTZ R0, R91, R88 ;  /* 0x000000585b007221 */ /* 0x002fe40000010000 */
[----:B------:R-:W-:Y:S04]  /*a940*/  LDSM.16.MT88.4 R88, [R187+0x2000] ;  /* 0x00200000bb58783b */ /* 0x000fe80000004200 */
[C---:B---3--:R-:W-:Y:S03]  /*a950*/  HMMA.16816.F32 R4, R68.reuse, R80, R4 ;  /* 0x000000504404723c */ /* 0x048fe60000001804 */
[----:B------:R-:W-:Y:S01]  /*a960*/  FADD.FTZ R0, R98, R0 ;  /* 0x0000000062007221 */ /* 0x000fe20000010000 */
[----:B-----5:R-:W-:Y:S03]  /*a970*/  F2FP.PACK_AB R131, R108, R110 ;  /* 0x0000006e6c83723e */ /* 0x020fe600000000ff */
[----:B------:R-:W-:Y:S01]  /*a980*/  FADD.FTZ R0, R95, R0 ;  /* 0x000000005f007221 */ /* 0x000fe20000010000 */
[C---:B------:R-:W-:Y:S01]  /*a990*/  HMMA.16816.F32 R8, R68.reuse, R82, R8 ;  /* 0x000000524408723c */ /* 0x040fe20000001808 */
[----:B------:R-:W1:Y:S03]  /*a9a0*/  LDSM.16.MT88.4 R80, [R184+0x4800] ;  /* 0x00480000b850783b */ /* 0x000e660000004200 */
[----:B------:R-:W-:Y:S04]  /*a9b0*/  FADD.FTZ R0, R97, R0 ;  /* 0x0000000061007221 */ /* 0x000fe80000010000 */
[C---:B----4-:R-:W-:Y:S01]  /*a9c0*/  HMMA.16816.F32 R12, R68.reuse, R72, R12 ;  /* 0x00000048440c723c */ /* 0x050fe2000000180c */
[----:B------:R-:W-:Y:S03]  /*a9d0*/  LDSM.16.MT88.4 R96, [R184+0x5800] ;  /* 0x00580000b860783b */ /* 0x000fe60000004200 */
[----:B------:R-:W-:Y:S04]  /*a9e0*/  FADD.FTZ R0, R101, R0 ;  /* 0x0000000065007221 */ /* 0x000fe80000010000 */
[C---:B------:R-:W-:Y:S01]  /*a9f0*/  HMMA.16816.F32 R16, R68.reuse, R74, R16 ;  /* 0x0000004a4410723c */ /* 0x040fe20000001810 */
[----:B------:R-:W3:Y:S03]  /*aa00*/  LDSM.16.MT88.4 R72, [R186+0x4800] ;  /* 0x00480000ba48783b */ /* 0x000ee60000004200 */
[----:B------:R-:W-:Y:S04]  /*aa10*/  FADD.FTZ R0, R211, R0 ;  /* 0x00000000d3007221 */ /* 0x000fe80000010000 */
[C---:B------:R-:W-:Y:S04]  /*aa20*/  HMMA.16816.F32 R20, R68.reuse, R84, R20 ;  /* 0x000000544414723c */ /* 0x040fe80000001814 */
[----:B------:R-:W-:Y:S04]  /*aa30*/  FADD.FTZ R0, R205, R0 ;  /* 0x00000000cd007221 */ /* 0x000fe80000010000 */
[C---:B------:R-:W-:Y:S01]  /*aa40*/  HMMA.16816.F32 R24, R68.reuse, R86, R24 ;  /* 0x000000564418723c */ /* 0x040fe20000001818 */
[----:B------:R-:W4:Y:S03]  /*aa50*/  LDSM.16.MT88.4 R84, [R185+0x4800] ;  /* 0x00480000b954783b */ /* 0x000f260000004200 */
[----:B------:R-:W-:Y:S04]  /*aa60*/  FADD.FTZ R0, R204, R0 ;  /* 0x00000000cc007221 */ /* 0x000fe80000010000 */
        /* <DEDUP_REMOVED lines=8> */
[----:B------:R-:W-:Y:S03]  /*aaf0*/  LDSM.16.MT88.4 R80, [R186+0x2000] ;  /* 0x00200000ba50783b */ /* 0x000fe60000004200 */
[C---:B------:R-:W-:Y:S04]  /*ab00*/  FADD.FTZ R0, R143.reuse, R0 ;  /* 0x000000008f007221 */ /* 0x040fe80000010000 */
[C---:B---3--:R-:W-:Y:S04]  /*ab10*/  HMMA.16816.F32 R44, R68.reuse, R72, R44 ;  /* 0x00000048442c723c */ /* 0x048fe8000000182c */
        /* <DEDUP_REMOVED lines=8> */
[----:B------:R-:W-:Y:S01]  /*aba0*/  HMMA.16816.F32 R64, R68, R78, R64 ;  /* 0x0000004e4440723c */ /* 0x000fe20000001840 */
[----:B------:R-:W-:Y:S06]  /*abb0*/  LDSM.16.MT88.4 R76, [R186+0x5000] ;  /* 0x00500000ba4c783b */ /* 0x000fec0000004200 */
[----:B------:R-:W-:Y:S02]  /*abc0*/  F2FP.PACK_AB R68, R143, R141 ;  /* 0x0000008d8f44723e */ /* 0x000fe400000000ff */
[----:B------:R-:W-:Y:S03]  /*abd0*/  F2FP.PACK_AB R70, R142, R144 ;  /* 0x000000908e46723e */ /* 0x000fe600000000ff */
[----:B------:R-:W-:Y:S02]  /*abe0*/  F2FP.PACK_AB R69, R139, R140 ;  /* 0x0000008c8b45723e */ /* 0x000fe400000000ff */
[C---:B------:R-:W-:Y:S07]  /*abf0*/  F2FP.PACK_AB R71, R137.reuse, R138 ;  /* 0x0000008a8947723e */ /* 0x040fee00000000ff */
[C---:B-1----:R-:W-:Y:S08]  /*ac00*/  HMMA.16816.F32 R4, R68.reuse, R72, R4 ;  /* 0x000000484404723c */ /* 0x042ff00000001804 */
[C---:B------:R-:W-:Y:S01]  /*ac10*/  HMMA.16816.F32 R8, R68.reuse, R74, R8 ;  /* 0x0000004a4408723c */ /* 0x040fe20000001808 */
[----:B------:R-:W1:Y:S07]  /*ac20*/  LDSM.16.MT88.4 R72, [R184+0x5000] ;  /* 0x00500000b848783b */ /* 0x000e6e0000004200 */
[C---:B------:R-:W-:Y:S08]  /*ac30*/  HMMA.16816.F32 R12, R68.reuse, R80, R12 ;  /* 0x00000050440c723c */ /* 0x040ff0000000180c */
[C---:B------:R-:W-:Y:S01]  /*ac40*/  HMMA.16816.F32 R16, R68.reuse, R82, R16 ;  /* 0x000000524410723c */ /* 0x040fe20000001810 */
[----:B------:R-:W2:Y:S07]  /*ac50*/  LDSM.16.MT88.4 R80, [R185+0x5000] ;  /* 0x00500000b950783b */ /* 0x000eae0000004200 */
[C---:B---3--:R-:W-:Y:S08]  /*ac60*/  HMMA.16816.F32 R20, R68.reuse, R84, R20 ;  /* 0x000000544414723c */ /* 0x048ff00000001814 */
[C---:B------:R-:W-:Y:S01]  /*ac70*/  HMMA.16816.F32 R24, R68.reuse, R86, R24 ;  /* 0x000000564418723c */ /* 0x040fe20000001818 */
[----:B------:R-:W3:Y:S07]  /*ac80*/  LDSM.16.MT88.4 R84, [R187+0x5000] ;  /* 0x00500000bb54783b */ /* 0x000eee0000004200 */
[C---:B------:R-:W-:Y:S08]  /*ac90*/  HMMA.16816.F32 R28, R68.reuse, R88, R28 ;  /* 0x00000058441c723c */ /* 0x040ff0000000181c */
[C---:B------:R-:W-:Y:S01]  /*aca0*/  HMMA.16816.F32 R32, R68.reuse, R90, R32 ;  /* 0x0000005a4420723c */ /* 0x040fe20000001820 */
[----:B------:R-:W-:Y:S07]  /*acb0*/  LDSM.16.MT88.4 R88, [R187+0x2800] ;  /* 0x00280000bb58783b */ /* 0x000fee0000004200 */
[C---:B-1----:R-:W-:Y:S08]  /*acc0*/  HMMA.16816.F32 R36, R68.reuse, R72, R36 ;  /* 0x000000484424723c */ /* 0x042ff00000001824 */
[C---:B------:R-:W-:Y:S01]  /*acd0*/  HMMA.16816.F32 R40, R68.reuse, R74, R40 ;  /* 0x0000004a4428723c */ /* 0x040fe20000001828 */
[----:B------:R-:W1:Y:S07]  /*ace0*/  LDSM.16.MT88.4 R72, [R186+0x2800] ;  /* 0x00280000ba48783b */ /* 0x000e6e0000004200 */
[C---:B------:R-:W-:Y:S08]  /*acf0*/  HMMA.16816.F32 R44, R68.reuse, R76, R44 ;  /* 0x0000004c442c723c */ /* 0x040ff0000000182c */
[C---:B------:R-:W-:Y:S08]  /*ad00*/  HMMA.16816.F32 R48, R68.reuse, R78, R48 ;  /* 0x0000004e4430723c */ /* 0x040ff00000001830 */
[C---:B--2---:R-:W-:Y:S08]  /*ad10*/  HMMA.16816.F32 R52, R68.reuse, R80, R52 ;  /* 0x000000504434723c */ /* 0x044ff00000001834 */
[C---:B------:R-:W-:Y:S01]  /*ad20*/  HMMA.16816.F32 R56, R68.reuse, R82, R56 ;  /* 0x000000524438723c */ /* 0x040fe20000001838 */
[----:B------:R-:W2:Y:S07]  /*ad30*/  LDSM.16.MT88.4 R80, [R185+0x2800] ;  /* 0x00280000b950783b */ /* 0x000eae0000004200 */
[C---:B---3--:R-:W-:Y:S08]  /*ad40*/  HMMA.16816.F32 R60, R68.reuse, R84, R60 ;  /* 0x00000054443c723c */ /* 0x048ff0000000183c */
[----:B------:R-:W-:Y:S08]  /*ad50*/  HMMA.16816.F32 R64, R68, R86, R64 ;  /* 0x000000564440723c */ /* 0x000ff00000001840 */
[C---:B------:R-:W-:Y:S01]  /*ad60*/  HMMA.16816.F32 R116, R128.reuse, R112, R4 ;  /* 0x000000708074723c */ /* 0x040fe20000001804 */
[----:B------:R-:W3:Y:S07]  /*ad70*/  LDSM.16.MT88.4 R4, [R185+0x5800] ;  /* 0x00580000b904783b */ /* 0x000eee0000004200 */
[C---:B------:R-:W-:Y:S01]  /*ad80*/  HMMA.16816.F32 R112, R128.reuse, R114, R8 ;  /* 0x000000728070723c */ /* 0x040fe20000001808 */
[----:B------:R-:W4:Y:S07]  /*ad90*/  LDSM.16.MT88.4 R8, [R187+0x5800] ;  /* 0x00580000bb08783b */ /* 0x000f2e0000004200 */
[C---:B-1----:R-:W-:Y:S08]  /*ada0*/  HMMA.16816.F32 R68, R128.reuse, R72, R12 ;  /* 0x000000488044723c */ /* 0x042ff0000000180c */
        /* <DEDUP_REMOVED lines=9> */
[C---:B---3--:R-:W-:Y:S07]  /*ae40*/  HMMA.16816.F32 R52, R128.reuse, R4, R52 ;  /* 0x000000048034723c */ /* 0x048fee0000001834 */
[----:B------:R-:W-:Y:S01]  /*ae50*/  FADD.FTZ R4, R137, R2 ;  /* 0x0000000289047221 */ /* 0x000fe20000010000 */
[C---:B------:R-:W-:Y:S04]  /*ae60*/  HMMA.16816.F32 R56, R128.reuse, R6, R56 ;  /* 0x000000068038723c */ /* 0x040fe80000001838 */
[----:B------:R-:W-:Y:S02]  /*ae70*/  FADD.FTZ R2, R133, R0 ;  /* 0x0000000085027221 */ /* 0x000fe40000010000 */
[----:B------:R-:W-:Y:S01]  /*ae80*/  FADD.FTZ R0, R132, R4 ;  /* 0x0000000484007221 */ /* 0x000fe20000010000 */
[-C--:B------:R-:W-:Y:S01]  /*ae90*/  MOV R4, R3.reuse ;  /* 0x0000000300047202 */ /* 0x080fe20000000f00 */
[C---:B----4-:R-:W-:Y:S04]  /*aea0*/  HMMA.16816.F32 R60, R128.reuse, R8, R60 ;  /* 0x00000008803c723c */ /* 0x050fe8000000183c */
[----:B------:R-:W-:Y:S02]  /*aeb0*/  FADD.FTZ R2, R134, R2 ;  /* 0x0000000286027221 */ /* 0x000fe40000010000 */
[----:B------:R-:W-:Y:S01]  /*aec0*/  FADD.FTZ R0, R111, R0 ;  /* 0x000000006f007221 */ /* 0x000fe20000010000 */
[----:B------:R-:W-:Y:S01]  /*aed0*/  MOV R111, R3 ;  /* 0x00000003006f7202 */ /* 0x000fe20000000f00 */
[----:B------:R-:W-:Y:S04]  /*aee0*/  HMMA.16816.F32 R64, R128, R10, R64 ;  /* 0x0000000a8040723c */ /* 0x000fe80000001840 */
[----:B------:R-:W-:Y:S02]  /*aef0*/  FADD.FTZ R2, R135, R2 ;  /* 0x0000000287027221 */ /* 0x000fe40000010000 */
[----:B------:R-:W-:Y:S01]  /*af00*/  FADD.FTZ R0, R110, R0 ;  /* 0x000000006e007221 */ /* 0x000fe20000010000 */
[----:B------:R-:W-:Y:S01]  /*af10*/  MOV R110, R109 ;  /* 0x0000006d006e7202 */ /* 0x000fe20000000f00 */
[----:B------:R-:W-:Y:S04]  /*af20*/  FADD.FTZ R225, R136, R2 ;  /* 0x0000000288e17221 */ /* 0x000fe80000010000 */
[----:B------:R-:W-:Y:S01]  /*af30*/  FADD.FTZ R226, R108, R0 ;  /* 0x000000006ce27221 */ /* 0x000fe20000010000 */
[----:B------:R-:W-:-:S05]  /*af40*/  @P0 BRA `(.L_x_734) ;  /* 0xffffbe7000000947 */ /* 0x000fca000383ffff */
.L_x_713:
[----:B------:R-:W-:Y:S01]  /*af50*/  IMAD.MOV.U32 R0, RZ, RZ, c[0x0][0x2c4] ;  /* 0x0000b100ff007624 */ /* 0x000fe200078e00ff */
[----:B------:R-:W-:-:S02]  /*af60*/  ISETP.GE.AND P0, PT, R249, 0x1, PT ;  /* 0x00000001f900780c */ /* 0x000fc40003f06270 */
[----:B------:R-:W-:Y:S02]  /*af70*/  IADD3 R2, R230, 0x1, -R229 ;  /* 0x00000001e6027810 */ /* 0x000fe40007ffe8e5 */
[----:B------:R-:W-:Y:S02]  /*af80*/  ISETP.NE.AND P1, PT, R0, 0x1, PT ;  /* 0x000000010000780c */ /* 0x000fe40003f25270 */
[----:B------:R-:W-:-:S11]  /*af90*/  IADD3 R0, R243, 0x7f, RZ ;  /* 0x0000007ff3007810 */ /* 0x000fd60007ffe0ff */
[----:B------:R-:W-:-:S05]  /*afa0*/  @P1 IMAD.HI.U32 R3, R0, c[0x0][0x2c8], RZ ;  /* 0x0000b20000031a27 */ /* 0x000fca00078e00ff */
[----:B------:R-:W-:-:S05]  /*afb0*/  @P1 SHF.R.U32.HI R0, RZ, c[0x0][0x2cc], R3 ;  /* 0x0000b300ff001a19 */ /* 0x000fca0000011603 */
[----:B------:R-:W-:-:S05]  /*afc0*/  IMAD.IADD R0, R2, 0x1, R0 ;  /* 0x0000000102007824 */ /* 0x000fca00078e0200 */
[----:B------:R-:W-:Y:S01]  /*afd0*/  IADD3 R2, R0, -c[0x0][0x324], RZ ;  /* 0x8000c90000027a10 */ /* 0x000fe20007ffe0ff */
[----:B------:R-:W-:Y:S05]  /*afe0*/  @!P0 BRA `(.L_x_735) ;  /* 0x0000011000008947 */ /* 0x000fea0003800000 */
[----:B------:R-:W-:Y:S01]  /*aff0*/  ISETP.GT.AND P0, PT, R0, -0x1, PT ;  /* 0xffffffff0000780c */ /* 0x000fe20003f04270 */
[----:B------:R-:W-:-:S12]  /*b000*/  BSSY B0, `(.L_x_736) ;  /* 0x000000d000007945 */ /* 0x000fd80003800000 */
[----:B------:R-:W-:Y:S05]  /*b010*/  @P0 BRA `(.L_x_737) ;  /* 0x0000007000000947 */ /* 0x000fea0003800000 */
[----:B------:R-:W-:Y:S01]  /*b020*/  IMAD.MOV.U32 R3, RZ, RZ, 0x1 ;  /* 0x00000001ff037424 */ /* 0x000fe200078e00ff */
[----:B------:R-:W-:-:S04]  /*b030*/  LOP3.LUT R0, RZ, R0, RZ, 0x33, !PT ;  /* 0x00000000ff007212 */ /* 0x000fc800078e33ff */
[----:B------:R-:W-:-:S13]  /*b040*/  ISETP.NE.AND P0, PT, R3, c[0x0][0x32c], PT ;  /* 0x0000cb0003007a0c */ /* 0x000fda0003f05270 */
[----:B------:R-:W-:-:S05]  /*b050*/  @P0 IMAD.HI.U32 R3, R0, c[0x0][0x330], RZ ;  /* 0x0000cc0000030a27 */ /* 0x000fca00078e00ff */
[----:B------:R-:W-:-:S04]  /*b060*/  @P0 SHF.R.U32.HI R0, RZ, c[0x0][0x334], R3 ;  /* 0x0000cd00ff000a19 */ /* 0x000fc80000011603 */
[----:B------:R-:W-:Y:S01]  /*b070*/  LOP3.LUT R0, RZ, R0, RZ, 0x33, !PT ;  /* 0x00000000ff007212 */ /* 0x000fe200078e33ff */
[----:B------:R-:W-:Y:S05]  /*b080*/  BRA `(.L_x_738) ;  /* 0x0000004000007947 */ /* 0x000fea0003800000 */
.L_x_737:
[----:B------:R-:W-:-:S04]  /*b090*/  MOV R3, 0x1 ;  /* 0x0000000100037802 */ /* 0x000fc80000000f00 */
[----:B------:R-:W-:-:S13]  /*b0a0*/  ISETP.NE.AND P0, PT, R3, c[0x0][0x32c], PT ;  /* 0x0000cb0003007a0c */ /* 0x000fda0003f05270 */
[----:B------:R-:W-:-:S05]  /*b0b0*/  @P0 IMAD.HI.U32 R3, R0, c[0x0][0x330], RZ ;  /* 0x0000cc0000030a27 */ /* 0x000fca00078e00ff */
[----:B------:R-:W-:Y:S02]  /*b0c0*/  @P0 SHF.R.U32.HI R0, RZ, c[0x0][0x334], R3 ;  /* 0x0000cd00ff000a19 */ /* 0x000fe40000011603 */
.L_x_738:
[----:B------:R-:W-:Y:S05]  /*b0d0*/  BSYNC B0 ;  /* 0x0000000000007941 */ /* 0x000fea0003800000 */
.L_x_736:
[----:B------:R-:W-:-:S05]  /*b0e0*/  IMAD R0, R0, c[0x0][0x32c], RZ ;  /* 0x0000cb0000007a24 */ /* 0x000fca00078e02ff */
[----:B------:R-:W-:-:S04]  /*b0f0*/  IMNMX R2, R2, R0, !PT ;  /* 0x0000000002027217 */ /* 0x000fc80007800200 */
.L_x_735:
[----:B------:R-:W-:-:S05]  /*b100*/  IADD3 R2, R2, 0x5f, RZ ;  /* 0x0000005f02027810 */ /* 0x000fca0007ffe0ff */
        /* <DEDUP_REMOVED lines=8> */
.L_x_750:
        /* <DEDUP_REMOVED lines=39> */
.L_x_851:
        /* <DEDUP_REMOVED lines=24> */
.L_x_852:
        /* <DEDUP_REMOVED lines=16> */
.L_x_741:
[----:B--23--:R-:W-:Y:S05]  /*b680*/  BSYNC B0 ;  /* 0x0000000000007941 */ /* 0x00cfea0003800000 */
.L_x_740:
        /* <DEDUP_REMOVED lines=178> */
.L_x_853:
        /* <DEDUP_REMOVED lines=24> */
.L_x_854:
        /* <DEDUP_REMOVED lines=16> */
.L_x_745:
[----:B------:R-:W-:Y:S05]  /*c430*/  BSYNC B0 ;  /* 0x0000000000007941 */ /* 0x000fea0003800000 */
.L_x_744:
        /* <DEDUP_REMOVED lines=51> */
.L_x_855:
[----:B--2---:R-:W-:Y:S01]  /*c770*/  FMNMX.FTZ R109, R108, R0, !PT ;  /* 0x000000006c6d7209 */ /* 0x004fe20007810000 */
[----:B------:R-:W-:-:S05]  /*c780*/  BRA.DIV ~URZ, `(.L_x_749) ;  /* 0x0000baf27f007947 */ /* 0x000fca000b800000 */
[----:B------:R-:W-:Y:S04]  /*c790*/  SHFL.BFLY PT, R0, R128, 0x2, 0x1f ;  /* 0x0c401f0080007f89 */ /* 0x000fe800000e0000 */
[----:B------:R-:W2:Y:S02]  /*c7a0*/  SHFL.BFLY PT, R2, R109, 0x1, 0x1f ;  /* 0x0c201f006d027f89 */ /* 0x000ea400000e0000 */
[----:B--2---:R-:W-:Y:S02]  /*c7b0*/  FMNMX.FTZ R109, R109, R2, !PT ;  /* 0x000000026d6d7209 */ /* 0x004fe40007810000 */
[----:B-1----:R-:W-:Y:S05]  /*c7c0*/  FMNMX.FTZ R108, R128, R0, !PT ;  /* 0x00000000806c7209 */ /* 0x002fea0007810000 */
[----:B------:R1:W2:Y:S02]  /*c7d0*/  SHFL.BFLY PT, R0, R108, 0x1, 0x1f ;  /* 0x0c201f006c007f89 */ /* 0x0002a400000e0000 */
.L_x_856:
[C---:B------:R-:W-:Y:S01]  /*c7e0*/  FADD.FTZ R2, -R109.reuse, R110 ;  /* 0x0000006e6d027221 */ /* 0x040fe20000010100 */
[----:B------:R-:W-:Y:S01]  /*c7f0*/  WARPSYNC 0xffffffff ;  /* 0xffffffff00007948 */ /* 0x000fe20003800000 */
[----:B------:R-:W-:Y:S01]  /*c800*/  FMUL.FTZ R110, R109, c[0x0][0x2d0] ;  /* 0x0000b4006d6e7a20 */ /* 0x000fe20000410000 */
[----:B------:R-:W3:Y:S01]  /*c810*/  LDSM.16.MT88.4 R132, [R184] ;  /* 0x00000000b884783b */ /* 0x000ee20000004200 */
[----:B------:R-:W-:Y:S01]  /*c820*/  FMUL.FTZ R2, R2, c[0x0][0x2d0] ;  /* 0x0000b40002027a20 */ /* 0x000fe20000410000 */
[----:B------:R-:W-:Y:S01]  /*c830*/  ISETP.GT.AND P0, PT, R196, R188, PT ;  /* 0x000000bcc400720c */ /* 0x000fe20003f04270 */
[--C-:B------:R-:W-:Y:S01]  /*c840*/  FFMA.FTZ R3, R4, c[0x0][0x2d0], -R110.reuse ;  /* 0x0000b40004037a23 */ /* 0x100fe2000001086e */
[----:B------:R-:W-:Y:S01]  /*c850*/  IADD3 R196, R196, -0x1, RZ ;  /* 0xffffffffc4c47810 */ /* 0x000fe20007ffe0ff */
[--C-:B------:R-:W-:Y:S02]  /*c860*/  FFMA.FTZ R139, R28, c[0x0][0x2d0], -R110.reuse ;  /* 0x0000b4001c8b7a23 */ /* 0x100fe4000001086e */
[----:B------:R4:W-:Y:S01]  /*c870*/  MUFU.EX2 R128, R3 ;  /* 0x0000000300807308 */ /* 0x0009e20000000800 */
[--C-:B------:R-:W-:Y:S02]  /*c880*/  FFMA.FTZ R146, R45, c[0x0][0x2d0], -R110.reuse ;  /* 0x0000b4002d927a23 */ /* 0x100fe4000001086e */
[--C-:B------:R-:W-:Y:S02]  /*c890*/  FFMA.FTZ R144, R36, c[0x0][0x2d0], -R110.reuse ;  /* 0x0000b40024907a23 */ /* 0x100fe4000001086e */
[--C-:B------:R-:W-:Y:S02]  /*c8a0*/  FFMA.FTZ R142, R40, c[0x0][0x2d0], -R110.reuse ;  /* 0x0000b400288e7a23 */ /* 0x100fe4000001086e */
[--C-:B------:R-:W-:Y:S02]  /*c8b0*/  FFMA.FTZ R16, R16, c[0x0][0x2d0], -R110.reuse ;  /* 0x0000b40010107a23 */ /* 0x100fe4000001086e */
[--C-:B------:R-:W-:Y:S01]  /*c8c0*/  FFMA.FTZ R29, R29, c[0x0][0x2d0], -R110.reuse ;  /* 0x0000b4001d1d7a23 */ /* 0x100fe2000001086e */
[----:B------:R-:W5:Y:S01]  /*c8d0*/  MUFU.EX2 R2, R2 ;  /* 0x0000000200027308 */ /* 0x000f620000000800 */
        /* <DEDUP_REMOVED lines=8> */
[--C-:B----4-:R-:W-:Y:S02]  /*c960*/  FFMA.FTZ R3, R5, c[0x0][0x2d0], -R110.reuse ;  /* 0x0000b40005037a23 */ /* 0x110fe4000001086e */
[--C-:B------:R-:W-:Y:S02]  /*c970*/  FFMA.FTZ R147, R44, c[0x0][0x2d0], -R110.reuse ;  /* 0x0000b4002c937a23 */ /* 0x100fe4000001086e */
[--C-:B------:R-:W-:Y:S01]  /*c980*/  FFMA.FTZ R41, R41, c[0x0][0x2d0], -R110.reuse ;  /* 0x0000b40029297a23 */ /* 0x100fe2000001086e */
[----:B------:R4:W-:Y:S01]  /*c990*/  MUFU.EX2 R141, R3 ;  /* 0x00000003008d7308 */ /* 0x0009e20000000800 */
[--C-:B------:R-:W-:Y:S09]  /*c9a0*/  FFMA.FTZ R145, R48, c[0x0][0x2d0], -R110.reuse ;  /* 0x0000b40030917a23 */ /* 0x100ff2000001086e */
[----:B------:R-:W-:Y:S10]  /*c9b0*/  MUFU.EX2 R179, R20 ;  /* 0x0000001400b37308 */ /* 0x000ff40000000800 */
[----:B------:R-:W-:Y:S01]  /*c9c0*/  MUFU.EX2 R139, R139 ;  /* 0x0000008b008b7308 */ /* 0x000fe20000000800 */
[--C-:B----4-:R-:W-:Y:S09]  /*c9d0*/  FFMA.FTZ R3, R8, c[0x0][0x2d0], -R110.reuse ;  /* 0x0000b40008037a23 */ /* 0x110ff2000001086e */
[----:B------:R4:W-:Y:S02]  /*c9e0*/  MUFU.EX2 R148, R3 ;  /* 0x0000000300947308 */ /* 0x0009e40000000800 */
[----:B--2-4-:R-:W-:Y:S01]  /*c9f0*/  FMNMX.FTZ R3, R0, R108, !PT ;  /* 0x0000006c00037209 */ /* 0x014fe20007810000 */
[--C-:B------:R-:W-:Y:S02]  /*ca00*/  FFMA.FTZ R0, R9, c[0x0][0x2d0], -R110.reuse ;  /* 0x0000b40009007a23 */ /* 0x100fe4000001086e */
[--C-:B-1----:R-:W-:Y:S05]  /*ca10*/  FFMA.FTZ R108, R13, c[0x0][0x2d0], -R110.reuse ;  /* 0x0000b4000d6c7a23 */ /* 0x102fea000001086e */
[----:B------:R1:W-:Y:S01]  /*ca20*/  MUFU.EX2 R149, R0 ;  /* 0x0000000000957308 */ /* 0x0003e20000000800 */
[----:B------:R-:W-:Y:S02]  /*ca30*/  FMUL.FTZ R136, R3, c[0x0][0x2d0] ;  /* 0x0000b40003887a20 */ /* 0x000fe40000410000 */
[----:B------:R-:W-:Y:S02]  /*ca40*/  FFMA.FTZ R13, R17, c[0x0][0x2d0], -R110 ;  /* 0x0000b400110d7a23 */ /* 0x000fe4000001086e */
[--C-:B------:R-:W-:Y:S02]  /*ca50*/  FFMA.FTZ R6, R6, c[0x0][0x2d0], -R136.reuse ;  /* 0x0000b40006067a23 */ /* 0x100fe40000010888 */
[--C-:B------:R-:W-:Y:S02]  /*ca60*/  FFMA.FTZ R7, R7, c[0x0][0x2d0], -R136.reuse ;  /* 0x0000b40007077a23 */ /* 0x100fe40000010888 */
[--C-:B------:R-:W-:Y:S01]  /*ca70*/  FFMA.FTZ R4, R10, c[0x0][0x2d0], -R136.reuse ;  /* 0x0000b4000a047a23 */ /* 0x100fe20000010888 */
[----:B------:R-:W-:Y:S01]  /*ca80*/  MUFU.EX2 R140, R6 ;  /* 0x00000006008c7308 */ /* 0x000fe20000000800 */
[----:B------:R-:W-:Y:S09]  /*ca90*/  FFMA.FTZ R5, R11, c[0x0][0x2d0], -R136 ;  /* 0x0000b4000b057a23 */ /* 0x000ff20000010888 */
[----:B------:R-:W2:Y:S01]  /*caa0*/  MUFU.EX2 R17, R7 ;  /* 0x0000000700117308 */ /* 0x000ea20000000800 */
[----:B-1----:R-:W-:Y:S02]  /*cab0*/  FADD.FTZ R0, -R3, R111 ;  /* 0x0000006f03007221 */ /* 0x002fe40000010100 */
[--C-:B------:R-:W-:Y:S02]  /*cac0*/  FFMA.FTZ R111, R12, c[0x0][0x2d0], -R110.reuse ;  /* 0x0000b4000c6f7a23 */ /* 0x100fe4000001086e */
[----:B------:R-:W-:Y:S05]  /*cad0*/  FMUL.FTZ R0, R0, c[0x0][0x2d0] ;  /* 0x0000b40000007a20 */ /* 0x000fea0000410000 */
[----:B------:R-:W-:Y:S01]  /*cae0*/  MUFU.EX2 R28, R4 ;  /* 0x00000004001c7308 */ /* 0x000fe20000000800 */
[----:B------:R-:W-:Y:S09]  /*caf0*/  FFMA.FTZ R110, R49, c[0x0][0x2d0], -R110 ;  /* 0x0000b400316e7a23 */ /* 0x000ff2000001086e */
[----:B------:R-:W1:Y:S10]  /*cb00*/  MUFU.EX2 R0, R0 ;  /* 0x0000000000007308 */ /* 0x000e740000000800 */
[----:B------:R-:W4:Y:S10]  /*cb10*/  MUFU.EX2 R45, R5 ;  /* 0x00000005002d7308 */ /* 0x000f340000000800 */
[----:B------:R-:W-:Y:S10]  /*cb20*/  MUFU.EX2 R37, R111 ;  /* 0x0000006f00257308 */ /* 0x000ff40000000800 */
[----:B------:R-:W1:Y:S10]  /*cb30*/  MUFU.EX2 R44, R108 ;  /* 0x0000006c002c7308 */ /* 0x000e740000000800 */
[----:B------:R-:W3:Y:S10]  /*cb40*/  MUFU.EX2 R151, R13 ;  /* 0x0000000d00977308 */ /* 0x000ef40000000800 */
[----:B------:R-:W-:Y:S01]  /*cb50*/  MUFU.EX2 R111, R144 ;  /* 0x00000090006f7308 */ /* 0x000fe20000000800 */
[C---:B-----5:R-:W-:Y:S01]  /*cb60*/  FMUL.FTZ R8, R2.reuse, R112 ;  /* 0x0000007002087220 */ /* 0x060fe20000410000 */
[----:B--2---:R-:W-:Y:S01]  /*cb70*/  F2FP.PACK_AB R129, R17, R140 ;  /* 0x0000008c1181723e */ /* 0x004fe200000000ff */
[----:B------:R-:W-:Y:S01]  /*cb80*/  FMUL.FTZ R9, R2, R113 ;  /* 0x0000007102097220 */ /* 0x000fe20000410000 */
[----:B------:R-:W-:Y:S01]  /*cb90*/  F2FP.PACK_AB R130, R149, R148 ;  /* 0x000000949582723e */ /* 0x000fe200000000ff */
[C---:B-1----:R-:W-:Y:S01]  /*cba0*/  FMUL.FTZ R10, R0.reuse, R114 ;  /* 0x00000072000a7220 */ /* 0x042fe20000410000 */
[----:B----4-:R-:W-:Y:S01]  /*cbb0*/  F2FP.PACK_AB R131, R45, R28 ;  /* 0x0000001c2d83723e */ /* 0x010fe200000000ff */
[----:B------:R-:W-:Y:S02]  /*cbc0*/  FMUL.FTZ R11, R0, R115 ;  /* 0x00000073000b7220 */ /* 0x000fe40000410000 */
[----:B------:R-:W1:Y:S01]  /*cbd0*/  LDSM.16.MT88.4 R112, [R186] ;  /* 0x00000000ba70783b */ /* 0x000e620000004200 */
[C---:B------:R-:W-:Y:S02]  /*cbe0*/  FMUL.FTZ R4, R2.reuse, R116 ;  /* 0x0000007402047220 */ /* 0x040fe40000410000 */
[----:B------:R-:W-:Y:S02]  /*cbf0*/  FMUL.FTZ R5, R2, R117 ;  /* 0x0000007502057220 */ /* 0x000fe40000410000 */
[C---:B------:R-:W-:Y:S02]  /*cc00*/  FMUL.FTZ R6, R0.reuse, R118 ;  /* 0x0000007600067220 */ /* 0x040fe40000410000 */
[----:B------:R-:W-:Y:S02]  /*cc10*/  FMUL.FTZ R7, R0, R119 ;  /* 0x0000007700077220 */ /* 0x000fe40000410000 */
[C---:B------:R-:W-:Y:S01]  /*cc20*/  FFMA.FTZ R12, R2.reuse, R225, R128 ;  /* 0x000000e1020c7223 */ /* 0x040fe20000010080 */
[C---:B------:R-:W-:Y:S01]  /*cc30*/  F2FP.PACK_AB R128, R141.reuse, R128 ;  /* 0x000000808d80723e */ /* 0x040fe200000000ff */
[----:B------:R-:W-:Y:S01]  /*cc40*/  LDSM.16.MT88.4 R116, [R186+0x800] ;  /* 0x00080000ba74783b */ /* 0x000fe20000004200 */
[----:B------:R-:W-:Y:S02]  /*cc50*/  FMUL.FTZ R68, R2, R68 ;  /* 0x0000004402447220 */ /* 0x000fe40000410000 */
[----:B------:R-:W-:Y:S01]  /*cc60*/  FADD.FTZ R25, R141, R12 ;  /* 0x0000000c8d197221 */ /* 0x000fe20000010000 */
[----:B------:R-:W-:Y:S01]  /*cc70*/  F2FP.PACK_AB R12, R44, R37 ;  /* 0x000000252c0c723e */ /* 0x000fe200000000ff */
[----:B------:R-:W-:Y:S01]  /*cc80*/  MUFU.EX2 R141, R21 ;  /* 0x00000015008d7308 */ /* 0x000fe20000000800 */
[C---:B---3--:R-:W-:Y:S05]  /*cc90*/  HMMA.16816.F32 R4, R128.reuse, R132, R4 ;  /* 0x000000848004723c */ /* 0x048fea0000001804 */
[----:B------:R-:W-:Y:S02]  /*cca0*/  FMUL.FTZ R69, R2, R69 ;  /* 0x0000004502457220 */ /* 0x000fe40000410000 */
[C---:B------:R-:W-:Y:S01]  /*ccb0*/  FMUL.FTZ R70, R0.reuse, R70 ;  /* 0x0000004600467220 */ /* 0x040fe20000410000 */
[C---:B------:R-:W-:Y:S04]  /*ccc0*/  HMMA.16816.F32 R8, R128.reuse, R134, R8 ;  /* 0x000000868008723c */ /* 0x040fe80000001808 */
[----:B------:R-:W-:Y:S02]  /*ccd0*/  FMUL.FTZ R71, R0, R71 ;  /* 0x0000004700477220 */ /* 0x000fe40000410000 */
[C---:B------:R-:W-:Y:S02]  /*cce0*/  FMUL.FTZ R72, R2.reuse, R72 ;  /* 0x0000004802487220 */ /* 0x040fe40000410000 */
[----:B------:R-:W-:Y:S04]  /*ccf0*/  FMUL.FTZ R73, R2, R73 ;  /* 0x0000004902497220 */ /* 0x000fe80000410000 */
[C---:B------:R-:W-:Y:S02]  /*cd00*/  FMUL.FTZ R74, R0.reuse, R74 ;  /* 0x0000004a004a7220 */ /* 0x040fe40000410000 */
[----:B------:R-:W-:Y:S01]  /*cd10*/  FMUL.FTZ R75, R0, R75 ;  /* 0x0000004b004b7220 */ /* 0x000fe20000410000 */
[C---:B-1----:R-:W-:Y:S03]  /*cd20*/  HMMA.16816.F32 R68, R128.reuse, R112, R68 ;  /* 0x000000708044723c */ /* 0x042fe60000001844 */
[C---:B------:R-:W-:Y:S02]  /*cd30*/  FMUL.FTZ R76, R2.reuse, R76 ;  /* 0x0000004c024c7220 */ /* 0x040fe40000410000 */
[----:B------:R-:W-:Y:S02]  /*cd40*/  FMUL.FTZ R77, R2, R77 ;  /* 0x0000004d024d7220 */ /* 0x000fe40000410000 */
[C---:B------:R-:W-:Y:S01]  /*cd50*/  FMUL.FTZ R78, R0.reuse, R78 ;  /* 0x0000004e004e7220 */ /* 0x040fe20000410000 */
[C---:B------:R-:W-:Y:S01]  /*cd60*/  HMMA.16816.F32 R72, R128.reuse, R114, R72 ;  /* 0x000000728048723c */ /* 0x040fe20000001848 */
[----:B------:R-:W1:Y:S03]  /*cd70*/  LDSM.16.MT88.4 R112, [R185] ;  /* 0x00000000b970783b */ /* 0x000e660000004200 */
[----:B------:R-:W-:Y:S02]  /*cd80*/  FMUL.FTZ R79, R0, R79 ;  /* 0x0000004f004f7220 */ /* 0x000fe40000410000 */
[C---:B------:R-:W-:Y:S02]  /*cd90*/  FMUL.FTZ R80, R2.reuse, R80 ;  /* 0x0000005002507220 */ /* 0x040fe40000410000 */
[----:B------:R-:W-:Y:S04]  /*cda0*/  FMUL.FTZ R81, R2, R81 ;  /* 0x0000005102517220 */ /* 0x000fe80000410000 */
[C---:B------:R-:W-:Y:S02]  /*cdb0*/  FMUL.FTZ R82, R0.reuse, R82 ;  /* 0x0000005200527220 */ /* 0x040fe40000410000 */
[----:B------:R-:W-:Y:S02]  /*cdc0*/  FMUL.FTZ R83, R0, R83 ;  /* 0x0000005300537220 */ /* 0x000fe40000410000 */
        /* <DEDUP_REMOVED lines=12> */
[C---:B------:R-:W-:Y:S01]  /*ce90*/  FMUL.FTZ R96, R2.reuse, R96 ;  /* 0x0000006002607220 */ /* 0x040fe20000410000 */
[C---:B-1----:R-:W-:Y:S03]  /*cea0*/  HMMA.16816.F32 R76, R128.reuse, R112, R76 ;  /* 0x00000070804c723c */ /* 0x042fe6000000184c */
[----:B------:R-:W-:Y:S02]  /*ceb0*/  FMUL.FTZ R97, R2, R97 ;  /* 0x0000006102617220 */ /* 0x000fe40000410000 */
[C---:B------:R-:W-:Y:S02]  /*cec0*/  FMUL.FTZ R98, R0.reuse, R98 ;  /* 0x0000006200627220 */ /* 0x040fe40000410000 */
[----:B------:R-:W-:Y:S01]  /*ced0*/  FMUL.FTZ R99, R0, R99 ;  /* 0x0000006300637220 */ /* 0x000fe20000410000 */
[C---:B------:R-:W-:Y:S01]  /*cee0*/  HMMA.16816.F32 R80, R128.reuse, R114, R80 ;  /* 0x000000728050723c */ /* 0x040fe20000001850 */
[----:B------:R-:W1:Y:S03]  /*cef0*/  LDSM.16.MT88.4 R112, [R189] ;  /* 0x00000000bd70783b */ /* 0x000e660000004200 */
        /* <DEDUP_REMOVED lines=16> */
[C---:B------:R-:W-:Y:S02]  /*d000*/  FMUL.FTZ R54, R0.reuse, R54 ;  /* 0x0000003600367220 */ /* 0x040fe40000410000 */
[C---:B------:R-:W-:Y:S01]  /*d010*/  FMUL.FTZ R55, R0.reuse, R55 ;  /* 0x0000003700377220 */ /* 0x040fe20000410000 */
[C---:B-1----:R-:W-:Y:S03]  /*d020*/  HMMA.16816.F32 R84, R128.reuse, R112, R84 ;  /* 0x000000708054723c */ /* 0x042fe60000001854 */
[C---:B------:R-:W-:Y:S02]  /*d030*/  FMUL.FTZ R58, R0.reuse, R58 ;  /* 0x0000003a003a7220 */ /* 0x040fe40000410000 */
[C---:B------:R-:W-:Y:S02]  /*d040*/  FMUL.FTZ R59, R0.reuse, R59 ;  /* 0x0000003b003b7220 */ /* 0x040fe40000410000 */
[C---:B------:R-:W-:Y:S01]  /*d050*/  FMUL.FTZ R62, R0.reuse, R62 ;  /* 0x0000003e003e7220 */ /* 0x040fe20000410000 */
[C---:B------:R-:W-:Y:S01]  /*d060*/  HMMA.16816.F32 R88, R128.reuse, R114, R88 ;  /* 0x000000728058723c */ /* 0x040fe20000001858 */
[----:B------:R-:W1:Y:S03]  /*d070*/  LDSM.16.MT88.4 R112, [R184+0x3000] ;  /* 0x00300000b870783b */ /* 0x000e660000004200 */
[C---:B------:R-:W-:Y:S02]  /*d080*/  FMUL.FTZ R63, R0.reuse, R63 ;  /* 0x0000003f003f7220 */ /* 0x040fe40000410000 */
[C---:B------:R-:W-:Y:S02]  /*d090*/  FMUL.FTZ R66, R0.reuse, R66 ;  /* 0x0000004200427220 */ /* 0x040fe40000410000 */
[----:B------:R-:W-:Y:S04]  /*d0a0*/  FMUL.FTZ R67, R0, R67 ;  /* 0x0000004300437220 */ /* 0x000fe80000410000 */
[--C-:B------:R-:W-:Y:S01]  /*d0b0*/  FFMA.FTZ R2, R14, c[0x0][0x2d0], -R136.reuse ;  /* 0x0000b4000e027a23 */ /* 0x100fe20000010888 */
[----:B------:R-:W-:Y:S03]  /*d0c0*/  F2FP.PACK_AB R14, R151, R150 ;  /* 0x00000096970e723e */ /* 0x000fe600000000ff */
[----:B------:R2:W-:Y:S02]  /*d0d0*/  MUFU.EX2 R36, R2 ;  /* 0x0000000200247308 */ /* 0x0005e40000000800 */
[--C-:B--2---:R-:W-:Y:S01]  /*d0e0*/  FFMA.FTZ R2, R15, c[0x0][0x2d0], -R136.reuse ;  /* 0x0000b4000f027a23 */ /* 0x104fe20000010888 */
[C---:B-1----:R-:W-:Y:S07]  /*d0f0*/  HMMA.16816.F32 R92, R128.reuse, R112, R92 ;  /* 0x00000070805c723c */ /* 0x042fee000000185c */
[----:B------:R1:W2:Y:S01]  /*d100*/  MUFU.EX2 R40, R2 ;  /* 0x0000000200287308 */ /* 0x0002a20000000800 */
[C---:B------:R-:W-:Y:S01]  /*d110*/  HMMA.16816.F32 R96, R128.reuse, R114, R96 ;  /* 0x000000728060723c */ /* 0x040fe20000001860 */
[----:B------:R-:W3:Y:S03]  /*d120*/  LDSM.16.MT88.4 R112, [R186+0x3000] ;  /* 0x00300000ba70783b */ /* 0x000ee60000004200 */
[----:B-1----:R-:W-:Y:S01]  /*d130*/  FFMA.FTZ R2, R18, c[0x0][0x2d0], -R136 ;  /* 0x0000b40012027a23 */ /* 0x002fe20000010888 */
[----:B--2---:R-:W-:Y:S04]  /*d140*/  F2FP.PACK_AB R13, R40, R36 ;  /* 0x00000024280d723e */ /* 0x004fe800000000ff */
[----:B------:R1:W-:Y:S01]  /*d150*/  MUFU.EX2 R135, R2 ;  /* 0x0000000200877308 */ /* 0x0003e20000000800 */
[C---:B---3--:R-:W-:Y:S03]  /*d160*/  HMMA.16816.F32 R100, R128.reuse, R112, R100 ;  /* 0x000000708064723c */ /* 0x048fe60000001864 */
[----:B-1----:R-:W-:Y:S05]  /*d170*/  FFMA.FTZ R2, R0, R226, R140 ;  /* 0x000000e200027223 */ /* 0x002fea000001008c */
[C---:B------:R-:W-:Y:S01]  /*d180*/  HMMA.16816.F32 R104, R128.reuse, R114, R104 ;  /* 0x000000728068723c */ /* 0x040fe20000001868 */
[----:B------:R-:W1:Y:S01]  /*d190*/  LDSM.16.MT88.4 R112, [R185+0x3000] ;  /* 0x00300000b970783b */ /* 0x000e620000004200 */
[----:B------:R-:W-:Y:S02]  /*d1a0*/  MUFU.EX2 R140, R29 ;  /* 0x0000001d008c7308 */ /* 0x000fe40000000800 */
[----:B------:R-:W-:Y:S02]  /*d1b0*/  FFMA.FTZ R0, R19, c[0x0][0x2d0], -R136 ;  /* 0x0000b40013007a23 */ /* 0x000fe40000010888 */
[----:B------:R-:W-:Y:S02]  /*d1c0*/  FADD.FTZ R24, R17, R2 ;  /* 0x0000000211187221 */ /* 0x000fe40000010000 */
[----:B------:R-:W-:Y:S01]  /*d1d0*/  FADD.FTZ R2, R148, R25 ;  /* 0x0000001994027221 */ /* 0x000fe20000010000 */
[----:B------:R-:W-:Y:S03]  /*d1e0*/  LDSM.16.MT88.4 R16, [R185+0x800] ;  /* 0x00080000b910783b */ /* 0x000fe60000004200 */
[----:B------:R2:W3:Y:S02]  /*d1f0*/  MUFU.EX2 R178, R0 ;  /* 0x0000000000b27308 */ /* 0x0004e40000000800 */
[--C-:B--2---:R-:W-:Y:S01]  /*d200*/  FFMA.FTZ R0, R22, c[0x0][0x2d0], -R136.reuse ;  /* 0x0000b40016007a23 */ /* 0x104fe20000010888 */
[----:B---3--:R-:W-:Y:S01]  /*d210*/  F2FP.PACK_AB R15, R178, R135 ;  /* 0x00000087b20f723e */ /* 0x008fe200000000ff */
[C---:B-1----:R-:W-:Y:S08]  /*d220*/  HMMA.16816.F32 R52, R128.reuse, R112, R52 ;  /* 0x000000708034723c */ /* 0x042ff00000001834 */
[C---:B------:R-:W-:Y:S01]  /*d230*/  HMMA.16816.F32 R56, R128.reuse, R114, R56 ;  /* 0x000000728038723c */ /* 0x040fe20000001838 */
[----:B------:R-:W1:Y:S07]  /*d240*/  LDSM.16.MT88.4 R112, [R187+0x3000] ;  /* 0x00300000bb70783b */ /* 0x000e6e0000004200 */
[C---:B-1----:R-:W-:Y:S08]  /*d250*/  HMMA.16816.F32 R60, R128.reuse, R112, R60 ;  /* 0x00000070803c723c */ /* 0x042ff0000000183c */
[----:B------:R-:W-:Y:S01]  /*d260*/  HMMA.16816.F32 R64, R128, R114, R64 ;  /* 0x000000728040723c */ /* 0x000fe20000001840 */
[----:B------:R-:W1:Y:S01]  /*d270*/  LDSM.16.MT88.4 R112, [R184+0x800] ;  /* 0x00080000b870783b */ /* 0x000e620000004200 */
[----:B------:R-:W-:Y:S10]  /*d280*/  MUFU.EX2 R129, R143 ;  /* 0x0000008f00817308 */ /* 0x000ff40000000800 */
[----:B------:R-:W-:Y:S10]  /*d290*/  MUFU.EX2 R130, R142 ;  /* 0x0000008e00827308 */ /* 0x000ff40000000800 */
[----:B------:R-:W-:Y:S10]  /*d2a0*/  MUFU.EX2 R128, R41 ;  /* 0x0000002900807308 */ /* 0x000ff40000000800 */
[----:B------:R-:W-:Y:S01]  /*d2b0*/  MUFU.EX2 R41, R147 ;  /* 0x0000009300297308 */ /* 0x000fe20000000800 */
[C---:B-1----:R-:W-:Y:S08]  /*d2c0*/  HMMA.16816.F32 R4, R12.reuse, R112, R4 ;  /* 0x000000700c04723c */ /* 0x042ff00000001804 */
[C---:B------:R-:W-:Y:S01]  /*d2d0*/  HMMA.16816.F32 R8, R12.reuse, R114, R8 ;  /* 0x000000720c08723c */ /* 0x040fe20000001808 */
[----:B------:R-:W1:Y:S07]  /*d2e0*/  LDSM.16.MT88.4 R112, [R187+0x800] ;  /* 0x00080000bb70783b */ /* 0x000e6e0000004200 */
[C---:B------:R-:W-:Y:S01]  /*d2f0*/  HMMA.16816.F32 R68, R12.reuse, R116, R68 ;  /* 0x000000740c44723c */ /* 0x040fe20000001844 */
[----:B------:R2:W-:Y:S07]  /*d300*/  MUFU.EX2 R117, R0 ;  /* 0x0000000000757308 */ /* 0x0005ee0000000800 */
[C---:B------:R-:W-:Y:S03]  /*d310*/  HMMA.16816.F32 R72, R12.reuse, R118, R72 ;  /* 0x000000760c48723c */ /* 0x040fe60000001848 */
[----:B------:R-:W-:Y:S05]  /*d320*/  MUFU.EX2 R116, R138 ;  /* 0x0000008a00747308 */ /* 0x000fea0000000800 */
[C---:B------:R-:W-:Y:S05]  /*d330*/  HMMA.16816.F32 R76, R12.reuse, R16, R76 ;  /* 0x000000100c4c723c */ /* 0x040fea000000184c */
[----:B------:R-:W3:Y:S03]  /*d340*/  MUFU.EX2 R118, R137 ;  /* 0x0000008900767308 */ /* 0x000ee60000000800 */
[C---:B------:R-:W-:Y:S01]  /*d350*/  HMMA.16816.F32 R80, R12.reuse, R18, R80 ;  /* 0x000000120c50723c */ /* 0x040fe20000001850 */
[----:B------:R-:W4:Y:S03]  /*d360*/  LDSM.16.MT88.4 R16, [R184+0x3800] ;  /* 0x00380000b810783b */ /* 0x000f260000004200 */
[--C-:B--2---:R-:W-:Y:S03]  /*d370*/  FFMA.FTZ R0, R23, c[0x0][0x2d0], -R136.reuse ;  /* 0x0000b40017007a23 */ /* 0x104fe60000010888 */
[----:B------:R-:W-:Y:S01]  /*d380*/  MUFU.EX2 R138, R32 ;  /* 0x00000020008a7308 */ /* 0x000fe20000000800 */
[C---:B-1----:R-:W-:Y:S01]  /*d390*/  HMMA.16816.F32 R84, R12.reuse, R112, R84 ;  /* 0x000000700c54723c */ /* 0x042fe20000001854 */
[----:B------:R-:W-:Y:S07]  /*d3a0*/  LDSM.16.MT88.4 R20, [R186+0x1000] ;  /* 0x00100000ba14783b */ /* 0x000fee0000004200 */
[C---:B------:R-:W-:Y:S01]  /*d3b0*/  HMMA.16816.F32 R88, R12.reuse, R114, R88 ;  /* 0x000000720c58723c */ /* 0x040fe20000001858 */
[----:B------:R-:W1:Y:S01]  /*d3c0*/  LDSM.16.MT88.4 R112, [R186+0x3800] ;  /* 0x00380000ba70783b */ /* 0x000e620000004200 */
[----:B------:R2:W5:Y:S10]  /*d3d0*/  MUFU.EX2 R119, R0 ;  /* 0x0000000000777308 */ /* 0x0005740000000800 */
[----:B------:R-:W-:Y:S01]  /*d3e0*/  MUFU.EX2 R137, R33 ;  /* 0x0000002100897308 */ /* 0x000fe20000000800 */
[C---:B----4-:R-:W-:Y:S03]  /*d3f0*/  HMMA.16816.F32 R92, R12.reuse, R16, R92 ;  /* 0x000000100c5c723c */ /* 0x050fe6000000185c */
[--C-:B--2---:R-:W-:Y:S06]  /*d400*/  FFMA.FTZ R0, R26, c[0x0][0x2d0], -R136.reuse ;  /* 0x0000b4001a007a23 */ /* 0x104fec0000010888 */
[----:B------:R2:W-:Y:S01]  /*d410*/  MUFU.EX2 R177, R0 ;  /* 0x0000000000b17308 */ /* 0x0005e20000000800 */
[C---:B------:R-:W-:Y:S01]  /*d420*/  HMMA.16816.F32 R96, R12.reuse, R18, R96 ;  /* 0x000000120c60723c */ /* 0x040fe20000001860 */
[----:B------:R-:W4:Y:S07]  /*d430*/  LDSM.16.MT88.4 R16, [R185+0x3800] ;  /* 0x00380000b910783b */ /* 0x000f2e0000004200 */
[C---:B-1----:R-:W-:Y:S08]  /*d440*/  HMMA.16816.F32 R100, R12.reuse, R112, R100 ;  /* 0x000000700c64723c */ /* 0x042ff00000001864 */
[C---:B------:R-:W-:Y:S01]  /*d450*/  HMMA.16816.F32 R104, R12.reuse, R114, R104 ;  /* 0x000000720c68723c */ /* 0x040fe20000001868 */
[----:B------:R-:W1:Y:S03]  /*d460*/  LDSM.16.MT88.4 R112, [R187+0x3800] ;  /* 0x00380000bb70783b */ /* 0x000e660000004200 */
[----:B--2---:R-:W-:Y:S04]  /*d470*/  FFMA.FTZ R0, R27, c[0x0][0x2d0], -R136 ;  /* 0x0000b4001b007a23 */ /* 0x004fe80000010888 */
[----:B------:R2:W1:Y:S01]  /*d480*/  MUFU.EX2 R176, R0 ;  /* 0x0000000000b07308 */ /* 0x0004620000000800 */
[C---:B----4-:R-:W-:Y:S08]  /*d490*/  HMMA.16816.F32 R52, R12.reuse, R16, R52 ;  /* 0x000000100c34723c */ /* 0x050ff00000001834 */
[C---:B------:R-:W-:Y:S01]  /*d4a0*/  HMMA.16816.F32 R56, R12.reuse, R18, R56 ;  /* 0x000000120c38723c */ /* 0x040fe20000001838 */
[----:B------:R-:W4:Y:S03]  /*d4b0*/  LDSM.16.MT88.4 R16, [R184+0x1000] ;  /* 0x00100000b810783b */ /* 0x000f260000004200 */
[----:B--2---:R-:W-:Y:S02]  /*d4c0*/  FADD.FTZ R0, R28, R24 ;  /* 0x000000181c007221 */ /* 0x004fe40000010000 */
[----:B------:R-:W-:Y:S02]  /*d4d0*/  FADD.FTZ R28, R149, R2 ;  /* 0x00000002951c7221 */ /* 0x000fe40000010000 */
[----:B------:R-:W-:Y:S01]  /*d4e0*/  FADD.FTZ R2, R45, R0 ;  /* 0x000000002d027221 */ /* 0x000fe20000010000 */
[C---:B-1----:R-:W-:Y:S01]  /*d4f0*/  HMMA.16816.F32 R60, R12.reuse, R112, R60 ;  /* 0x000000700c3c723c */ /* 0x042fe2000000183c */
[----:B------:R-:W1:Y:S02]  /*d500*/  LDSM.16.MT88.4 R24, [R185+0x1000] ;  /* 0x00100000b918783b */ /* 0x000e640000004200 */
[----:B------:R-:W-:Y:S02]  /*d510*/  FFMA.FTZ R0, R30, c[0x0][0x2d0], -R136 ;  /* 0x0000b4001e007a23 */ /* 0x000fe40000010888 */
[----:B------:R-:W-:Y:S02]  /*d520*/  FADD.FTZ R28, R37, R28 ;  /* 0x0000001c251c7221 */ /* 0x000fe40000010000 */
[----:B------:R2:W-:Y:S01]  /*d530*/  MUFU.EX2 R134, R0 ;  /* 0x0000000000867308 */ /* 0x0005e20000000800 */
[----:B------:R-:W-:Y:S01]  /*d540*/  HMMA.16816.F32 R64, R12, R114, R64 ;  /* 0x000000720c40723c */ /* 0x000fe20000001840 */
[----:B------:R-:W-:Y:S03]  /*d550*/  LDSM.16.MT88.4 R112, [R184+0x2800] ;  /* 0x00280000b870783b */ /* 0x000fe60000004200 */
[----:B------:R-:W-:Y:S02]  /*d560*/  FADD.FTZ R32, R44, R28 ;  /* 0x0000001c2c207221 */ /* 0x000fe40000010000 */
[----:B------:R-:W-:Y:S01]  /*d570*/  FADD.FTZ R2, R36, R2 ;  /* 0x0000000224027221 */ /* 0x000fe20000010000 */
[----:B---3--:R-:W-:Y:S01]  /*d580*/  F2FP.PACK_AB R12, R118, R116 ;  /* 0x00000074760c723e */ /* 0x008fe200000000ff */
[----:B------:R-:W-:Y:S01]  /*d590*/  FFMA.FTZ R36, R47, c[0x0][0x2d0], -R136 ;  /* 0x0000b4002f247a23 */ /* 0x000fe20000010888 */
[----:B------:R-:W-:Y:S01]  /*d5a0*/  F2FP.PACK_AB R14, R179, R141 ;  /* 0x0000008db30e723e */ /* 0x000fe200000000ff */
[----:B------:R3:W-:Y:S02]  /*d5b0*/  MUFU.EX2 R44, R110 ;  /* 0x0000006e002c7308 */ /* 0x0007e40000000800 */
[----:B-----5:R-:W-:Y:S01]  /*d5c0*/  F2FP.PACK_AB R13, R119, R117 ;  /* 0x00000075770d723e */ /* 0x020fe200000000ff */
[----:B------:R-:W-:Y:S01]  /*d5d0*/  FADD.FTZ R33, R40, R2 ;  /* 0x0000000228217221 */ /* 0x000fe20000010000 */
[----:B------:R-:W-:Y:S01]  /*d5e0*/  F2FP.PACK_AB R15, R176, R177 ;  /* 0x000000b1b00f723e */ /* 0x000fe200000000ff */
[--C-:B------:R-:W-:Y:S02]  /*d5f0*/  FFMA.FTZ R2, R46, c[0x0][0x2d0], -R136.reuse ;  /* 0x0000b4002e027a23 */ /* 0x100fe40000010888 */
[--C-:B------:R-:W-:Y:S03]  /*d600*/  FFMA.FTZ R37, R50, c[0x0][0x2d0], -R136.reuse ;  /* 0x0000b40032257a23 */ /* 0x100fe60000010888 */
[----:B------:R-:W-:Y:S01]  /*d610*/  MUFU.EX2 R40, R2 ;  /* 0x0000000200287308 */ /* 0x000fe20000000800 */
[--C-:B--2---:R-:W-:Y:S01]  /*d620*/  FFMA.FTZ R0, R31, c[0x0][0x2d0], -R136.reuse ;  /* 0x0000b4001f007a23 */ /* 0x104fe20000010888 */
[C---:B----4-:R-:W-:Y:S01]  /*d630*/  HMMA.16816.F32 R4, R12.reuse, R16, R4 ;  /* 0x000000100c04723c */ /* 0x050fe20000001804 */
[----:B------:R-:W-:Y:S07]  /*d640*/  LDSM.16.MT88.4 R28, [R185+0x1800] ;  /* 0x00180000b91c783b */ /* 0x000fee0000004200 */
[----:B------:R2:W4:Y:S01]  /*d650*/  MUFU.EX2 R133, R0 ;  /* 0x0000000000857308 */ /* 0x0005220000000800 */
[C---:B------:R-:W-:Y:S01]  /*d660*/  HMMA.16816.F32 R8, R12.reuse, R18, R8 ;  /* 0x000000120c08723c */ /* 0x040fe20000001808 */
[----:B------:R-:W5:Y:S02]  /*d670*/  LDSM.16.MT88.4 R16, [R187+0x1000] ;  /* 0x00100000bb10783b */ /* 0x000f640000004200 */
[----:B---3--:R-:W-:Y:S05]  /*d680*/  MOV R110, R109 ;  /* 0x0000006d006e7202 */ /* 0x008fea0000000f00 */
[C---:B------:R-:W-:Y:S01]  /*d690*/  HMMA.16816.F32 R68, R12.reuse, R20, R68 ;  /* 0x000000140c44723c */ /* 0x040fe20000001844 */
[----:B------:R-:W-:Y:S07]  /*d6a0*/  MUFU.EX2 R36, R36 ;  /* 0x0000002400247308 */ /* 0x000fee0000000800 */
[C---:B------:R-:W-:Y:S01]  /*d6b0*/  HMMA.16816.F32 R72, R12.reuse, R22, R72 ;  /* 0x000000160c48723c */ /* 0x040fe20000001848 */
[----:B------:R-:W3:Y:S02]  /*d6c0*/  LDSM.16.MT88.4 R20, [R184+0x4000] ;  /* 0x00400000b814783b */ /* 0x000ee40000004200 */
[----:B------:R-:W-:Y:S01]  /*d6d0*/  MUFU.EX2 R37, R37 ;  /* 0x0000002500257308 */ /* 0x000fe20000000800 */
[--C-:B--2---:R-:W-:Y:S04]  /*d6e0*/  FFMA.FTZ R0, R34, c[0x0][0x2d0], -R136.reuse ;  /* 0x0000b40022007a23 */ /* 0x104fe80000010888 */
[C---:B-1----:R-:W-:Y:S05]  /*d6f0*/  HMMA.16816.F32 R76, R12.reuse, R24, R76 ;  /* 0x000000180c4c723c */ /* 0x042fea000000184c */
[----:B------:R1:W-:Y:S03]  /*d700*/  MUFU.EX2 R132, R0 ;  /* 0x0000000000847308 */ /* 0x0003e60000000800 */
[C---:B------:R-:W-:Y:S01]  /*d710*/  HMMA.16816.F32 R80, R12.reuse, R26, R80 ;  /* 0x0000001a0c50723c */ /* 0x040fe20000001850 */
[----:B------:R-:W2:Y:S07]  /*d720*/  LDSM.16.MT88.4 R24, [R186+0x4000] ;  /* 0x00400000ba18783b */ /* 0x000eae0000004200 */
[C---:B-----5:R-:W-:Y:S08]  /*d730*/  HMMA.16816.F32 R84, R12.reuse, R16, R84 ;  /* 0x000000100c54723c */ /* 0x060ff00000001854 */
[C---:B------:R-:W-:Y:S01]  /*d740*/  HMMA.16816.F32 R88, R12.reuse, R18, R88 ;  /* 0x000000120c58723c */ /* 0x040fe20000001858 */
[----:B------:R-:W5:Y:S03]  /*d750*/  LDSM.16.MT88.4 R16, [R185+0x4000] ;  /* 0x00400000b910783b */ /* 0x000f660000004200 */
[--C-:B-1----:R-:W-:Y:S04]  /*d760*/  FFMA.FTZ R0, R35, c[0x0][0x2d0], -R136.reuse ;  /* 0x0000b40023007a23 */ /* 0x102fe80000010888 */
[C---:B---3--:R-:W-:Y:S01]  /*d770*/  HMMA.16816.F32 R92, R12.reuse, R20, R92 ;  /* 0x000000140c5c723c */ /* 0x048fe2000000185c */
[----:B------:R1:W3:Y:S07]  /*d780*/  MUFU.EX2 R131, R0 ;  /* 0x0000000000837308 */ /* 0x0002ee0000000800 */
[C---:B------:R-:W-:Y:S01]  /*d790*/  HMMA.16816.F32 R96, R12.reuse, R22, R96 ;  /* 0x000000160c60723c */ /* 0x040fe20000001860 */
[----:B------:R-:W3:Y:S07]  /*d7a0*/  LDSM.16.MT88.4 R20, [R187+0x4000] ;  /* 0x00400000bb14783b */ /* 0x000eee0000004200 */
[C---:B--2---:R-:W-:Y:S08]  /*d7b0*/  HMMA.16816.F32 R100, R12.reuse, R24, R100 ;  /* 0x000000180c64723c */ /* 0x044ff00000001864 */
[C---:B------:R-:W-:Y:S01]  /*d7c0*/  HMMA.16816.F32 R104, R12.reuse, R26, R104 ;  /* 0x0000001a0c68723c */ /* 0x040fe20000001868 */
[----:B------:R-:W2:Y:S03]  /*d7d0*/  LDSM.16.MT88.4 R24, [R184+0x1800] ;  /* 0x00180000b818783b */ /* 0x000ea60000004200 */
[----:B-1----:R-:W-:Y:S02]  /*d7e0*/  FFMA.FTZ R0, R38, c[0x0][0x2d0], -R136 ;  /* 0x0000b40026007a23 */ /* 0x002fe40000010888 */
[----:B------:R-:W-:Y:S02]  /*d7f0*/  FADD.FTZ R38, R135, R33 ;  /* 0x0000002187267221 */ /* 0x000fe40000010000 */
[----:B------:R1:W1:Y:S01]  /*d800*/  MUFU.EX2 R108, R0 ;  /* 0x00000000006c7308 */ /* 0x0002620000000800 */
[C---:B-----5:R-:W-:Y:S03]  /*d810*/  HMMA.16816.F32 R52, R12.reuse, R16, R52 ;  /* 0x000000100c34723c */ /* 0x060fe60000001834 */
[----:B------:R-:W-:Y:S04]  /*d820*/  FADD.FTZ R2, R178, R38 ;  /* 0x00000026b2027221 */ /* 0x000fe80000010000 */
[----:B------:R-:W-:Y:S01]  /*d830*/  FADD.FTZ R2, R117, R2 ;  /* 0x0000000275027221 */ /* 0x000fe20000010000 */
[C---:B------:R-:W-:Y:S01]  /*d840*/  HMMA.16816.F32 R56, R12.reuse, R18, R56 ;  /* 0x000000120c38723c */ /* 0x040fe20000001838 */
[----:B------:R-:W5:Y:S03]  /*d850*/  LDSM.16.MT88.4 R16, [R186+0x1800] ;  /* 0x00180000ba10783b */ /* 0x000f660000004200 */
[----:B------:R-:W-:Y:S04]  /*d860*/  FADD.FTZ R2, R119, R2 ;  /* 0x0000000277027221 */ /* 0x000fe80000010000 */
[C---:B---3--:R-:W-:Y:S04]  /*d870*/  HMMA.16816.F32 R60, R12.reuse, R20, R60 ;  /* 0x000000140c3c723c */ /* 0x048fe8000000183c */
[----:B------:R-:W-:Y:S02]  /*d880*/  FADD.FTZ R2, R177, R2 ;  /* 0x00000002b1027221 */ /* 0x000fe40000010000 */
[--C-:B-1----:R-:W-:Y:S02]  /*d890*/  FFMA.FTZ R0, R39, c[0x0][0x2d0], -R136.reuse ;  /* 0x0000b40027007a23 */ /* 0x102fe40000010888 */
[----:B------:R-:W-:Y:S01]  /*d8a0*/  HMMA.16816.F32 R64, R12, R22, R64 ;  /* 0x000000160c40723c */ /* 0x000fe20000001840 */
[----:B------:R-:W1:Y:S01]  /*d8b0*/  LDSM.16.MT88.4 R20, [R187+0x1800] ;  /* 0x00180000bb14783b */ /* 0x000e620000004200 */
[----:B------:R3:W1:Y:S02]  /*d8c0*/  MUFU.EX2 R49, R0 ;  /* 0x0000000000317308 */ /* 0x0006640000000800 */
[----:B------:R-:W-:Y:S02]  /*d8d0*/  FFMA.FTZ R39, R51, c[0x0][0x2d0], -R136 ;  /* 0x0000b40033277a23 */ /* 0x000fe40000010888 */
[----:B------:R-:W-:Y:S01]  /*d8e0*/  FADD.FTZ R2, R176, R2 ;  /* 0x00000002b0027221 */ /* 0x000fe20000010000 */
[----:B------:R-:W-:Y:S02]  /*d8f0*/  F2FP.PACK_AB R12, R140, R139 ;  /* 0x0000008b8c0c723e */ /* 0x000fe400000000ff */
[----:B------:R-:W-:Y:S03]  /*d900*/  F2FP.PACK_AB R14, R137, R138 ;  /* 0x0000008a890e723e */ /* 0x000fe600000000ff */
[----:B----4-:R-:W-:Y:S01]  /*d910*/  F2FP.PACK_AB R13, R133, R134 ;  /* 0x00000086850d723e */ /* 0x010fe200000000ff */
[----:B------:R-:W-:Y:S01]  /*d920*/  MUFU.EX2 R39, R39 ;  /* 0x0000002700277308 */ /* 0x000fe20000000800 */
[----:B------:R-:W-:Y:S01]  /*d930*/  F2FP.PACK_AB R15, R131, R132 ;  /* 0x00000084830f723e */ /* 0x000fe200000000ff */
[----:B------:R-:W-:Y:S04]  /*d940*/  FADD.FTZ R2, R134, R2 ;  /* 0x0000000286027221 */ /* 0x000fe80000010000 */
[----:B------:R-:W-:Y:S02]  /*d950*/  FADD.FTZ R2, R133, R2 ;  /* 0x0000000285027221 */ /* 0x000fe40000010000 */
[C---:B--2---:R-:W-:Y:S03]  /*d960*/  HMMA.16816.F32 R4, R12.reuse, R24, R4 ;  /* 0x000000180c04723c */ /* 0x044fe60000001804 */
[----:B------:R-:W-:Y:S02]  /*d970*/  FADD.FTZ R2, R132, R2 ;  /* 0x0000000284027221 */ /* 0x000fe40000010000 */
[----:B---3--:R-:W-:Y:S03]  /*d980*/  FFMA.FTZ R0, R42, c[0x0][0x2d0], -R136 ;  /* 0x0000b4002a007a23 */ /* 0x008fe60000010888 */
[C---:B------:R-:W-:Y:S01]  /*d990*/  HMMA.16816.F32 R8, R12.reuse, R26, R8 ;  /* 0x0000001a0c08723c */ /* 0x040fe20000001808 */
[----:B------:R-:W2:Y:S01]  /*d9a0*/  LDSM.16.MT88.4 R24, [R184+0x4800] ;  /* 0x00480000b818783b */ /* 0x000ea20000004200 */
[----:B------:R3:W4:Y:S02]  /*d9b0*/  MUFU.EX2 R48, R0 ;  /* 0x0000000000307308 */ /* 0x0007240000000800 */
[----:B------:R-:W-:Y:S04]  /*d9c0*/  FADD.FTZ R2, R131, R2 ;  /* 0x0000000283027221 */ /* 0x000fe80000010000 */
[C---:B-----5:R-:W-:Y:S04]  /*d9d0*/  HMMA.16816.F32 R68, R12.reuse, R16, R68 ;  /* 0x000000100c44723c */ /* 0x060fe80000001844 */
[----:B------:R-:W-:Y:S01]  /*d9e0*/  MUFU.EX2 R42, R146 ;  /* 0x00000092002a7308 */ /* 0x000fe20000000800 */
[----:B------:R-:W-:Y:S03]  /*d9f0*/  FADD.FTZ R2, R108, R2 ;  /* 0x000000026c027221 */ /* 0x000fe60000010000 */
[C---:B------:R-:W-:Y:S01]  /*da00*/  HMMA.16816.F32 R72, R12.reuse, R18, R72 ;  /* 0x000000120c48723c */ /* 0x040fe20000001848 */
[----:B------:R-:W5:Y:S03]  /*da10*/  LDSM.16.MT88.4 R16, [R186+0x4800] ;  /* 0x00480000ba10783b */ /* 0x000f660000004200 */
[----:B-1----:R-:W-:Y:S04]  /*da20*/  FADD.FTZ R2, R49, R2 ;  /* 0x0000000231027221 */ /* 0x002fe80000010000 */
[C---:B------:R-:W-:Y:S04]  /*da30*/  HMMA.16816.F32 R76, R12.reuse, R28, R76 ;  /* 0x0000001c0c4c723c */ /* 0x040fe8000000184c */
[----:B---3--:R-:W-:Y:S02]  /*da40*/  FFMA.FTZ R0, R43, c[0x0][0x2d0], -R136 ;  /* 0x0000b4002b007a23 */ /* 0x008fe40000010888 */
[----:B------:R-:W-:Y:S01]  /*da50*/  MUFU.EX2 R43, R145 ;  /* 0x00000091002b7308 */ /* 0x000fe20000000800 */
[----:B----4-:R-:W-:Y:S01]  /*da60*/  FADD.FTZ R2, R48, R2 ;  /* 0x0000000230027221 */ /* 0x010fe20000010000 */
[C---:B------:R-:W-:Y:S01]  /*da70*/  HMMA.16816.F32 R80, R12.reuse, R30, R80 ;  /* 0x0000001e0c50723c */ /* 0x040fe20000001850 */
[----:B------:R-:W1:Y:S07]  /*da80*/  LDSM.16.MT88.4 R28, [R185+0x4800] ;  /* 0x00480000b91c783b */ /* 0x000e6e0000004200 */
[C---:B------:R-:W-:Y:S01]  /*da90*/  HMMA.16816.F32 R84, R12.reuse, R20, R84 ;  /* 0x000000140c54723c */ /* 0x040fe20000001854 */
[----:B------:R3:W4:Y:S07]  /*daa0*/  MUFU.EX2 R45, R0 ;  /* 0x00000000002d7308 */ /* 0x00072e0000000800 */
[C---:B------:R-:W-:Y:S01]  /*dab0*/  HMMA.16816.F32 R88, R12.reuse, R22, R88 ;  /* 0x000000160c58723c */ /* 0x040fe20000001858 */
[----:B------:R-:W4:Y:S07]  /*dac0*/  LDSM.16.MT88.4 R20, [R187+0x4800] ;  /* 0x00480000bb14783b */ /* 0x000f2e0000004200 */
[C---:B--2---:R-:W-:Y:S08]  /*dad0*/  HMMA.16816.F32 R92, R12.reuse, R24, R92 ;  /* 0x000000180c5c723c */ /* 0x044ff0000000185c */
[C---:B------:R-:W-:Y:S01]  /*dae0*/  HMMA.16816.F32 R96, R12.reuse, R26, R96 ;  /* 0x0000001a0c60723c */ /* 0x040fe20000001860 */
[----:B------:R-:W-:Y:S03]  /*daf0*/  LDSM.16.MT88.4 R24, [R186+0x2000] ;  /* 0x00200000ba18783b */ /* 0x000fe60000004200 */
[----:B---3--:R-:W-:Y:S04]  /*db00*/  FADD.FTZ R0, R150, R32 ;  /* 0x0000002096007221 */ /* 0x008fe80000010000 */
[C---:B-----5:R-:W-:Y:S01]  /*db10*/  HMMA.16816.F32 R100, R12.reuse, R16, R100 ;  /* 0x000000100c64723c */ /* 0x060fe20000001864 */
[----:B------:R-:W-:Y:S03]  /*db20*/  LDSM.16.MT88.4 R32, [R187+0x2000] ;  /* 0x00200000bb20783b */ /* 0x000fe60000004200 */
[----:B------:R-:W-:Y:S04]  /*db30*/  FADD.FTZ R0, R151, R0 ;  /* 0x0000000097007221 */ /* 0x000fe80000010000 */
[C---:B------:R-:W-:Y:S01]  /*db40*/  HMMA.16816.F32 R104, R12.reuse, R18, R104 ;  /* 0x000000120c68723c */ /* 0x040fe20000001868 */
[----:B------:R-:W2:Y:S03]  /*db50*/  LDSM.16.MT88.4 R16, [R184+0x2000] ;  /* 0x00200000b810783b */ /* 0x000ea60000004200 */
[----:B------:R-:W-:Y:S04]  /*db60*/  FADD.FTZ R0, R116, R0 ;  /* 0x0000000074007221 */ /* 0x000fe80000010000 */
[C---:B-1----:R-:W-:Y:S04]  /*db70*/  HMMA.16816.F32 R52, R12.reuse, R28, R52 ;  /* 0x0000001c0c34723c */ /* 0x042fe80000001834 */
[----:B------:R-:W-:Y:S04]  /*db80*/  FADD.FTZ R0, R118, R0 ;  /* 0x0000000076007221 */ /* 0x000fe80000010000 */
[C---:B------:R-:W-:Y:S01]  /*db90*/  HMMA.16816.F32 R56, R12.reuse, R30, R56 ;  /* 0x0000001e0c38723c */ /* 0x040fe20000001838 */
[----:B------:R-:W1:Y:S03]  /*dba0*/  LDSM.16.MT88.4 R28, [R185+0x2000] ;  /* 0x00200000b91c783b */ /* 0x000e660000004200 */
[----:B------:R-:W-:Y:S04]  /*dbb0*/  FADD.FTZ R0, R141, R0 ;  /* 0x000000008d007221 */ /* 0x000fe80000010000 */
[C---:B----4-:R-:W-:Y:S04]  /*dbc0*/  HMMA.16816.F32 R60, R12.reuse, R20, R60 ;  /* 0x000000140c3c723c */ /* 0x050fe8000000183c */
[----:B------:R-:W-:Y:S04]  /*dbd0*/  FADD.FTZ R0, R179, R0 ;  /* 0x00000000b3007221 */ /* 0x000fe80000010000 */
[----:B------:R-:W-:Y:S01]  /*dbe0*/  HMMA.16816.F32 R64, R12, R22, R64 ;  /* 0x000000160c40723c */ /* 0x000fe20000001840 */
[----:B------:R-:W-:Y:S03]  /*dbf0*/  LDSM.16.MT88.4 R20, [R186+0x5000] ;  /* 0x00500000ba14783b */ /* 0x000fe60000004200 */
[----:B------:R-:W-:Y:S03]  /*dc00*/  FADD.FTZ R0, R139, R0 ;  /* 0x000000008b007221 */ /* 0x000fe60000010000 */
[----:B------:R-:W-:Y:S01]  /*dc10*/  F2FP.PACK_AB R12, R129, R111 ;  /* 0x0000006f810c723e */ /* 0x000fe200000000ff */
[----:B------:R-:W-:Y:S01]  /*dc20*/  FADD.FTZ R0, R140, R0 ;  /* 0x000000008c007221 */ /* 0x000fe20000010000 */
[----:B------:R-:W-:Y:S03]  /*dc30*/  F2FP.PACK_AB R14, R128, R130 ;  /* 0x00000082800e723e */ /* 0x000fe600000000ff */
[----:B------:R-:W-:Y:S01]  /*dc40*/  F2FP.PACK_AB R13, R49, R108 ;  /* 0x0000006c310d723e */ /* 0x000fe200000000ff */
[----:B------:R-:W-:Y:S01]  /*dc50*/  FADD.FTZ R0, R138, R0 ;  /* 0x000000008a007221 */ /* 0x000fe20000010000 */
[----:B------:R-:W-:Y:S03]  /*dc60*/  F2FP.PACK_AB R15, R45, R48 ;  /* 0x000000302d0f723e */ /* 0x000fe600000000ff */
[----:B------:R-:W-:Y:S04]  /*dc70*/  FADD.FTZ R0, R137, R0 ;  /* 0x0000000089007221 */ /* 0x000fe80000010000 */
[C---:B--2---:R-:W-:Y:S03]  /*dc80*/  HMMA.16816.F32 R4, R12.reuse, R16, R4 ;  /* 0x000000100c04723c */ /* 0x044fe60000001804 */
[----:B------:R-:W-:Y:S01]  /*dc90*/  FADD.FTZ R0, R111, R0 ;  /* 0x000000006f007221 */ /* 0x000fe20000010000 */
[----:B------:R-:W-:Y:S03]  /*dca0*/  MOV R111, R3 ;  /* 0x00000003006f7202 */ /* 0x000fe60000000f00 */
[----:B------:R-:W-:Y:S01]  /*dcb0*/  FADD.FTZ R0, R129, R0 ;  /* 0x0000000081007221 */ /* 0x000fe20000010000 */
[C---:B------:R-:W-:Y:S01]  /*dcc0*/  HMMA.16816.F32 R8, R12.reuse, R18, R8 ;  /* 0x000000120c08723c */ /* 0x040fe20000001808 */
[----:B------:R-:W2:Y:S03]  /*dcd0*/  LDSM.16.MT88.4 R16, [R184+0x5000] ;  /* 0x00500000b810783b */ /* 0x000ea60000004200 */
[----:B------:R-:W-:Y:S04]  /*dce0*/  FADD.FTZ R0, R130, R0 ;  /* 0x0000000082007221 */ /* 0x000fe80000010000 */
[C---:B------:R-:W-:Y:S04]  /*dcf0*/  HMMA.16816.F32 R68, R12.reuse, R24, R68 ;  /* 0x000000180c44723c */ /* 0x040fe80000001844 */
[----:B------:R-:W-:Y:S04]  /*dd00*/  FADD.FTZ R0, R128, R0 ;  /* 0x0000000080007221 */ /* 0x000fe80000010000 */
[C---:B------:R-:W-:Y:S01]  /*dd10*/  HMMA.16816.F32 R72, R12.reuse, R26, R72 ;  /* 0x0000001a0c48723c */ /* 0x040fe20000001848 */
[----:B------:R-:W3:Y:S07]  /*dd20*/  LDSM.16.MT88.4 R24, [R185+0x5000] ;  /* 0x00500000b918783b */ /* 0x000eee0000004200 */
[C---:B-1----:R-:W-:Y:S08]  /*dd30*/  HMMA.16816.F32 R76, R12.reuse, R28, R76 ;  /* 0x0000001c0c4c723c */ /* 0x042ff0000000184c */
[C---:B------:R-:W-:Y:S01]  /*dd40*/  HMMA.16816.F32 R80, R12.reuse, R30, R80 ;  /* 0x0000001e0c50723c */ /* 0x040fe20000001850 */
[----:B------:R-:W1:Y:S07]  /*dd50*/  LDSM.16.MT88.4 R28, [R187+0x5000] ;  /* 0x00500000bb1c783b */ /* 0x000e6e0000004200 */
[C---:B------:R-:W-:Y:S08]  /*dd60*/  HMMA.16816.F32 R84, R12.reuse, R32, R84 ;  /* 0x000000200c54723c */ /* 0x040ff00000001854 */
[C---:B------:R-:W-:Y:S01]  /*dd70*/  HMMA.16816.F32 R88, R12.reuse, R34, R88 ;  /* 0x000000220c58723c */ /* 0x040fe20000001858 */
[----:B------:R-:W-:Y:S07]  /*dd80*/  LDSM.16.MT88.4 R32, [R184+0x5800] ;  /* 0x00580000b820783b */ /* 0x000fee0000004200 */
[C---:B--2---:R-:W-:Y:S08]  /*dd90*/  HMMA.16816.F32 R92, R12.reuse, R16, R92 ;  /* 0x000000100c5c723c */ /* 0x044ff0000000185c */
[C---:B------:R-:W-:Y:S01]  /*dda0*/  HMMA.16816.F32 R96, R12.reuse, R18, R96 ;  /* 0x000000120c60723c */ /* 0x040fe20000001860 */
[----:B------:R-:W2:Y:S07]  /*ddb0*/  LDSM.16.MT88.4 R16, [R186+0x2800] ;  /* 0x00280000ba10783b */ /* 0x000eae0000004200 */
[C---:B------:R-:W-:Y:S08]  /*ddc0*/  HMMA.16816.F32 R100, R12.reuse, R20, R100 ;  /* 0x000000140c64723c */ /* 0x040ff00000001864 */
[C---:B------:R-:W-:Y:S01]  /*ddd0*/  HMMA.16816.F32 R104, R12.reuse, R22, R104 ;  /* 0x000000160c68723c */ /* 0x040fe20000001868 */
[----:B------:R-:W4:Y:S07]  /*dde0*/  LDSM.16.MT88.4 R20, [R185+0x2800] ;  /* 0x00280000b914783b */ /* 0x000f2e0000004200 */
[C---:B---3--:R-:W-:Y:S08]  /*ddf0*/  HMMA.16816.F32 R52, R12.reuse, R24, R52 ;  /* 0x000000180c34723c */ /* 0x048ff00000001834 */
[C---:B------:R-:W-:Y:S01]  /*de00*/  HMMA.16816.F32 R56, R12.reuse, R26, R56 ;  /* 0x0000001a0c38723c */ /* 0x040fe20000001838 */
[----:B------:R-:W3:Y:S07]  /*de10*/  LDSM.16.MT88.4 R24, [R187+0x2800] ;  /* 0x00280000bb18783b */ /* 0x000eee0000004200 */
[C---:B-1----:R-:W-:Y:S08]  /*de20*/  HMMA.16816.F32 R60, R12.reuse, R28, R60 ;  /* 0x0000001c0c3c723c */ /* 0x042ff0000000183c */
[----:B------:R-:W-:Y:S01]  /*de30*/  HMMA.16816.F32 R64, R12, R30, R64 ;  /* 0x0000001e0c40723c */ /* 0x000fe20000001840 */
[----:B------:R-:W1:Y:S06]  /*de40*/  LDSM.16.MT88.4 R28, [R186+0x5800] ;  /* 0x00580000ba1c783b */ /* 0x000e6c0000004200 */
[----:B------:R-:W-:Y:S02]  /*de50*/  F2FP.PACK_AB R12, R42, R41 ;  /* 0x000000292a0c723e */ /* 0x000fe400000000ff */
[----:B------:R-:W-:Y:S03]  /*de60*/  F2FP.PACK_AB R14, R44, R43 ;  /* 0x0000002b2c0e723e */ /* 0x000fe600000000ff */
[----:B------:R-:W-:Y:S02]  /*de70*/  F2FP.PACK_AB R13, R36, R40 ;  /* 0x00000028240d723e */ /* 0x000fe400000000ff */
[----:B------:R-:W-:Y:S07]  /*de80*/  F2FP.PACK_AB R15, R39, R37 ;  /* 0x00000025270f723e */ /* 0x000fee00000000ff */
[C---:B------:R-:W-:Y:S01]  /*de90*/  HMMA.16816.F32 R116, R12.reuse, R112, R4 ;  /* 0x000000700c74723c */ /* 0x040fe20000001804 */
[----:B------:R-:W5:Y:S07]  /*dea0*/  LDSM.16.MT88.4 R4, [R185+0x5800] ;  /* 0x00580000b904783b */ /* 0x000f6e0000004200 */
[C---:B------:R-:W-:Y:S01]  /*deb0*/  HMMA.16816.F32 R112, R12.reuse, R114, R8 ;  /* 0x000000720c70723c */ /* 0x040fe20000001808 */
[----:B------:R-:W1:Y:S07]  /*dec0*/  LDSM.16.MT88.4 R8, [R187+0x5800] ;  /* 0x00580000bb08783b */ /* 0x000e6e0000004200 */
[C---:B--2---:R-:W-:Y:S08]  /*ded0*/  HMMA.16816.F32 R68, R12.reuse, R16, R68 ;  /* 0x000000100c44723c */ /* 0x044ff00000001844 */
[C---:B------:R-:W-:Y:S08]  /*dee0*/  HMMA.16816.F32 R72, R12.reuse, R18, R72 ;  /* 0x000000120c48723c */ /* 0x040ff00000001848 */
[C---:B----4-:R-:W-:Y:S08]  /*def0*/  HMMA.16816.F32 R76, R12.reuse, R20, R76 ;  /* 0x000000140c4c723c */ /* 0x050ff0000000184c */
[C---:B------:R-:W-:Y:S08]  /*df00*/  HMMA.16816.F32 R80, R12.reuse, R22, R80 ;  /* 0x000000160c50723c */ /* 0x040ff00000001850 */
[C---:B---3--:R-:W-:Y:S08]  /*df10*/  HMMA.16816.F32 R84, R12.reuse, R24, R84 ;  /* 0x000000180c54723c */ /* 0x048ff00000001854 */
[C---:B------:R-:W-:Y:S08]  /*df20*/  HMMA.16816.F32 R88, R12.reuse, R26, R88 ;  /* 0x0000001a0c58723c */ /* 0x040ff00000001858 */
[C---:B------:R-:W-:Y:S08]  /*df30*/  HMMA.16816.F32 R92, R12.reuse, R32, R92 ;  /* 0x000000200c5c723c */ /* 0x040ff0000000185c */
[C---:B------:R-:W-:Y:S08]  /*df40*/  HMMA.16816.F32 R96, R12.reuse, R34, R96 ;  /* 0x000000220c60723c */ /* 0x040ff00000001860 */
[C---:B-1----:R-:W-:Y:S08]  /*df50*/  HMMA.16816.F32 R100, R12.reuse, R28, R100 ;  /* 0x0000001c0c64723c */ /* 0x042ff00000001864 */
[C---:B------:R-:W-:Y:S08]  /*df60*/  HMMA.16816.F32 R104, R12.reuse, R30, R104 ;  /* 0x0000001e0c68723c */ /* 0x040ff00000001868 */
[C---:B-----5:R-:W-:Y:S07]  /*df70*/  HMMA.16816.F32 R52, R12.reuse, R4, R52 ;  /* 0x000000040c34723c */ /* 0x060fee0000001834 */
[----:B------:R-:W-:Y:S01]  /*df80*/  FADD.FTZ R4, R45, R2 ;  /* 0x000000022d047221 */ /* 0x000fe20000010000 */
[C---:B------:R-:W-:Y:S04]  /*df90*/  HMMA.16816.F32 R56, R12.reuse, R6, R56 ;  /* 0x000000060c38723c */ /* 0x040fe80000001838 */
[----:B------:R-:W-:Y:S02]  /*dfa0*/  FADD.FTZ R2, R41, R0 ;  /* 0x0000000029027221 */ /* 0x000fe40000010000 */
[----:B------:R-:W-:Y:S01]  /*dfb0*/  FADD.FTZ R0, R40, R4 ;  /* 0x0000000428007221 */ /* 0x000fe20000010000 */
[----:B------:R-:W-:Y:S01]  /*dfc0*/  MOV R4, R3 ;  /* 0x0000000300047202 */ /* 0x000fe20000000f00 */
[C---:B------:R-:W-:Y:S04]  /*dfd0*/  HMMA.16816.F32 R60, R12.reuse, R8, R60 ;  /* 0x000000080c3c723c */ /* 0x040fe8000000183c */
[----:B------:R-:W-:Y:S02]  /*dfe0*/  FADD.FTZ R2, R42, R2 ;  /* 0x000000022a027221 */ /* 0x000fe40000010000 */
[----:B------:R-:W-:Y:S02]  /*dff0*/  FADD.FTZ R0, R36, R0 ;  /* 0x0000000024007221 */ /* 0x000fe40000010000 */
[----:B------:R-:W-:Y:S04]  /*e000*/  HMMA.16816.F32 R64, R12, R10, R64 ;  /* 0x0000000a0c40723c */ /* 0x000fe80000001840 */
[----:B------:R-:W-:Y:S02]  /*e010*/  FADD.FTZ R2, R43, R2 ;  /* 0x000000022b027221 */ /* 0x000fe40000010000 */
[----:B------:R-:W-:Y:S02]  /*e020*/  FADD.FTZ R0, R37, R0 ;  /* 0x0000000025007221 */ /* 0x000fe40000010000 */
[----:B------:R-:W-:Y:S04]  /*e030*/  FADD.FTZ R225, R44, R2 ;  /* 0x000000022ce17221 */ /* 0x000fe80000010000 */
[----:B------:R-:W-:Y:S01]  /*e040*/  FADD.FTZ R226, R39, R0 ;  /* 0x0000000027e27221 */ /* 0x000fe20000010000 */
[----:B------:R-:W-:-:S05]  /*e050*/  @P0 BRA `(.L_x_750) ;  /* 0xffffd13000000947 */ /* 0x000fca000383ffff */
.L_x_739:
[----:B------:R-:W-:-:S13]  /*e060*/  ISETP.GE.AND P0, PT, R196, R228, PT ;  /* 0x000000e4c400720c */ /* 0x000fda0003f06270 */
[----:B------:R-:W-:Y:S05]  /*e070*/  @!P0 BRA `(.L_x_751) ;  /* 0x0000411000008947 */ /* 0x000fea0003800000 */
[----:B------:R-:W-:Y:S02]  /*e080*/  MOV R111, R4 ;  /* 0x00000004006f7202 */ /* 0x000fe40000000f00 */
[----:B------:R-:W-:Y:S02]  /*e090*/  MOV R110, R109 ;  /* 0x0000006d006e7202 */ /* 0x000fe40000000f00 */
.L_x_769:
[----:B------:R-:W-:Y:S04]  /*e0a0*/  DEPBAR.LE SB0, 0x0 ;  /* 0x000080000000791a */ /* 0x000fe80000000000 */
[----:B------:R-:W-:Y:S01]  /*e0b0*/  WARPSYNC 0xffffffff ;  /* 0xffffffff00007948 */ /* 0x000fe20003800000 */
[----:B------:R-:W-:Y:S01]  /*e0c0*/  BAR.SYNC.DEFER_BLOCKING 0x0 ;  /* 0x0000000000007b1d */ /* 0x000fe20000010000 */
[----:B------:R-:W-:Y:S01]  /*e0d0*/  SHF.R.S32.HI R0, RZ, 0x1f, R199 ;  /* 0x0000001fff007819 */ /* 0x000fe200000114c7 */
[C---:B------:R-:W-:Y:S01]  /*e0e0*/  IMAD.WIDE.U32 R2, R199.reuse, c[0x0][0x208], RZ ;  /* 0x00008200c7027a25 */ /* 0x040fe200078e00ff */
[----:B------:R-:W-:Y:S02]  /*e0f0*/  SHF.R.S32.HI R7, RZ, 0x1f, R216 ;  /* 0x0000001fff077819 */ /* 0x000fe400000114d8 */
[----:B------:R-:W-:Y:S01]  /*e100*/  SHF.R.S32.HI R6, RZ, 0x1f, R208 ;  /* 0x0000001fff067819 */ /* 0x000fe200000114d0 */
[----:B------:R-:W-:Y:S01]  /*e110*/  IMAD R0, R0, c[0x0][0x208], RZ ;  /* 0x0000820000007a24 */ /* 0x000fe200078e02ff */
[----:B------:R-:W-:Y:S01]  /*e120*/  IADD3 R188, R180, 0x5800, RZ ;  /* 0x00005800b4bc7810 */ /* 0x000fe20007ffe0ff */
[----:B------:R-:W-:Y:S01]  /*e130*/  IMAD.SHL.U32 R46, R216, 0x2, RZ ;  /* 0x00000002d82e7824 */ /* 0x000fe200078e00ff */
[C---:B------:R-:W-:Y:S01]  /*e140*/  IADD3 R177, R180.reuse, 0x5000, RZ ;  /* 0x00005000b4b17810 */ /* 0x040fe20007ffe0ff */
[----:B------:R-:W-:Y:S01]  /*e150*/  IMAD R0, R199, c[0x0][0x20c], R0 ;  /* 0x00008300c7007a24 */ /* 0x000fe200078e0200 */
[----:B------:R-:W-:Y:S01]  /*e160*/  IADD3 R176, R180, 0x4800, RZ ;  /* 0x00004800b4b07810 */ /* 0x000fe20007ffe0ff */
[----:B------:R-:W-:Y:S01]  /*e170*/  IMAD.SHL.U32 R13, R208, 0x2, RZ ;  /* 0x00000002d00d7824 */ /* 0x000fe200078e00ff */
[C---:B------:R-:W-:Y:S01]  /*e180*/  IADD3 R109, R180.reuse, 0x4000, RZ ;  /* 0x00004000b46d7810 */ /* 0x040fe20007ffe0ff */
[----:B------:R-:W-:Y:S01]  /*e190*/  IMAD.IADD R3, R3, 0x1, R0 ;  /* 0x0000000103037824 */ /* 0x000fe200078e0200 */
[----:B------:R-:W-:Y:S02]  /*e1a0*/  SHF.R.S32.HI R0, RZ, 0x1f, R198 ;  /* 0x0000001fff007819 */ /* 0x000fe400000114c6 */
[----:B------:R-:W-:Y:S01]  /*e1b0*/  IADD3 R108, R180, 0x3800, RZ ;  /* 0x00003800b46c7810 */ /* 0x000fe20007ffe0ff */
[----:B------:R-:W-:Y:S01]  /*e1c0*/  IMAD.WIDE.U32 R2, R198, c[0x0][0x218], R2 ;  /* 0x00008600c6027a25 */ /* 0x000fe200078e0002 */
[----:B------:R-:W-:Y:S02]  /*e1d0*/  SHF.L.U64.HI R21, R216, 0x1, R7 ;  /* 0x00000001d8157819 */ /* 0x000fe40000010207 */
[----:B------:R-:W-:Y:S01]  /*e1e0*/  SHF.L.U64.HI R20, R208, 0x1, R6 ;  /* 0x00000001d0147819 */ /* 0x000fe20000010206 */
[----:B------:R-:W-:Y:S01]  /*e1f0*/  IMAD R4, R0, c[0x0][0x218], RZ ;  /* 0x0000860000047a24 */ /* 0x000fe200078e02ff */
[----:B------:R-:W-:Y:S01]  /*e200*/  IADD3 R0, P0, R238, R2, RZ ;  /* 0x00000002ee007210 */ /* 0x000fe20007f1e0ff */
[----:B------:R1:W2:Y:S02]  /*e210*/  LDSM.16.M88.4 R8, [R181] ;  /* 0x00000000b508783b */ /* 0x0002a40000000200 */
[----:B------:R-:W-:Y:S02]  /*e220*/  IMAD R4, R198, c[0x0][0x21c], R4 ;  /* 0x00008700c6047a24 */ /* 0x000fe400078e0204 */
[----:B------:R1:W3:Y:S03]  /*e230*/  LDSM.16.M88.4 R16, [R181+0x800] ;  /* 0x00080000b510783b */ /* 0x0002e60000000200 */
[----:B------:R-:W-:Y:S01]  /*e240*/  IADD3.X R2, R242, R3, R4, P0, !PT ;  /* 0x00000003f2027210 */ /* 0x000fe200007fe404 */
[----:B------:R1:W4:Y:S01]  /*e250*/  LDSM.16.M88.4 R24, [R181+0x1000] ;  /* 0x00100000b518783b */ /* 0x0003220000000200 */
[C---:B------:R-:W-:Y:S03]  /*e260*/  LEA R5, P0, R0.reuse, c[0x0][0x1f8], 0x1 ;  /* 0x00007e0000057a11 */ /* 0x040fe600078008ff */
[----:B------:R1:W1:Y:S01]  /*e270*/  LDSM.16.M88.4 R32, [R181+0x1800] ;  /* 0x00180000b520783b */ /* 0x0002620000000200 */
[----:B------:R-:W-:Y:S02]  /*e280*/  LEA.HI.X R4, R0, c[0x0][0x1fc], R2, 0x1, P0 ;  /* 0x00007f0000047a11 */ /* 0x000fe400000f0c02 */
[----:B------:R-:W-:Y:S01]  /*e290*/  IADD3 R0, R180, 0x3000, RZ ;  /* 0x00003000b4007810 */ /* 0x000fe20007ffe0ff */
        /* <DEDUP_REMOVED lines=8> */
[----:B------:R-:W-:-:S05]  /*e320*/  BRA.DIV ~URZ, `(.L_x_752) ;  /* 0x0000a0327f007947 */ /* 0x000fca000b800000 */
[----:B--23--:R2:W3:Y:S02]  /*e330*/  SHFL.IDX PT, R12, R4, RZ, 0x181f ;  /* 0x00181fff040c7589 */ /* 0x00c4e400000e0000 */
.L_x_857:
[----:B------:R-:W5:Y:S01]  /*e340*/  SHFL.IDX PT, R2, R5, 0x2, 0x181f ;  /* 0x00581f0005027f89 */ /* 0x000f6200000e0000 */
[----:B------:R-:W-:Y:S01]  /*e350*/  ISETP.GE.AND P2, PT, R208, c[0x0][0x1d4], PT ;  /* 0x00007500d0007a0c */ /* 0x000fe20003f46270 */
[----:B------:R-:W-:Y:S01]  /*e360*/  BSSY B0, `(.L_x_753) ;  /* 0x00000f3000007945 */ /* 0x000fe20003800000 */
[----:B------:R-:W-:Y:S02]  /*e370*/  ISETP.GE.AND P3, PT, R216, c[0x0][0x1d4], PT ;  /* 0x00007500d8007a0c */ /* 0x000fe40003f66270 */
[----:B------:R-:W-:Y:S02]  /*e380*/  SEL R195, RZ, 0x10, P2 ;  /* 0x00000010ffc37807 */ /* 0x000fe40001000000 */
[----:B------:R-:W2:Y:S01]  /*e390*/  SHFL.IDX PT, R3, R4, 0x2, 0x181f ;  /* 0x00581f0004037f89 */ /* 0x000ea200000e0000 */
[----:B------:R-:W-:Y:S02]  /*e3a0*/  SEL R29, RZ, 0x10, P3 ;  /* 0x00000010ff1d7807 */ /* 0x000fe40001800000 */
[----:B------:R-:W-:Y:S04]  /*e3b0*/  IADD3 R6, -R195, 0x10, RZ ;  /* 0x00000010c3067810 */ /* 0x000fe80007ffe1ff */
[----:B------:R-:W-:Y:S01]  /*e3c0*/  LOP3.LUT R6, R6, 0xf, RZ, 0xc0, !PT ;  /* 0x0000000f06067812 */ /* 0x000fe200078ec0ff */
[----:B------:R-:W-:Y:S03]  /*e3d0*/  SHFL.IDX PT, R28, R5, 0x1, 0x181f ;  /* 0x00381f00051c7f89 */ /* 0x000fe600000e0000 */
[-C--:B-----5:R-:W-:Y:S02]  /*e3e0*/  IADD3 R38, P1, P0, R6, R2.reuse, R13 ;  /* 0x0000000206267210 */ /* 0x0a0fe4000783e00d */
[----:B------:R-:W-:Y:S04]  /*e3f0*/  IADD3 R6, -R29, 0x10, RZ ;  /* 0x000000101d067810 */ /* 0x000fe80007ffe1ff */
[----:B------:R-:W-:Y:S02]  /*e400*/  LOP3.LUT R6, R6, 0xf, RZ, 0xc0, !PT ;  /* 0x0000000f06067812 */ /* 0x000fe400078ec0ff */
[-C--:B--2---:R-:W-:Y:S02]  /*e410*/  IADD3.X R39, RZ, R3.reuse, R20, P1, P0 ;  /* 0x00000003ff277210 */ /* 0x084fe40000fe0414 */
[----:B------:R-:W-:Y:S02]  /*e420*/  IADD3 R44, P1, P0, R6, R2, R46 ;  /* 0x00000002062c7210 */ /* 0x000fe4000783e02e */
[----:B------:R-:W2:Y:S02]  /*e430*/  SHFL.IDX PT, R2, R5, RZ, 0x181f ;  /* 0x00181fff05027589 */ /* 0x000ea400000e0000 */
[--C-:B------:R-:W-:Y:S02]  /*e440*/  IADD3.X R45, RZ, R3, R21.reuse, P1, P0 ;  /* 0x00000003ff2d7210 */ /* 0x100fe40000fe0415 */
[----:B------:R-:W-:Y:S03]  /*e450*/  ISETP.NE.U32.AND P1, PT, R195, RZ, PT ;  /* 0x000000ffc300720c */ /* 0x000fe60003f25070 */
[----:B------:R5:W4:Y:S01]  /*e460*/  SHFL.IDX PT, R3, R4, 0x1, 0x181f ;  /* 0x00381f0004037f89 */ /* 0x000b2200000e0000 */
[-C--:B--2---:R-:W-:Y:S05]  /*e470*/  IADD3 R22, P0, R2, R13.reuse, RZ ;  /* 0x0000000d02167210 */ /* 0x084fea0007f1e0ff */
[--C-:B---3--:R-:W-:Y:S01]  /*e480*/  IMAD.X R23, R12, 0x1, R20.reuse, P0 ;  /* 0x000000010c177824 */ /* 0x108fe200000e0614 */
[C---:B-----5:R-:W-:Y:S03]  /*e490*/  HMMA.16816.F32 R4, R120.reuse, R8, RZ ;  /* 0x000000087804723c */ /* 0x060fe600000018ff */
[-C--:B------:R-:W-:Y:S01]  /*e4a0*/  IADD3 R30, P0, R2, R46.reuse, RZ ;  /* 0x0000002e021e7210 */ /* 0x080fe20007f1e0ff */
[----:B------:R2:W-:Y:S04]  /*e4b0*/  LDGSTS.E.BYPASS.LTC128B.128 [R197+0x100], [R22.64], !P2 ;  /* 0x0010000016c57fae */ /* 0x0005e8000d101d46 */
[C---:B------:R-:W-:Y:S01]  /*e4c0*/  HMMA.16816.F32 R8, R120.reuse, R10, RZ ;  /* 0x0000000a7808723c */ /* 0x040fe200000018ff */
[--C-:B------:R-:W-:Y:S03]  /*e4d0*/  IMAD.X R31, R12, 0x1, R21.reuse, P0 ;  /* 0x000000010c1f7824 */ /* 0x100fe600000e0615 */
[C---:B------:R-:W-:Y:S02]  /*e4e0*/  IADD3 R36, P0, R28.reuse, R13, RZ ;  /* 0x0000000d1c247210 */ /* 0x040fe40007f1e0ff */
[----:B------:R3:W-:Y:S02]  /*e4f0*/  LDGSTS.E.BYPASS.LTC128B.128 [R197+0x3100], [R30.64], !P3 ;  /* 0x031000001ec57fae */ /* 0x0007e4000d901d46 */
[C---:B------:R-:W-:Y:S01]  /*e500*/  HMMA.16816.F32 R12, R120.reuse, R16, RZ ;  /* 0x00000010780c723c */ /* 0x040fe200000018ff */
[C---:B----4-:R-:W-:Y:S03]  /*e510*/  IMAD.X R37, R3.reuse, 0x1, R20, P0 ;  /* 0x0000000103257824 */ /* 0x050fe600000e0614 */
[----:B------:R-:W-:Y:S02]  /*e520*/  IADD3 R2, P0, R28, R46, RZ ;  /* 0x0000002e1c027210 */ /* 0x000fe40007f1e0ff */
[----:B------:R4:W-:Y:S02]  /*e530*/  LDGSTS.E.BYPASS.LTC128B.128 [R197+0x1100], [R36.64], !P2 ;  /* 0x0110000024c57fae */ /* 0x0009e4000d101d46 */
[C---:B------:R-:W-:Y:S01]  /*e540*/  HMMA.16816.F32 R16, R120.reuse, R18, RZ ;  /* 0x000000127810723c */ /* 0x040fe200000018ff */
[----:B------:R-:W-:Y:S01]  /*e550*/  IMAD.X R3, R3, 0x1, R21, P0 ;  /* 0x0000000103037824 */ /* 0x000fe200000e0615 */
[----:B------:R-:W-:Y:S04]  /*e560*/  ISETP.NE.U32.AND P0, PT, R29, RZ, PT ;  /* 0x000000ff1d00720c */ /* 0x000fe80003f05070 */
[----:B------:R1:W-:Y:S02]  /*e570*/  LDGSTS.E.BYPASS.LTC128B.128 [R197+0x4100], [R2.64], !P3 ;  /* 0x0410000002c57fae */ /* 0x0003e4000d901d46 */
[C---:B--2---:R-:W-:Y:S05]  /*e580*/  HMMA.16816.F32 R20, R120.reuse, R24, RZ ;  /* 0x000000187814723c */ /* 0x044fea00000018ff */
[----:B------:R4:W-:Y:S03]  /*e590*/  LDGSTS.E.BYPASS.LTC128B.128.ZFILL [R197+0x2100], [R38.64], P1 ;  /* 0x0210000026c57fae */ /* 0x0009e60008941d46 */
[C---:B------:R-:W-:Y:S04]  /*e5a0*/  HMMA.16816.F32 R24, R120.reuse, R26, RZ ;  /* 0x0000001a7818723c */ /* 0x040fe800000018ff */
[----:B------:R2:W-:Y:S01]  /*e5b0*/  LDGSTS.E.BYPASS.LTC128B.128.ZFILL [R197+0x5100], [R44.64], P0 ;  /* 0x051000002cc57fae */ /* 0x0005e20008141d46 */
[----:B------:R-:W-:Y:S03]  /*e5c0*/  ISETP.GT.AND P0, PT, R196, R228, PT ;  /* 0x000000e4c400720c */ /* 0x000fe60003f04270 */
[C---:B-1-3--:R-:W-:Y:S03]  /*e5d0*/  HMMA.16816.F32 R28, R120.reuse, R32, RZ ;  /* 0x00000020781c723c */ /* 0x04afe600000018ff */
[----:B------:R-:W0:Y:S05]  /*e5e0*/  LDGDEPBAR ;  /* 0x00000000000079af */ /* 0x000e2a0000000000 */
[C---:B------:R-:W-:Y:S08]  /*e5f0*/  HMMA.16816.F32 R32, R120.reuse, R34, RZ ;  /* 0x000000227820723c */ /* 0x040ff000000018ff */
[C---:B----4-:R-:W-:Y:S08]  /*e600*/  HMMA.16816.F32 R36, R120.reuse, R40, RZ ;  /* 0x000000287824723c */ /* 0x050ff000000018ff */
[C---:B------:R-:W-:Y:S08]  /*e610*/  HMMA.16816.F32 R40, R120.reuse, R42, RZ ;  /* 0x0000002a7828723c */ /* 0x040ff000000018ff */
[C---:B--2---:R-:W-:Y:S08]  /*e620*/  HMMA.16816.F32 R44, R120.reuse, R48, RZ ;  /* 0x00000030782c723c */ /* 0x044ff000000018ff */
        /* <DEDUP_REMOVED lines=17> */
[----:B------:R-:W-:Y:S01]  /*e740*/  HMMA.16816.F32 R48, R124, R150, R48 ;  /* 0x000000967c30723c */ /* 0x000fe20000001830 */
[----:B------:R-:W-:Y:S07]  /*e750*/  LDSM.16.M88.4 R148, [R109] ;  /* 0x000000006d94783b */ /* 0x000fee0000000200 */
        /* <DEDUP_REMOVED lines=41> */
[----:B------:R-:W4:Y:S07]  /*e9f0*/  LDSM.16.M88.4 R140, [R0] ;  /* 0x00000000008c783b */ /* 0x000f2e0000000200 */
[C---:B-----5:R-:W-:Y:S08]  /*ea00*/  HMMA.16816.F32 R20, R160.reuse, R144, R20 ;  /* 0x00000090a014723c */ /* 0x060ff00000001814 */
[C---:B------:R-:W-:Y:S01]  /*ea10*/  HMMA.16816.F32 R24, R160.reuse, R146, R24 ;  /* 0x00000092a018723c */ /* 0x040fe20000001818 */
[----:B------:R-:W5:Y:S07]  /*ea20*/  LDSM.16.M88.4 R144, [R108] ;  /* 0x000000006c90783b */ /* 0x000f6e0000000200 */
[C---:B-1----:R-:W-:Y:S08]  /*ea30*/  HMMA.16816.F32 R28, R160.reuse, R128, R28 ;  /* 0x00000080a01c723c */ /* 0x042ff0000000181c */
[C---:B------:R-:W-:Y:S01]  /*ea40*/  HMMA.16816.F32 R32, R160.reuse, R130, R32 ;  /* 0x00000082a020723c */ /* 0x040fe20000001820 */
[----:B------:R-:W1:Y:S07]  /*ea50*/  LDSM.16.M88.4 R128, [R176] ;  /* 0x00000000b080783b */ /* 0x000e6e0000000200 */
[C---:B--2---:R-:W-:Y:S01]  /*ea60*/  HMMA.16816.F32 R36, R160.reuse, R132, R36 ;  /* 0x00000084a024723c */ /* 0x044fe20000001824 */
[----:B------:R-:W2:Y:S07]  /*ea70*/  LDSM.16.M88.4 R176, [R177] ;  /* 0x00000000b1b0783b */ /* 0x000eae0000000200 */
[C---:B------:R-:W-:Y:S01]  /*ea80*/  HMMA.16816.F32 R40, R160.reuse, R134, R40 ;  /* 0x00000086a028723c */ /* 0x040fe20000001828 */
[----:B------:R-:W1:Y:S07]  /*ea90*/  LDSM.16.M88.4 R132, [R188] ;  /* 0x00000000bc84783b */ /* 0x000e6e0000000200 */
[C---:B---3--:R-:W-:Y:S08]  /*eaa0*/  HMMA.16816.F32 R44, R160.reuse, R136, R44 ;  /* 0x00000088a02c723c */ /* 0x048ff0000000182c */
[----:B------:R-:W-:Y:S01]  /*eab0*/  HMMA.16816.F32 R48, R160, R138, R48 ;  /* 0x0000008aa030723c */ /* 0x000fe20000001830 */
[----:B------:R-:W-:Y:S07]  /*eac0*/  LDSM.16.M88.4 R136, [R183+0x3800] ;  /* 0x00380000b788783b */ /* 0x000fee0000000200 */
[C---:B----4-:R-:W-:Y:S08]  /*ead0*/  HMMA.16816.F32 R4, R164.reuse, R140, R4 ;  /* 0x0000008ca404723c */ /* 0x050ff00000001804 */
[C---:B------:R-:W-:Y:S01]  /*eae0*/  HMMA.16816.F32 R8, R164.reuse, R142, R8 ;  /* 0x0000008ea408723c */ /* 0x040fe20000001808 */
[----:B------:R-:W-:Y:S07]  /*eaf0*/  LDSM.16.M88.4 R140, [R183+0x4000] ;  /* 0x00400000b78c783b */ /* 0x000fee0000000200 */
[C---:B-----5:R-:W-:Y:S08]  /*eb00*/  HMMA.16816.F32 R12, R164.reuse, R144, R12 ;  /* 0x00000090a40c723c */ /* 0x060ff0000000180c */
[C---:B------:R-:W-:Y:S01]  /*eb10*/  HMMA.16816.F32 R16, R164.reuse, R146, R16 ;  /* 0x00000092a410723c */ /* 0x040fe20000001810 */
[----:B------:R-:W-:Y:S07]  /*eb20*/  LDSM.16.M88.4 R144, [R183+0x4800] ;  /* 0x00480000b790783b */ /* 0x000fee0000000200 */
[C---:B------:R-:W-:Y:S08]  /*eb30*/  HMMA.16816.F32 R20, R164.reuse, R148, R20 ;  /* 0x00000094a414723c */ /* 0x040ff00000001814 */
        /* <DEDUP_REMOVED lines=8> */
[C---:B------:R-:W-:Y:S08]  /*ebc0*/  HMMA.16816.F32 R44, R164.reuse, R132, R44 ;  /* 0x00000084a42c723c */ /* 0x040ff0000000182c */
[----:B------:R-:W-:Y:S01]  /*ebd0*/  HMMA.16816.F32 R48, R164, R134, R48 ;  /* 0x00000086a430723c */ /* 0x000fe20000001830 */
[----:B------:R-:W-:Y:S07]  /*ebe0*/  LDSM.16.M88.4 R132, [R182+0x800] ;  /* 0x00080000b684783b */ /* 0x000fee0000000200 */
[C---:B-1----:R-:W-:Y:S08]  /*ebf0*/  HMMA.16816.F32 R4, R168.reuse, R128, R4 ;  /* 0x00000080a804723c */ /* 0x042ff00000001804 */
        /* <DEDUP_REMOVED lines=13> */
[----:B------:R-:W3:Y:S01]  /*ecd0*/  LDSM.16.M88.4 R148, [R182+0x2800] ;  /* 0x00280000b694783b */ /* 0x000ee20000000200 */
[----:B------:R-:W-:Y:S06]  /*ece0*/  DEPBAR.LE SB0, 0x0 ;  /* 0x000080000000791a */ /* 0x000fec0000000000 */
[C---:B--2---:R-:W-:Y:S01]  /*ecf0*/  HMMA.16816.F32 R44, R168.reuse, R176, R44 ;  /* 0x000000b0a82c723c */ /* 0x044fe2000000182c */
[----:B------:R-:W-:Y:S07]  /*ed00*/  BAR.SYNC.DEFER_BLOCKING 0x0 ;  /* 0x0000000000007b1d */ /* 0x000fee0000010000 */
[----:B------:R-:W-:Y:S08]  /*ed10*/  HMMA.16816.F32 R48, R168, R178, R48 ;  /* 0x000000b2a830723c */ /* 0x000ff00000001830 */
[C---:B-1----:R-:W-:Y:S08]  /*ed20*/  HMMA.16816.F32 R4, R172.reuse, R128, R4 ;  /* 0x00000080ac04723c */ /* 0x042ff00000001804 */
[C---:B------:R-:W-:Y:S08]  /*ed30*/  HMMA.16816.F32 R8, R172.reuse, R130, R8 ;  /* 0x00000082ac08723c */ /* 0x040ff00000001808 */
[C---:B------:R-:W-:Y:S08]  /*ed40*/  HMMA.16816.F32 R12, R172.reuse, R132, R12 ;  /* 0x00000084ac0c723c */ /* 0x040ff0000000180c */
        /* <DEDUP_REMOVED lines=12> */
[----:B------:R-:W-:Y:S01]  /*ee10*/  SHF.R.S32.HI R129, RZ, 0x1f, R208 ;  /* 0x0000001fff817819 */ /* 0x000fe200000114d0 */
[----:B------:R-:W-:Y:S02]  /*ee20*/  IMAD R200, R227, 0x20, R244 ;  /* 0x00000020e3c87824 */ /* 0x000fe400078e02f4 */
[----:B------:R-:W-:Y:S01]  /*ee30*/  IMAD R2, R196, 0x60, R233 ;  /* 0x00000060c4027824 */ /* 0x000fe200078e02e9 */
[----:B------:R-:W-:Y:S01]  /*ee40*/  ISETP.NE.AND P5, PT, R201, 0x1, PT ;  /* 0x00000001c900780c */ /* 0x000fe20003fa5270 */
[----:B------:R-:W-:Y:S01]  /*ee50*/  IMAD.MOV.U32 R198, RZ, RZ, RZ ;  /* 0x000000ffffc67224 */ /* 0x000fe200078e00ff */
[----:B------:R-:W-:Y:S01]  /*ee60*/  ISETP.GT.AND P4, PT, R200, 0x5f, PT ;  /* 0x0000005fc800780c */ /* 0x000fe20003f84270 */
[----:B------:R-:W-:Y:S01]  /*ee70*/  IMAD.SHL.U32 R134, R216, 0x2, RZ ;  /* 0x00000002d8867824 */ /* 0x000fe200078e00ff */
[----:B------:R-:W-:Y:S01]  /*ee80*/  IADD3 R2, R2, -0x60, R200 ;  /* 0xffffffa002027810 */ /* 0x000fe20007ffe0c8 */
[----:B------:R-:W-:Y:S01]  /*ee90*/  IMAD.SHL.U32 R133, R208, 0x2, RZ ;  /* 0x00000002d0857824 */ /* 0x000fe200078e00ff */
[----:B------:R-:W-:Y:S03]  /*eea0*/  SHF.R.S32.HI R200, RZ, 0x1f, R216 ;  /* 0x0000001fffc87819 */ /* 0x000fe600000114d8 */
[----:B------:R-:W-:Y:S01]  /*eeb0*/  IMAD.MOV.U32 R0, RZ, RZ, R2 ;  /* 0x000000ffff007224 */ /* 0x000fe200078e0002 */
[----:B------:R-:W-:Y:S03]  /*eec0*/  SHF.L.U64.HI R128, R216, 0x1, R200 ;  /* 0x00000001d8807819 */ /* 0x000fe600000102c8 */
        /* <DEDUP_REMOVED lines=25> */
.L_x_858:
[----:B------:R-:W-:-:S05]  /*f060*/  BRA.DIV ~URZ, `(.L_x_756) ;  /* 0x000093d27f007947 */ /* 0x000fca000b800000 */
[----:B------:R-:W3:Y:S01]  /*f070*/  SHFL.IDX PT, R2, R108, RZ, 0x181f ;  /* 0x00181fff6c027589 */ /* 0x000ee200000e0000 */
[C---:B------:R-:W-:Y:S02]  /*f080*/  IADD3 R3, -R195.reuse, 0x10, RZ ;  /* 0x00000010c3037810 */ /* 0x040fe40007ffe1ff */
[----:B------:R-:W-:Y:S02]  /*f090*/  ISETP.NE.U32.AND P2, PT, R195, RZ, PT ;  /* 0x000000ffc300720c */ /* 0x000fe40003f45070 */
[----:B------:R-:W-:Y:S04]  /*f0a0*/  LOP3.LUT R132, R3, 0xf, RZ, 0xc0, !PT ;  /* 0x0000000f03847812 */ /* 0x000fe800078ec0ff */
[----:B---3--:R-:W-:Y:S04]  /*f0b0*/  IADD3 R130, P1, P0, R132, R2, R133 ;  /* 0x0000000284827210 */ /* 0x008fe8000783e085 */
[----:B--2---:R-:W-:Y:S02]  /*f0c0*/  IADD3.X R131, RZ, R129, R109, P1, P0 ;  /* 0x00000081ff837210 */ /* 0x004fe40000fe046d */
[----:B------:R-:W-:Y:S03]  /*f0d0*/  IADD3 R2, P0, R2, R134, RZ ;  /* 0x0000008602027210 */ /* 0x000fe60007f1e0ff */
[----:B------:R-:W-:Y:S01]  /*f0e0*/  @!PT LDS RZ, [RZ] ;  /* 0x00000000fffff984 */ /* 0x000fe20000000800 */
[----:B------:R-:W-:Y:S01]  /*f0f0*/  @!PT LDS RZ, [RZ] ;  /* 0x00000000fffff984 */ /* 0x000fe20000000800 */
[----:B------:R2:W-:Y:S02]  /*f100*/  LDGSTS.E.BYPASS.LTC128B.128.ZFILL [R197+0x8100], [R130.64], P2 ;  /* 0x0810000082c57fae */ /* 0x0005e40009141d46 */
[--C-:B------:R-:W-:Y:S02]  /*f110*/  IMAD.X R3, R129, 0x1, R128.reuse, P0 ;  /* 0x0000000181037824 */ /* 0x100fe400000e0680 */
[----:B------:R-:W-:Y:S04]  /*f120*/  SHFL.IDX PT, R129, R0, 0x1, 0x181f ;  /* 0x00381f0000817f89 */ /* 0x000fe800000e0000 */
[----:B------:R3:W-:Y:S04]  /*f130*/  LDGSTS.E.BYPASS.LTC128B.128 [R197+0xb100], [R2.64], !P3 ;  /* 0x0b10000002c57fae */ /* 0x0007e8000d901d46 */
[----:B-1----:R-:W-:Y:S04]  /*f140*/  SHFL.IDX PT, R0, R0, 0x2, 0x181f ;  /* 0x00581f0000007f89 */ /* 0x002fe800000e0000 */
[----:B--2---:R-:W3:Y:S02]  /*f150*/  SHFL.IDX PT, R130, R108, 0x1, 0x181f ;  /* 0x00381f006c827f89 */ /* 0x004ee400000e0000 */
[----:B---3--:R-:W-:Y:S04]  /*f160*/  IADD3 R2, P1, P0, R132, R130, R133 ;  /* 0x0000008284027210 */ /* 0x008fe8000783e085 */
[----:B------:R-:W-:Y:S02]  /*f170*/  IADD3.X R3, RZ, R129, R109, P1, P0 ;  /* 0x00000081ff037210 */ /* 0x000fe40000fe046d */
[----:B------:R-:W-:Y:S03]  /*f180*/  IADD3 R130, P0, R130, R134, RZ ;  /* 0x0000008682827210 */ /* 0x000fe60007f1e0ff */
[----:B------:R1:W-:Y:S02]  /*f190*/  LDGSTS.E.BYPASS.LTC128B.128.ZFILL [R197+0x9100], [R2.64], P2 ;  /* 0x0910000002c57fae */ /* 0x0003e40009141d46 */
[----:B------:R-:W-:Y:S05]  /*f1a0*/  IMAD.X R131, R129, 0x1, R128, P0 ;  /* 0x0000000181837824 */ /* 0x000fea00000e0680 */
[----:B------:R2:W-:Y:S04]  /*f1b0*/  LDGSTS.E.BYPASS.LTC128B.128 [R197+0xc100], [R130.64], !P3 ;  /* 0x0c10000082c57fae */ /* 0x0005e8000d901d46 */
[----:B-1----:R2:W1:Y:S02]  /*f1c0*/  SHFL.IDX PT, R2, R108, 0x2, 0x181f ;  /* 0x00581f006c027f89 */ /* 0x00246400000e0000 */
.L_x_859:
[----:B------:R-:W-:Y:S04]  /*f1d0*/  IADD3 R3, -R195, 0x10, RZ ;  /* 0x00000010c3037810 */ /* 0x000fe80007ffe1ff */
[----:B------:R-:W-:Y:S04]  /*f1e0*/  LOP3.LUT R3, R3, 0xf, RZ, 0xc0, !PT ;  /* 0x0000000f03037812 */ /* 0x000fe800078ec0ff */
[----:B-12---:R-:W-:Y:S04]  /*f1f0*/  IADD3 R108, P1, P0, R3, R2, R133 ;  /* 0x00000002036c7210 */ /* 0x006fe8000783e085 */
[----:B------:R-:W-:Y:S02]  /*f200*/  IADD3.X R109, RZ, R0, R109, P1, P0 ;  /* 0x00000000ff6d7210 */ /* 0x000fe40000fe046d */
[----:B------:R-:W-:Y:S02]  /*f210*/  ISETP.NE.U32.AND P0, PT, R195, RZ, PT ;  /* 0x000000ffc300720c */ /* 0x000fe40003f05070 */
[----:B------:R-:W-:Y:S05]  /*f220*/  IADD3 R2, P1, R2, R134, RZ ;  /* 0x0000008602027210 */ /* 0x000fea0007f3e0ff */
[----:B------:R-:W-:Y:S06]  /*f230*/  IMAD.X R3, R0, 0x1, R128, P1 ;  /* 0x0000000100037824 */ /* 0x000fec00008e0680 */
[----:B------:R-:W-:Y:S01]  /*f240*/  @!PT LDS RZ, [RZ] ;  /* 0x00000000fffff984 */ /* 0x000fe20000000800 */
[----:B------:R-:W-:Y:S01]  /*f250*/  @!PT LDS RZ, [RZ] ;  /* 0x00000000fffff984 */ /* 0x000fe20000000800 */
[----:B------:R-:W-:Y:S01]  /*f260*/  @!PT LDS RZ, [RZ] ;  /* 0x00000000fffff984 */ /* 0x000fe20000000800 */
[----:B------:R1:W-:Y:S04]  /*f270*/  LDGSTS.E.BYPASS.LTC128B.128.ZFILL [R197+0xa100], [R108.64], P0 ;  /* 0x0a1000006cc57fae */ /* 0x0003e80008141d46 */
[----:B------:R1:W-:Y:S02]  /*f280*/  LDGSTS.E.BYPASS.LTC128B.128 [R197+0xd100], [R2.64], !P3 ;  /* 0x0d10000002c57fae */ /* 0x0003e4000d901d46 */
.L_x_754:
[----:B------:R-:W-:Y:S05]  /*f290*/  BSYNC B0 ;  /* 0x0000000000007941 */ /* 0x000fea0003800000 */
.L_x_753:
        /* <DEDUP_REMOVED lines=13> */
.L_x_860:
        /* <DEDUP_REMOVED lines=18> */
.L_x_760:
[----:B------:R-:W-:Y:S04]  /*f490*/  MOV R130, c[0x0][0x32c] ;  /* 0x0000cb0000827a02 */ /* 0x000fe80000000f00 */
[----:B------:R-:W-:Y:S11]  /*f4a0*/  ISETP.NE.AND P0, PT, R130, 0x1, PT ;  /* 0x000000018200780c */ /* 0x000ff60003f05270 */
[----:B------:R-:W-:Y:S02]  /*f4b0*/  @!UPT UIADD3 URZ, URZ, URZ, URZ ;  /* 0x0000003f3f3ff290 */ /* 0x000fe4000fffe03f */
[----:B------:R-:W-:Y:S05]  /*f4c0*/  @P0 IMAD.HI.U32 R130, R3, c[0x0][0x330], RZ ;  /* 0x0000cc0003820a27 */ /* 0x000fea00078e00ff */
[----:B------:R-:W-:Y:S02]  /*f4d0*/  @P0 SHF.R.U32.HI R3, RZ, c[0x0][0x334], R130 ;  /* 0x0000cd00ff030a19 */ /* 0x000fe40000011682 */
.L_x_761:
[----:B------:R-:W-:Y:S05]  /*f4e0*/  BSYNC B0 ;  /* 0x0000000000007941 */ /* 0x000fea0003800000 */
.L_x_759:
[----:B------:R-:W-:Y:S04]  /*f4f0*/  IMAD.IADD R130, R108, 0x1, -R231 ;  /* 0x000000016c827824 */ /* 0x000fe800078e0ae7 */
[----:B------:R-:W-:Y:S05]  /*f500*/  IMAD R3, R3, c[0x0][0x32c], R130 ;  /* 0x0000cb0003037a24 */ /* 0x000fea00078e0282 */
[----:B------:R-:W-:Y:S02]  /*f510*/  IADD3 R130, R3, c[0x0][0x32c], RZ ;  /* 0x0000cb0003827a10 */ /* 0x000fe40007ffe0ff */
[----:B------:R-:W-:Y:S02]  /*f520*/  IMNMX R0, R0, R3, !PT ;  /* 0x0000000300007217 */ /* 0x000fe40007800200 */
[----:B------:R-:W-:Y:S02]  /*f530*/  IMNMX R2, R2, R130, PT ;  /* 0x0000008202027217 */ /* 0x000fe40003800200 */
.L_x_758:
        /* <DEDUP_REMOVED lines=135> */
.L_x_861:
        /* <DEDUP_REMOVED lines=17> */
.L_x_765:
[----:B------:R-:W-:Y:S04]  /*fec0*/  MOV R4, c[0x0][0x32c] ;  /* 0x0000cb0000047a02 */ /* 0x000fe80000000f00 */
[----:B------:R-:W-:Y:S11]  /*fed0*/  ISETP.NE.AND P0, PT, R4, 0x1, PT ;  /* 0x000000010400780c */ /* 0x000ff60003f05270 */
[----:B------:R-:W-:Y:S02]  /*fee0*/  @!UPT UIADD3 URZ, URZ, URZ, URZ ;  /* 0x0000003f3f3ff290 */ /* 0x000fe4000fffe03f */
[----:B------:R-:W-:Y:S05]  /*fef0*/  @P0 IMAD.HI.U32 R4, R3, c[0x0][0x330], RZ ;  /* 0x0000cc0003040a27 */ /* 0x000fea00078e00ff */
[----:B------:R-:W-:Y:S02]  /*ff00*/  @P0 SHF.R.U32.HI R3, RZ, c[0x0][0x334], R4 ;  /* 0x0000cd00ff030a19 */ /* 0x000fe40000011604 */
.L_x_766:
[----:B------:R-:W-:Y:S05]  /*ff10*/  BSYNC B0 ;  /* 0x0000000000007941 */ /* 0x000fea0003800000 */
.L_x_764:
[----:B------:R-:W-:Y:S04]  /*ff20*/  IMAD.IADD R4, R108, 0x1, -R231 ;  /* 0x000000016c047824 */ /* 0x000fe800078e0ae7 */
[----:B------:R-:W-:Y:S05]  /*ff30*/  IMAD R3, R3, c[0x0][0x32c], R4 ;  /* 0x0000cb0003037a24 */ /* 0x000fea00078e0204 */
[----:B------:R-:W-:Y:S02]  /*ff40*/  IADD3 R4, R3, c[0x0][0x32c], RZ ;  /* 0x0000cb0003047a10 */ /* 0x000fe40007ffe0ff */
[----:B------:R-:W-:Y:S02]  /*ff50*/  IMNMX R0, R0, R3, !PT ;  /* 0x0000000300007217 */ /* 0x000fe40007800200 */
[----:B------:R-:W-:Y:S02]  /*ff60*/  IMNMX R2, R2, R4, PT ;  /* 0x0000000402027217 */ /* 0x000fe40003800200 */
.L_x_763:
        /* <DEDUP_REMOVED lines=126> */
[----:B------:R-:W-:Y:S02]  /*10750*/  ISETP.LT.OR P1, PT, R2, 0x59, P2 ;  /* 0x000000590200780c */ /* 0x000fe40001721670 */
        /* <DEDUP_REMOVED lines=13> */
.L_x_862:
[----:B---34-:R-:W-:Y:S01]  /*10830*/  FMNMX.FTZ R108, R108, R0, !PT ;  /* 0x000000006c6c7209 */ /* 0x018fe20007810000 */
[----:B------:R-:W-:-:S05]  /*10840*/  BRA.DIV ~URZ, `(.L_x_768) ;  /* 0x000080627f007947 */ /* 0x000fca000b800000 */
[----:B------:R-:W-:Y:S04]  /*10850*/  SHFL.BFLY PT, R0, R4, 0x2, 0x1f ;  /* 0x0c401f0004007f89 */ /* 0x000fe800000e0000 */
[----:B------:R-:W3:Y:S02]  /*10860*/  SHFL.BFLY PT, R2, R108, 0x1, 0x1f ;  /* 0x0c201f006c027f89 */ /* 0x000ee400000e0000 */
[----:B-123--:R-:W-:Y:S02]  /*10870*/  FMNMX.FTZ R109, R108, R2, !PT ;  /* 0x000000026c6d7209 */ /* 0x00efe40007810000 */
[----:B------:R-:W-:Y:S05]  /*10880*/  FMNMX.FTZ R4, R4, R0, !PT ;  /* 0x0000000004047209 */ /* 0x000fea0007810000 */
[----:B------:R1:W2:Y:S02]  /*10890*/  SHFL.BFLY PT, R0, R4, 0x1, 0x1f ;  /* 0x0c201f0004007f89 */ /* 0x0002a400000e0000 */
.L_x_863:
[C---:B------:R-:W-:Y:S01]  /*108a0*/  FMUL.FTZ R2, R109.reuse, c[0x0][0x2d0] ;  /* 0x0000b4006d027a20 */ /* 0x040fe20000410000 */
[----:B------:R-:W-:Y:S01]  /*108b0*/  FSETP.NEU.FTZ.AND P0, PT, R109, -INF , PT ;  /* 0xff8000006d00780b */ /* 0x000fe20003f1d000 */
[----:B------:R-:W-:Y:S01]  /*108c0*/  WARPSYNC 0xffffffff ;  /* 0xffffffff00007948 */ /* 0x000fe20003800000 */
[----:B--2---:R-:W-:Y:S01]  /*108d0*/  FMNMX.FTZ R3, R0, R4, !PT ;  /* 0x0000000400037209 */ /* 0x004fe20007810000 */
[----:B------:R-:W2:Y:S01]  /*108e0*/  LDSM.16.MT88.4 R16, [R184] ;  /* 0x00000000b810783b */ /* 0x000ea20000004200 */
[----:B------:R-:W-:Y:S03]  /*108f0*/  FSEL R24, R2, RZ, P0 ;  /* 0x000000ff02187208 */ /* 0x000fe60000000000 */
[----:B-1----:R-:W-:Y:S02]  /*10900*/  FMUL.FTZ R4, R3, c[0x0][0x2d0] ;  /* 0x0000b40003047a20 */ /* 0x002fe40000410000 */
        /* <DEDUP_REMOVED lines=17> */
[--C-:B-1----:R-:W-:Y:S05]  /*10a20*/  FFMA.FTZ R2, R131, c[0x0][0x2d0], -R24.reuse ;  /* 0x0000b40083027a23 */ /* 0x102fea0000010818 */
[----:B------:R1:W3:Y:S10]  /*10a30*/  MUFU.EX2 R130, R2 ;  /* 0x0000000200827308 */ /* 0x0002f40000000800 */
[----:B------:R-:W-:Y:S10]  /*10a40*/  MUFU.EX2 R136, R35 ;  /* 0x0000002300887308 */ /* 0x000ff40000000800 */
[----:B------:R-:W-:Y:S01]  /*10a50*/  MUFU.EX2 R137, R34 ;  /* 0x0000002200897308 */ /* 0x000fe20000000800 */
[--C-:B-1----:R-:W-:Y:S02]  /*10a60*/  FFMA.FTZ R2, R5, c[0x0][0x2d0], -R24.reuse ;  /* 0x0000b40005027a23 */ /* 0x102fe40000010818 */
[----:B------:R-:W-:Y:S07]  /*10a70*/  FFMA.FTZ R5, R9, c[0x0][0x2d0], -R24 ;  /* 0x0000b40009057a23 */ /* 0x000fee0000010818 */
[----:B------:R1:W-:Y:S10]  /*10a80*/  MUFU.EX2 R179, R2 ;  /* 0x0000000200b37308 */ /* 0x0003f40000000800 */
[----:B------:R-:W4:Y:S01]  /*10a90*/  MUFU.EX2 R188, R5 ;  /* 0x0000000500bc7308 */ /* 0x000f220000000800 */
[----:B-1----:R-:W-:Y:S02]  /*10aa0*/  FSEL R2, R109, RZ, P0 ;  /* 0x000000ff6d027208 */ /* 0x002fe40000000000 */
[----:B------:R-:W-:Y:S03]  /*10ab0*/  FSETP.NEU.FTZ.AND P0, PT, R3, -INF , PT ;  /* 0xff8000000300780b */ /* 0x000fe60003f1d000 */
[----:B------:R-:W-:Y:S01]  /*10ac0*/  FADD.FTZ R0, -R2, R110 ;  /* 0x0000006e02007221 */ /* 0x000fe20000010100 */
[----:B------:R-:W-:Y:S03]  /*10ad0*/  FSEL R32, R4, RZ, P0 ;  /* 0x000000ff04207208 */ /* 0x000fe60000000000 */
[----:B------:R-:W-:Y:S01]  /*10ae0*/  FMUL.FTZ R0, R0, c[0x0][0x2d0] ;  /* 0x0000b40000007a20 */ /* 0x000fe20000410000 */
[----:B---3--:R-:W-:Y:S01]  /*10af0*/  F2FP.PACK_AB R12, R130, R10 ;  /* 0x0000000a820c723e */ /* 0x008fe200000000ff */
[--C-:B------:R-:W-:Y:S01]  /*10b00*/  FFMA.FTZ R4, R6, c[0x0][0x2d0], -R32.reuse ;  /* 0x0000b40006047a23 */ /* 0x100fe20000010820 */
[----:B----4-:R-:W-:Y:S01]  /*10b10*/  F2FP.PACK_AB R14, R188, R179 ;  /* 0x000000b3bc0e723e */ /* 0x010fe200000000ff */
[----:B------:R1:W3:Y:S01]  /*10b20*/  MUFU.EX2 R2, R0 ;  /* 0x0000000000027308 */ /* 0x0002e20000000800 */
[--C-:B------:R-:W-:Y:S02]  /*10b30*/  FFMA.FTZ R36, R47, c[0x0][0x2d0], -R32.reuse ;  /* 0x0000b4002f247a23 */ /* 0x100fe40000010820 */
[--C-:B------:R-:W-:Y:S07]  /*10b40*/  FFMA.FTZ R37, R46, c[0x0][0x2d0], -R32.reuse ;  /* 0x0000b4002e257a23 */ /* 0x100fee0000010820 */
[----:B------:R4:W-:Y:S10]  /*10b50*/  MUFU.EX2 R27, R4 ;  /* 0x00000004001b7308 */ /* 0x0009f40000000800 */
[----:B------:R-:W-:Y:S01]  /*10b60*/  MUFU.EX2 R37, R37 ;  /* 0x0000002500257308 */ /* 0x000fe20000000800 */
[----:B-1----:R-:W-:Y:S02]  /*10b70*/  FFMA.FTZ R0, R8, c[0x0][0x2d0], -R32 ;  /* 0x0000b40008007a23 */ /* 0x002fe40000010820 */
[C---:B---3--:R-:W-:Y:S02]  /*10b80*/  FMUL.FTZ R5, R2.reuse, R117 ;  /* 0x0000007502057220 */ /* 0x048fe40000410000 */
[C---:B------:R-:W-:Y:S05]  /*10b90*/  FFMA.FTZ R29, R2.reuse, R225, R10 ;  /* 0x000000e1021d7223 */ /* 0x040fea000001000a */
[----:B------:R-:W1:Y:S01]  /*10ba0*/  MUFU.EX2 R131, R0 ;  /* 0x0000000000837308 */ /* 0x000e620000000800 */
[C---:B------:R-:W-:Y:S02]  /*10bb0*/  FMUL.FTZ R8, R2.reuse, R112 ;  /* 0x0000007002087220 */ /* 0x040fe40000410000 */
[C---:B------:R-:W-:Y:S02]  /*10bc0*/  FMUL.FTZ R9, R2.reuse, R113 ;  /* 0x0000007102097220 */ /* 0x040fe40000410000 */
[--C-:B----4-:R-:W-:Y:S02]  /*10bd0*/  FFMA.FTZ R4, R11, c[0x0][0x2d0], -R32.reuse ;  /* 0x0000b4000b047a23 */ /* 0x110fe40000010820 */
[C---:B------:R-:W-:Y:S02]  /*10be0*/  FMUL.FTZ R68, R2.reuse, R68 ;  /* 0x0000004402447220 */ /* 0x040fe40000410000 */
[C---:B------:R-:W-:Y:S01]  /*10bf0*/  FMUL.FTZ R69, R2.reuse, R69 ;  /* 0x0000004502457220 */ /* 0x040fe20000410000 */
[----:B------:R3:W-:Y:S01]  /*10c00*/  MUFU.EX2 R195, R4 ;  /* 0x0000000400c37308 */ /* 0x0007e20000000800 */
[C---:B------:R-:W-:Y:S02]  /*10c10*/  FMUL.FTZ R72, R2.reuse, R72 ;  /* 0x0000004802487220 */ /* 0x040fe40000410000 */
[C---:B------:R-:W-:Y:S02]  /*10c20*/  FMUL.FTZ R73, R2.reuse, R73 ;  /* 0x0000004902497220 */ /* 0x040fe40000410000 */
[C---:B------:R-:W-:Y:S02]  /*10c30*/  FMUL.FTZ R76, R2.reuse, R76 ;  /* 0x0000004c024c7220 */ /* 0x040fe40000410000 */
[C---:B------:R-:W-:Y:S02]  /*10c40*/  FMUL.FTZ R77, R2.reuse, R77 ;  /* 0x0000004d024d7220 */ /* 0x040fe40000410000 */
[C---:B------:R-:W-:Y:S01]  /*10c50*/  FMUL.FTZ R80, R2.reuse, R80 ;  /* 0x0000005002507220 */ /* 0x040fe20000410000 */
[----:B------:R-:W-:Y:S01]  /*10c60*/  MUFU.EX2 R117, R26 ;  /* 0x0000001a00757308 */ /* 0x000fe20000000800 */
[C---:B------:R-:W-:Y:S02]  /*10c70*/  FMUL.FTZ R81, R2.reuse, R81 ;  /* 0x0000005102517220 */ /* 0x040fe40000410000 */
[C---:B------:R-:W-:Y:S01]  /*10c80*/  FMUL.FTZ R84, R2.reuse, R84 ;  /* 0x0000005402547220 */ /* 0x040fe20000410000 */
[----:B-1----:R-:W-:Y:S01]  /*10c90*/  F2FP.PACK_AB R13, R131, R27 ;  /* 0x0000001b830d723e */ /* 0x002fe200000000ff */
[----:B------:R-:W-:Y:S02]  /*10ca0*/  FFMA.FTZ R0, R7, c[0x0][0x2d0], -R32 ;  /* 0x0000b40007007a23 */ /* 0x000fe40000010820 */
[C---:B------:R-:W-:Y:S02]  /*10cb0*/  FMUL.FTZ R85, R2.reuse, R85 ;  /* 0x0000005502557220 */ /* 0x040fe40000410000 */
[C---:B------:R-:W-:Y:S01]  /*10cc0*/  FMUL.FTZ R88, R2.reuse, R88 ;  /* 0x0000005802587220 */ /* 0x040fe20000410000 */
[----:B------:R1:W4:Y:S01]  /*10cd0*/  MUFU.EX2 R178, R0 ;  /* 0x0000000000b27308 */ /* 0x0003220000000800 */
[C---:B------:R-:W-:Y:S02]  /*10ce0*/  FMUL.FTZ R89, R2.reuse, R89 ;  /* 0x0000005902597220 */ /* 0x040fe40000410000 */
[C---:B------:R-:W-:Y:S02]  /*10cf0*/  FMUL.FTZ R92, R2.reuse, R92 ;  /* 0x0000005c025c7220 */ /* 0x040fe40000410000 */
[C---:B---3--:R-:W-:Y:S02]  /*10d00*/  FMUL.FTZ R4, R2.reuse, R116 ;  /* 0x0000007402047220 */ /* 0x048fe40000410000 */
[C---:B------:R-:W-:Y:S02]  /*10d10*/  FMUL.FTZ R93, R2.reuse, R93 ;  /* 0x0000005d025d7220 */ /* 0x040fe40000410000 */
[C---:B------:R-:W-:Y:S02]  /*10d20*/  FMUL.FTZ R96, R2.reuse, R96 ;  /* 0x0000006002607220 */ /* 0x040fe40000410000 */
[C---:B------:R-:W-:Y:S02]  /*10d30*/  FMUL.FTZ R97, R2.reuse, R97 ;  /* 0x0000006102617220 */ /* 0x040fe40000410000 */
[C---:B------:R-:W-:Y:S02]  /*10d40*/  FMUL.FTZ R100, R2.reuse, R100 ;  /* 0x0000006402647220 */ /* 0x040fe40000410000 */
[C---:B------:R-:W-:Y:S02]  /*10d50*/  FMUL.FTZ R101, R2.reuse, R101 ;  /* 0x0000006502657220 */ /* 0x040fe40000410000 */
[C---:B------:R-:W-:Y:S02]  /*10d60*/  FMUL.FTZ R104, R2.reuse, R104 ;  /* 0x0000006802687220 */ /* 0x040fe40000410000 */
[C---:B------:R-:W-:Y:S02]  /*10d70*/  FMUL.FTZ R105, R2.reuse, R105 ;  /* 0x0000006902697220 */ /* 0x040fe40000410000 */
[C---:B------:R-:W-:Y:S02]  /*10d80*/  FMUL.FTZ R52, R2.reuse, R52 ;  /* 0x0000003402347220 */ /* 0x040fe40000410000 */
[C---:B------:R-:W-:Y:S01]  /*10d90*/  FMUL.FTZ R53, R2.reuse, R53 ;  /* 0x0000003502357220 */ /* 0x040fe20000410000 */
[----:B-1----:R-:W-:Y:S01]  /*10da0*/  FSEL R0, R3, RZ, P0 ;  /* 0x000000ff03007208 */ /* 0x002fe20000000000 */
[C---:B------:R-:W-:Y:S01]  /*10db0*/  FMUL.FTZ R56, R2.reuse, R56 ;  /* 0x0000003802387220 */ /* 0x040fe20000410000 */
[----:B----4-:R-:W-:Y:S01]  /*10dc0*/  F2FP.PACK_AB R15, R195, R178 ;  /* 0x000000b2c30f723e */ /* 0x010fe200000000ff */
[----:B------:R-:W-:Y:S01]  /*10dd0*/  FMUL.FTZ R57, R2, R57 ;  /* 0x0000003902397220 */ /* 0x000fe20000410000 */
[----:B------:R-:W-:Y:S01]  /*10de0*/  ISETP.GT.AND P0, PT, R196, R228, PT ;  /* 0x000000e4c400720c */ /* 0x000fe20003f04270 */
[----:B------:R-:W-:Y:S02]  /*10df0*/  FADD.FTZ R0, -R0, R111 ;  /* 0x0000006f00007221 */ /* 0x000fe40000010100 */
[----:B------:R-:W-:Y:S02]  /*10e00*/  FMUL.FTZ R60, R2, R60 ;  /* 0x0000003c023c7220 */ /* 0x000fe40000410000 */
[----:B------:R-:W-:Y:S02]  /*10e10*/  FMUL.FTZ R0, R0, c[0x0][0x2d0] ;  /* 0x0000b40000007a20 */ /* 0x000fe40000410000 */
[C---:B------:R-:W-:Y:S02]  /*10e20*/  FMUL.FTZ R61, R2.reuse, R61 ;  /* 0x0000003d023d7220 */ /* 0x040fe40000410000 */
[C---:B------:R-:W-:Y:S02]  /*10e30*/  FMUL.FTZ R64, R2.reuse, R64 ;  /* 0x0000004002407220 */ /* 0x040fe40000410000 */
[----:B------:R-:W1:Y:S01]  /*10e40*/  MUFU.EX2 R0, R0 ;  /* 0x0000000000007308 */ /* 0x000e620000000800 */
[----:B------:R-:W-:Y:S02]  /*10e50*/  FMUL.FTZ R65, R2, R65 ;  /* 0x0000004102417220 */ /* 0x000fe40000410000 */
[--C-:B------:R-:W-:Y:S07]  /*10e60*/  FFMA.FTZ R2, R135, c[0x0][0x2d0], -R24.reuse ;  /* 0x0000b40087027a23 */ /* 0x100fee0000010818 */
[----:B------:R3:W-:Y:S01]  /*10e70*/  MUFU.EX2 R110, R2 ;  /* 0x00000002006e7308 */ /* 0x0007e20000000800 */
[C---:B-1----:R-:W-:Y:S02]  /*10e80*/  FMUL.FTZ R6, R0.reuse, R118 ;  /* 0x0000007600067220 */ /* 0x042fe40000410000 */
[C---:B------:R-:W-:Y:S02]  /*10e90*/  FMUL.FTZ R7, R0.reuse, R119 ;  /* 0x0000007700077220 */ /* 0x040fe40000410000 */
[C---:B------:R-:W-:Y:S02]  /*10ea0*/  FFMA.FTZ R27, R0.reuse, R226, R27 ;  /* 0x000000e2001b7223 */ /* 0x040fe4000001001b */
[C---:B------:R-:W-:Y:S02]  /*10eb0*/  FMUL.FTZ R10, R0.reuse, R114 ;  /* 0x00000072000a7220 */ /* 0x040fe40000410000 */
[C---:B------:R-:W-:Y:S01]  /*10ec0*/  FMUL.FTZ R11, R0.reuse, R115 ;  /* 0x00000073000b7220 */ /* 0x040fe20000410000 */
[C---:B--2---:R-:W-:Y:S05]  /*10ed0*/  HMMA.16816.F32 R4, R12.reuse, R16, R4 ;  /* 0x000000100c04723c */ /* 0x044fea0000001804 */
[C---:B------:R-:W-:Y:S02]  /*10ee0*/  FMUL.FTZ R70, R0.reuse, R70 ;  /* 0x0000004600467220 */ /* 0x040fe40000410000 */
[C---:B------:R-:W-:Y:S01]  /*10ef0*/  FMUL.FTZ R71, R0.reuse, R71 ;  /* 0x0000004700477220 */ /* 0x040fe20000410000 */
[C---:B------:R-:W-:Y:S01]  /*10f00*/  HMMA.16816.F32 R8, R12.reuse, R18, R8 ;  /* 0x000000120c08723c */ /* 0x040fe20000001808 */
[----:B------:R-:W1:Y:S03]  /*10f10*/  LDSM.16.MT88.4 R16, [R186] ;  /* 0x00000000ba10783b */ /* 0x000e660000004200 */
[C---:B------:R-:W-:Y:S02]  /*10f20*/  FMUL.FTZ R74, R0.reuse, R74 ;  /* 0x0000004a004a7220 */ /* 0x040fe40000410000 */
[C---:B------:R-:W-:Y:S02]  /*10f30*/  FMUL.FTZ R75, R0.reuse, R75 ;  /* 0x0000004b004b7220 */ /* 0x040fe40000410000 */
[C---:B------:R-:W-:Y:S04]  /*10f40*/  FMUL.FTZ R78, R0.reuse, R78 ;  /* 0x0000004e004e7220 */ /* 0x040fe80000410000 */
        /* <DEDUP_REMOVED lines=11> */
[--C-:B---3--:R-:W-:Y:S02]  /*11000*/  FFMA.FTZ R2, R134, c[0x0][0x2d0], -R24.reuse ;  /* 0x0000b40086027a23 */ /* 0x108fe40000010818 */
[C---:B------:R-:W-:Y:S02]  /*11010*/  FMUL.FTZ R102, R0.reuse, R102 ;  /* 0x0000006600667220 */ /* 0x040fe40000410000 */
[----:B------:R2:W-:Y:S01]  /*11020*/  MUFU.EX2 R112, R2 ;  /* 0x0000000200707308 */ /* 0x0005e20000000800 */
[C---:B------:R-:W-:Y:S01]  /*11030*/  FMUL.FTZ R103, R0.reuse, R103 ;  /* 0x0000006700677220 */ /* 0x040fe20000410000 */
[C---:B-1----:R-:W-:Y:S03]  /*11040*/  HMMA.16816.F32 R68, R12.reuse, R16, R68 ;  /* 0x000000100c44723c */ /* 0x042fe60000001844 */
[C---:B------:R-:W-:Y:S02]  /*11050*/  FMUL.FTZ R106, R0.reuse, R106 ;  /* 0x0000006a006a7220 */ /* 0x040fe40000410000 */
        /* <DEDUP_REMOVED lines=8> */
[----:B--2---:R-:W-:Y:S02]  /*110e0*/  FFMA.FTZ R2, R133, c[0x0][0x2d0], -R24 ;  /* 0x0000b40085027a23 */ /* 0x004fe40000010818 */
[C---:B------:R-:W-:Y:S02]  /*110f0*/  FMUL.FTZ R63, R0.reuse, R63 ;  /* 0x0000003f003f7220 */ /* 0x040fe40000410000 */
[----:B------:R2:W-:Y:S01]  /*11100*/  MUFU.EX2 R115, R2 ;  /* 0x0000000200737308 */ /* 0x0005e20000000800 */
[C---:B------:R-:W-:Y:S02]  /*11110*/  FMUL.FTZ R66, R0.reuse, R66 ;  /* 0x0000004200427220 */ /* 0x040fe40000410000 */
[----:B------:R-:W-:Y:S02]  /*11120*/  FMUL.FTZ R67, R0, R67 ;  /* 0x0000004300437220 */ /* 0x000fe40000410000 */
[----:B------:R-:W-:Y:S05]  /*11130*/  FFMA.FTZ R0, R28, c[0x0][0x2d0], -R32 ;  /* 0x0000b4001c007a23 */ /* 0x000fea0000010820 */
[----:B------:R3:W-:Y:S01]  /*11140*/  MUFU.EX2 R200, R0 ;  /* 0x0000000000c87308 */ /* 0x0007e20000000800 */
[C---:B-1----:R-:W-:Y:S03]  /*11150*/  HMMA.16816.F32 R76, R12.reuse, R16, R76 ;  /* 0x000000100c4c723c */ /* 0x042fe6000000184c */
[--C-:B--2---:R-:W-:Y:S06]  /*11160*/  FFMA.FTZ R2, R132, c[0x0][0x2d0], -R24.reuse ;  /* 0x0000b40084027a23 */ /* 0x104fec0000010818 */
[----:B------:R1:W-:Y:S01]  /*11170*/  MUFU.EX2 R201, R2 ;  /* 0x0000000200c97308 */ /* 0x0003e20000000800 */
[C---:B------:R-:W-:Y:S01]  /*11180*/  HMMA.16816.F32 R80, R12.reuse, R18, R80 ;  /* 0x000000120c50723c */ /* 0x040fe20000001850 */
[----:B------:R-:W2:Y:S02]  /*11190*/  LDSM.16.MT88.4 R16, [R189] ;  /* 0x00000000bd10783b */ /* 0x000ea40000004200 */
[----:B---3--:R-:W-:Y:S06]  /*111a0*/  FFMA.FTZ R0, R143, c[0x0][0x2d0], -R24 ;  /* 0x0000b4008f007a23 */ /* 0x008fec0000010818 */
[----:B------:R3:W-:Y:S03]  /*111b0*/  MUFU.EX2 R143, R0 ;  /* 0x00000000008f7308 */ /* 0x0007e60000000800 */
[--C-:B-1----:R-:W-:Y:S07]  /*111c0*/  FFMA.FTZ R2, R20, c[0x0][0x2d0], -R32.reuse ;  /* 0x0000b40014027a23 */ /* 0x102fee0000010820 */
[----:B------:R1:W4:Y:S01]  /*111d0*/  MUFU.EX2 R111, R2 ;  /* 0x00000002006f7308 */ /* 0x0003220000000800 */
[--C-:B---3--:R-:W-:Y:S09]  /*111e0*/  FFMA.FTZ R0, R44, c[0x0][0x2d0], -R32.reuse ;  /* 0x0000b4002c007a23 */ /* 0x108ff20000010820 */
[----:B------:R3:W-:Y:S01]  /*111f0*/  MUFU.EX2 R116, R0 ;  /* 0x0000000000747308 */ /* 0x0007e20000000800 */
[C---:B--2---:R-:W-:Y:S09]  /*11200*/  HMMA.16816.F32 R84, R12.reuse, R16, R84 ;  /* 0x000000100c54723c */ /* 0x044ff20000001854 */
[----:B------:R-:W-:Y:S01]  /*11210*/  MUFU.EX2 R44, R50 ;  /* 0x00000032002c7308 */ /* 0x000fe20000000800 */
[C---:B------:R-:W-:Y:S01]  /*11220*/  HMMA.16816.F32 R88, R12.reuse, R18, R88 ;  /* 0x000000120c58723c */ /* 0x040fe20000001858 */
[----:B------:R-:W2:Y:S02]  /*11230*/  LDSM.16.MT88.4 R16, [R184+0x3000] ;  /* 0x00300000b810783b */ /* 0x000ea40000004200 */
[--C-:B-1----:R-:W-:Y:S06]  /*11240*/  FFMA.FTZ R2, R21, c[0x0][0x2d0], -R32.reuse ;  /* 0x0000b40015027a23 */ /* 0x102fec0000010820 */
[----:B------:R1:W5:Y:S01]  /*11250*/  MUFU.EX2 R114, R2 ;  /* 0x0000000200727308 */ /* 0x0003620000000800 */
[----:B------:R-:W-:Y:S02]  /*11260*/  LDSM.16.MT88.4 R20, [R186+0x800] ;  /* 0x00080000ba14783b */ /* 0x000fe40000004200 */
[--C-:B---3--:R-:W-:Y:S07]  /*11270*/  FFMA.FTZ R0, R45, c[0x0][0x2d0], -R32.reuse ;  /* 0x0000b4002d007a23 */ /* 0x108fee0000010820 */
[----:B------:R3:W-:Y:S10]  /*11280*/  MUFU.EX2 R118, R0 ;  /* 0x0000000000767308 */ /* 0x0007f40000000800 */
[----:B------:R-:W-:Y:S01]  /*11290*/  MUFU.EX2 R45, R40 ;  /* 0x00000028002d7308 */ /* 0x000fe20000000800 */
[----:B-1----:R-:W-:Y:S02]  /*112a0*/  FFMA.FTZ R2, R25, c[0x0][0x2d0], -R32 ;  /* 0x0000b40019027a23 */ /* 0x002fe40000010820 */
[----:B------:R-:W-:Y:S07]  /*112b0*/  FFMA.FTZ R25, R145, c[0x0][0x2d0], -R24 ;  /* 0x0000b40091197a23 */ /* 0x000fee0000010818 */
[----:B------:R1:W1:Y:S01]  /*112c0*/  MUFU.EX2 R113, R2 ;  /* 0x0000000200717308 */ /* 0x0002620000000800 */
[C---:B--2---:R-:W-:Y:S03]  /*112d0*/  HMMA.16816.F32 R92, R12.reuse, R16, R92 ;  /* 0x000000100c5c723c */ /* 0x044fe6000000185c */
[----:B---3--:R-:W-:Y:S06]  /*112e0*/  FFMA.FTZ R0, R48, c[0x0][0x2d0], -R32 ;  /* 0x0000b40030007a23 */ /* 0x008fec0000010820 */
[----:B------:R-:W2:Y:S01]  /*112f0*/  MUFU.EX2 R119, R25 ;  /* 0x0000001900777308 */ /* 0x000ea20000000800 */
[C---:B------:R-:W-:Y:S01]  /*11300*/  HMMA.16816.F32 R96, R12.reuse, R18, R96 ;  /* 0x000000120c60723c */ /* 0x040fe20000001860 */
[----:B------:R-:W3:Y:S08]  /*11310*/  LDSM.16.MT88.4 R16, [R186+0x3000] ;  /* 0x00300000ba10783b */ /* 0x000ef00000004200 */
[----:B------:R2:W-:Y:S03]  /*11320*/  MUFU.EX2 R141, R0 ;  /* 0x00000000008d7308 */ /* 0x0005e60000000800 */
[----:B-1----:R-:W-:Y:S02]  /*11330*/  FFMA.FTZ R2, R144, c[0x0][0x2d0], -R24 ;  /* 0x0000b40090027a23 */ /* 0x002fe40000010818 */
[----:B------:R-:W-:Y:S05]  /*11340*/  FADD.FTZ R24, R130, R29 ;  /* 0x0000001d82187221 */ /* 0x000fea0000010000 */
[----:B------:R1:W1:Y:S10]  /*11350*/  MUFU.EX2 R142, R2 ;  /* 0x00000002008e7308 */ /* 0x0002740000000800 */
[----:B------:R4:W-:Y:S01]  /*11360*/  MUFU.EX2 R130, R39 ;  /* 0x0000002700827308 */ /* 0x0009e20000000800 */
[----:B--2---:R-:W-:Y:S09]  /*11370*/  FFMA.FTZ R0, R49, c[0x0][0x2d0], -R32 ;  /* 0x0000b40031007a23 */ /* 0x004ff20000010820 */
[----:B------:R2:W2:Y:S01]  /*11380*/  MUFU.EX2 R140, R0 ;  /* 0x00000000008c7308 */ /* 0x0004a20000000800 */
[C---:B---3--:R-:W-:Y:S03]  /*11390*/  HMMA.16816.F32 R100, R12.reuse, R16, R100 ;  /* 0x000000100c64723c */ /* 0x048fe60000001864 */
[----:B-1----:R-:W-:Y:S04]  /*113a0*/  FADD.FTZ R2, R131, R27 ;  /* 0x0000001b83027221 */ /* 0x002fe80000010000 */
[----:B------:R-:W-:Y:S01]  /*113b0*/  FADD.FTZ R28, R178, R2 ;  /* 0x00000002b21c7221 */ /* 0x000fe20000010000 */
[C---:B------:R-:W-:Y:S01]  /*113c0*/  HMMA.16816.F32 R104, R12.reuse, R18, R104 ;  /* 0x000000120c68723c */ /* 0x040fe20000001868 */
[----:B------:R-:W1:Y:S01]  /*113d0*/  LDSM.16.MT88.4 R16, [R185+0x3000] ;  /* 0x00300000b910783b */ /* 0x000e620000004200 */
[----:B------:R3:W-:Y:S02]  /*113e0*/  MUFU.EX2 R131, R38 ;  /* 0x0000002600837308 */ /* 0x0007e40000000800 */
[----:B------:R-:W-:Y:S02]  /*113f0*/  FADD.FTZ R28, R195, R28 ;  /* 0x0000001cc31c7221 */ /* 0x000fe40000010000 */
[----:B----4-:R-:W-:Y:S02]  /*11400*/  FFMA.FTZ R39, R43, c[0x0][0x2d0], -R32 ;  /* 0x0000b4002b277a23 */ /* 0x010fe40000010820 */
[----:B------:R-:W-:Y:S02]  /*11410*/  FADD.FTZ R33, R111, R28 ;  /* 0x0000001c6f217221 */ /* 0x000fe40000010000 */
[----:B------:R-:W-:Y:S02]  /*11420*/  LDSM.16.MT88.4 R28, [R185+0x1800] ;  /* 0x00180000b91c783b */ /* 0x000fe40000004200 */
[----:B------:R-:W-:Y:S01]  /*11430*/  MUFU.EX2 R43, R51 ;  /* 0x00000033002b7308 */ /* 0x000fe20000000800 */
[----:B--2---:R-:W-:Y:S05]  /*11440*/  FADD.FTZ R0, R179, R24 ;  /* 0x00000018b3007221 */ /* 0x004fea0000010000 */
[----:B------:R-:W-:Y:S01]  /*11450*/  LDSM.16.MT88.4 R24, [R185+0x1000] ;  /* 0x00100000b918783b */ /* 0x000fe20000004200 */
[----:B------:R-:W-:Y:S02]  /*11460*/  FADD.FTZ R2, R188, R0 ;  /* 0x00000000bc027221 */ /* 0x000fe40000010000 */
[----:B------:R-:W-:Y:S01]  /*11470*/  FFMA.FTZ R0, R128, c[0x0][0x2d0], -R32 ;  /* 0x0000b40080007a23 */ /* 0x000fe20000010820 */
[----:B------:R-:W-:Y:S01]  /*11480*/  MUFU.EX2 R40, R36 ;  /* 0x0000002400287308 */ /* 0x000fe20000000800 */
[----:B------:R-:W-:Y:S04]  /*11490*/  FADD.FTZ R2, R110, R2 ;  /* 0x000000026e027221 */ /* 0x000fe80000010000 */
[C---:B------:R-:W-:Y:S02]  /*114a0*/  FADD.FTZ R34, R112.reuse, R2 ;  /* 0x0000000270227221 */ /* 0x040fe40000010000 */
[----:B------:R-:W-:Y:S02]  /*114b0*/  FFMA.FTZ R2, R177, c[0x0][0x2d0], -R32 ;  /* 0x0000b400b1027a23 */ /* 0x000fe40000010820 */
[----:B---3--:R-:W-:Y:S01]  /*114c0*/  FADD.FTZ R38, R115, R34 ;  /* 0x0000002273267221 */ /* 0x008fe20000010000 */
[----:B------:R2:W3:Y:S01]  /*114d0*/  MUFU.EX2 R135, R0 ;  /* 0x0000000000877308 */ /* 0x0004e20000000800 */
[C---:B-1----:R-:W-:Y:S09]  /*114e0*/  HMMA.16816.F32 R52, R12.reuse, R16, R52 ;  /* 0x000000100c34723c */ /* 0x042ff20000001834 */
[----:B------:R-:W-:Y:S01]  /*114f0*/  MUFU.EX2 R128, R42 ;  /* 0x0000002a00807308 */ /* 0x000fe20000000800 */
[C---:B------:R-:W-:Y:S01]  /*11500*/  HMMA.16816.F32 R56, R12.reuse, R18, R56 ;  /* 0x000000120c38723c */ /* 0x040fe20000001838 */
[----:B------:R-:W1:Y:S08]  /*11510*/  LDSM.16.MT88.4 R16, [R187+0x3000] ;  /* 0x00300000bb10783b */ /* 0x000e700000004200 */
[----:B------:R-:W-:Y:S03]  /*11520*/  MUFU.EX2 R42, R108 ;  /* 0x0000006c002a7308 */ /* 0x000fe60000000800 */
[--C-:B--2---:R-:W-:Y:S07]  /*11530*/  FFMA.FTZ R0, R129, c[0x0][0x2d0], -R32.reuse ;  /* 0x0000b40081007a23 */ /* 0x104fee0000010820 */
[----:B------:R2:W4:Y:S10]  /*11540*/  MUFU.EX2 R134, R0 ;  /* 0x0000000000867308 */ /* 0x0005340000000800 */
[----:B------:R-:W-:Y:S10]  /*11550*/  MUFU.EX2 R129, R41 ;  /* 0x0000002900817308 */ /* 0x000ff40000000800 */
[----:B------:R3:W-:Y:S01]  /*11560*/  MUFU.EX2 R41, R2 ;  /* 0x0000000200297308 */ /* 0x0007e20000000800 */
[----:B--2---:R-:W-:Y:S01]  /*11570*/  FFMA.FTZ R0, R147, c[0x0][0x2d0], -R32 ;  /* 0x0000b40093007a23 */ /* 0x004fe20000010820 */
[C---:B-1----:R-:W-:Y:S08]  /*11580*/  HMMA.16816.F32 R60, R12.reuse, R16, R60 ;  /* 0x000000100c3c723c */ /* 0x042ff0000000183c */
[----:B------:R1:W2:Y:S01]  /*11590*/  MUFU.EX2 R133, R0 ;  /* 0x0000000000857308 */ /* 0x0002a20000000800 */
[----:B------:R-:W-:Y:S01]  /*115a0*/  HMMA.16816.F32 R64, R12, R18, R64 ;  /* 0x000000120c40723c */ /* 0x000fe20000001840 */
[----:B------:R-:W2:Y:S08]  /*115b0*/  LDSM.16.MT88.4 R16, [R184+0x800] ;  /* 0x00080000b810783b */ /* 0x000eb00000004200 */
[----:B------:R-:W-:Y:S03]  /*115c0*/  MUFU.EX2 R39, R39 ;  /* 0x0000002700277308 */ /* 0x000fe60000000800 */
[----:B------:R-:W-:Y:S01]  /*115d0*/  F2FP.PACK_AB R12, R112, R110 ;  /* 0x0000006e700c723e */ /* 0x000fe200000000ff */
[C---:B---3--:R-:W-:Y:S01]  /*115e0*/  FADD.FTZ R2, R201.reuse, R38 ;  /* 0x00000026c9027221 */ /* 0x048fe20000010000 */
[----:B------:R-:W-:Y:S02]  /*115f0*/  F2FP.PACK_AB R14, R201, R115 ;  /* 0x00000073c90e723e */ /* 0x000fe400000000ff */
[----:B-----5:R-:W-:Y:S01]  /*11600*/  F2FP.PACK_AB R13, R114, R111 ;  /* 0x0000006f720d723e */ /* 0x020fe200000000ff */
[----:B------:R-:W-:Y:S01]  /*11610*/  FADD.FTZ R2, R117, R2 ;  /* 0x0000000275027221 */ /* 0x000fe20000010000 */
[----:B------:R-:W-:Y:S03]  /*11620*/  F2FP.PACK_AB R15, R200, R113 ;  /* 0x00000071c80f723e */ /* 0x000fe600000000ff */
[----:B------:R-:W-:Y:S02]  /*11630*/  FADD.FTZ R2, R119, R2 ;  /* 0x0000000277027221 */ /* 0x000fe40000010000 */
[--C-:B-1----:R-:W-:Y:S04]  /*11640*/  FFMA.FTZ R0, R148, c[0x0][0x2d0], -R32.reuse ;  /* 0x0000b40094007a23 */ /* 0x102fe80000010820 */
[----:B------:R1:W3:Y:S01]  /*11650*/  MUFU.EX2 R132, R0 ;  /* 0x0000000000847308 */ /* 0x0002e20000000800 */
[C---:B--2---:R-:W-:Y:S03]  /*11660*/  HMMA.16816.F32 R4, R12.reuse, R16, R4 ;  /* 0x000000100c04723c */ /* 0x044fe60000001804 */
[--C-:B-1----:R-:W-:Y:S05]  /*11670*/  FFMA.FTZ R0, R149, c[0x0][0x2d0], -R32.reuse ;  /* 0x0000b40095007a23 */ /* 0x102fea0000010820 */
[C---:B------:R-:W-:Y:S01]  /*11680*/  HMMA.16816.F32 R8, R12.reuse, R18, R8 ;  /* 0x000000120c08723c */ /* 0x040fe20000001808 */
[----:B------:R-:W1:Y:S01]  /*11690*/  LDSM.16.MT88.4 R16, [R185+0x800] ;  /* 0x00080000b910783b */ /* 0x000e620000004200 */
[----:B------:R2:W5:Y:S06]  /*116a0*/  MUFU.EX2 R111, R0 ;  /* 0x00000000006f7308 */ /* 0x00056c0000000800 */
[C---:B------:R-:W-:Y:S08]  /*116b0*/  HMMA.16816.F32 R68, R12.reuse, R20, R68 ;  /* 0x000000140c44723c */ /* 0x040ff00000001844 */
[C---:B------:R-:W-:Y:S01]  /*116c0*/  HMMA.16816.F32 R72, R12.reuse, R22, R72 ;  /* 0x000000160c48723c */ /* 0x040fe20000001848 */
[----:B------:R-:W3:Y:S03]  /*116d0*/  LDSM.16.MT88.4 R20, [R187+0x800] ;  /* 0x00080000bb14783b */ /* 0x000ee60000004200 */
[--C-:B--2---:R-:W-:Y:S04]  /*116e0*/  FFMA.FTZ R0, R150, c[0x0][0x2d0], -R32.reuse ;  /* 0x0000b40096007a23 */ /* 0x104fe80000010820 */
[----:B------:R2:W2:Y:S01]  /*116f0*/  MUFU.EX2 R110, R0 ;  /* 0x00000000006e7308 */ /* 0x0004a20000000800 */
[C---:B-1----:R-:W-:Y:S08]  /*11700*/  HMMA.16816.F32 R76, R12.reuse, R16, R76 ;  /* 0x000000100c4c723c */ /* 0x042ff0000000184c */
[C---:B------:R-:W-:Y:S01]  /*11710*/  HMMA.16816.F32 R80, R12.reuse, R18, R80 ;  /* 0x000000120c50723c */ /* 0x040fe20000001850 */
[----:B------:R-:W1:Y:S03]  /*11720*/  LDSM.16.MT88.4 R16, [R184+0x3800] ;  /* 0x00380000b810783b */ /* 0x000e660000004200 */
[--C-:B--2---:R-:W-:Y:S04]  /*11730*/  FFMA.FTZ R0, R151, c[0x0][0x2d0], -R32.reuse ;  /* 0x0000b40097007a23 */ /* 0x104fe80000010820 */
[C---:B---3--:R-:W-:Y:S01]  /*11740*/  HMMA.16816.F32 R84, R12.reuse, R20, R84 ;  /* 0x000000140c54723c */ /* 0x048fe20000001854 */
[----:B------:R2:W3:Y:S07]  /*11750*/  MUFU.EX2 R49, R0 ;  /* 0x0000000000317308 */ /* 0x0004ee0000000800 */
[C---:B------:R-:W-:Y:S01]  /*11760*/  HMMA.16816.F32 R88, R12.reuse, R22, R88 ;  /* 0x000000160c58723c */ /* 0x040fe20000001858 */
[----:B------:R-:W3:Y:S03]  /*11770*/  LDSM.16.MT88.4 R20, [R186+0x3800] ;  /* 0x00380000ba14783b */ /* 0x000ee60000004200 */
[----:B--2---:R-:W-:Y:S04]  /*11780*/  FFMA.FTZ R0, R176, c[0x0][0x2d0], -R32 ;  /* 0x0000b400b0007a23 */ /* 0x004fe80000010820 */
[----:B------:R2:W2:Y:S01]  /*11790*/  MUFU.EX2 R48, R0 ;  /* 0x0000000000307308 */ /* 0x0004a20000000800 */
[C---:B-1----:R-:W-:Y:S08]  /*117a0*/  HMMA.16816.F32 R92, R12.reuse, R16, R92 ;  /* 0x000000100c5c723c */ /* 0x042ff0000000185c */
[C---:B------:R-:W-:Y:S01]  /*117b0*/  HMMA.16816.F32 R96, R12.reuse, R18, R96 ;  /* 0x000000120c60723c */ /* 0x040fe20000001860 */
[----:B------:R-:W1:Y:S07]  /*117c0*/  LDSM.16.MT88.4 R16, [R185+0x3800] ;  /* 0x00380000b910783b */ /* 0x000e6e0000004200 */
[C---:B---3--:R-:W-:Y:S04]  /*117d0*/  HMMA.16816.F32 R100, R12.reuse, R20, R100 ;  /* 0x000000140c64723c */ /* 0x048fe80000001864 */
[----:B--2---:R-:W-:Y:S04]  /*117e0*/  FADD.FTZ R0, R114, R33 ;  /* 0x0000002172007221 */ /* 0x004fe80000010000 */
[C---:B------:R-:W-:Y:S01]  /*117f0*/  HMMA.16816.F32 R104, R12.reuse, R22, R104 ;  /* 0x000000160c68723c */ /* 0x040fe20000001868 */
[----:B------:R-:W2:Y:S03]  /*11800*/  LDSM.16.MT88.4 R20, [R187+0x3800] ;  /* 0x00380000bb14783b */ /* 0x000ea60000004200 */
[----:B------:R-:W-:Y:S04]  /*11810*/  FADD.FTZ R0, R113, R0 ;  /* 0x0000000071007221 */ /* 0x000fe80000010000 */
[----:B------:R-:W-:Y:S01]  /*11820*/  FADD.FTZ R0, R200, R0 ;  /* 0x00000000c8007221 */ /* 0x000fe20000010000 */
[----:B------:R-:W-:Y:S03]  /*11830*/  LDSM.16.MT88.4 R32, [R187+0x2000] ;  /* 0x00200000bb20783b */ /* 0x000fe60000004200 */
[----:B------:R-:W-:Y:S04]  /*11840*/  FADD.FTZ R0, R116, R0 ;  /* 0x0000000074007221 */ /* 0x000fe80000010000 */
[----:B------:R-:W-:Y:S01]  /*11850*/  FADD.FTZ R36, R118, R0 ;  /* 0x0000000076247221 */ /* 0x000fe20000010000 */
[----:B------:R-:W-:Y:S01]  /*11860*/  LDSM.16.MT88.4 R112, [R184+0x2800] ;  /* 0x00280000b870783b */ /* 0x000fe20000004200 */
[----:B------:R-:W-:Y:S02]  /*11870*/  FADD.FTZ R0, R142, R2 ;  /* 0x000000028e007221 */ /* 0x000fe40000010000 */
[----:B------:R-:W-:Y:S02]  /*11880*/  FADD.FTZ R2, R141, R36 ;  /* 0x000000248d027221 */ /* 0x000fe40000010000 */
[----:B------:R-:W-:Y:S02]  /*11890*/  FADD.FTZ R0, R143, R0 ;  /* 0x000000008f007221 */ /* 0x000fe40000010000 */
[----:B------:R-:W-:Y:S01]  /*118a0*/  FADD.FTZ R2, R140, R2 ;  /* 0x000000028c027221 */ /* 0x000fe20000010000 */
[C---:B-1----:R-:W-:Y:S03]  /*118b0*/  HMMA.16816.F32 R52, R12.reuse, R16, R52 ;  /* 0x000000100c34723c */ /* 0x042fe60000001834 */
[----:B------:R-:W-:Y:S02]  /*118c0*/  FADD.FTZ R0, R138, R0 ;  /* 0x000000008a007221 */ /* 0x000fe40000010000 */
[----:B------:R-:W-:Y:S02]  /*118d0*/  FADD.FTZ R2, R135, R2 ;  /* 0x0000000287027221 */ /* 0x000fe40000010000 */
[----:B------:R-:W-:Y:S01]  /*118e0*/  FADD.FTZ R0, R139, R0 ;  /* 0x000000008b007221 */ /* 0x000fe20000010000 */
[C---:B------:R-:W-:Y:S01]  /*118f0*/  HMMA.16816.F32 R56, R12.reuse, R18, R56 ;  /* 0x000000120c38723c */ /* 0x040fe20000001838 */
[----:B------:R-:W1:Y:S03]  /*11900*/  LDSM.16.MT88.4 R16, [R184+0x1000] ;  /* 0x00100000b810783b */ /* 0x000e660000004200 */
[----:B----4-:R-:W-:Y:S02]  /*11910*/  FADD.FTZ R2, R134, R2 ;  /* 0x0000000286027221 */ /* 0x010fe40000010000 */
[----:B------:R-:W-:Y:S02]  /*11920*/  FADD.FTZ R0, R137, R0 ;  /* 0x0000000089007221 */ /* 0x000fe40000010000 */
[C---:B--2---:R-:W-:Y:S04]  /*11930*/  HMMA.16816.F32 R60, R12.reuse, R20, R60 ;  /* 0x000000140c3c723c */ /* 0x044fe8000000183c */
[----:B------:R-:W-:Y:S02]  /*11940*/  FADD.FTZ R2, R133, R2 ;  /* 0x0000000285027221 */ /* 0x000fe40000010000 */
[----:B------:R-:W-:Y:S02]  /*11950*/  FADD.FTZ R0, R136, R0 ;  /* 0x0000000088007221 */ /* 0x000fe40000010000 */
[----:B------:R-:W-:Y:S01]  /*11960*/  HMMA.16816.F32 R64, R12, R22, R64 ;  /* 0x000000160c40723c */ /* 0x000fe20000001840 */
[----:B------:R-:W2:Y:S03]  /*11970*/  LDSM.16.MT88.4 R20, [R186+0x1000] ;  /* 0x00100000ba14783b */ /* 0x000ea60000004200 */
[----:B------:R-:W-:Y:S02]  /*11980*/  FADD.FTZ R2, R132, R2 ;  /* 0x0000000284027221 */ /* 0x000fe40000010000 */
[----:B------:R-:W-:Y:S01]  /*11990*/  FADD.FTZ R0, R128, R0 ;  /* 0x0000000080007221 */ /* 0x000fe20000010000 */
[----:B------:R-:W-:Y:S01]  /*119a0*/  F2FP.PACK_AB R12, R119, R117 ;  /* 0x00000075770c723e */ /* 0x000fe200000000ff */
[----:B-----5:R-:W-:Y:S01]  /*119b0*/  FADD.FTZ R2, R111, R2 ;  /* 0x000000026f027221 */ /* 0x020fe20000010000 */
[----:B------:R-:W-:Y:S03]  /*119c0*/  F2FP.PACK_AB R14, R143, R142 ;  /* 0x0000008e8f0e723e */ /* 0x000fe600000000ff */
[----:B------:R-:W-:Y:S01]  /*119d0*/  F2FP.PACK_AB R13, R118, R116 ;  /* 0x00000074760d723e */ /* 0x000fe200000000ff */
[----:B------:R-:W-:Y:S01]  /*119e0*/  FADD.FTZ R0, R130, R0 ;  /* 0x0000000082007221 */ /* 0x000fe20000010000 */
[----:B------:R-:W-:Y:S01]  /*119f0*/  F2FP.PACK_AB R15, R140, R141 ;  /* 0x0000008d8c0f723e */ /* 0x000fe200000000ff */
[----:B------:R-:W-:Y:S02]  /*11a00*/  FADD.FTZ R2, R110, R2 ;  /* 0x000000026e027221 */ /* 0x000fe40000010000 */
[----:B------:R-:W-:Y:S02]  /*11a10*/  FADD.FTZ R0, R131, R0 ;  /* 0x0000000083007221 */ /* 0x000fe40000010000 */
[----:B------:R-:W-:Y:S02]  /*11a20*/  FADD.FTZ R2, R49, R2 ;  /* 0x0000000231027221 */ /* 0x000fe40000010000 */
[----:B------:R-:W-:Y:S01]  /*11a30*/  FADD.FTZ R0, R129, R0 ;  /* 0x0000000081007221 */ /* 0x000fe20000010000 */
        /* <DEDUP_REMOVED lines=21> */
[C---:B--2---:R-:W-:Y:S08]  /*11b90*/  HMMA.16816.F32 R60, R12.reuse, R20, R60 ;  /* 0x000000140c3c723c */ /* 0x044ff0000000183c */
[----:B------:R-:W-:Y:S01]  /*11ba0*/  HMMA.16816.F32 R64, R12, R22, R64 ;  /* 0x000000160c40723c */ /* 0x000fe20000001840 */
[----:B------:R-:W2:Y:S06]  /*11bb0*/  LDSM.16.MT88.4 R20, [R187+0x1800] ;  /* 0x00180000bb14783b */ /* 0x000eac0000004200 */
[----:B------:R-:W-:Y:S02]  /*11bc0*/  F2FP.PACK_AB R12, R139, R138 ;  /* 0x0000008a8b0c723e */ /* 0x000fe400000000ff */
[----:B------:R-:W-:Y:S03]  /*11bd0*/  F2FP.PACK_AB R14, R136, R137 ;  /* 0x00000089880e723e */ /* 0x000fe600000000ff */
[----:B------:R-:W-:Y:S02]  /*11be0*/  F2FP.PACK_AB R13, R134, R135 ;  /* 0x00000087860d723e */ /* 0x000fe400000000ff */
[----:B------:R-:W-:Y:S07]  /*11bf0*/  F2FP.PACK_AB R15, R132, R133 ;  /* 0x00000085840f723e */ /* 0x000fee00000000ff */
        /* <DEDUP_REMOVED lines=27> */
[----:B------:R-:W-:Y:S02]  /*11db0*/  F2FP.PACK_AB R15, R48, R49 ;  /* 0x00000031300f723e */ /* 0x000fe400000000ff */
[----:B------:R-:W-:Y:S02]  /*11dc0*/  MOV R110, R109 ;  /* 0x0000006d006e7202 */ /* 0x000fe40000000f00 */
[----:B------:R-:W-:Y:S03]  /*11dd0*/  MOV R111, R3 ;  /* 0x00000003006f7202 */ /* 0x000fe60000000f00 */
        /* <DEDUP_REMOVED lines=22> */
[----:B------:R-:W-:Y:S01]  /*11f40*/  HMMA.16816.F32 R64, R12, R30, R64 ;  /* 0x0000001e0c40723c */ /* 0x000fe20000001840 */
[----:B------:R-:W3:Y:S06]  /*11f50*/  LDSM.16.MT88.4 R28, [R186+0x5800] ;  /* 0x00580000ba1c783b */ /* 0x000eec0000004200 */
[----:B------:R-:W-:Y:S02]  /*11f60*/  F2FP.PACK_AB R12, R43, R42 ;  /* 0x0000002a2b0c723e */ /* 0x000fe400000000ff */
[----:B------:R-:W-:Y:S03]  /*11f70*/  F2FP.PACK_AB R14, R45, R44 ;  /* 0x0000002c2d0e723e */ /* 0x000fe600000000ff */
[----:B------:R-:W-:Y:S02]  /*11f80*/  F2FP.PACK_AB R13, R40, R41 ;  /* 0x00000029280d723e */ /* 0x000fe400000000ff */
[----:B------:R-:W-:Y:S07]  /*11f90*/  F2FP.PACK_AB R15, R39, R37 ;  /* 0x00000025270f723e */ /* 0x000fee00000000ff */
[C---:B------:R-:W-:Y:S01]  /*11fa0*/  HMMA.16816.F32 R116, R12.reuse, R112, R4 ;  /* 0x000000700c74723c */ /* 0x040fe20000001804 */
[----:B------:R-:W5:Y:S07]  /*11fb0*/  LDSM.16.MT88.4 R4, [R185+0x5800] ;  /* 0x00580000b904783b */ /* 0x000f6e0000004200 */
[C---:B------:R-:W-:Y:S01]  /*11fc0*/  HMMA.16816.F32 R112, R12.reuse, R114, R8 ;  /* 0x000000720c70723c */ /* 0x040fe20000001808 */
[----:B------:R-:W3:Y:S07]  /*11fd0*/  LDSM.16.MT88.4 R8, [R187+0x5800] ;  /* 0x00580000bb08783b */ /* 0x000eee0000004200 */
[C---:B-1----:R-:W-:Y:S08]  /*11fe0*/  HMMA.16816.F32 R68, R12.reuse, R16, R68 ;  /* 0x000000100c44723c */ /* 0x042ff00000001844 */
[C---:B------:R-:W-:Y:S08]  /*11ff0*/  HMMA.16816.F32 R72, R12.reuse, R18, R72 ;  /* 0x000000120c48723c */ /* 0x040ff00000001848 */
[C---:B----4-:R-:W-:Y:S08]  /*12000*/  HMMA.16816.F32 R76, R12.reuse, R20, R76 ;  /* 0x000000140c4c723c */ /* 0x050ff0000000184c */
[C---:B------:R-:W-:Y:S08]  /*12010*/  HMMA.16816.F32 R80, R12.reuse, R22, R80 ;  /* 0x000000160c50723c */ /* 0x040ff00000001850 */
[C---:B--2---:R-:W-:Y:S08]  /*12020*/  HMMA.16816.F32 R84, R12.reuse, R24, R84 ;  /* 0x000000180c54723c */ /* 0x044ff00000001854 */
[C---:B------:R-:W-:Y:S08]  /*12030*/  HMMA.16816.F32 R88, R12.reuse, R26, R88 ;  /* 0x0000001a0c58723c */ /* 0x040ff00000001858 */
[C---:B------:R-:W-:Y:S08]  /*12040*/  HMMA.16816.F32 R92, R12.reuse, R32, R92 ;  /* 0x000000200c5c723c */ /* 0x040ff0000000185c */
[C---:B------:R-:W-:Y:S08]  /*12050*/  HMMA.16816.F32 R96, R12.reuse, R34, R96 ;  /* 0x000000220c60723c */ /* 0x040ff00000001860 */
[C---:B---3--:R-:W-:Y:S08]  /*12060*/  HMMA.16816.F32 R100, R12.reuse, R28, R100 ;  /* 0x0000001c0c64723c */ /* 0x048ff00000001864 */
[C---:B------:R-:W-:Y:S08]  /*12070*/  HMMA.16816.F32 R104, R12.reuse, R30, R104 ;  /* 0x0000001e0c68723c */ /* 0x040ff00000001868 */
[C---:B-----5:R-:W-:Y:S07]  /*12080*/  HMMA.16816.F32 R52, R12.reuse, R4, R52 ;  /* 0x000000040c34723c */ /* 0x060fee0000001834 */
[----:B------:R-:W-:Y:S01]  /*12090*/  FADD.FTZ R4, R48, R2 ;  /* 0x0000000230047221 */ /* 0x000fe20000010000 */
[C---:B------:R-:W-:Y:S04]  /*120a0*/  HMMA.16816.F32 R56, R12.reuse, R6, R56 ;  /* 0x000000060c38723c */ /* 0x040fe80000001838 */
[----:B------:R-:W-:Y:S02]  /*120b0*/  FADD.FTZ R2, R42, R0 ;  /* 0x000000002a027221 */ /* 0x000fe40000010000 */
[----:B------:R-:W-:Y:S02]  /*120c0*/  FADD.FTZ R0, R41, R4 ;  /* 0x0000000429007221 */ /* 0x000fe40000010000 */
[C---:B------:R-:W-:Y:S04]  /*120d0*/  HMMA.16816.F32 R60, R12.reuse, R8, R60 ;  /* 0x000000080c3c723c */ /* 0x040fe8000000183c */
[----:B------:R-:W-:Y:S02]  /*120e0*/  FADD.FTZ R2, R43, R2 ;  /* 0x000000022b027221 */ /* 0x000fe40000010000 */
[----:B------:R-:W-:Y:S02]  /*120f0*/  FADD.FTZ R0, R40, R0 ;  /* 0x0000000028007221 */ /* 0x000fe40000010000 */
[----:B------:R-:W-:Y:S04]  /*12100*/  HMMA.16816.F32 R64, R12, R10, R64 ;  /* 0x0000000a0c40723c */ /* 0x000fe80000001840 */
[----:B------:R-:W-:Y:S02]  /*12110*/  FADD.FTZ R4, R44, R2 ;  /* 0x000000022c047221 */ /* 0x000fe40000010000 */
[----:B------:R-:W-:Y:S01]  /*12120*/  FADD.FTZ R2, R37, R0 ;  /* 0x0000000025027221 */ /* 0x000fe20000010000 */
[----:B------:R-:W-:Y:S01]  /*12130*/  IADD3 R0, R196, -0x1, RZ ;  /* 0xffffffffc4007810 */ /* 0x000fe20007ffe0ff */
[----:B------:R-:W-:Y:S01]  /*12140*/  FADD.FTZ R225, R45, R4 ;  /* 0x000000042de17221 */ /* 0x000fe20000010000 */
[----:B------:R-:W-:Y:S03]  /*12150*/  MOV R4, R3 ;  /* 0x0000000300047202 */ /* 0x000fe60000000f00 */
[----:B------:R-:W-:Y:S01]  /*12160*/  MOV R196, R0 ;  /* 0x0000000000c47202 */ /* 0x000fe20000000f00 */
[----:B------:R-:W-:Y:S01]  /*12170*/  FADD.FTZ R226, R39, R2 ;  /* 0x0000000227e27221 */ /* 0x000fe20000010000 */
[----:B------:R-:W-:-:S05]  /*12180*/  @P0 BRA `(.L_x_769) ;  /* 0xffffbf1000000947 */ /* 0x000fca000383ffff */
.L_x_751:
[----:B------:R-:W-:Y:S05]  /*12190*/  BRA.DIV ~URZ, `(.L_x_770) ;  /* 0x000067f27f007947 */ /* 0x000fea000b800000 */
[----:B------:R1:W2:Y:S02]  /*121a0*/  SHFL.BFLY PT, R0, R225, 0x2, 0x1f ;  /* 0x0c401f00e1007f89 */ /* 0x0002a400000e0000 */
.L_x_864:
[----:B--2---:R-:W-:Y:S01]  /*121b0*/  FADD.FTZ R5, R0, R225 ;  /* 0x000000e100057221 */ /* 0x004fe20000010000 */
[----:B------:R-:W-:Y:S05]  /*121c0*/  BRA.DIV ~URZ, `(.L_x_771) ;  /* 0x000068127f007947 */ /* 0x000fea000b800000 */
[----:B------:R-:W2:Y:S04]  /*121d0*/  SHFL.BFLY PT, R0, R226, 0x2, 0x1f ;  /* 0x0c401f00e2007f89 */ /* 0x000ea800000e0000 */
[----:B------:R-:W3:Y:S01]  /*121e0*/  SHFL.BFLY PT, R2, R5, 0x1, 0x1f ;  /* 0x0c201f0005027f89 */ /* 0x000ee200000e0000 */
[----:B--2---:R-:W-:-:S02]  /*121f0*/  FADD.FTZ R6, R0, R226 ;  /* 0x000000e200067221 */ /* 0x004fc40000010000 */
[----:B---3--:R-:W-:-:S03]  /*12200*/  FADD.FTZ R5, R5, R2 ;  /* 0x0000000205057221 */ /* 0x008fc60000010000 */
[----:B------:R2:W3:Y:S04]  /*12210*/  SHFL.BFLY PT, R3, R6, 0x1, 0x1f ;  /* 0x0c201f0006037f89 */ /* 0x0004e800000e0000 */
.L_x_865:
[----:B------:R-:W-:Y:S01]  /*12220*/  FSETP.NE.FTZ.AND P1, PT, R5, RZ, PT ;  /* 0x000000ff0500720b */ /* 0x000fe20003f35000 */
[----:B---3--:R-:W-:Y:S01]  /*12230*/  FADD.FTZ R3, R3, R6 ;  /* 0x0000000603037221 */ /* 0x008fe20000010000 */
[----:B------:R-:W-:Y:S02]  /*12240*/  MOV R2, RZ ;  /* 0x000000ff00027202 */ /* 0x000fe40000000f00 */
[----:B------:R-:W-:Y:S02]  /*12250*/  MOV R0, RZ ;  /* 0x000000ff00007202 */ /* 0x000fe40000000f00 */
[----:B------:R-:W-:Y:S02]  /*12260*/  FSETP.NE.FTZ.AND P0, PT, R3, RZ, PT ;  /* 0x000000ff0300720b */ /* 0x000fe40003f15000 */
[----:B------:R-:W-:Y:S02]  /*12270*/  MOV R23, 0xff800000 ;  /* 0xff80000000177802 */ /* 0x000fe40000000f00 */
[----:B------:R-:W-:-:S03]  /*12280*/  MOV R22, 0xff800000 ;  /* 0xff80000000167802 */ /* 0x000fc60000000f00 */
[----:B------:R-:W3:Y:S08]  /*12290*/  @P1 MUFU.LG2 R7, R5 ;  /* 0x0000000500071308 */ /* 0x000ef00000000c00 */
[----:B------:R4:W5:Y:S01]  /*122a0*/  @P1 MUFU.RCP R2, R5 ;  /* 0x0000000500021308 */ /* 0x0009620000001000 */
[----:B---3--:R-:W-:-:S07]  /*122b0*/  @P1 FMUL.FTZ R7, R7, 0.69314718246459960938 ;  /* 0x3f31721807071820 */ /* 0x008fce0000410000 */
[----:B------:R-:W3:Y:S01]  /*122c0*/  @P0 MUFU.RCP R0, R3 ;  /* 0x0000000300000308 */ /* 0x000ee20000001000 */
[----:B----4-:R-:W-:Y:S01]  /*122d0*/  @P1 MOV R5, 0x3f317218 ;  /* 0x3f31721800051802 */ /* 0x010fe20000000f00 */
[C---:B-----5:R-:W-:Y:S02]  /*122e0*/  FMUL.FTZ R28, R2.reuse, R68 ;  /* 0x00000044021c7220 */ /* 0x060fe40000410000 */
[C---:B------:R-:W-:Y:S02]  /*122f0*/  FMUL.FTZ R29, R2.reuse, R69 ;  /* 0x00000045021d7220 */ /* 0x040fe40000410000 */
[----:B------:R-:W-:Y:S02]  /*12300*/  @P1 FMUL.FTZ R5, R5, c[0x0][0x2d0] ;  /* 0x0000b40005051a20 */ /* 0x000fe40000410000 */
[C---:B------:R-:W-:Y:S02]  /*12310*/  FMUL.FTZ R30, R2.reuse, R72 ;  /* 0x00000048021e7220 */ /* 0x040fe40000410000 */
        /* <DEDUP_REMOVED lines=31> */
[----:B------:R4:W5:Y:S01]  /*12510*/  @P0 MUFU.LG2 R2, R3 ;  /* 0x0000000300020308 */ /* 0x0009620000000c00 */
[C---:B---3--:R-:W-:Y:S02]  /*12520*/  FMUL.FTZ R52, R0.reuse, R82 ;  /* 0x0000005200347220 */ /* 0x048fe40000410000 */
[----:B------:R-:W-:-:S02]  /*12530*/  FMUL.FTZ R53, R0, R83 ;  /* 0x0000005300357220 */ /* 0x000fc40000410000 */
[C---:B------:R-:W-:Y:S02]  /*12540*/  FMUL.FTZ R82, R0.reuse, R86 ;  /* 0x0000005600527220 */ /* 0x040fe40000410000 */
[C---:B------:R-:W-:Y:S02]  /*12550*/  FMUL.FTZ R83, R0.reuse, R87 ;  /* 0x0000005700537220 */ /* 0x040fe40000410000 */
[C---:B------:R-:W-:Y:S02]  /*12560*/  FMUL.FTZ R50, R0.reuse, R70 ;  /* 0x0000004600327220 */ /* 0x040fe40000410000 */
[C---:B------:R-:W-:Y:S02]  /*12570*/  FMUL.FTZ R51, R0.reuse, R71 ;  /* 0x0000004700337220 */ /* 0x040fe40000410000 */
[C---:B------:R-:W-:Y:S02]  /*12580*/  FMUL.FTZ R84, R0.reuse, R74 ;  /* 0x0000004a00547220 */ /* 0x040fe40000410000 */
[----:B------:R-:W-:Y:S01]  /*12590*/  FMUL.FTZ R85, R0, R75 ;  /* 0x0000004b00557220 */ /* 0x000fe20000410000 */
[----:B----4-:R-:W-:Y:S01]  /*125a0*/  @P0 MOV R3, 0x3f317218 ;  /* 0x3f31721800030802 */ /* 0x010fe20000000f00 */
[----:B-----5:R-:W-:-:S02]  /*125b0*/  @P0 FMUL.FTZ R2, R2, 0.69314718246459960938 ;  /* 0x3f31721802020820 */ /* 0x020fc40000410000 */
        /* <DEDUP_REMOVED lines=27> */
.L_x_692:
[----:B------:R-:W3:Y:S01]  /*12770*/  S2R R2, SR_TID.X ;  /* 0x0000000000027919 */ /* 0x000ee20000002100 */
[----:B------:R-:W-:Y:S01]  /*12780*/  BSSY B0, `(.L_x_772) ;  /* 0x0000010000007945 */ /* 0x000fe20003800000 */
[----:B---3--:R-:W-:-:S13]  /*12790*/  LOP3.LUT P0, RZ, R2, 0xff, RZ, 0xc0, !PT ;  /* 0x000000ff02ff7812 */ /* 0x008fda000780c0ff */
[----:B------:R-:W-:Y:S05]  /*127a0*/  @P0 BRA `(.L_x_773) ;  /* 0x000000d000000947 */ /* 0x000fea0003800000 */
[----:B------:R-:W3:Y:S01]  /*127b0*/  S2R R4, SR_LANEID ;  /* 0x0000000000047919 */ /* 0x000ee20000000000 */
[----:B------:R-:W-:Y:S01]  /*127c0*/  VOTEU.ANY UR4, UPT, PT ;  /* 0x0000000000047886 */ /* 0x000fe200038e0100 */
[----:B------:R-:W-:Y:S01]  /*127d0*/  IMAD.MOV.U32 R5, RZ, RZ, c[0x0][0x564] ;  /* 0x00015900ff057624 */ /* 0x000fe200078e00ff */
[----:B------:R-:W3:Y:S08]  /*127e0*/  FLO.U32 R3, UR4 ;  /* 0x0000000400037d00 */ /* 0x000ef000080e0000 */
[----:B------:R-:W4:Y:S01]  /*127f0*/  POPC R2, UR4 ;  /* 0x0000000400027d09 */ /* 0x000f220008000000 */
[----:B---3--:R-:W-:Y:S01]  /*12800*/  ISETP.EQ.U32.AND P0, PT, R3, R4, PT ;  /* 0x000000040300720c */ /* 0x008fe20003f02070 */
[----:B------:R-:W-:-:S12]  /*12810*/  IMAD.MOV.U32 R4, RZ, RZ, c[0x0][0x560] ;  /* 0x00015800ff047624 */ /* 0x000fd800078e00ff */
[----:B----4-:R3:W4:Y:S04]  /*12820*/  @P0 ATOMG.E.ADD.STRONG.GPU PT, R2, [R4.64], R2 ;  /* 0x00000002040209a8 */ /* 0x01072800081ee1c6 */
[----:B---3--:R-:W3:Y:S04]  /*12830*/  S2R R4, SR_LTMASK ;  /* 0x0000000000047919 */ /* 0x008ee80000003900 */
[----:B----4-:R3:W4:Y:S02]  /*12840*/  SHFL.IDX PT, R3, R2, R3, 0x1f ;  /* 0x00001f0302037589 */ /* 0x01072400000e0000 */
[----:B---3--:R-:W-:-:S06]  /*12850*/  LOP3.LUT R2, R4, UR4, RZ, 0xc0, !PT ;  /* 0x0000000404027c12 */ /* 0x008fcc000f8ec0ff */
[----:B------:R-:W4:Y:S02]  /*12860*/  POPC R2, R2 ;  /* 0x0000000200027309 */ /* 0x000f240000000000 */
[----:B----4-:R-:W-:-:S06]  /*12870*/  IADD3 R248, R3, c[0x0][0xc], R2 ;  /* 0x0000030003f87a10 */ /* 0x010fcc0007ffe002 */
.L_x_773:
[----:B------:R-:W-:Y:S05]  /*12880*/  BSYNC B0 ;  /* 0x0000000000007941 */ /* 0x000fea0003800000 */
.L_x_772:
[----:B------:R-:W-:Y:S01]  /*12890*/  PRMT R0, R0, 0x9910, RZ ;  /* 0x0000991000007816 */ /* 0x000fe200000000ff */
[----:B------:R-:W-:Y:S01]  /*128a0*/  BSSY B1, `(.L_x_774) ;  /* 0x00002d9000017945 */ /* 0x000fe20003800000 */
[----:B------:R-:W-:Y:S02]  /*128b0*/  IMAD.MOV.U32 R62, RZ, RZ, R248 ;  /* 0x000000ffff3e7224 */ /* 0x000fe400078e00f8 */
[----:B------:R-:W-:-:S13]  /*128c0*/  ISETP.NE.AND P0, PT, R0, RZ, PT ;  /* 0x000000ff0000720c */ /* 0x000fda0003f05270 */
[----:B------:R-:W-:Y:S05]  /*128d0*/  @!P0 BRA `(.L_x_775) ;  /* 0x0000220000008947 */ /* 0x000fea0003800000 */
[----:B------:R-:W3:Y:S04]  /*128e0*/  LDL R12, [R1] ;  /* 0x00000000010c7983 */ /* 0x000ee80000100800 */
[----:B------:R-:W4:Y:S04]  /*128f0*/  LDL R5, [R1+0x4] ;  /* 0x0000040001057983 */ /* 0x000f280000100800 */
[----:B--2---:R-:W2:Y:S04]  /*12900*/  LDL R11, [R1+0xc] ;  /* 0x00000c00010b7983 */ /* 0x004ea80000100800 */
[----:B------:R-:W2:Y:S04]  /*12910*/  LDL R10, [R1+0x8] ;  /* 0x00000800010a7983 */ /* 0x000ea80000100800 */
[----:B------:R-:W2:Y:S04]  /*12920*/  LDL R9, [R1+0x1c] ;  /* 0x00001c0001097983 */ /* 0x000ea80000100800 */
[----:B------:R-:W2:Y:S04]  /*12930*/  LDL R7, [R1+0x14] ;  /* 0x0000140001077983 */ /* 0x000ea80000100800 */
[----:B------:R-:W2:Y:S04]  /*12940*/  LDL R6, [R1+0x18] ;  /* 0x0000180001067983 */ /* 0x000ea80000100800 */
[----:B------:R-:W2:Y:S01]  /*12950*/  LDL R8, [R1+0x10] ;  /* 0x0000100001087983 */ /* 0x000ea20000100800 */
[----:B------:R-:W-:Y:S01]  /*12960*/  WARPSYNC 0xffffffff ;  /* 0xffffffff00007948 */ /* 0x000fe20003800000 */
[----:B------:R-:W-:Y:S01]  /*12970*/  F2FP.PACK_AB R0, R109, R108 ;  /* 0x0000006c6d00723e */ /* 0x000fe200000000ff */
[----:B------:R-:W-:Y:S01]  /*12980*/  IMAD.MOV.U32 R15, RZ, RZ, c[0x0][0x388] ;  /* 0x0000e200ff0f7624 */ /* 0x000fe200078e00ff */
[----:B------:R-:W-:Y:S01]  /*12990*/  BAR.SYNC.DEFER_BLOCKING 0x1, 0x100 ;  /* 0x0044000000007b1d */ /* 0x000fe20000010000 */
[----:B------:R-:W-:-:S02]  /*129a0*/  F2FP.PACK_AB R2, R81, R80 ;  /* 0x000000505102723e */ /* 0x000fc400000000ff */
[----:B------:R-:W-:Y:S02]  /*129b0*/  F2FP.PACK_AB R3, R27, R26 ;  /* 0x0000001a1b03723e */ /* 0x000fe400000000ff */
[----:B------:R-:W-:Y:S02]  /*129c0*/  F2FP.PACK_AB R4, R53, R52 ;  /* 0x000000343504723e */ /* 0x000fe400000000ff */
[----:B------:R-:W-:Y:S02]  /*129d0*/  ISETP.NE.U32.AND P0, PT, RZ, c[0x0][0x508], PT ;  /* 0x00014200ff007a0c */ /* 0x000fe40003f05070 */
[----:B------:R-:W-:Y:S02]  /*129e0*/  ISETP.NE.U32.AND P2, PT, RZ, c[0x0][0x500], PT ;  /* 0x00014000ff007a0c */ /* 0x000fe40003f45070 */
[----:B------:R-:W-:Y:S02]  /*129f0*/  ISETP.NE.AND.EX P1, PT, RZ, c[0x0][0x50c], PT, P0 ;  /* 0x00014300ff007a0c */ /* 0x000fe40003f25300 */
[----:B------:R-:W-:Y:S01]  /*12a00*/  ISETP.NE.AND.EX P2, PT, RZ, c[0x0][0x504], PT, P2 ;  /* 0x00014100ff007a0c */ /* 0x000fe20003f45320 */
[----:B---3--:R3:W-:Y:S04]  /*12a10*/  STS [R12], R0 ;  /* 0x000000000c007388 */ /* 0x0087e80000000800 */
[----:B------:R1:W-:Y:S04]  /*12a20*/  STS [R12+0x400], R2 ;  /* 0x000400020c007388 */ /* 0x0003e80000000800 */
[----:B----4-:R4:W-:Y:S01]  /*12a30*/  STS [R5], R3 ;  /* 0x0000000305007388 */ /* 0x0109e20000000800 */
[----:B---3--:R-:W-:-:S02]  /*12a40*/  F2FP.PACK_AB R0, R61, R60 ;  /* 0x0000003c3d00723e */ /* 0x008fc400000000ff */
[----:B-1----:R-:W-:-:S03]  /*12a50*/  F2FP.PACK_AB R2, R29, R28 ;  /* 0x0000001c1d02723e */ /* 0x002fc600000000ff */
        /* <DEDUP_REMOVED lines=21> */
[----:B------:R3:W-:Y:S04]  /*12bb0*/  STS [R8], R4 ;  /* 0x0000000408007388 */ /* 0x0007e80000000800 */
[----:B------:R4:W-:Y:S01]  /*12bc0*/  STS [R8+0x400], R2 ;  /* 0x0004000208007388 */ /* 0x0009e20000000800 */
[----:B-1----:R-:W-:Y:S02]  /*12bd0*/  F2FP.PACK_AB R0, R69, R68 ;  /* 0x000000444500723e */ /* 0x002fe400000000ff */
[----:B--2---:R-:W-:-:S03]  /*12be0*/  F2FP.PACK_AB R3, R41, R40 ;  /* 0x000000282903723e */ /* 0x004fc600000000ff */
[----:B------:R1:W-:Y:S01]  /*12bf0*/  STS [R12+0x4000], R0 ;  /* 0x004000000c007388 */ /* 0x0003e20000000800 */
[----:B---3--:R-:W-:Y:S02]  /*12c00*/  F2FP.PACK_AB R4, R57, R56 ;  /* 0x000000383904723e */ /* 0x008fe400000000ff */
[----:B----4-:R-:W-:-:S03]  /*12c10*/  F2FP.PACK_AB R2, R71, R70 ;  /* 0x000000464702723e */ /* 0x010fc600000000ff */
[----:B------:R2:W-:Y:S04]  /*12c20*/  STS [R12+0x4400], R4 ;  /* 0x004400040c007388 */ /* 0x0005e80000000800 */
[----:B------:R3:W-:Y:S04]  /*12c30*/  STS [R5+0x4000], R3 ;  /* 0x0040000305007388 */ /* 0x0007e80000000800 */
[----:B------:R4:W-:Y:S01]  /*12c40*/  STS [R5+0x4400], R2 ;  /* 0x0044000205007388 */ /* 0x0009e20000000800 */
[----:B-1----:R-:W-:-:S05]  /*12c50*/  F2FP.PACK_AB R0, R43, R42 ;  /* 0x0000002a2b00723e */ /* 0x002fca00000000ff */
[----:B------:R1:W-:Y:S01]  /*12c60*/  STS [R11+0x4000], R0 ;  /* 0x004000000b007388 */ /* 0x0003e20000000800 */
[----:B--2---:R-:W-:Y:S02]  /*12c70*/  F2FP.PACK_AB R4, R75, R74 ;  /* 0x0000004a4b04723e */ /* 0x004fe400000000ff */
[----:B---3--:R-:W-:-:S03]  /*12c80*/  F2FP.PACK_AB R3, R89, R88 ;  /* 0x000000585903723e */ /* 0x008fc600000000ff */
[----:B------:R2:W-:Y:S01]  /*12c90*/  STS [R11+0x4400], R4 ;  /* 0x004400040b007388 */ /* 0x0005e20000000800 */
[----:B----4-:R-:W-:Y:S02]  /*12ca0*/  F2FP.PACK_AB R5, R45, R44 ;  /* 0x0000002c2d05723e */ /* 0x010fe400000000ff */
[----:B------:R-:W-:-:S03]  /*12cb0*/  F2FP.PACK_AB R2, R77, R76 ;  /* 0x0000004c4d02723e */ /* 0x000fc600000000ff */
[----:B------:R-:W-:Y:S04]  /*12cc0*/  STS [R10+0x4000], R5 ;  /* 0x004000050a007388 */ /* 0x000fe80000000800 */
[----:B------:R3:W-:Y:S04]  /*12cd0*/  STS [R10+0x4400], R3 ;  /* 0x004400030a007388 */ /* 0x0007e80000000800 */
[----:B------:R4:W-:Y:S01]  /*12ce0*/  STS [R9+0x4000], R2 ;  /* 0x0040000209007388 */ /* 0x0009e20000000800 */
[----:B-1----:R-:W-:-:S05]  /*12cf0*/  F2FP.PACK_AB R0, R87, R86 ;  /* 0x000000565700723e */ /* 0x002fca00000000ff */
[----:B------:R1:W-:Y:S01]  /*12d00*/  STS [R9+0x4400], R0 ;  /* 0x0044000009007388 */ /* 0x0003e20000000800 */
[----:B--2---:R-:W-:-:S05]  /*12d10*/  F2FP.PACK_AB R4, R73, R72 ;  /* 0x000000484904723e */ /* 0x004fca00000000ff */
[----:B------:R2:W-:Y:S01]  /*12d20*/  STS [R7+0x4000], R4 ;  /* 0x0040000407007388 */ /* 0x0005e20000000800 */
[----:B---3--:R-:W-:Y:S02]  /*12d30*/  F2FP.PACK_AB R3, R59, R58 ;  /* 0x0000003a3b03723e */ /* 0x008fe400000000ff */
[----:B----4-:R-:W-:-:S03]  /*12d40*/  F2FP.PACK_AB R2, R47, R46 ;  /* 0x0000002e2f02723e */ /* 0x010fc600000000ff */
[----:B------:R3:W-:Y:S04]  /*12d50*/  STS [R7+0x4400], R3 ;  /* 0x0044000307007388 */ /* 0x0007e80000000800 */
[----:B------:R4:W-:Y:S01]  /*12d60*/  STS [R6+0x4000], R2 ;  /* 0x0040000206007388 */ /* 0x0009e20000000800 */
[----:B-1----:R-:W-:-:S05]  /*12d70*/  F2FP.PACK_AB R0, R55, R54 ;  /* 0x000000363700723e */ /* 0x002fca00000000ff */
[----:B------:R1:W-:Y:S01]  /*12d80*/  STS [R6+0x4400], R0 ;  /* 0x0044000006007388 */ /* 0x0003e20000000800 */
[----:B--2---:R-:W-:Y:S01]  /*12d90*/  IMAD.MOV.U32 R4, RZ, RZ, 0x4 ;  /* 0x00000004ff047424 */ /* 0x004fe200078e00ff */
[----:B---3--:R-:W-:Y:S01]  /*12da0*/  F2FP.PACK_AB R3, R25, R24 ;  /* 0x000000181903723e */ /* 0x008fe200000000ff */
[----:B----4-:R-:W-:-:S04]  /*12db0*/  IMAD.MOV.U32 R2, RZ, RZ, RZ ;  /* 0x000000ffff027224 */ /* 0x010fc800078e00ff */
[----:B------:R2:W-:Y:S01]  /*12dc0*/  STS [R8+0x4000], R3 ;  /* 0x0040000308007388 */ /* 0x0005e20000000800 */
[----:B-1----:R-:W-:Y:S01]  /*12dd0*/  F2FP.PACK_AB R0, R49, R48 ;  /* 0x000000303100723e */ /* 0x002fe200000000ff */
[----:B------:R-:W-:-:S04]  /*12de0*/  @P1 IMAD.WIDE R6, R251, R4, c[0x0][0x508] ;  /* 0x00014200fb061625 */ /* 0x000fc800078e0204 */
[----:B------:R1:W-:Y:S01]  /*12df0*/  STS [R8+0x4400], R0 ;  /* 0x0044000008007388 */ /* 0x0003e20000000800 */
[----:B------:R-:W-:-:S03]  /*12e00*/  IMAD.WIDE R4, R251, R4, c[0x0][0x500] ;  /* 0x00014000fb047625 */ /* 0x000fc600078e0204 */
[----:B------:R-:W-:Y:S06]  /*12e10*/  BAR.SYNC.DEFER_BLOCKING 0x1, 0x100 ;  /* 0x0044000000007b1d */ /* 0x000fec0000010000 */
[----:B------:R1:W5:Y:S04]  /*12e20*/  @P1 LDG.E R15, [R6.64] ;  /* 0x00000006060f1981 */ /* 0x000368000c1e1900 */
[----:B------:R1:W5:Y:S01]  /*12e30*/  @P2 LDG.E R2, [R4.64] ;  /* 0x0000000604022981 */ /* 0x000362000c1e1900 */
[----:B------:R-:W-:-:S04]  /*12e40*/  ISETP.NE.AND P0, PT, R246, RZ, PT ;  /* 0x000000fff600720c */ /* 0x000fc80003f05270 */
[----:B--2---:R-:W-:Y:S01]  /*12e50*/  SEL R3, R246, c[0x0][0x3d4], P0 ;  /* 0x0000f500f6037a07 */ /* 0x004fe20000000000 */
[----:B------:R-:W-:Y:S05]  /*12e60*/  @P1 BRA `(.L_x_776) ;  /* 0x0000004000001947 */ /* 0x000fea0003800000 */
[----:B------:R-:W-:Y:S05]  /*12e70*/  @!P2 BRA `(.L_x_776) ;  /* 0x000000300000a947 */ /* 0x000fea0003800000 */
[----:B-1----:R1:W2:Y:S04]  /*12e80*/  LDG.E R0, [R4.64] ;  /* 0x0000000604007981 */ /* 0x0022a8000c1e1900 */
[----:B-1----:R-:W2:Y:S02]  /*12e90*/  LDG.E R4, [R4.64+0x4] ;  /* 0x0000040604047981 */ /* 0x002ea4000c1e1900 */
[----:B--2--5:R-:W-:Y:S02]  /*12ea0*/  IADD3 R15, -R0, R4, RZ ;  /* 0x00000004000f7210 */ /* 0x024fe40007ffe1ff */
.L_x_776:
[----:B------:R-:W2:Y:S01]  /*12eb0*/  LDL R66, [R1+0x24] ;  /* 0x0000240001427983 */ /* 0x000ea20000100800 */
[----:B------:R-:W-:Y:S01]  /*12ec0*/  IMAD.MOV.U32 R9, RZ, RZ, 0x368 ;  /* 0x00000368ff097424 */ /* 0x000fe200078e00ff */
[----:B------:R-:W-:Y:S01]  /*12ed0*/  ISETP.GT.AND P2, PT, R3, 0x1, PT ;  /* 0x000000010300780c */ /* 0x000fe20003f44270 */
[----:B-1----:R-:W-:Y:S01]  /*12ee0*/  IMAD.MOV.U32 R0, RZ, RZ, c[0x0][0x4e8] ;  /* 0x00013a00ff007624 */ /* 0x002fe200078e00ff */
[----:B------:R-:W-:Y:S01]  /*12ef0*/  ISETP.NE.U32.AND P0, PT, RZ, c[0x0][0x500], PT ;  /* 0x00014000ff007a0c */ /* 0x000fe20003f05070 */
[----:B------:R-:W-:Y:S01]  /*12f00*/  IMAD.IADD R11, R245, 0x1, R243 ;  /* 0x00000001f50b7824 */ /* 0x000fe200078e02f3 */
[----:B------:R-:W-:Y:S01]  /*12f10*/  SEL R9, R9, 0x328, P2 ;  /* 0x0000032809097807 */ /* 0x000fe20001000000 */
[----:B------:R-:W1:Y:S01]  /*12f20*/  S2R R67, SR_TID.X ;  /* 0x0000000000437919 */ /* 0x000e620000002100 */
[----:B------:R-:W-:-:S02]  /*12f30*/  ISETP.NE.AND P3, PT, R0, 0x1, PT ;  /* 0x000000010000780c */ /* 0x000fc40003f65270 */
[----:B------:R-:W3:Y:S01]  /*12f40*/  LDC.64 R6, c[0x0][R9+0x170] ;  /* 0x00005c0009067b82 */ /* 0x000ee20000000a00 */
[----:B------:R-:W-:Y:S02]  /*12f50*/  ISETP.NE.AND.EX P0, PT, RZ, c[0x0][0x504], PT, P0 ;  /* 0x00014100ff007a0c */ /* 0x000fe40003f05300 */
[----:B------:R-:W-:Y:S02]  /*12f60*/  SHF.R.S32.HI R3, RZ, 0x1f, R251 ;  /* 0x0000001fff037819 */ /* 0x000fe400000114fb */
[----:B------:R-:W-:Y:S02]  /*12f70*/  SEL R0, R251, RZ, !P0 ;  /* 0x000000fffb007207 */ /* 0x000fe40004000000 */
[----:B------:R-:W-:Y:S01]  /*12f80*/  SEL R4, R3, RZ, !P0 ;  /* 0x000000ff03047207 */ /* 0x000fe20004000000 */
[----:B------:R-:W4:Y:S01]  /*12f90*/  LDC.64 R16, c[0x0][R9+0x168] ;  /* 0x00005a0009107b82 */ /* 0x000f220000000a00 */
[----:B------:R-:W-:Y:S02]  /*12fa0*/  LOP3.LUT R10, R250, 0xffff, RZ, 0xc0, !PT ;  /* 0x0000fffffa0a7812 */ /* 0x000fe400078ec0ff */
[----:B------:R-:W-:-:S05]  /*12fb0*/  @P3 IMAD.HI.U32 R8, R11, c[0x0][0x4ec], RZ ;  /* 0x00013b000b083a27 */ /* 0x000fca00078e00ff */
[----:B------:R3:W4:Y:S01]  /*12fc0*/  LDC.64 R18, c[0x0][R9+0x178] ;  /* 0x00005e0009127b82 */ /* 0x0007220000000a00 */
[----:B-1----:R-:W-:-:S07]  /*12fd0*/  SHF.R.S32.HI R63, RZ, 0x1f, R67 ;  /* 0x0000001fff3f7819 */ /* 0x002fce0000011443 */
[----:B------:R1:W1:Y:S01]  /*12fe0*/  LDC.64 R20, c[0x0][R9+0x160] ;  /* 0x0000580009147b82 */ /* 0x0002620000000a00 */
[----:B------:R-:W-:-:S04]  /*12ff0*/  LEA.HI R63, R63, R67, RZ, 0x5 ;  /* 0x000000433f3f7211 */ /* 0x000fc800078f28ff */
[----:B------:R-:W-:-:S05]  /*13000*/  LOP3.LUT R63, R63, 0xffffffe0, RZ, 0xc0, !PT ;  /* 0xffffffe03f3f7812 */ /* 0x000fca00078ec0ff */
[----:B------:R-:W-:Y:S02]  /*13010*/  IMAD.IADD R63, R67, 0x1, -R63 ;  /* 0x00000001433f7824 */ /* 0x000fe400078e0a3f */
[----:B---3--:R-:W-:-:S04]  /*13020*/  IMAD R3, R7, R0, RZ ;  /* 0x0000000007037224 */ /* 0x008fc800078e02ff */
[C---:B------:R-:W-:Y:S02]  /*13030*/  IMAD R12, R6.reuse, R4, R3 ;  /* 0x00000004060c7224 */ /* 0x040fe400078e0203 */
[----:B------:R-:W-:-:S04]  /*13040*/  IMAD.WIDE.U32 R4, R6, R0, RZ ;  /* 0x0000000006047225 */ /* 0x000fc800078e00ff */
[----:B----4-:R-:W-:-:S04]  /*13050*/  IMAD.WIDE.U32 R6, R16, R10, RZ ;  /* 0x0000000a10067225 */ /* 0x010fc800078e00ff */
[----:B------:R-:W-:Y:S01]  /*13060*/  IMAD.MOV.U32 R3, RZ, RZ, R11 ;  /* 0x000000ffff037224 */ /* 0x000fe200078e000b */
[----:B------:R-:W-:Y:S01]  /*13070*/  @P3 SHF.R.U32.HI R3, RZ, c[0x0][0x4f0], R8 ;  /* 0x00013c00ff033a19 */ /* 0x000fe20000011608 */
[----:B-1----:R-:W-:Y:S01]  /*13080*/  IMAD R9, R17, R10, RZ ;  /* 0x0000000a11097224 */ /* 0x002fe200078e02ff */
[----:B------:R-:W-:Y:S01]  /*13090*/  SEL R8, R247, RZ, P2 ;  /* 0x000000fff7087207 */ /* 0x000fe20001000000 */
[----:B------:R-:W-:Y:S01]  /*130a0*/  IMAD.IADD R13, R5, 0x1, R12 ;  /* 0x00000001050d7824 */ /* 0x000fe200078e020c */
[--C-:B-----5:R-:W-:Y:S01]  /*130b0*/  IADD3 R14, P1, P0, R4, R6, R2.reuse ;  /* 0x00000006040e7210 */ /* 0x120fe2000783e002 */
[----:B------:R-:W-:Y:S01]  /*130c0*/  IMAD.IADD R4, R7, 0x1, R9 ;  /* 0x0000000107047824 */ /* 0x000fe200078e0209 */
[----:B------:R-:W-:Y:S01]  /*130d0*/  SHF.R.S32.HI R12, RZ, 0x1f, R2 ;  /* 0x0000001fff0c7819 */ /* 0x000fe20000011402 */
[----:B------:R-:W-:Y:S02]  /*130e0*/  IMAD R9, R19, R8, RZ ;  /* 0x0000000813097224 */ /* 0x000fe400078e02ff */
[----:B------:R-:W-:Y:S01]  /*130f0*/  IMAD.MOV R5, RZ, RZ, -R3 ;  /* 0x000000ffff057224 */ /* 0x000fe200078e0a03 */
[----:B------:R-:W-:Y:S01]  /*13100*/  IADD3.X R13, R13, R4, R12, P1, P0 ;  /* 0x000000040d0d7210 */ /* 0x000fe20000fe040c */
[----:B------:R-:W-:-:S04]  /*13110*/  IMAD.WIDE.U32 R6, R18, R8, RZ ;  /* 0x0000000812067225 */ /* 0x000fc800078e00ff */
        /* <DEDUP_REMOVED lines=11> */
[----:B------:R-:W-:Y:S02]  /*131d0*/  IMAD.MOV.U32 R7, RZ, RZ, c[0x0][0x4ac] ;  /* 0x00012b00ff077624 */ /* 0x000fe400078e00ff */
[----:B------:R-:W-:Y:S01]  /*131e0*/  IMAD.IADD R5, R5, 0x1, R3 ;  /* 0x0000000105057824 */ /* 0x000fe200078e0203 */
[----:B------:R-:W-:Y:S01]  /*131f0*/  LEA R3, P0, R4, R6, 0x2 ;  /* 0x0000000604037211 */ /* 0x000fe200078010ff */
[----:B------:R-:W-:Y:S01]  /*13200*/  IMAD R9, R15, c[0x0][0x4e8], RZ ;  /* 0x00013a000f097a24 */ /* 0x000fe200078e02ff */
[----:B------:R-:W-:-:S03]  /*13210*/  SEL R7, R7, c[0x0][0x454], P2 ;  /* 0x0001150007077a07 */ /* 0x000fc60001000000 */
[----:B------:R-:W-:Y:S01]  /*13220*/  SHFL.IDX PT, R6, R3, RZ, 0x1c1f ;  /* 0x001c1fff03067589 */ /* 0x000fe200000e0000 */
[----:B------:R-:W-:Y:S02]  /*13230*/  LEA.HI.X R5, R4, R7, R5, 0x2, P0 ;  /* 0x0000000704057211 */ /* 0x000fe400000f1405 */
[----:B------:R-:W-:Y:S01]  /*13240*/  LOP3.LUT P0, RZ, R63, 0x3, RZ, 0xc0, !PT ;  /* 0x000000033fff7812 */ /* 0x000fe2000780c0ff */
[----:B------:R2:W-:Y:S04]  /*13250*/  SHFL.IDX PT, R4, R3, 0x1, 0x1c1f ;  /* 0x003c1f0003047f89 */ /* 0x0005e800000e0000 */
[----:B------:R-:W1:Y:S04]  /*13260*/  SHFL.IDX PT, R7, R5, RZ, 0x1c1f ;  /* 0x001c1fff05077589 */ /* 0x000e6800000e0000 */
[----:B------:R-:W3:Y:S01]  /*13270*/  SHFL.IDX PT, R5, R5, 0x1, 0x1c1f ;  /* 0x003c1f0005057f89 */ /* 0x000ee200000e0000 */
[----:B--2---:R-:W-:-:S05]  /*13280*/  IMAD.IADD R3, R66, 0x1, R243 ;  /* 0x0000000142037824 */ /* 0x004fca00078e02f3 */
        /* <DEDUP_REMOVED lines=11> */
[C---:B-1----:R-:W-:Y:S01]  /*13340*/  IMAD.WIDE.U32 R4, R2.reuse, c[0x0][0x3a0], RZ ;  /* 0x0000e80002047a25 */ /* 0x042fe200078e00ff */
[----:B------:R-:W-:Y:S01]  /*13350*/  SHF.R.S32.HI R7, RZ, 0x1f, R0 ;  /* 0x0000001fff077819 */ /* 0x000fe20000011400 */
[----:B------:R1:W2:Y:S01]  /*13360*/  LDS.128 R16, [R197+0x80] ;  /* 0x00008000c5107984 */ /* 0x0002a20000000c00 */
[----:B------:R-:W-:Y:S01]  /*13370*/  IADD3 R6, R63, R243, RZ ;  /* 0x000000f33f067210 */ /* 0x000fe20007ffe0ff */
[----:B------:R-:W-:-:S02]  /*13380*/  IMAD R2, R2, c[0x0][0x3a4], R12 ;  /* 0x0000e90002027a24 */ /* 0x000fc400078e020c */
[----:B------:R1:W3:Y:S03]  /*13390*/  LDS.128 R24, [R197+0x1080] ;  /* 0x00108000c5187984 */ /* 0x0002e60000000c00 */
[----:B------:R-:W-:Y:S01]  /*133a0*/  IADD3 R3, R5, R2, RZ ;  /* 0x0000000205037210 */ /* 0x000fe20007ffe0ff */
[----:B------:R1:W4:Y:S01]  /*133b0*/  LDS.128 R32, [R197+0x2080] ;  /* 0x00208000c5207984 */ /* 0x0003220000000c00 */
[----:B------:R-:W-:-:S03]  /*133c0*/  MOV R2, R4 ;  /* 0x0000000400027202 */ /* 0x000fc60000000f00 */
[----:B------:R1:W1:Y:S02]  /*133d0*/  LDS.128 R36, [R197+0x3080] ;  /* 0x00308000c5247984 */ /* 0x0002640000000c00 */
[----:B------:R-:W-:Y:S01]  /*133e0*/  IMAD.WIDE.U32 R4, R10, c[0x0][0x3e8], R2 ;  /* 0x0000fa000a047a25 */ /* 0x000fe200078e0002 */
[----:B------:R-:W-:Y:S01]  /*133f0*/  MOV R2, R6 ;  /* 0x0000000600027202 */ /* 0x000fe20000000f00 */
[----:B------:R1:W1:Y:S02]  /*13400*/  LDS.128 R12, [R197+0x4080] ;  /* 0x00408000c50c7984 */ /* 0x0002640000000c00 */
[----:B------:R-:W-:Y:S02]  /*13410*/  IMAD R3, R7, c[0x0][0x3f0], RZ ;  /* 0x0000fc0007037a24 */ /* 0x000fe400078e02ff */
[----:B------:R-:W-:Y:S01]  /*13420*/  @P3 IMAD.HI.U32 R7, R6, c[0x0][0x4ec], RZ ;  /* 0x00013b0006073a27 */ /* 0x000fe200078e00ff */
[----:B------:R1:W1:Y:S03]  /*13430*/  LDS.128 R20, [R197+0x5080] ;  /* 0x00508000c5147984 */ /* 0x0002660000000c00 */
[----:B------:R-:W-:Y:S01]  /*13440*/  IMAD R5, R10, c[0x0][0x3ec], R5 ;  /* 0x0000fb000a057a24 */ /* 0x000fe200078e0205 */
[----:B------:R1:W1:Y:S01]  /*13450*/  LDS.128 R28, [R197+0x6080] ;  /* 0x00608000c51c7984 */ /* 0x0002620000000c00 */
[----:B------:R-:W-:Y:S01]  /*13460*/  @P3 SHF.R.U32.HI R2, RZ, c[0x0][0x4f0], R7 ;  /* 0x00013c00ff023a19 */ /* 0x000fe20000011607 */
[----:B------:R-:W-:-:S02]  /*13470*/  IMAD R7, R0, c[0x0][0x3f4], R3 ;  /* 0x0000fd0000077a24 */ /* 0x000fc400078e0203 */
[----:B------:R1:W1:Y:S01]  /*13480*/  LDS.128 R40, [R197+0x7080] ;  /* 0x00708000c5287984 */ /* 0x0002620000000c00 */
[----:B------:R-:W-:Y:S01]  /*13490*/  IMAD.WIDE.U32 R4, R0, c[0x0][0x3f0], R4 ;  /* 0x0000fc0000047a25 */ /* 0x000fe200078e0004 */
[----:B------:R-:W-:Y:S02]  /*134a0*/  SHF.R.S32.HI R3, RZ, 0x1f, R2 ;  /* 0x0000001fff037819 */ /* 0x000fe40000011402 */
[----:B------:R-:W-:Y:S02]  /*134b0*/  IADD3 R0, -R2, RZ, RZ ;  /* 0x000000ff02007210 */ /* 0x000fe40007ffe1ff */
[----:B------:R-:W-:Y:S01]  /*134c0*/  IADD3 R5, R5, R7, RZ ;  /* 0x0000000705057210 */ /* 0x000fe20007ffe0ff */
[----:B------:R-:W-:Y:S02]  /*134d0*/  IMAD R3, R3, c[0x0][0x3e0], RZ ;  /* 0x0000f80003037a24 */ /* 0x000fe400078e02ff */
[----:B------:R-:W-:Y:S02]  /*134e0*/  IMAD R0, R0, c[0x0][0x4e8], R6 ;  /* 0x00013a0000007a24 */ /* 0x000fe400078e0206 */
[----:B------:R-:W-:-:S02]  /*134f0*/  IMAD R6, R2, c[0x0][0x3e4], R3 ;  /* 0x0000f90002067a24 */ /* 0x000fc400078e0203 */
        /* <DEDUP_REMOVED lines=11> */
.L_x_866:
[----:B------:R-:W-:Y:S05]  /*135b0*/  BRA.DIV ~URZ, `(.L_x_779) ;  /* 0x000055927f007947 */ /* 0x000fea000b800000 */
[----:B------:R4:W2:Y:S02]  /*135c0*/  SHFL.IDX PT, R0, R8, RZ, 0x181f ;  /* 0x00181fff08007589 */ /* 0x0008a400000e0000 */
.L_x_867:
[----:B------:R-:W-:Y:S01]  /*135d0*/  IADD3 R6, R244, R243, RZ ;  /* 0x000000f3f4067210 */ /* 0x000fe20007ffe0ff */
[----:B------:R-:W-:Y:S03]  /*135e0*/  BSSY B0, `(.L_x_780) ;  /* 0x000000d000007945 */ /* 0x000fe60003800000 */
[----:B------:R-:W-:-:S13]  /*135f0*/  ISETP.GE.AND P0, PT, R6, R9, PT ;  /* 0x000000090600720c */ /* 0x000fda0003f06270 */
[----:B------:R-:W-:Y:S05]  /*13600*/  @P0 BRA `(.L_x_781) ;  /* 0x000000a000000947 */ /* 0x000fea0003800000 */
[----:B------:R-:W-:Y:S02]  /*13610*/  ISETP.GE.AND P1, PT, R208, c[0x0][0x3c8], PT ;  /* 0x0000f200d0007a0c */ /* 0x000fe40003f26270 */
[----:B------:R-:W-:Y:S02]  /*13620*/  ISETP.GE.AND P0, PT, R216, c[0x0][0x3c8], PT ;  /* 0x0000f200d8007a0c */ /* 0x000fe40003f06270 */
[----:B------:R-:W-:Y:S02]  /*13630*/  SHF.R.S32.HI R44, RZ, 0x1f, R208 ;  /* 0x0000001fff2c7819 */ /* 0x000fe400000114d0 */
[----:B------:R-:W-:-:S07]  /*13640*/  SHF.R.S32.HI R11, RZ, 0x1f, R216 ;  /* 0x0000001fff0b7819 */ /* 0x000fce00000114d8 */
[-C--:B--2---:R-:W-:Y:S02]  /*13650*/  @!P1 LEA R4, P3, R208, R0.reuse, 0x1 ;  /* 0x00000000d0049211 */ /* 0x084fe400078608ff */
[----:B------:R-:W-:Y:S02]  /*13660*/  @!P0 LEA R2, P2, R216, R0, 0x1 ;  /* 0x00000000d8028211 */ /* 0x000fe400078408ff */
[-C--:B---3--:R-:W-:Y:S02]  /*13670*/  @!P1 LEA.HI.X R5, R208, R10.reuse, R44, 0x1, P3 ;  /* 0x0000000ad0059211 */ /* 0x088fe400018f0c2c */
[----:B------:R-:W-:-:S03]  /*13680*/  @!P0 LEA.HI.X R3, R216, R10, R11, 0x1, P2 ;  /* 0x0000000ad8038211 */ /* 0x000fc600010f0c0b */
[----:B------:R2:W-:Y:S04]  /*13690*/  @!P1 ST.E.128 [R4.64], R16 ;  /* 0x0000001004009985 */ /* 0x0005e8000c101d06 */
[----:B-1----:R2:W-:Y:S02]  /*136a0*/  @!P0 ST.E.128 [R2.64], R12 ;  /* 0x0000000c02008985 */ /* 0x0025e4000c101d06 */
.L_x_781:
[----:B------:R-:W-:Y:S05]  /*136b0*/  BSYNC B0 ;  /* 0x0000000000007941 */ /* 0x000fea0003800000 */
.L_x_780:
[----:B------:R-:W-:Y:S05]  /*136c0*/  BRA.DIV ~URZ, `(.L_x_782) ;  /* 0x000054f27f007947 */ /* 0x000fea000b800000 */
[----:B---3--:R3:W4:Y:S04]  /*136d0*/  SHFL.IDX PT, R10, R7, 0x1, 0x181f ;  /* 0x00381f00070a7f89 */ /* 0x00872800000e0000 */
[----:B--2---:R3:W2:Y:S02]  /*136e0*/  SHFL.IDX PT, R0, R8, 0x1, 0x181f ;  /* 0x00381f0008007f89 */ /* 0x0046a400000e0000 */
.L_x_868:
        /* <DEDUP_REMOVED lines=8> */
[-C--:B--2---:R-:W-:Y:S02]  /*13770*/  @!P1 LEA R4, P3, R208, R0.reuse, 0x1 ;  /* 0x00000000d0049211 */ /* 0x084fe400078608ff */
[----:B------:R-:W-:Y:S02]  /*13780*/  @!P0 LEA R2, P2, R216, R0, 0x1 ;  /* 0x00000000d8028211 */ /* 0x000fe400078408ff */
[-C--:B----4-:R-:W-:Y:S02]  /*13790*/  @!P1 LEA.HI.X R5, R208, R10.reuse, R12, 0x1, P3 ;  /* 0x0000000ad0059211 */ /* 0x090fe400018f0c0c */
[----:B------:R-:W-:-:S03]  /*137a0*/  @!P0 LEA.HI.X R3, R216, R10, R11, 0x1, P2 ;  /* 0x0000000ad8038211 */ /* 0x000fc600010f0c0b */
[----:B------:R1:W-:Y:S04]  /*137b0*/  @!P1 ST.E.128 [R4.64], R24 ;  /* 0x0000001804009985 */ /* 0x0003e8000c101d06 */
[----:B------:R1:W-:Y:S02]  /*137c0*/  @!P0 ST.E.128 [R2.64], R20 ;  /* 0x0000001402008985 */ /* 0x0003e4000c101d06 */
.L_x_784:
[----:B------:R-:W-:Y:S05]  /*137d0*/  BSYNC B0 ;  /* 0x0000000000007941 */ /* 0x000fea0003800000 */
.L_x_783:
[----:B------:R-:W-:Y:S05]  /*137e0*/  BRA.DIV ~URZ, `(.L_x_785) ;  /* 0x000054a27f007947 */ /* 0x000fea000b800000 */
[----:B----4-:R4:W3:Y:S02]  /*137f0*/  SHFL.IDX PT, R10, R7, 0x2, 0x181f ;  /* 0x00581f00070a7f89 */ /* 0x0108e400000e0000 */
.L_x_869:
[----:B------:R-:W-:Y:S05]  /*13800*/  BRA.DIV ~URZ, `(.L_x_786) ;  /* 0x000054f27f007947 */ /* 0x000fea000b800000 */
[----:B--2---:R2:W4:Y:S02]  /*13810*/  SHFL.IDX PT, R0, R8, 0x2, 0x181f ;  /* 0x00581f0008007f89 */ /* 0x00452400000e0000 */
.L_x_870:
        /* <DEDUP_REMOVED lines=8> */
[-C--:B----4-:R-:W-:Y:S02]  /*138a0*/  @!P1 LEA R4, P3, R208, R0.reuse, 0x1 ;  /* 0x00000000d0049211 */ /* 0x090fe400078608ff */
[----:B------:R-:W-:Y:S02]  /*138b0*/  @!P0 LEA R2, P2, R216, R0, 0x1 ;  /* 0x00000000d8028211 */ /* 0x000fe400078408ff */
[-C--:B---3--:R-:W-:Y:S02]  /*138c0*/  @!P1 LEA.HI.X R5, R208, R10.reuse, R12, 0x1, P3 ;  /* 0x0000000ad0059211 */ /* 0x088fe400018f0c0c */
[----:B------:R-:W-:-:S03]  /*138d0*/  @!P0 LEA.HI.X R3, R216, R10, R11, 0x1, P2 ;  /* 0x0000000ad8038211 */ /* 0x000fc600010f0c0b */
[----:B------:R1:W-:Y:S04]  /*138e0*/  @!P1 ST.E.128 [R4.64], R32 ;  /* 0x0000002004009985 */ /* 0x0003e8000c101d06 */
[----:B------:R1:W-:Y:S02]  /*138f0*/  @!P0 ST.E.128 [R2.64], R28 ;  /* 0x0000001c02008985 */ /* 0x0003e4000c101d06 */
.L_x_788:
[----:B------:R-:W-:Y:S05]  /*13900*/  BSYNC B0 ;  /* 0x0000000000007941 */ /* 0x000fea0003800000 */
.L_x_787:
[----:B------:R-:W-:Y:S05]  /*13910*/  BRA.DIV ~URZ, `(.L_x_789) ;  /* 0x000054527f007947 */ /* 0x000fea000b800000 */
[----:B---34-:R-:W3:Y:S04]  /*13920*/  SHFL.IDX PT, R7, R7, 0x3, 0x181f ;  /* 0x00781f0007077f89 */ /* 0x018ee800000e0000 */
[----:B------:R4:W1:Y:S02]  /*13930*/  SHFL.IDX PT, R0, R8, 0x3, 0x181f ;  /* 0x00781f0008007f89 */ /* 0x00086400000e0000 */
.L_x_871:
        /* <DEDUP_REMOVED lines=15> */
.L_x_777:
[----:B------:R-:W-:Y:S02]  /*13a30*/  IMAD R12, R12, c[0x0][0x408], RZ ;  /* 0x000102000c0c7a24 */ /* 0x000fe400078e02ff */
[----:B-1----:R-:W-:-:S04]  /*13a40*/  IMAD.WIDE.U32 R4, R2, c[0x0][0x408], RZ ;  /* 0x0001020002047a25 */ /* 0x002fc800078e00ff */
[----:B------:R-:W-:-:S05]  /*13a50*/  IMAD R2, R2, c[0x0][0x40c], R12 ;  /* 0x0001030002027a24 */ /* 0x000fca00078e020c */
[----:B------:R-:W-:Y:S02]  /*13a60*/  IADD3 R3, R5, R2, RZ ;  /* 0x0000000205037210 */ /* 0x000fe40007ffe0ff */
[----:B------:R-:W-:Y:S02]  /*13a70*/  MOV R2, R4 ;  /* 0x0000000400027202 */ /* 0x000fe40000000f00 */
[----:B------:R-:W-:-:S03]  /*13a80*/  SHF.R.S32.HI R5, RZ, 0x1f, R0 ;  /* 0x0000001fff057819 */ /* 0x000fc60000011400 */
[----:B------:R-:W-:-:S04]  /*13a90*/  IMAD.WIDE.U32 R2, R10, c[0x0][0x438], R2 ;  /* 0x00010e000a027a25 */ /* 0x000fc800078e0002 */
[----:B------:R-:W-:Y:S02]  /*13aa0*/  IMAD R4, R5, c[0x0][0x440], RZ ;  /* 0x0001100005047a24 */ /* 0x000fe400078e02ff */
        /* <DEDUP_REMOVED lines=8> */
[----:B------:R-:W-:Y:S01]  /*13b30*/  IADD3 R4, -R0, RZ, RZ ;  /* 0x000000ff00047210 */ /* 0x000fe20007ffe1ff */
[----:B------:R-:W-:-:S04]  /*13b40*/  IMAD.WIDE.U32 R2, R247, c[0x0][0x448], R2 ;  /* 0x00011200f7027a25 */ /* 0x000fc800078e0002 */
[----:B------:R-:W-:Y:S02]  /*13b50*/  IMAD R5, R5, c[0x0][0x430], RZ ;  /* 0x00010c0005057a24 */ /* 0x000fe400078e02ff */
[----:B------:R-:W-:Y:S02]  /*13b60*/  IMAD R3, R247, c[0x0][0x44c], R3 ;  /* 0x00011300f7037a24 */ /* 0x000fe400078e0203 */
        /* <DEDUP_REMOVED lines=13> */
.L_x_872:
[----:B------:R-:W-:Y:S05]  /*13c40*/  BRA.DIV ~URZ, `(.L_x_792) ;  /* 0x000052627f007947 */ /* 0x000fea000b800000 */
[----:B------:R3:W4:Y:S02]  /*13c50*/  SHFL.IDX PT, R0, R12, RZ, 0x1c1f ;  /* 0x001c1fff0c007589 */ /* 0x00072400000e0000 */
.L_x_873:
[----:B------:R-:W-:Y:S01]  /*13c60*/  BSSY B0, `(.L_x_793) ;  /* 0x000006e000007945 */ /* 0x000fe20003800000 */
[----:B------:R-:W-:Y:S05]  /*13c70*/  @P0 BRA `(.L_x_794) ;  /* 0x000006c000000947 */ /* 0x000fea0003800000 */
[C---:B------:R-:W-:Y:S02]  /*13c80*/  IADD3 R9, R231.reuse, 0x8, RZ ;  /* 0x00000008e7097810 */ /* 0x040fe40007ffe0ff */
[----:B------:R-:W-:Y:S02]  /*13c90*/  ISETP.GE.AND P1, PT, R231, c[0x0][0x3c8], PT ;  /* 0x0000f200e7007a0c */ /* 0x000fe40003f26270 */
[----:B------:R-:W-:Y:S02]  /*13ca0*/  ISETP.GE.AND P0, PT, R9, c[0x0][0x3c8], PT ;  /* 0x0000f20009007a0c */ /* 0x000fe40003f06270 */
[C---:B------:R-:W-:Y:S02]  /*13cb0*/  IADD3 R10, R231.reuse, 0x10, RZ ;  /* 0x00000010e70a7810 */ /* 0x040fe40007ffe0ff */
[----:B------:R-:W-:-:S02]  /*13cc0*/  IADD3 R8, R231, 0x18, RZ ;  /* 0x00000018e7087810 */ /* 0x000fc40007ffe0ff */
[----:B------:R-:W-:Y:S02]  /*13cd0*/  IADD3 R11, R231, 0x8, RZ ;  /* 0x00000008e70b7810 */ /* 0x000fe40007ffe0ff */
[----:B------:R-:W-:Y:S02]  /*13ce0*/  ISETP.GE.AND P3, PT, R10, c[0x0][0x3c8], PT ;  /* 0x0000f2000a007a0c */ /* 0x000fe40003f66270 */
[----:B------:R-:W-:Y:S01]  /*13cf0*/  ISETP.GE.AND P4, PT, R8, c[0x0][0x3c8], PT ;  /* 0x0000f20008007a0c */ /* 0x000fe20003f86270 */
[----:B----4-:R-:W-:Y:S01]  /*13d00*/  @!P1 IMAD.MOV.U32 R6, RZ, RZ, R0 ;  /* 0x000000ffff069224 */ /* 0x010fe200078e0000 */
[----:B------:R-:W-:Y:S01]  /*13d10*/  SHF.R.S32.HI R11, RZ, 0x1f, R11 ;  /* 0x0000001fff0b7819 */ /* 0x000fe2000001140b */
[----:B--2---:R-:W-:Y:S01]  /*13d20*/  @!P1 IMAD.MOV.U32 R7, RZ, RZ, R4 ;  /* 0x000000ffff079224 */ /* 0x004fe200078e0004 */
[----:B------:R-:W-:Y:S02]  /*13d30*/  @!P0 LEA R2, P2, R9, R0, 0x2 ;  /* 0x0000000009028211 */ /* 0x000fe400078410ff */
[C---:B------:R-:W-:Y:S01]  /*13d40*/  IADD3 R15, R231.reuse, 0x20, RZ ;  /* 0x00000020e70f7810 */ /* 0x040fe20007ffe0ff */
[----:B------:R-:W-:Y:S01]  /*13d50*/  @!P1 IMAD.WIDE R6, R231, 0x4, R6 ;  /* 0x00000004e7069825 */ /* 0x000fe200078e0206 */
[----:B------:R-:W-:-:S02]  /*13d60*/  @!P0 LEA.HI.X R3, R9, R4, R11, 0x2, P2 ;  /* 0x0000000409038211 */ /* 0x000fc400010f140b */
[C---:B------:R-:W-:Y:S02]  /*13d70*/  IADD3 R9, R231.reuse, 0x28, RZ ;  /* 0x00000028e7097810 */ /* 0x040fe40007ffe0ff */
[----:B------:R-:W-:Y:S01]  /*13d80*/  IADD3 R14, R231, 0x10, RZ ;  /* 0x00000010e70e7810 */ /* 0x000fe20007ffe0ff */
[----:B------:R2:W-:Y:S01]  /*13d90*/  @!P1 ST.E.64 [R6.64], R108 ;  /* 0x0000006c06009985 */ /* 0x0005e2000c101b06 */
[----:B------:R-:W-:Y:S02]  /*13da0*/  ISETP.GE.AND P2, PT, R15, c[0x0][0x3c8], PT ;  /* 0x0000f2000f007a0c */ /* 0x000fe40003f46270 */
[----:B------:R-:W-:Y:S01]  /*13db0*/  IADD3 R11, R231, 0x18, RZ ;  /* 0x00000018e70b7810 */ /* 0x000fe20007ffe0ff */
[----:B------:R4:W-:Y:S01]  /*13dc0*/  @!P0 ST.E.64 [R2.64], R26 ;  /* 0x0000001a02008985 */ /* 0x0009e2000c101b06 */
[----:B------:R-:W-:Y:S02]  /*13dd0*/  ISETP.GE.AND P1, PT, R9, c[0x0][0x3c8], PT ;  /* 0x0000f20009007a0c */ /* 0x000fe40003f26270 */
[----:B------:R-:W-:-:S02]  /*13de0*/  SHF.R.S32.HI R14, RZ, 0x1f, R14 ;  /* 0x0000001fff0e7819 */ /* 0x000fc4000001140e */
[----:B------:R-:W-:Y:S02]  /*13df0*/  SHF.R.S32.HI R11, RZ, 0x1f, R11 ;  /* 0x0000001fff0b7819 */ /* 0x000fe4000001140b */
[C---:B------:R-:W-:Y:S02]  /*13e00*/  IADD3 R16, R231.reuse, 0x20, RZ ;  /* 0x00000020e7107810 */ /* 0x040fe40007ffe0ff */
[C---:B------:R-:W-:Y:S02]  /*13e10*/  IADD3 R17, R231.reuse, 0x40, RZ ;  /* 0x00000040e7117810 */ /* 0x040fe40007ffe0ff */
[----:B------:R-:W-:Y:S02]  /*13e20*/  SHF.R.S32.HI R16, RZ, 0x1f, R16 ;  /* 0x0000001fff107819 */ /* 0x000fe40000011410 */
[----:B------:R-:W-:Y:S02]  /*13e30*/  SHF.R.S32.HI R17, RZ, 0x1f, R17 ;  /* 0x0000001fff117819 */ /* 0x000fe40000011411 */
[----:B------:R-:W-:-:S04]  /*13e40*/  IADD3 R18, R231, 0x68, RZ ;  /* 0x00000068e7127810 */ /* 0x000fc80007ffe0ff */
[----:B------:R-:W-:Y:S02]  /*13e50*/  SHF.R.S32.HI R18, RZ, 0x1f, R18 ;  /* 0x0000001fff127819 */ /* 0x000fe40000011412 */
[-C--:B--2---:R-:W-:Y:S02]  /*13e60*/  @!P3 LEA R6, P5, R10, R0.reuse, 0x2 ;  /* 0x000000000a06b211 */ /* 0x084fe400078a10ff */
[----:B----4-:R-:W-:Y:S02]  /*13e70*/  @!P4 LEA R2, P0, R8, R0, 0x2 ;  /* 0x000000000802c211 */ /* 0x010fe400078010ff */
[-C--:B------:R-:W-:Y:S02]  /*13e80*/  @!P3 LEA.HI.X R7, R10, R4.reuse, R14, 0x2, P5 ;  /* 0x000000040a07b211 */ /* 0x080fe400028f140e */
[----:B------:R-:W-:Y:S02]  /*13e90*/  @!P4 LEA.HI.X R3, R8, R4, R11, 0x2, P0 ;  /* 0x000000040803c211 */ /* 0x000fe400000f140b */
[C---:B------:R-:W-:Y:S01]  /*13ea0*/  IADD3 R10, R231.reuse, 0x30, RZ ;  /* 0x00000030e70a7810 */ /* 0x040fe20007ffe0ff */
[----:B------:R2:W-:Y:S01]  /*13eb0*/  @!P3 ST.E.64 [R6.64], R28 ;  /* 0x0000001c0600b985 */ /* 0x0005e2000c101b06 */
[----:B------:R-:W-:-:S02]  /*13ec0*/  IADD3 R8, R231, 0x38, RZ ;  /* 0x00000038e7087810 */ /* 0x000fc40007ffe0ff */
[C---:B------:R-:W-:Y:S01]  /*13ed0*/  IADD3 R11, R231.reuse, 0x28, RZ ;  /* 0x00000028e70b7810 */ /* 0x040fe20007ffe0ff */
[----:B------:R4:W-:Y:S01]  /*13ee0*/  @!P4 ST.E.64 [R2.64], R30 ;  /* 0x0000001e0200c985 */ /* 0x0009e2000c101b06 */
[----:B------:R-:W-:Y:S02]  /*13ef0*/  ISETP.GE.AND P3, PT, R10, c[0x0][0x3c8], PT ;  /* 0x0000f2000a007a0c */ /* 0x000fe40003f66270 */
[----:B------:R-:W-:Y:S02]  /*13f00*/  ISETP.GE.AND P4, PT, R8, c[0x0][0x3c8], PT ;  /* 0x0000f20008007a0c */ /* 0x000fe40003f86270 */
[----:B------:R-:W-:Y:S02]  /*13f10*/  SHF.R.S32.HI R11, RZ, 0x1f, R11 ;  /* 0x0000001fff0b7819 */ /* 0x000fe4000001140b */
[----:B------:R-:W-:Y:S02]  /*13f20*/  IADD3 R14, R231, 0x40, RZ ;  /* 0x00000040e70e7810 */ /* 0x000fe40007ffe0ff */
[----:B--2---:R-:W-:-:S02]  /*13f30*/  @!P2 LEA R6, P5, R15, R0, 0x2 ;  /* 0x000000000f06a211 */ /* 0x004fc400078a10ff */
[----:B----4-:R-:W-:Y:S02]  /*13f40*/  @!P1 LEA R2, P0, R9, R0, 0x2 ;  /* 0x0000000009029211 */ /* 0x010fe400078010ff */
[-C--:B------:R-:W-:Y:S02]  /*13f50*/  @!P2 LEA.HI.X R7, R15, R4.reuse, R16, 0x2, P5 ;  /* 0x000000040f07a211 */ /* 0x080fe400028f1410 */
[----:B------:R-:W-:Y:S02]  /*13f60*/  @!P1 LEA.HI.X R3, R9, R4, R11, 0x2, P0 ;  /* 0x0000000409039211 */ /* 0x000fe400000f140b */
[C---:B------:R-:W-:Y:S01]  /*13f70*/  IADD3 R15, R231.reuse, 0x48, RZ ;  /* 0x00000048e70f7810 */ /* 0x040fe20007ffe0ff */
[----:B------:R2:W-:Y:S01]  /*13f80*/  @!P2 ST.E.64 [R6.64], R32 ;  /* 0x000000200600a985 */ /* 0x0005e2000c101b06 */
[C---:B------:R-:W-:Y:S02]  /*13f90*/  IADD3 R16, R231.reuse, 0x30, RZ ;  /* 0x00000030e7107810 */ /* 0x040fe40007ffe0ff */
[----:B------:R-:W-:Y:S01]  /*13fa0*/  IADD3 R9, R231, 0x38, RZ ;  /* 0x00000038e7097810 */ /* 0x000fe20007ffe0ff */
[----:B------:R4:W-:Y:S01]  /*13fb0*/  @!P1 ST.E.64 [R2.64], R34 ;  /* 0x0000002202009985 */ /* 0x0009e2000c101b06 */
[----:B------:R-:W-:-:S02]  /*13fc0*/  ISETP.GE.AND P1, PT, R15, c[0x0][0x3c8], PT ;  /* 0x0000f2000f007a0c */ /* 0x000fc40003f26270 */
[----:B------:R-:W-:Y:S02]  /*13fd0*/  ISETP.GE.AND P2, PT, R14, c[0x0][0x3c8], PT ;  /* 0x0000f2000e007a0c */ /* 0x000fe40003f46270 */
[----:B------:R-:W-:Y:S02]  /*13fe0*/  SHF.R.S32.HI R16, RZ, 0x1f, R16 ;  /* 0x0000001fff107819 */ /* 0x000fe40000011410 */
[----:B------:R-:W-:Y:S02]  /*13ff0*/  SHF.R.S32.HI R9, RZ, 0x1f, R9 ;  /* 0x0000001fff097819 */ /* 0x000fe40000011409 */
[----:B------:R-:W-:-:S04]  /*14000*/  IADD3 R11, R231, 0x50, RZ ;  /* 0x00000050e70b7810 */ /* 0x000fc80007ffe0ff */
[----:B------:R-:W-:Y:S02]  /*14010*/  ISETP.GE.AND P6, PT, R11, c[0x0][0x3c8], PT ;  /* 0x0000f2000b007a0c */ /* 0x000fe40003fc6270 */
[-C--:B--2---:R-:W-:Y:S02]  /*14020*/  @!P3 LEA R6, P5, R10, R0.reuse, 0x2 ;  /* 0x000000000a06b211 */ /* 0x084fe400078a10ff */
[----:B----4-:R-:W-:Y:S02]  /*14030*/  @!P4 LEA R2, P0, R8, R0, 0x2 ;  /* 0x000000000802c211 */ /* 0x010fe400078010ff */
[-C--:B------:R-:W-:Y:S02]  /*14040*/  @!P3 LEA.HI.X R7, R10, R4.reuse, R16, 0x2, P5 ;  /* 0x000000040a07b211 */ /* 0x080fe400028f1410 */
[----:B------:R-:W-:Y:S02]  /*14050*/  @!P4 LEA.HI.X R3, R8, R4, R9, 0x2, P0 ;  /* 0x000000040803c211 */ /* 0x000fe400000f1409 */
[C---:B------:R-:W-:Y:S01]  /*14060*/  IADD3 R16, R231.reuse, 0x48, RZ ;  /* 0x00000048e7107810 */ /* 0x040fe20007ffe0ff */
[----:B------:R2:W-:Y:S01]  /*14070*/  @!P3 ST.E.64 [R6.64], R36 ;  /* 0x000000240600b985 */ /* 0x0005e2000c101b06 */
[----:B------:R-:W-:-:S02]  /*14080*/  IADD3 R10, R231, 0x58, RZ ;  /* 0x00000058e70a7810 */ /* 0x000fc40007ffe0ff */
[----:B------:R-:W-:Y:S01]  /*14090*/  SHF.R.S32.HI R16, RZ, 0x1f, R16 ;  /* 0x0000001fff107819 */ /* 0x000fe20000011410 */
[----:B------:R4:W-:Y:S01]  /*140a0*/  @!P4 ST.E.64 [R2.64], R38 ;  /* 0x000000260200c985 */ /* 0x0009e2000c101b06 */
[----:B------:R-:W-:Y:S02]  /*140b0*/  @!P2 LEA R8, P0, R14, R0, 0x2 ;  /* 0x000000000e08a211 */ /* 0x000fe400078010ff */
[----:B------:R-:W-:Y:S02]  /*140c0*/  ISETP.GE.AND P5, PT, R10, c[0x0][0x3c8], PT ;  /* 0x0000f2000a007a0c */ /* 0x000fe40003fa6270 */
[----:B------:R-:W-:Y:S02]  /*140d0*/  @!P2 LEA.HI.X R9, R14, R4, R17, 0x2, P0 ;  /* 0x000000040e09a211 */ /* 0x000fe400000f1411 */
[C---:B------:R-:W-:Y:S02]  /*140e0*/  IADD3 R14, R231.reuse, 0x60, RZ ;  /* 0x00000060e70e7810 */ /* 0x040fe40007ffe0ff */
[----:B------:R-:W-:Y:S01]  /*140f0*/  IADD3 R17, R231, 0x68, RZ ;  /* 0x00000068e7117810 */ /* 0x000fe20007ffe0ff */
[----:B------:R-:W-:Y:S01]  /*14100*/  @!P2 ST.E.64 [R8.64], R68 ;  /* 0x000000440800a985 */ /* 0x000fe2000c101b06 */
[----:B------:R-:W-:-:S02]  /*14110*/  ISETP.GE.AND P4, PT, R14, c[0x0][0x3c8], PT ;  /* 0x0000f2000e007a0c */ /* 0x000fc40003f86270 */
[----:B------:R-:W-:Y:S02]  /*14120*/  ISETP.GE.AND P2, PT, R17, c[0x0][0x3c8], PT ;  /* 0x0000f20011007a0c */ /* 0x000fe40003f46270 */
[-C--:B--2---:R-:W-:Y:S02]  /*14130*/  @!P6 LEA R6, P0, R11, R0.reuse, 0x2 ;  /* 0x000000000b06e211 */ /* 0x084fe400078010ff */
[----:B----4-:R-:W-:-:S04]  /*14140*/  @!P1 LEA R2, P3, R15, R0, 0x2 ;  /* 0x000000000f029211 */ /* 0x010fc800078610ff */
[-C--:B------:R-:W-:Y:S02]  /*14150*/  @!P1 LEA.HI.X R3, R15, R4.reuse, R16, 0x2, P3 ;  /* 0x000000040f039211 */ /* 0x080fe400018f1410 */
[C---:B------:R-:W-:Y:S02]  /*14160*/  IADD3 R16, R231.reuse, 0x50, RZ ;  /* 0x00000050e7107810 */ /* 0x040fe40007ffe0ff */
[----:B------:R-:W-:Y:S01]  /*14170*/  IADD3 R15, R231, 0x70, RZ ;  /* 0x00000070e70f7810 */ /* 0x000fe20007ffe0ff */
[----:B------:R2:W-:Y:S01]  /*14180*/  @!P1 ST.E.64 [R2.64], R40 ;  /* 0x0000002802009985 */ /* 0x0005e2000c101b06 */
[----:B------:R-:W-:Y:S02]  /*14190*/  SHF.R.S32.HI R16, RZ, 0x1f, R16 ;  /* 0x0000001fff107819 */ /* 0x000fe40000011410 */
[----:B------:R-:W-:Y:S02]  /*141a0*/  ISETP.GE.AND P1, PT, R15, c[0x0][0x3c8], PT ;  /* 0x0000f2000f007a0c */ /* 0x000fe40003f26270 */
[----:B------:R-:W-:-:S02]  /*141b0*/  @!P6 LEA.HI.X R7, R11, R4, R16, 0x2, P0 ;  /* 0x000000040b07e211 */ /* 0x000fc400000f1410 */
[C---:B------:R-:W-:Y:S02]  /*141c0*/  IADD3 R11, R231.reuse, 0x58, RZ ;  /* 0x00000058e70b7810 */ /* 0x040fe40007ffe0ff */
[----:B------:R-:W-:Y:S01]  /*141d0*/  IADD3 R16, R231, 0x60, RZ ;  /* 0x00000060e7107810 */ /* 0x000fe20007ffe0ff */
[----:B------:R4:W-:Y:S01]  /*141e0*/  @!P6 ST.E.64 [R6.64], R42 ;  /* 0x0000002a0600e985 */ /* 0x0009e2000c101b06 */
[----:B------:R-:W-:Y:S02]  /*141f0*/  SHF.R.S32.HI R11, RZ, 0x1f, R11 ;  /* 0x0000001fff0b7819 */ /* 0x000fe4000001140b */
[----:B------:R-:W-:Y:S02]  /*14200*/  ISETP.GE.AND P0, PT, R252, c[0x0][0x3c8], PT ;  /* 0x0000f200fc007a0c */ /* 0x000fe40003f06270 */
[----:B------:R-:W-:Y:S02]  /*14210*/  SHF.R.S32.HI R16, RZ, 0x1f, R16 ;  /* 0x0000001fff107819 */ /* 0x000fe40000011410 */
[----:B--2---:R-:W-:-:S04]  /*14220*/  @!P5 LEA R2, P3, R10, R0, 0x2 ;  /* 0x000000000a02d211 */ /* 0x004fc800078610ff */
[----:B------:R-:W-:Y:S02]  /*14230*/  @!P5 LEA.HI.X R3, R10, R4, R11, 0x2, P3 ;  /* 0x000000040a03d211 */ /* 0x000fe400018f140b */
[CC--:B------:R-:W-:Y:S02]  /*14240*/  @!P4 LEA R10, P6, R14.reuse, R0.reuse, 0x2 ;  /* 0x000000000e0ac211 */ /* 0x0c0fe400078c10ff */
[----:B------:R-:W-:Y:S01]  /*14250*/  @!P2 LEA R8, P3, R17, R0, 0x2 ;  /* 0x000000001108a211 */ /* 0x000fe200078610ff */
[----:B------:R2:W-:Y:S01]  /*14260*/  @!P5 ST.E.64 [R2.64], R44 ;  /* 0x0000002c0200d985 */ /* 0x0005e2000c101b06 */
[----:B------:R-:W-:Y:S02]  /*14270*/  @!P4 LEA.HI.X R11, R14, R4, R16, 0x2, P6 ;  /* 0x000000040e0bc211 */ /* 0x000fe400030f1410 */
[----:B------:R-:W-:Y:S02]  /*14280*/  IADD3 R16, R231, 0x70, RZ ;  /* 0x00000070e7107810 */ /* 0x000fe40007ffe0ff */
[----:B----4-:R-:W-:Y:S01]  /*14290*/  @!P1 LEA R6, P5, R15, R0, 0x2 ;  /* 0x000000000f069211 */ /* 0x010fe200078a10ff */
[----:B------:R4:W-:Y:S01]  /*142a0*/  @!P4 ST.E.64 [R10.64], R76 ;  /* 0x0000004c0a00c985 */ /* 0x0009e2000c101b06 */
[----:B------:R-:W-:-:S02]  /*142b0*/  SHF.R.S32.HI R16, RZ, 0x1f, R16 ;  /* 0x0000001fff107819 */ /* 0x000fc40000011410 */
[-C--:B------:R-:W-:Y:S02]  /*142c0*/  @!P2 LEA.HI.X R9, R17, R4.reuse, R18, 0x2, P3 ;  /* 0x000000041109a211 */ /* 0x080fe400018f1412 */
[----:B------:R-:W-:Y:S02]  /*142d0*/  SHF.R.S32.HI R14, RZ, 0x1f, R252 ;  /* 0x0000001fff0e7819 */ /* 0x000fe400000114fc */
[----:B------:R-:W-:Y:S01]  /*142e0*/  @!P1 LEA.HI.X R7, R15, R4, R16, 0x2, P5 ;  /* 0x000000040f079211 */ /* 0x000fe200028f1410 */
[----:B------:R4:W-:Y:S04]  /*142f0*/  @!P2 ST.E.64 [R8.64], R72 ;  /* 0x000000480800a985 */ /* 0x0009e8000c101b06 */
[----:B------:R4:W-:Y:S01]  /*14300*/  @!P1 ST.E.64 [R6.64], R46 ;  /* 0x0000002e06009985 */ /* 0x0009e2000c101b06 */
[----:B--2---:R-:W-:-:S04]  /*14310*/  @!P0 LEA R2, P3, R252, R0, 0x2 ;  /* 0x00000000fc028211 */ /* 0x004fc800078610ff */
[----:B------:R-:W-:-:S05]  /*14320*/  @!P0 LEA.HI.X R3, R252, R4, R14, 0x2, P3 ;  /* 0x00000004fc038211 */ /* 0x000fca00018f140e */
[----:B------:R4:W-:Y:S04]  /*14330*/  @!P0 ST.E.64 [R2.64], R24 ;  /* 0x0000001802008985 */ /* 0x0009e8000c101b06 */
.L_x_794:
[----:B------:R-:W-:Y:S05]  /*14340*/  BSYNC B0 ;  /* 0x0000000000007941 */ /* 0x000fea0003800000 */
.L_x_793:
[----:B------:R-:W-:Y:S05]  /*14350*/  BRA.DIV ~URZ, `(.L_x_795) ;  /* 0x00004bc27f007947 */ /* 0x000fea000b800000 */
[----:B--2---:R2:W1:Y:S04]  /*14360*/  SHFL.IDX PT, R4, R5, 0x1, 0x1c1f ;  /* 0x003c1f0005047f89 */ /* 0x00446800000e0000 */
[----:B----4-:R2:W4:Y:S02]  /*14370*/  SHFL.IDX PT, R0, R12, 0x1, 0x1c1f ;  /* 0x003c1f000c007f89 */ /* 0x01052400000e0000 */
.L_x_874:
[----:B------:R-:W-:-:S13]  /*14380*/  ISETP.NE.AND P0, PT, R13, RZ, PT ;  /* 0x000000ff0d00720c */ /* 0x000fda0003f05270 */
[----:B------:R-:W-:Y:S05]  /*14390*/  @P0 BRA `(.L_x_790) ;  /* 0x0000129000000947 */ /* 0x000fea0003800000 */
[C---:B------:R-:W-:Y:S02]  /*143a0*/  IADD3 R14, R231.reuse, 0x8, RZ ;  /* 0x00000008e70e7810 */ /* 0x040fe40007ffe0ff */
[C---:B------:R-:W-:Y:S02]  /*143b0*/  ISETP.GE.AND P2, PT, R231.reuse, c[0x0][0x3c8], PT ;  /* 0x0000f200e7007a0c */ /* 0x040fe40003f46270 */
[----:B------:R-:W-:Y:S02]  /*143c0*/  ISETP.GE.AND P1, PT, R14, c[0x0][0x3c8], PT ;  /* 0x0000f2000e007a0c */ /* 0x000fe40003f26270 */
[C---:B------:R-:W-:Y:S02]  /*143d0*/  IADD3 R11, R231.reuse, 0x10, RZ ;  /* 0x00000010e70b7810 */ /* 0x040fe40007ffe0ff */
[----:B------:R-:W-:Y:S02]  /*143e0*/  IADD3 R15, R231, 0x20, RZ ;  /* 0x00000020e70f7810 */ /* 0x000fe40007ffe0ff */
[----:B------:R-:W-:-:S02]  /*143f0*/  ISETP.GE.AND P0, PT, R11, c[0x0][0x3c8], PT ;  /* 0x0000f2000b007a0c */ /* 0x000fc40003f06270 */
[----:B------:R-:W-:Y:S02]  /*14400*/  IADD3 R16, R231, 0x8, RZ ;  /* 0x00000008e7107810 */ /* 0x000fe40007ffe0ff */
[----:B------:R-:W-:Y:S01]  /*14410*/  ISETP.GE.AND P4, PT, R15, c[0x0][0x3c8], PT ;  /* 0x0000f2000f007a0c */ /* 0x000fe20003f86270 */
[----:B----4-:R-:W-:Y:S01]  /*14420*/  @!P2 IMAD.MOV.U32 R8, RZ, RZ, R0 ;  /* 0x000000ffff08a224 */ /* 0x010fe200078e0000 */
[----:B------:R-:W-:Y:S01]  /*14430*/  SHF.R.S32.HI R16, RZ, 0x1f, R16 ;  /* 0x0000001fff107819 */ /* 0x000fe20000011410 */
[----:B-1----:R-:W-:Y:S01]  /*14440*/  @!P2 IMAD.MOV.U32 R9, RZ, RZ, R4 ;  /* 0x000000ffff09a224 */ /* 0x002fe200078e0004 */
[C---:B------:R-:W-:Y:S02]  /*14450*/  @!P1 LEA R6, P3, R14.reuse, R0, 0x2 ;  /* 0x000000000e069211 */ /* 0x040fe400078610ff */
[C---:B--23--:R-:W-:Y:S01]  /*14460*/  IADD3 R12, R231.reuse, 0x10, RZ ;  /* 0x00000010e70c7810 */ /* 0x04cfe20007ffe0ff */
[----:B------:R-:W-:Y:S01]  /*14470*/  @!P2 IMAD.WIDE R8, R231, 0x4, R8 ;  /* 0x00000004e708a825 */ /* 0x000fe200078e0208 */
[----:B------:R-:W-:-:S02]  /*14480*/  @!P1 LEA.HI.X R7, R14, R4, R16, 0x2, P3 ;  /* 0x000000040e079211 */ /* 0x000fc400018f1410 */
[----:B------:R-:W-:Y:S02]  /*14490*/  IADD3 R5, R231, 0x18, RZ ;  /* 0x00000018e7057810 */ /* 0x000fe40007ffe0ff */
[----:B------:R-:W-:Y:S01]  /*144a0*/  @!P0 LEA R2, P6, R11, R0, 0x2 ;  /* 0x000000000b028211 */ /* 0x000fe200078c10ff */
[----:B------:R1:W-:Y:S01]  /*144b0*/  @!P2 ST.E.64 [R8.64], R80 ;  /* 0x000000500800a985 */ /* 0x0003e2000c101b06 */
[----:B------:R-:W-:Y:S02]  /*144c0*/  SHF.R.S32.HI R12, RZ, 0x1f, R12 ;  /* 0x0000001fff0c7819 */ /* 0x000fe4000001140c */
[----:B------:R-:W-:Y:S01]  /*144d0*/  ISETP.GE.AND P5, PT, R5, c[0x0][0x3c8], PT ;  /* 0x0000f20005007a0c */ /* 0x000fe20003fa6270 */
[----:B------:R2:W-:Y:S01]  /*144e0*/  @!P1 ST.E.64 [R6.64], R60 ;  /* 0x0000003c06009985 */ /* 0x0005e2000c101b06 */
[----:B------:R-:W-:Y:S02]  /*144f0*/  @!P0 LEA.HI.X R3, R11, R4, R12, 0x2, P6 ;  /* 0x000000040b038211 */ /* 0x000fe400030f140c */
[----:B------:R-:W-:-:S02]  /*14500*/  IADD3 R14, R231, 0x18, RZ ;  /* 0x00000018e70e7810 */ /* 0x000fc40007ffe0ff */
[C---:B------:R-:W-:Y:S01]  /*14510*/  IADD3 R10, R231.reuse, 0x28, RZ ;  /* 0x00000028e70a7810 */ /* 0x040fe20007ffe0ff */
[----:B------:R3:W-:Y:S01]  /*14520*/  @!P0 ST.E.64 [R2.64], R50 ;  /* 0x0000003202008985 */ /* 0x0007e2000c101b06 */
[C---:B------:R-:W-:Y:S02]  /*14530*/  IADD3 R12, R231.reuse, 0x38, RZ ;  /* 0x00000038e70c7810 */ /* 0x040fe40007ffe0ff */
[----:B------:R-:W-:Y:S02]  /*14540*/  SHF.R.S32.HI R14, RZ, 0x1f, R14 ;  /* 0x0000001fff0e7819 */ /* 0x000fe4000001140e */
[----:B------:R-:W-:Y:S02]  /*14550*/  IADD3 R16, R231, 0x20, RZ ;  /* 0x00000020e7107810 */ /* 0x000fe40007ffe0ff */
[----:B------:R-:W-:Y:S02]  /*14560*/  ISETP.GE.AND P3, PT, R10, c[0x0][0x3c8], PT ;  /* 0x0000f2000a007a0c */ /* 0x000fe40003f66270 */
[----:B------:R-:W-:-:S02]  /*14570*/  ISETP.GE.AND P1, PT, R12, c[0x0][0x3c8], PT ;  /* 0x0000f2000c007a0c */ /* 0x000fc40003f26270 */
[----:B------:R-:W-:Y:S02]  /*14580*/  SHF.R.S32.HI R16, RZ, 0x1f, R16 ;  /* 0x0000001fff107819 */ /* 0x000fe40000011410 */
[C---:B------:R-:W-:Y:S02]  /*14590*/  IADD3 R11, R231.reuse, 0x30, RZ ;  /* 0x00000030e70b7810 */ /* 0x040fe40007ffe0ff */
[----:B------:R-:W-:Y:S02]  /*145a0*/  IADD3 R13, R231, 0x38, RZ ;  /* 0x00000038e70d7810 */ /* 0x000fe40007ffe0ff */
[----:B------:R-:W-:Y:S02]  /*145b0*/  ISETP.GE.AND P2, PT, R11, c[0x0][0x3c8], PT ;  /* 0x0000f2000b007a0c */ /* 0x000fe40003f46270 */
[----:B-1----:R-:W-:Y:S02]  /*145c0*/  @!P5 LEA R8, P0, R5, R0, 0x2 ;  /* 0x000000000508d211 */ /* 0x002fe400078010ff */
[----:B------:R-:W-:-:S02]  /*145d0*/  SHF.R.S32.HI R13, RZ, 0x1f, R13 ;  /* 0x0000001fff0d7819 */ /* 0x000fc4000001140d */
[----:B--2---:R-:W-:Y:S02]  /*145e0*/  @!P4 LEA R6, P6, R15, R0, 0x2 ;  /* 0x000000000f06c211 */ /* 0x004fe400078c10ff */
[----:B------:R-:W-:Y:S02]  /*145f0*/  @!P5 LEA.HI.X R9, R5, R4, R14, 0x2, P0 ;  /* 0x000000040509d211 */ /* 0x000fe400000f140e */
[C---:B------:R-:W-:Y:S02]  /*14600*/  IADD3 R14, R231.reuse, 0x28, RZ ;  /* 0x00000028e70e7810 */ /* 0x040fe40007ffe0ff */
[----:B------:R-:W-:Y:S01]  /*14610*/  IADD3 R5, R231, 0x40, RZ ;  /* 0x00000040e7057810 */ /* 0x000fe20007ffe0ff */
[----:B------:R1:W-:Y:S01]  /*14620*/  @!P5 ST.E.64 [R8.64], R84 ;  /* 0x000000540800d985 */ /* 0x0003e2000c101b06 */
[----:B------:R-:W-:-:S05]  /*14630*/  SHF.R.S32.HI R14, RZ, 0x1f, R14 ;  /* 0x0000001fff0e7819 */ /* 0x000fca000001140e */
[----:B---3--:R-:W-:-:S04]  /*14640*/  P2R R2, PR, RZ, 0x40 ;  /* 0x00000040ff027803 */ /* 0x008fc80000000000 */
[----:B------:R-:W-:Y:S02]  /*14650*/  ISETP.NE.AND P0, PT, R2, RZ, PT ;  /* 0x000000ff0200720c */ /* 0x000fe40003f05270 */
[C---:B------:R-:W-:Y:S02]  /*14660*/  @!P3 LEA R2, P6, R10.reuse, R0, 0x2 ;  /* 0x000000000a02b211 */ /* 0x040fe400078c10ff */
[-C--:B------:R-:W-:Y:S02]  /*14670*/  @!P4 LEA.HI.X R7, R15, R4.reuse, R16, 0x2, P0 ;  /* 0x000000040f07c211 */ /* 0x080fe400000f1410 */
[----:B------:R-:W-:Y:S02]  /*14680*/  @!P3 LEA.HI.X R3, R10, R4, R14, 0x2, P6 ;  /* 0x000000040a03b211 */ /* 0x000fe400030f140e */
[----:B------:R-:W-:Y:S01]  /*14690*/  ISETP.GE.AND P0, PT, R5, c[0x0][0x3c8], PT ;  /* 0x0000f20005007a0c */ /* 0x000fe20003f06270 */
[----:B------:R2:W-:Y:S01]  /*146a0*/  @!P4 ST.E.64 [R6.64], R64 ;  /* 0x000000400600c985 */ /* 0x0005e2000c101b06 */
[----:B------:R-:W-:-:S02]  /*146b0*/  IADD3 R15, R231, 0x30, RZ ;  /* 0x00000030e70f7810 */ /* 0x000fc40007ffe0ff */
[C---:B------:R-:W-:Y:S01]  /*146c0*/  IADD3 R14, R231.reuse, 0x48, RZ ;  /* 0x00000048e70e7810 */ /* 0x040fe20007ffe0ff */
[----:B------:R3:W-:Y:S01]  /*146d0*/  @!P3 ST.E.64 [R2.64], R52 ;  /* 0x000000340200b985 */ /* 0x0007e2000c101b06 */
[----:B------:R-:W-:Y:S02]  /*146e0*/  SHF.R.S32.HI R15, RZ, 0x1f, R15 ;  /* 0x0000001fff0f7819 */ /* 0x000fe4000001140f */
[----:B------:R-:W-:Y:S02]  /*146f0*/  ISETP.GE.AND P5, PT, R14, c[0x0][0x3c8], PT ;  /* 0x0000f2000e007a0c */ /* 0x000fe40003fa6270 */
[----:B------:R-:W-:Y:S02]  /*14700*/  IADD3 R10, R231, 0x50, RZ ;  /* 0x00000050e70a7810 */ /* 0x000fe40007ffe0ff */
[----:B-1----:R-:W-:Y:S02]  /*14710*/  @!P2 LEA R8, P3, R11, R0, 0x2 ;  /* 0x000000000b08a211 */ /* 0x002fe400078610ff */
[----:B------:R-:W-:-:S02]  /*14720*/  IADD3 R16, R231, 0x48, RZ ;  /* 0x00000048e7107810 */ /* 0x000fc40007ffe0ff */
[----:B------:R-:W-:Y:S02]  /*14730*/  @!P2 LEA.HI.X R9, R11, R4, R15, 0x2, P3 ;  /* 0x000000040b09a211 */ /* 0x000fe400018f140f */
[C---:B------:R-:W-:Y:S02]  /*14740*/  IADD3 R11, R231.reuse, 0x40, RZ ;  /* 0x00000040e70b7810 */ /* 0x040fe40007ffe0ff */
[----:B------:R-:W-:Y:S01]  /*14750*/  SHF.R.S32.HI R16, RZ, 0x1f, R16 ;  /* 0x0000001fff107819 */ /* 0x000fe20000011410 */
[----:B------:R-:W-:Y:S01]  /*14760*/  @!P2 ST.E.64 [R8.64], R82 ;  /* 0x000000520800a985 */ /* 0x000fe2000c101b06 */
[----:B------:R-:W-:Y:S02]  /*14770*/  SHF.R.S32.HI R11, RZ, 0x1f, R11 ;  /* 0x0000001fff0b7819 */ /* 0x000fe4000001140b */
[----:B------:R-:W-:-:S04]  /*14780*/  IADD3 R15, R231, 0x60, RZ ;  /* 0x00000060e70f7810 */ /* 0x000fc80007ffe0ff */
[----:B------:R-:W-:Y:S02]  /*14790*/  ISETP.GE.AND P2, PT, R15, c[0x0][0x3c8], PT ;  /* 0x0000f2000f007a0c */ /* 0x000fe40003f46270 */
[-C--:B--2---:R-:W-:Y:S02]  /*147a0*/  @!P1 LEA R6, P4, R12, R0.reuse, 0x2 ;  /* 0x000000000c069211 */ /* 0x084fe400078810ff */
[----:B---3--:R-:W-:-:S11]  /*147b0*/  @!P0 LEA R2, P6, R5, R0, 0x2 ;  /* 0x0000000005028211 */ /* 0x008fd600078c10ff */
[----:B------:R-:W-:Y:S02]  /*147c0*/  P2R R3, PR, RZ, 0x10 ;  /* 0x00000010ff037803 */ /* 0x000fe40000000000 */
[----:B------:R-:W-:Y:S02]  /*147d0*/  ISETP.GE.AND P4, PT, R10, c[0x0][0x3c8], PT ;  /* 0x0000f2000a007a0c */ /* 0x000fe40003f86270 */
[----:B------:R-:W-:Y:S02]  /*147e0*/  ISETP.NE.AND P3, PT, R3, RZ, PT ;  /* 0x000000ff0300720c */ /* 0x000fe40003f65270 */
[-C--:B------:R-:W-:Y:S02]  /*147f0*/  @!P0 LEA.HI.X R3, R5, R4.reuse, R11, 0x2, P6 ;  /* 0x0000000405038211 */ /* 0x080fe400030f140b */
[----:B------:R-:W-:Y:S02]  /*14800*/  @!P1 LEA.HI.X R7, R12, R4, R13, 0x2, P3 ;  /* 0x000000040c079211 */ /* 0x000fe400018f140d */
[----:B------:R-:W-:-:S02]  /*14810*/  IADD3 R12, R231, 0x58, RZ ;  /* 0x00000058e70c7810 */ /* 0x000fc40007ffe0ff */
[C---:B------:R-:W-:Y:S01]  /*14820*/  IADD3 R11, R231.reuse, 0x50, RZ ;  /* 0x00000050e70b7810 */ /* 0x040fe20007ffe0ff */
[----:B------:R1:W-:Y:S01]  /*14830*/  @!P1 ST.E.64 [R6.64], R78 ;  /* 0x0000004e06009985 */ /* 0x0003e2000c101b06 */
[----:B------:R-:W-:Y:S02]  /*14840*/  ISETP.GE.AND P3, PT, R12, c[0x0][0x3c8], PT ;  /* 0x0000f2000c007a0c */ /* 0x000fe40003f66270 */
[----:B------:R-:W-:Y:S01]  /*14850*/  SHF.R.S32.HI R11, RZ, 0x1f, R11 ;  /* 0x0000001fff0b7819 */ /* 0x000fe2000001140b */
[----:B------:R2:W-:Y:S01]  /*14860*/  @!P0 ST.E.64 [R2.64], R56 ;  /* 0x0000003802008985 */ /* 0x0005e2000c101b06 */
[C---:B------:R-:W-:Y:S02]  /*14870*/  IADD3 R13, R231.reuse, 0x68, RZ ;  /* 0x00000068e70d7810 */ /* 0x040fe40007ffe0ff */
[----:B------:R-:W-:Y:S02]  /*14880*/  IADD3 R5, R231, 0x70, RZ ;  /* 0x00000070e7057810 */ /* 0x000fe40007ffe0ff */
[----:B------:R-:W-:-:S02]  /*14890*/  ISETP.GE.AND P1, PT, R13, c[0x0][0x3c8], PT ;  /* 0x0000f2000d007a0c */ /* 0x000fc40003f26270 */
[----:B-1----:R-:W-:-:S04]  /*148a0*/  @!P5 LEA R6, P0, R14, R0, 0x2 ;  /* 0x000000000e06d211 */ /* 0x002fc800078010ff */
[----:B------:R-:W-:Y:S02]  /*148b0*/  @!P5 LEA.HI.X R7, R14, R4, R16, 0x2, P0 ;  /* 0x000000040e07d211 */ /* 0x000fe400000f1410 */
[C---:B--2---:R-:W-:Y:S02]  /*148c0*/  @!P4 LEA R2, P6, R10.reuse, R0, 0x2 ;  /* 0x000000000a02c211 */ /* 0x044fe400078c10ff */
[----:B------:R-:W-:Y:S01]  /*148d0*/  IADD3 R14, R231, 0x58, RZ ;  /* 0x00000058e70e7810 */ /* 0x000fe20007ffe0ff */
[----:B------:R-:W-:Y:S01]  /*148e0*/  @!P5 ST.E.64 [R6.64], R70 ;  /* 0x000000460600d985 */ /* 0x000fe2000c101b06 */
[----:B------:R-:W-:Y:S02]  /*148f0*/  @!P4 LEA.HI.X R3, R10, R4, R11, 0x2, P6 ;  /* 0x000000040a03c211 */ /* 0x000fe400030f140b */
[----:B------:R-:W-:Y:S02]  /*14900*/  @!P3 LEA R10, P5, R12, R0, 0x2 ;  /* 0x000000000c0ab211 */ /* 0x000fe400078a10ff */
[----:B------:R-:W-:Y:S01]  /*14910*/  ISETP.GE.AND P0, PT, R5, c[0x0][0x3c8], PT ;  /* 0x0000f20005007a0c */ /* 0x000fe20003f06270 */
[----:B------:R1:W-:Y:S01]  /*14920*/  @!P4 ST.E.64 [R2.64], R74 ;  /* 0x0000004a0200c985 */ /* 0x0003e2000c101b06 */
[----:B------:R-:W-:-:S02]  /*14930*/  SHF.R.S32.HI R14, RZ, 0x1f, R14 ;  /* 0x0000001fff0e7819 */ /* 0x000fc4000001140e */
[----:B------:R-:W-:Y:S02]  /*14940*/  IADD3 R16, R231, 0x60, RZ ;  /* 0x00000060e7107810 */ /* 0x000fe40007ffe0ff */
[----:B------:R-:W-:Y:S02]  /*14950*/  @!P2 LEA R8, P6, R15, R0, 0x2 ;  /* 0x000000000f08a211 */ /* 0x000fe400078c10ff */
[----:B------:R-:W-:-:S04]  /*14960*/  SHF.R.S32.HI R16, RZ, 0x1f, R16 ;  /* 0x0000001fff107819 */ /* 0x000fc80000011410 */
[----:B------:R-:W-:Y:S02]  /*14970*/  @!P2 LEA.HI.X R9, R15, R4, R16, 0x2, P6 ;  /* 0x000000040f09a211 */ /* 0x000fe400030f1410 */
[----:B-1----:R-:W-:Y:S02]  /*14980*/  P2R R2, PR, RZ, 0x20 ;  /* 0x00000020ff027803 */ /* 0x002fe40000000000 */
[----:B------:R-:W-:Y:S02]  /*14990*/  @!P1 LEA R6, P5, R13, R0, 0x2 ;  /* 0x000000000d069211 */ /* 0x000fe400078a10ff */
[----:B------:R-:W-:-:S04]  /*149a0*/  ISETP.NE.AND P4, PT, R2, RZ, PT ;  /* 0x000000ff0200720c */ /* 0x000fc80003f85270 */
[----:B------:R-:W-:Y:S02]  /*149b0*/  @!P3 LEA.HI.X R11, R12, R4, R14, 0x2, P4 ;  /* 0x000000040c0bb211 */ /* 0x000fe400020f140e */
[C---:B------:R-:W-:Y:S02]  /*149c0*/  IADD3 R14, R231.reuse, 0x68, RZ ;  /* 0x00000068e70e7810 */ /* 0x040fe40007ffe0ff */
[----:B------:R-:W-:Y:S01]  /*149d0*/  IADD3 R12, R231, 0x70, RZ ;  /* 0x00000070e70c7810 */ /* 0x000fe20007ffe0ff */
[----:B------:R1:W-:Y:S01]  /*149e0*/  @!P3 ST.E.64 [R10.64], R88 ;  /* 0x000000580a00b985 */ /* 0x0003e2000c101b06 */
[----:B------:R-:W-:Y:S02]  /*149f0*/  SHF.R.S32.HI R14, RZ, 0x1f, R14 ;  /* 0x0000001fff0e7819 */ /* 0x000fe4000001140e */
[----:B------:R-:W-:Y:S01]  /*14a00*/  SHF.R.S32.HI R12, RZ, 0x1f, R12 ;  /* 0x0000001fff0c7819 */ /* 0x000fe2000001140c */
[----:B------:R1:W-:Y:S01]  /*14a10*/  @!P2 ST.E.64 [R8.64], R86 ;  /* 0x000000560800a985 */ /* 0x0003e2000c101b06 */
[----:B------:R-:W-:-:S02]  /*14a20*/  @!P0 LEA R2, P4, R5, R0, 0x2 ;  /* 0x0000000005028211 */ /* 0x000fc400078810ff */
[-C--:B------:R-:W-:Y:S02]  /*14a30*/  @!P1 LEA.HI.X R7, R13, R4.reuse, R14, 0x2, P5 ;  /* 0x000000040d079211 */ /* 0x080fe400028f140e */
[----:B------:R-:W-:-:S03]  /*14a40*/  @!P0 LEA.HI.X R3, R5, R4, R12, 0x2, P4 ;  /* 0x0000000405038211 */ /* 0x000fc600020f140c */
[----:B------:R1:W-:Y:S04]  /*14a50*/  @!P1 ST.E.64 [R6.64], R58 ;  /* 0x0000003a06009985 */ /* 0x0003e8000c101b06 */
[----:B------:R1:W-:Y:S01]  /*14a60*/  @!P0 ST.E.64 [R2.64], R54 ;  /* 0x0000003602008985 */ /* 0x0003e2000c101b06 */
[----:B------:R-:W-:-:S13]  /*14a70*/  ISETP.GE.AND P0, PT, R252, c[0x0][0x3c8], PT ;  /* 0x0000f200fc007a0c */ /* 0x000fda0003f06270 */
[----:B------:R-:W-:Y:S05]  /*14a80*/  @P0 BRA `(.L_x_790) ;  /* 0x00000ba000000947 */ /* 0x000fea0003800000 */
[----:B------:R-:W-:Y:S02]  /*14a90*/  SHF.R.S32.HI R5, RZ, 0x1f, R252 ;  /* 0x0000001fff057819 */ /* 0x000fe400000114fc */
[----:B-1----:R-:W-:-:S04]  /*14aa0*/  LEA R2, P0, R252, R0, 0x2 ;  /* 0x00000000fc027211 */ /* 0x002fc800078010ff */
[----:B------:R-:W-:-:S05]  /*14ab0*/  LEA.HI.X R3, R252, R4, R5, 0x2, P0 ;  /* 0x00000004fc037211 */ /* 0x000fca00000f1405 */
[----:B------:R1:W-:Y:S01]  /*14ac0*/  ST.E.64 [R2.64], R48 ;  /* 0x0000003002007985 */ /* 0x0003e2000c101b06 */
[----:B------:R-:W-:Y:S05]  /*14ad0*/  BRA `(.L_x_790) ;  /* 0x00000b5000007947 */ /* 0x000fea0003800000 */
.L_x_775:
[----:B------:R-:W-:Y:S01]  /*14ae0*/  ISETP.NE.U32.AND P0, PT, RZ, c[0x0][0x508], PT ;  /* 0x00014200ff007a0c */ /* 0x000fe20003f05070 */
[----:B------:R-:W-:Y:S01]  /*14af0*/  IMAD.MOV.U32 R4, RZ, RZ, 0x4 ;  /* 0x00000004ff047424 */ /* 0x000fe200078e00ff */
[----:B------:R-:W-:Y:S01]  /*14b00*/  ISETP.NE.U32.AND P2, PT, RZ, c[0x0][0x500], PT ;  /* 0x00014000ff007a0c */ /* 0x000fe20003f45070 */
[----:B------:R-:W-:Y:S01]  /*14b10*/  IMAD.MOV.U32 R20, RZ, RZ, c[0x0][0x388] ;  /* 0x0000e200ff147624 */ /* 0x000fe200078e00ff */
[----:B------:R-:W-:Y:S01]  /*14b20*/  ISETP.NE.AND.EX P0, PT, RZ, c[0x0][0x50c], PT, P0 ;  /* 0x00014300ff007a0c */ /* 0x000fe20003f05300 */
[----:B--2---:R-:W-:Y:S01]  /*14b30*/  IMAD.MOV.U32 R6, RZ, RZ, RZ ;  /* 0x000000ffff067224 */ /* 0x004fe200078e00ff */
[----:B------:R-:W-:Y:S01]  /*14b40*/  ISETP.NE.AND.EX P2, PT, RZ, c[0x0][0x504], PT, P2 ;  /* 0x00014100ff007a0c */ /* 0x000fe20003f45320 */
[----:B------:R-:W-:-:S10]  /*14b50*/  IMAD.WIDE R2, R251, R4, c[0x0][0x500] ;  /* 0x00014000fb027625 */ /* 0x000fd400078e0204 */
[----:B------:R-:W-:Y:S02]  /*14b60*/  @P0 IMAD.WIDE R4, R251, R4, c[0x0][0x508] ;  /* 0x00014200fb040625 */ /* 0x000fe400078e0204 */
[----:B------:R2:W5:Y:S04]  /*14b70*/  @P2 LDG.E R6, [R2.64] ;  /* 0x0000000602062981 */ /* 0x000568000c1e1900 */
[----:B------:R2:W5:Y:S01]  /*14b80*/  @P0 LDG.E R20, [R4.64] ;  /* 0x0000000604140981 */ /* 0x000562000c1e1900 */
[----:B------:R-:W-:-:S04]  /*14b90*/  ISETP.NE.AND P1, PT, R246, RZ, PT ;  /* 0x000000fff600720c */ /* 0x000fc80003f25270 */
[----:B------:R-:W-:Y:S01]  /*14ba0*/  SEL R19, R246, c[0x0][0x3d4], P1 ;  /* 0x0000f500f6137a07 */ /* 0x000fe20000800000 */
[----:B------:R-:W-:Y:S05]  /*14bb0*/  @P0 BRA `(.L_x_796) ;  /* 0x0000004000000947 */ /* 0x000fea0003800000 */
[----:B------:R-:W-:Y:S05]  /*14bc0*/  @!P2 BRA `(.L_x_796) ;  /* 0x000000300000a947 */ /* 0x000fea0003800000 */
[----:B------:R3:W4:Y:S04]  /*14bd0*/  LDG.E R0, [R2.64] ;  /* 0x0000000602007981 */ /* 0x000728000c1e1900 */
[----:B--23--:R-:W4:Y:S02]  /*14be0*/  LDG.E R2, [R2.64+0x4] ;  /* 0x0000040602027981 */ /* 0x00cf24000c1e1900 */
[----:B----45:R-:W-:Y:S02]  /*14bf0*/  IADD3 R20, -R0, R2, RZ ;  /* 0x0000000200147210 */ /* 0x030fe40007ffe1ff */
.L_x_796:
[----:B--2---:R-:W2:Y:S01]  /*14c00*/  S2R R2, SR_TID.X ;  /* 0x0000000000027919 */ /* 0x004ea20000002100 */
[----:B------:R-:W-:Y:S01]  /*14c10*/  SHF.R.S32.HI R0, RZ, 0x1f, R251 ;  /* 0x0000001fff007819 */ /* 0x000fe200000114fb */
[----:B------:R-:W-:Y:S01]  /*14c20*/  BSSY B0, `(.L_x_797) ;  /* 0x0000036000007945 */ /* 0x000fe20003800000 */
[----:B------:R-:W-:-:S02]  /*14c30*/  LOP3.LUT R15, R250, 0xffff, RZ, 0xc0, !PT ;  /* 0x0000fffffa0f7812 */ /* 0x000fc400078ec0ff */
[----:B-----5:R-:W-:Y:S02]  /*14c40*/  SHF.R.S32.HI R18, RZ, 0x1f, R6 ;  /* 0x0000001fff127819 */ /* 0x020fe40000011406 */
[----:B------:R-:W-:Y:S02]  /*14c50*/  SEL R16, R251, RZ, !P2 ;  /* 0x000000fffb107207 */ /* 0x000fe40005000000 */
[----:B------:R-:W-:Y:S02]  /*14c60*/  SEL R21, R0, RZ, !P2 ;  /* 0x000000ff00157207 */ /* 0x000fe40005000000 */
[----:B--2---:R-:W-:-:S13]  /*14c70*/  ISETP.GT.AND P0, PT, R2, 0x7f, PT ;  /* 0x0000007f0200780c */ /* 0x004fda0003f04270 */
[----:B------:R-:W-:Y:S05]  /*14c80*/  @P0 BRA `(.L_x_798) ;  /* 0x000002f000000947 */ /* 0x000fea0003800000 */
[----:B------:R-:W-:Y:S01]  /*14c90*/  IMAD R0, R20, c[0x0][0x4e8], RZ ;  /* 0x00013a0014007a24 */ /* 0x000fe200078e02ff */
[----:B------:R-:W-:-:S04]  /*14ca0*/  IADD3 R14, R243, R2, RZ ;  /* 0x00000002f30e7210 */ /* 0x000fc80007ffe0ff */
[----:B------:R-:W-:-:S13]  /*14cb0*/  ISETP.GE.AND P0, PT, R14, R0, PT ;  /* 0x000000000e00720c */ /* 0x000fda0003f06270 */
[----:B------:R-:W-:Y:S05]  /*14cc0*/  @P0 BRA `(.L_x_798) ;  /* 0x000002b000000947 */ /* 0x000fea0003800000 */
[----:B------:R-:W-:Y:S01]  /*14cd0*/  IMAD.MOV.U32 R0, RZ, RZ, 0x368 ;  /* 0x00000368ff007424 */ /* 0x000fe200078e00ff */
[----:B------:R-:W-:-:S04]  /*14ce0*/  ISETP.GT.AND P2, PT, R19, 0x1, PT ;  /* 0x000000011300780c */ /* 0x000fc80003f44270 */
[----:B------:R-:W-:-:S04]  /*14cf0*/  SEL R0, R0, 0x328, P2 ;  /* 0x0000032800007807 */ /* 0x000fc80001000000 */
[----:B------:R2:W3:Y:S08]  /*14d00*/  LDC.64 R8, c[0x0][R0+0x170] ;  /* 0x00005c0000087b82 */ /* 0x0004f00000000a00 */
[----:B------:R2:W4:Y:S08]  /*14d10*/  LDC.64 R4, c[0x0][R0+0x168] ;  /* 0x00005a0000047b82 */ /* 0x0005300000000a00 */
[----:B------:R2:W5:Y:S08]  /*14d20*/  LDC.64 R12, c[0x0][R0+0x178] ;  /* 0x00005e00000c7b82 */ /* 0x0005700000000a00 */
[----:B------:R2:W1:Y:S02]  /*14d30*/  LDC.64 R10, c[0x0][R0+0x160] ;  /* 0x00005800000a7b82 */ /* 0x0004640000000a00 */
[----:B--2---:R-:W-:-:S02]  /*14d40*/  IMAD.MOV.U32 R0, RZ, RZ, c[0x0][0x4e8] ;  /* 0x00013a00ff007624 */ /* 0x004fc400078e00ff */
[-C--:B---3--:R-:W-:Y:S02]  /*14d50*/  IMAD R7, R9, R16.reuse, RZ ;  /* 0x0000001009077224 */ /* 0x088fe400078e02ff */
[----:B------:R-:W-:Y:S01]  /*14d60*/  IMAD.WIDE.U32 R2, R8, R16, RZ ;  /* 0x0000001008027225 */ /* 0x000fe200078e00ff */
[----:B------:R-:W-:Y:S02]  /*14d70*/  ISETP.NE.AND P0, PT, R0, 0x1, PT ;  /* 0x000000010000780c */ /* 0x000fe40003f05270 */
[----:B------:R-:W-:Y:S01]  /*14d80*/  MOV R0, R14 ;  /* 0x0000000e00007202 */ /* 0x000fe20000000f00 */
[----:B------:R-:W-:Y:S01]  /*14d90*/  IMAD R8, R8, R21, R7 ;  /* 0x0000001508087224 */ /* 0x000fe200078e0207 */
[----:B------:R-:W-:Y:S01]  /*14da0*/  SEL R7, R247, RZ, P2 ;  /* 0x000000fff7077207 */ /* 0x000fe20001000000 */
[-C--:B----4-:R-:W-:Y:S02]  /*14db0*/  IMAD R9, R5, R15.reuse, RZ ;  /* 0x0000000f05097224 */ /* 0x090fe400078e02ff */
[----:B------:R-:W-:Y:S01]  /*14dc0*/  IMAD.WIDE.U32 R4, R4, R15, RZ ;  /* 0x0000000f04047225 */ /* 0x000fe200078e00ff */
[----:B------:R-:W-:-:S03]  /*14dd0*/  IADD3 R3, R3, R8, RZ ;  /* 0x0000000803037210 */ /* 0x000fc60007ffe0ff */
[----:B------:R-:W-:Y:S02]  /*14de0*/  IMAD.IADD R9, R5, 0x1, R9 ;  /* 0x0000000105097824 */ /* 0x000fe400078e0209 */
[----:B------:R-:W-:-:S04]  /*14df0*/  @P0 IMAD.HI.U32 R17, R14, c[0x0][0x4ec], RZ ;  /* 0x00013b000e110a27 */ /* 0x000fc800078e00ff */
[-C--:B-----5:R-:W-:Y:S01]  /*14e00*/  IMAD R8, R13, R7.reuse, RZ ;  /* 0x000000070d087224 */ /* 0x0a0fe200078e02ff */
[----:B------:R-:W-:Y:S02]  /*14e10*/  @P0 SHF.R.U32.HI R0, RZ, c[0x0][0x4f0], R17 ;  /* 0x00013c00ff000a19 */ /* 0x000fe40000011611 */
[----:B------:R-:W-:Y:S01]  /*14e20*/  IADD3 R17, P1, P0, R2, R4, R6 ;  /* 0x0000000402117210 */ /* 0x000fe2000783e006 */
[----:B------:R-:W-:-:S03]  /*14e30*/  IMAD.WIDE.U32 R4, R12, R7, RZ ;  /* 0x000000070c047225 */ /* 0x000fc600078e00ff */
[----:B------:R-:W-:Y:S01]  /*14e40*/  IADD3.X R9, R3, R9, R18, P1, P0 ;  /* 0x0000000903097210 */ /* 0x000fe20000fe0412 */
[----:B------:R-:W-:Y:S01]  /*14e50*/  IMAD.MOV R2, RZ, RZ, -R0 ;  /* 0x000000ffff027224 */ /* 0x000fe200078e0a00 */
[----:B------:R-:W-:Y:S01]  /*14e60*/  IADD3 R5, R5, R8, RZ ;  /* 0x0000000805057210 */ /* 0x000fe20007ffe0ff */
[----:B------:R-:W-:Y:S01]  /*14e70*/  IMAD.MOV.U32 R8, RZ, RZ, c[0x0][0x4a8] ;  /* 0x00012a00ff087624 */ /* 0x000fe200078e00ff */
[----:B------:R-:W-:Y:S01]  /*14e80*/  IADD3 R4, P1, P0, R0, R17, R4 ;  /* 0x0000001100047210 */ /* 0x000fe2000783e004 */
[----:B------:R-:W-:Y:S01]  /*14e90*/  IMAD R2, R2, c[0x0][0x4e8], R14 ;  /* 0x00013a0002027a24 */ /* 0x000fe200078e020e */
[----:B------:R-:W-:-:S03]  /*14ea0*/  SHF.R.S32.HI R3, RZ, 0x1f, R0 ;  /* 0x0000001fff037819 */ /* 0x000fc60000011400 */
[----:B-1----:R-:W-:Y:S01]  /*14eb0*/  IMAD R0, R11, R2, RZ ;  /* 0x000000020b007224 */ /* 0x002fe200078e02ff */
[----:B------:R-:W-:Y:S02]  /*14ec0*/  SHF.R.S32.HI R7, RZ, 0x1f, R2 ;  /* 0x0000001fff077819 */ /* 0x000fe40000011402 */
        /* <DEDUP_REMOVED lines=11> */
.L_x_798:
[----:B------:R-:W-:Y:S05]  /*14f80*/  BSYNC B0 ;  /* 0x0000000000007941 */ /* 0x000fea0003800000 */
.L_x_797:
        /* <DEDUP_REMOVED lines=8> */
[----:B------:R-:W-:-:S03]  /*15010*/  IADD3 R4, R4, R243, RZ ;  /* 0x000000f304047210 */ /* 0x000fc60007ffe0ff */
        /* <DEDUP_REMOVED lines=26> */
.L_x_875:
[----:B------:R-:W-:Y:S05]  /*151c0*/  BRA.DIV ~URZ, `(.L_x_800) ;  /* 0x00003e927f007947 */ /* 0x000fea000b800000 */
[----:B------:R3:W4:Y:S02]  /*151d0*/  SHFL.IDX PT, R0, R10, RZ, 0x181f ;  /* 0x00181fff0a007589 */ /* 0x00072400000e0000 */
.L_x_876:
[----:B------:R-:W-:Y:S01]  /*151e0*/  IMAD R8, R20, c[0x0][0x4e8], RZ ;  /* 0x00013a0014087a24 */ /* 0x000fe200078e02ff */
        /* <DEDUP_REMOVED lines=10> */
[-C--:B--2---:R-:W-:Y:S02]  /*15290*/  @!P1 LEA.HI.X R5, R208, R9.reuse, R12, 0x1, P3 ;  /* 0x00000009d0059211 */ /* 0x084fe400018f0c0c */
[----:B------:R-:W-:-:S03]  /*152a0*/  @!P0 LEA.HI.X R3, R216, R9, R11, 0x1, P2 ;  /* 0x00000009d8038211 */ /* 0x000fc600010f0c0b */
[----:B------:R2:W-:Y:S04]  /*152b0*/  @!P1 ST.E.128 [R4.64], RZ ;  /* 0x000000ff04009985 */ /* 0x0005e8000c101d06 */
[----:B------:R2:W-:Y:S02]  /*152c0*/  @!P0 ST.E.128 [R2.64], RZ ;  /* 0x000000ff02008985 */ /* 0x0005e4000c101d06 */
.L_x_802:
[----:B------:R-:W-:Y:S05]  /*152d0*/  BSYNC B0 ;  /* 0x0000000000007941 */ /* 0x000fea0003800000 */
.L_x_801:
[----:B------:R-:W-:Y:S05]  /*152e0*/  BRA.DIV ~URZ, `(.L_x_803) ;  /* 0x00003de27f007947 */ /* 0x000fea000b800000 */
[----:B--2---:R2:W1:Y:S04]  /*152f0*/  SHFL.IDX PT, R9, R7, 0x1, 0x181f ;  /* 0x00381f0007097f89 */ /* 0x00446800000e0000 */
[----:B----4-:R2:W4:Y:S02]  /*15300*/  SHFL.IDX PT, R0, R10, 0x1, 0x181f ;  /* 0x00381f000a007f89 */ /* 0x01052400000e0000 */
.L_x_877:
        /* <DEDUP_REMOVED lines=10> */
[-C--:B-1----:R-:W-:Y:S02]  /*153b0*/  @!P1 LEA.HI.X R5, R208, R9.reuse, R12, 0x1, P3 ;  /* 0x00000009d0059211 */ /* 0x082fe400018f0c0c */
[----:B------:R-:W-:-:S03]  /*153c0*/  @!P0 LEA.HI.X R3, R216, R9, R11, 0x1, P2 ;  /* 0x00000009d8038211 */ /* 0x000fc600010f0c0b */
[----:B------:R1:W-:Y:S04]  /*153d0*/  @!P1 ST.E.128 [R4.64], RZ ;  /* 0x000000ff04009985 */ /* 0x0003e8000c101d06 */
[----:B------:R1:W-:Y:S02]  /*153e0*/  @!P0 ST.E.128 [R2.64], RZ ;  /* 0x000000ff02008985 */ /* 0x0003e4000c101d06 */
.L_x_805:
[----:B------:R-:W-:Y:S05]  /*153f0*/  BSYNC B0 ;  /* 0x0000000000007941 */ /* 0x000fea0003800000 */
.L_x_804:
[----:B------:R-:W-:Y:S05]  /*15400*/  BRA.DIV ~URZ, `(.L_x_806) ;  /* 0x00003d927f007947 */ /* 0x000fea000b800000 */
[----:B-1----:R1:W2:Y:S02]  /*15410*/  SHFL.IDX PT, R9, R7, 0x2, 0x181f ;  /* 0x00581f0007097f89 */ /* 0x0022a400000e0000 */
.L_x_878:
[----:B------:R-:W-:Y:S05]  /*15420*/  BRA.DIV ~URZ, `(.L_x_807) ;  /* 0x00003de27f007947 */ /* 0x000fea000b800000 */
[----:B----4-:R4:W1:Y:S02]  /*15430*/  SHFL.IDX PT, R0, R10, 0x2, 0x181f ;  /* 0x00581f000a007f89 */ /* 0x01086400000e0000 */
.L_x_879:
        /* <DEDUP_REMOVED lines=8> */
[-C--:B-1----:R-:W-:Y:S02]  /*154c0*/  @!P1 LEA R4, P3, R208, R0.reuse, 0x1 ;  /* 0x00000000d0049211 */ /* 0x082fe400078608ff */
[----:B------:R-:W-:Y:S02]  /*154d0*/  @!P0 LEA R2, P2, R216, R0, 0x1 ;  /* 0x00000000d8028211 */ /* 0x000fe400078408ff */
[-C--:B--2---:R-:W-:Y:S02]  /*154e0*/  @!P1 LEA.HI.X R5, R208, R9.reuse, R12, 0x1, P3 ;  /* 0x00000009d0059211 */ /* 0x084fe400018f0c0c */
[----:B------:R-:W-:-:S03]  /*154f0*/  @!P0 LEA.HI.X R3, R216, R9, R11, 0x1, P2 ;  /* 0x00000009d8038211 */ /* 0x000fc600010f0c0b */
[----:B------:R1:W-:Y:S04]  /*15500*/  @!P1 ST.E.128 [R4.64], RZ ;  /* 0x000000ff04009985 */ /* 0x0003e8000c101d06 */
[----:B------:R1:W-:Y:S02]  /*15510*/  @!P0 ST.E.128 [R2.64], RZ ;  /* 0x000000ff02008985 */ /* 0x0003e4000c101d06 */
.L_x_809:
[----:B------:R-:W-:Y:S05]  /*15520*/  BSYNC B0 ;  /* 0x0000000000007941 */ /* 0x000fea0003800000 */
.L_x_808:
[----:B------:R-:W-:Y:S05]  /*15530*/  BRA.DIV ~URZ, `(.L_x_810) ;  /* 0x00003d427f007947 */ /* 0x000fea000b800000 */
[----:B-12---:R-:W1:Y:S04]  /*15540*/  SHFL.IDX PT, R7, R7, 0x3, 0x181f ;  /* 0x00781f0007077f89 */ /* 0x006e6800000e0000 */
[----:B------:R2:W3:Y:S02]  /*15550*/  SHFL.IDX PT, R0, R10, 0x3, 0x181f ;  /* 0x00781f000a007f89 */ /* 0x0004e400000e0000 */
.L_x_880:
[----:B------:R-:W-:-:S04]  /*15560*/  IADD3 R6, R6, 0x60, RZ ;  /* 0x0000006006067810 */ /* 0x000fc80007ffe0ff */
[----:B------:R-:W-:-:S13]  /*15570*/  ISETP.GE.AND P0, PT, R6, R8, PT ;  /* 0x000000080600720c */ /* 0x000fda0003f06270 */
[----:B------:R-:W-:Y:S05]  /*15580*/  @P0 BRA `(.L_x_790) ;  /* 0x000000a000000947 */ /* 0x000fea0003800000 */
[----:B------:R-:W-:Y:S02]  /*15590*/  ISETP.GE.AND P1, PT, R208, c[0x0][0x3c8], PT ;  /* 0x0000f200d0007a0c */ /* 0x000fe40003f26270 */
[----:B------:R-:W-:Y:S02]  /*155a0*/  ISETP.GE.AND P0, PT, R216, c[0x0][0x3c8], PT ;  /* 0x0000f200d8007a0c */ /* 0x000fe40003f06270 */
[----:B--234-:R-:W-:Y:S02]  /*155b0*/  SHF.R.S32.HI R10, RZ, 0x1f, R208 ;  /* 0x0000001fff0a7819 */ /* 0x01cfe400000114d0 */
[----:B------:R-:W-:-:S07]  /*155c0*/  SHF.R.S32.HI R9, RZ, 0x1f, R216 ;  /* 0x0000001fff097819 */ /* 0x000fce00000114d8 */
[-C--:B------:R-:W-:Y:S02]  /*155d0*/  @!P1 LEA R4, P3, R208, R0.reuse, 0x1 ;  /* 0x00000000d0049211 */ /* 0x080fe400078608ff */
[----:B------:R-:W-:Y:S02]  /*155e0*/  @!P0 LEA R2, P2, R216, R0, 0x1 ;  /* 0x00000000d8028211 */ /* 0x000fe400078408ff */
[-C--:B-1----:R-:W-:Y:S02]  /*155f0*/  @!P1 LEA.HI.X R5, R208, R7.reuse, R10, 0x1, P3 ;  /* 0x00000007d0059211 */ /* 0x082fe400018f0c0a */
[----:B------:R-:W-:-:S03]  /*15600*/  @!P0 LEA.HI.X R3, R216, R7, R9, 0x1, P2 ;  /* 0x00000007d8038211 */ /* 0x000fc600010f0c09 */
[----:B------:R1:W-:Y:S04]  /*15610*/  @!P1 ST.E.128 [R4.64], RZ ;  /* 0x000000ff04009985 */ /* 0x0003e8000c101d06 */
[----:B------:R1:W-:Y:S02]  /*15620*/  @!P0 ST.E.128 [R2.64], RZ ;  /* 0x000000ff02008985 */ /* 0x0003e4000c101d06 */
.L_x_790:
[----:B------:R-:W-:Y:S05]  /*15630*/  BSYNC B1 ;  /* 0x0000000000017941 */ /* 0x000fea0003800000 */
.L_x_774:
[----:B-1-34-:R-:W3:Y:S02]  /*15640*/  LDL R0, [R1+0x20] ;  /* 0x0000200001007983 */ /* 0x01aee40000100800 */
[----:B---3--:R-:W-:-:S13]  /*15650*/  ISETP.NE.AND P0, PT, R0, RZ, PT ;  /* 0x000000ff0000720c */ /* 0x008fda0003f05270 */
[----:B------:R-:W-:Y:S01]  /*15660*/  @P0 WARPSYNC 0xffffffff ;  /* 0xffffffff00000948 */ /* 0x000fe20003800000 */
[----:B------:R-:W-:Y:S06]  /*15670*/  @P0 BAR.SYNC.DEFER_BLOCKING 0x5, 0x100 ;  /* 0x0144000000000b1d */ /* 0x000fec0000010000 */
[----:B------:R-:W1:Y:S04]  /*15680*/  @P0 LDS.128 R248, [0xe100] ;  /* 0x00e10000fff80984 */ /* 0x000e680000000c00 */
[----:B------:R-:W-:Y:S06]  /*15690*/  @P0 BAR.ARV 0x4, 0x100 ;  /* 0x0104000000000b1d */ /* 0x000fec0000002000 */
[----:B------:R-:W-:Y:S05]  /*156a0*/  @P0 BRA `(.L_x_811) ;  /* 0x00000f6000000947 */ /* 0x000fea0003800000 */
[----:B------:R-:W3:Y:S01]  /*156b0*/  S2R R0, SR_TID.X ;  /* 0x0000000000007919 */ /* 0x000ee20000002100 */
[----:B------:R-:W-:Y:S01]  /*156c0*/  IMAD.MOV.U32 R7, RZ, RZ, RZ ;  /* 0x000000ffff077224 */ /* 0x000fe200078e00ff */
[----:B--23--:R-:W-:-:S04]  /*156d0*/  LOP3.LUT R12, R0, 0x1f, RZ, 0xc0, !PT ;  /* 0x0000001f000c7812 */ /* 0x00cfc800078ec0ff */
[----:B------:R-:W-:Y:S01]  /*156e0*/  ISETP.NE.AND P6, PT, R12, 0x1f, PT ;  /* 0x0000001f0c00780c */ /* 0x000fe20003fc5270 */
[----:B------:R-:W-:Y:S10]  /*156f0*/  BRA.DIV ~URZ, `(.L_x_812) ;  /* 0x00003c527f007947 */ /* 0x000ff4000b800000 */
[----:B------:R2:W3:Y:S02]  /*15700*/  SHFL.IDX PT, R9, R62, RZ, 0x1f ;  /* 0x00001fff3e097589 */ /* 0x0004e400000e0000 */
.L_x_881:
[----:B------:R-:W-:Y:S05]  /*15710*/  BRA.DIV ~URZ, `(.L_x_813) ;  /* 0x00003ca27f007947 */ /* 0x000fea000b800000 */
[----:B------:R4:W2:Y:S02]  /*15720*/  SHFL.IDX PT, R8, R62, 0x1, 0x1f ;  /* 0x00201f003e087f89 */ /* 0x0008a400000e0000 */
.L_x_882:
[----:B-1----:R-:W-:Y:S02]  /*15730*/  IMAD.IADD R0, R251, 0x1, R12 ;  /* 0x00000001fb007824 */ /* 0x002fe400078e020c */
        /* <DEDUP_REMOVED lines=16> */
[----:B------:R1:W4:Y:S02]  /*15840*/  SHFL.UP PT, R4, R0, 0x1, RZ ;  /* 0x0420000000047989 */ /* 0x00032400000e00ff */
.L_x_883:
[----:B----4-:R-:W-:-:S04]  /*15850*/  SEL R4, R4, RZ, P5 ;  /* 0x000000ff04047207 */ /* 0x010fc80002800000 */
        /* <DEDUP_REMOVED lines=14> */
[----:B------:R1:W4:Y:S02]  /*15940*/  SHFL.IDX PT, R0, R4, 0x1f, 0x1f ;  /* 0x03e01f0004007f89 */ /* 0x00032400000e0000 */
.L_x_884:
[----:B----4-:R-:W-:Y:S01]  /*15950*/  IMAD R0, R0, c[0x0][0x538], RZ ;  /* 0x00014e0000007a24 */ /* 0x010fe200078e02ff */
[----:B------:R-:W-:Y:S04]  /*15960*/  BSSY B1, `(.L_x_816) ;  /* 0x00000c5000017945 */ /* 0x000fe80003800000 */
[----:B--2---:R-:W-:-:S04]  /*15970*/  IADD3 R8, R0, R8, RZ ;  /* 0x0000000800087210 */ /* 0x004fc80007ffe0ff */
[----:B---3--:R-:W-:-:S13]  /*15980*/  ISETP.GT.AND P0, PT, R8, R9, PT ;  /* 0x000000090800720c */ /* 0x008fda0003f04270 */
[----:B------:R-:W-:Y:S05]  /*15990*/  @P0 BRA `(.L_x_817) ;  /* 0x0000024000000947 */ /* 0x000fea0003800000 */
.L_x_821:
        /* <DEDUP_REMOVED lines=16> */
.L_x_885:
        /* <DEDUP_REMOVED lines=16> */
.L_x_886:
[----:B--2---:R-:W-:-:S05]  /*15ba0*/  IMAD R0, R0, c[0x0][0x538], RZ ;  /* 0x00014e0000007a24 */ /* 0x004fca00078e02ff */
[----:B------:R-:W-:-:S04]  /*15bb0*/  IADD3 R8, R0, R8, RZ ;  /* 0x0000000800087210 */ /* 0x000fc80007ffe0ff */
[----:B------:R-:W-:-:S13]  /*15bc0*/  ISETP.GT.AND P0, PT, R8, R9, PT ;  /* 0x000000090800720c */ /* 0x000fda0003f04270 */
[----:B-1----:R-:W-:Y:S05]  /*15bd0*/  @!P0 BRA `(.L_x_821) ;  /* 0xfffffdc000008947 */ /* 0x002fea000383ffff */
.L_x_817:
[----:B------:R-:W-:-:S05]  /*15be0*/  IADD3 R8, -R0, R8, RZ ;  /* 0x0000000800087210 */ /* 0x000fca0007ffe1ff */
[----:B------:R-:W-:-:S05]  /*15bf0*/  IMAD R0, R4, c[0x0][0x538], R8 ;  /* 0x00014e0004007a24 */ /* 0x000fca00078e0208 */
[----:B------:R-:W-:Y:S01]  /*15c00*/  ISETP.GT.AND P0, PT, R0, R9, PT ;  /* 0x000000090000720c */ /* 0x000fe20003f04270 */
[----:B------:R-:W-:-:S12]  /*15c10*/  BRA.DIV ~URZ, `(.L_x_822) ;  /* 0x00003c027f007947 */ /* 0x000fd8000b800000 */
[----:B------:R-:W-:-:S04]  /*15c20*/  VOTE.ANY R5, PT, !P0 ;  /* 0x0000000000057806 */ /* 0x000fc800040e0100 */
.L_x_887:
[----:B------:R-:W2:Y:S02]  /*15c30*/  POPC R0, R5 ;  /* 0x0000000500007309 */ /* 0x000ea40000000000 */
[----:B--2---:R-:W-:Y:S01]  /*15c40*/  IADD3 R251, R0, R251, RZ ;  /* 0x000000fb00fb7210 */ /* 0x004fe20007ffe0ff */
[----:B------:R-:W-:Y:S05]  /*15c50*/  BRA.DIV ~URZ, `(.L_x_823) ;  /* 0x00003c127f007947 */ /* 0x000fea000b800000 */
[----:B------:R2:W3:Y:S04]  /*15c60*/  SHFL.IDX PT, R10, R6, R0, 0x1f ;  /* 0x00001f00060a7589 */ /* 0x0004e800000e0000 */
[----:B------:R2:W4:Y:S02]  /*15c70*/  SHFL.IDX PT, R7, R7, R0, 0x1f ;  /* 0x00001f0007077589 */ /* 0x00052400000e0000 */
.L_x_888:
[----:B------:R-:W-:Y:S01]  /*15c80*/  ISETP.NE.AND P0, PT, R5, RZ, PT ;  /* 0x000000ff0500720c */ /* 0x000fe20003f05270 */
[----:B------:R-:W-:-:S12]  /*15c90*/  BSSY B0, `(.L_x_824) ;  /* 0x0000005000007945 */ /* 0x000fd80003800000 */
[----:B------:R-:W-:Y:S05]  /*15ca0*/  @!P0 BRA `(.L_x_825) ;  /* 0x0000003000008947 */ /* 0x000fea0003800000 */
[----:B--2---:R-:W-:Y:S01]  /*15cb0*/  IADD3 R0, R0, -0x1, RZ ;  /* 0xffffffff00007810 */ /* 0x004fe20007ffe0ff */
[----:B------:R-:W-:Y:S05]  /*15cc0*/  BRA.DIV ~URZ, `(.L_x_826) ;  /* 0x00003c727f007947 */ /* 0x000fea000b800000 */
[----:B------:R2:W1:Y:S02]  /*15cd0*/  SHFL.IDX PT, R11, R4, R0, 0x1f ;  /* 0x00001f00040b7589 */ /* 0x00046400000e0000 */
.L_x_825:
[----:B------:R-:W-:Y:S05]  /*15ce0*/  BSYNC B0 ;  /* 0x0000000000007941 */ /* 0x000fea0003800000 */
.L_x_824:
[----:B----4-:R-:W-:Y:S01]  /*15cf0*/  ISETP.NE.AND P0, PT, R7, 0x1, PT ;  /* 0x000000010700780c */ /* 0x010fe20003f05270 */
[----:B-1----:R-:W-:Y:S01]  /*15d00*/  IMAD R248, R11, c[0x0][0x538], R8 ;  /* 0x00014e000bf87a24 */ /* 0x002fe200078e0208 */
[----:B------:R-:W-:Y:S04]  /*15d10*/  BSSY B0, `(.L_x_827) ;  /* 0x0000082000007945 */ /* 0x000fe80003800000 */
[----:B------:R-:W-:-:S07]  /*15d20*/  IADD3 R8, -R248, R9, RZ ;  /* 0x00000009f8087210 */ /* 0x000fce0007ffe1ff */
[----:B------:R-:W-:Y:S05]  /*15d30*/  @!P0 BRA `(.L_x_828) ;  /* 0x000003d000008947 */ /* 0x000fea0003800000 */
[-C--:B---3--:R-:W-:Y:S02]  /*15d40*/  IABS R2, R10.reuse ;  /* 0x0000000a00027213 */ /* 0x088fe40000000000 */
[----:B------:R-:W-:Y:S02]  /*15d50*/  IABS R9, R10 ;  /* 0x0000000a00097213 */ /* 0x000fe40000000000 */
[----:B--2---:R-:W1:Y:S08]  /*15d60*/  I2F.RP R0, R2 ;  /* 0x0000000200007306 */ /* 0x004e700000209400 */
[----:B-1----:R-:W1:Y:S02]  /*15d70*/  MUFU.RCP R0, R0 ;  /* 0x0000000000007308 */ /* 0x002e640000001000 */
[----:B-1----:R-:W-:-:S06]  /*15d80*/  IADD3 R0, R0, 0xffffffe, RZ ;  /* 0x0ffffffe00007810 */ /* 0x002fcc0007ffe0ff */
[----:B------:R-:W1:Y:S02]  /*15d90*/  F2I.FTZ.U32.TRUNC.NTZ R5, R0 ;  /* 0x0000000000057305 */ /* 0x000e64000021f000 */
[----:B-1----:R-:W-:Y:S01]  /*15da0*/  IMAD.MOV R3, RZ, RZ, -R5 ;  /* 0x000000ffff037224 */ /* 0x002fe200078e0a05 */
[----:B------:R-:W-:-:S03]  /*15db0*/  IABS R0, R7 ;  /* 0x0000000700007213 */ /* 0x000fc60000000000 */
[----:B------:R-:W-:Y:S01]  /*15dc0*/  IMAD.MOV.U32 R4, RZ, RZ, R3 ;  /* 0x000000ffff047224 */ /* 0x000fe200078e0003 */
[----:B------:R-:W-:Y:S01]  /*15dd0*/  IABS R3, R8 ;  /* 0x0000000800037213 */ /* 0x000fe20000000000 */
[----:B------:R-:W-:Y:S02]  /*15de0*/  IMAD.MOV.U32 R6, RZ, RZ, R0 ;  /* 0x000000ffff067224 */ /* 0x000fe400078e0000 */
[----:B------:R-:W-:Y:S02]  /*15df0*/  IMAD R0, R4, R2, RZ ;  /* 0x0000000204007224 */ /* 0x000fe400078e02ff */
[----:B------:R-:W-:Y:S01]  /*15e00*/  IMAD.MOV.U32 R4, RZ, RZ, RZ ;  /* 0x000000ffff047224 */ /* 0x000fe200078e00ff */
[----:B------:R-:W1:Y:S03]  /*15e10*/  I2F.RP R11, R6 ;  /* 0x00000006000b7306 */ /* 0x000e660000209400 */
[----:B------:R-:W-:-:S04]  /*15e20*/  IMAD.HI.U32 R5, R5, R0, R4 ;  /* 0x0000000005057227 */ /* 0x000fc800078e0004 */
[----:B------:R-:W-:-:S05]  /*15e30*/  IMAD.MOV R0, RZ, RZ, -R9 ;  /* 0x000000ffff007224 */ /* 0x000fca00078e0a09 */
[----:B------:R-:W-:Y:S01]  /*15e40*/  MOV R4, R0 ;  /* 0x0000000000047202 */ /* 0x000fe20000000f00 */
[----:B------:R-:W-:-:S04]  /*15e50*/  IMAD.HI.U32 R0, R5, R3, RZ ;  /* 0x0000000305007227 */ /* 0x000fc800078e00ff */
[----:B------:R-:W-:Y:S02]  /*15e60*/  IMAD R3, R0, R4, R3 ;  /* 0x0000000400037224 */ /* 0x000fe400078e0203 */
[----:B-1----:R-:W1:Y:S03]  /*15e70*/  MUFU.RCP R4, R11 ;  /* 0x0000000b00047308 */ /* 0x002e660000001000 */
[----:B------:R-:W-:-:S13]  /*15e80*/  ISETP.GT.U32.AND P0, PT, R2, R3, PT ;  /* 0x000000030200720c */ /* 0x000fda0003f04070 */
[----:B------:R-:W-:Y:S01]  /*15e90*/  @!P0 IMAD.IADD R3, R3, 0x1, -R2 ;  /* 0x0000000103038824 */ /* 0x000fe200078e0a02 */
[----:B-1----:R-:W-:Y:S02]  /*15ea0*/  IADD3 R4, R4, 0xffffffe, RZ ;  /* 0x0ffffffe04047810 */ /* 0x002fe40007ffe0ff */
[----:B------:R-:W-:Y:S02]  /*15eb0*/  @!P0 IADD3 R0, R0, 0x1, RZ ;  /* 0x0000000100008810 */ /* 0x000fe40007ffe0ff */
[----:B------:R-:W-:Y:S02]  /*15ec0*/  ISETP.GE.U32.AND P2, PT, R3, R2, PT ;  /* 0x000000020300720c */ /* 0x000fe40003f46070 */
[----:B------:R-:W1:Y:S01]  /*15ed0*/  F2I.FTZ.U32.TRUNC.NTZ R3, R4 ;  /* 0x0000000400037305 */ /* 0x000e62000021f000 */
[----:B------:R-:W-:Y:S02]  /*15ee0*/  LOP3.LUT R2, R8, R10, RZ, 0x3c, !PT ;  /* 0x0000000a08027212 */ /* 0x000fe400078e3cff */
[----:B------:R-:W-:-:S02]  /*15ef0*/  ISETP.NE.AND P0, PT, R10, RZ, PT ;  /* 0x000000ff0a00720c */ /* 0x000fc40003f05270 */
[----:B------:R-:W-:-:S06]  /*15f00*/  ISETP.GE.AND P1, PT, R2, RZ, PT ;  /* 0x000000ff0200720c */ /* 0x000fcc0003f26270 */
[----:B------:R-:W-:Y:S01]  /*15f10*/  @P2 IADD3 R0, R0, 0x1, RZ ;  /* 0x0000000100002810 */ /* 0x000fe20007ffe0ff */
[----:B-1----:R-:W-:-:S06]  /*15f20*/  IMAD.MOV R2, RZ, RZ, -R3 ;  /* 0x000000ffff027224 */ /* 0x002fcc00078e0a03 */
[----:B------:R-:W-:Y:S01]  /*15f30*/  @!P1 IMAD.MOV R0, RZ, RZ, -R0 ;  /* 0x000000ffff009224 */ /* 0x000fe200078e0a00 */
[----:B------:R-:W-:Y:S02]  /*15f40*/  @!P0 LOP3.LUT R0, RZ, R10, RZ, 0x33, !PT ;  /* 0x0000000aff008212 */ /* 0x000fe400078e33ff */
[----:B------:R-:W-:Y:S02]  /*15f50*/  MOV R4, R2 ;  /* 0x0000000200047202 */ /* 0x000fe40000000f00 */
[----:B------:R-:W-:Y:S02]  /*15f60*/  IABS R2, R7 ;  /* 0x0000000700027213 */ /* 0x000fe40000000000 */
[----:B------:R-:W-:Y:S01]  /*15f70*/  IABS R9, R0 ;  /* 0x0000000000097213 */ /* 0x000fe20000000000 */
[----:B------:R-:W-:Y:S02]  /*15f80*/  IMAD R4, R4, R6, RZ ;  /* 0x0000000604047224 */ /* 0x000fe400078e02ff */
[----:B------:R-:W-:-:S02]  /*15f90*/  IMAD.MOV R5, RZ, RZ, -R2 ;  /* 0x000000ffff057224 */ /* 0x000fc400078e0a02 */
[----:B------:R-:W-:-:S04]  /*15fa0*/  IMAD.MOV.U32 R2, RZ, RZ, RZ ;  /* 0x000000ffff027224 */ /* 0x000fc800078e00ff */
[----:B------:R-:W-:Y:S01]  /*15fb0*/  IMAD.HI.U32 R2, R3, R4, R2 ;  /* 0x0000000403027227 */ /* 0x000fe200078e0002 */
[----:B------:R-:W-:-:S03]  /*15fc0*/  MOV R4, R5 ;  /* 0x0000000500047202 */ /* 0x000fc60000000f00 */
[----:B------:R-:W-:-:S04]  /*15fd0*/  IMAD.MOV.U32 R3, RZ, RZ, R9 ;  /* 0x000000ffff037224 */ /* 0x000fc800078e0009 */
[----:B------:R-:W-:-:S04]  /*15fe0*/  IMAD.HI.U32 R2, R2, R3, RZ ;  /* 0x0000000302027227 */ /* 0x000fc800078e00ff */
[----:B------:R-:W-:Y:S01]  /*15ff0*/  IMAD R3, R2, R4, R3 ;  /* 0x0000000402037224 */ /* 0x000fe200078e0203 */
[----:B------:R-:W-:-:S04]  /*16000*/  IADD3 R4, -R0, RZ, RZ ;  /* 0x000000ff00047210 */ /* 0x000fc80007ffe1ff */
        /* <DEDUP_REMOVED lines=9> */
[----:B------:R-:W-:-:S05]  /*160a0*/  @!P0 LOP3.LUT R2, RZ, R7, RZ, 0x33, !PT ;  /* 0x00000007ff028212 */ /* 0x000fca00078e33ff */
[----:B------:R-:W-:-:S04]  /*160b0*/  IMAD.MOV R3, RZ, RZ, -R2 ;  /* 0x000000ffff037224 */ /* 0x000fc800078e0a02 */
[C---:B------:R-:W-:Y:S02]  /*160c0*/  IMAD R3, R7.reuse, R3, R0 ;  /* 0x0000000307037224 */ /* 0x040fe400078e0200 */
[----:B------:R-:W-:Y:S02]  /*160d0*/  IMAD R0, R7, 0x1000000, R2 ;  /* 0x0100000007007824 */ /* 0x000fe400078e0202 */
[----:B------:R-:W-:Y:S02]  /*160e0*/  IMAD R2, R10, R4, R8 ;  /* 0x000000040a027224 */ /* 0x000fe400078e0208 */
[----:B------:R-:W-:Y:S01]  /*160f0*/  IMAD R250, R3, 0x10000, R0 ;  /* 0x0001000003fa7824 */ /* 0x000fe200078e0200 */
[----:B------:R-:W-:Y:S05]  /*16100*/  BRA `(.L_x_829) ;  /* 0x0000042000007947 */ /* 0x000fea0003800000 */
.L_x_828:
[----:B------:R-:W-:-:S04]  /*16110*/  IMAD.MOV.U32 R2, RZ, RZ, 0x4 ;  /* 0x00000004ff027424 */ /* 0x000fc800078e00ff */
[----:B------:R-:W-:-:S05]  /*16120*/  IMAD.WIDE R2, R251, R2, c[0x0][0x590] ;  /* 0x00016400fb027625 */ /* 0x000fca00078e0202 */
[----:B--2---:R-:W2:Y:S02]  /*16130*/  LDG.E R4, [R2.64] ;  /* 0x0000000602047981 */ /* 0x004ea4000c1e1900 */
[----:B--23--:R-:W-:-:S05]  /*16140*/  IMAD R9, R4, R10, RZ ;  /* 0x0000000a04097224 */ /* 0x00cfca00078e02ff */
        /* <DEDUP_REMOVED lines=28> */
[----:B------:R-:W-:Y:S02]  /*16310*/  IMAD R11, R4, R2, RZ ;  /* 0x00000002040b7224 */ /* 0x000fe400078e02ff */
[----:B------:R-:W-:-:S03]  /*16320*/  IMAD.MOV R2, RZ, RZ, -R2 ;  /* 0x000000ffff027224 */ /* 0x000fc600078e0a02 */
[----:B------:R-:W-:Y:S01]  /*16330*/  IADD3 R0, -R11, c[0x0][0x538], RZ ;  /* 0x00014e000b007a10 */ /* 0x000fe20007ffe1ff */
[----:B------:R-:W-:-:S03]  /*16340*/  IMAD R6, R9, R2, R8 ;  /* 0x0000000209067224 */ /* 0x000fc600078e0208 */
[----:B------:R-:W-:Y:S02]  /*16350*/  IMNMX R0, R4, R0, PT ;  /* 0x0000000004007217 */ /* 0x000fe40003800200 */
[----:B------:R-:W-:Y:S02]  /*16360*/  IABS R2, R6 ;  /* 0x0000000600027213 */ /* 0x000fe40000000000 */
[-C--:B------:R-:W-:Y:S02]  /*16370*/  IABS R3, R0.reuse ;  /* 0x0000000000037213 */ /* 0x080fe40000000000 */
[----:B------:R-:W-:Y:S02]  /*16380*/  IABS R9, R0 ;  /* 0x0000000000097213 */ /* 0x000fe40000000000 */
[----:B------:R-:W1:Y:S01]  /*16390*/  I2F.RP R4, R3 ;  /* 0x0000000300047306 */ /* 0x000e620000209400 */
[----:B------:R-:W-:Y:S02]  /*163a0*/  MOV R7, R2 ;  /* 0x0000000200077202 */ /* 0x000fe40000000f00 */
[----:B------:R-:W-:-:S05]  /*163b0*/  IMAD.MOV R2, RZ, RZ, -R9 ;  /* 0x000000ffff027224 */ /* 0x000fca00078e0a09 */
[----:B-1----:R-:W1:Y:S02]  /*163c0*/  MUFU.RCP R4, R4 ;  /* 0x0000000400047308 */ /* 0x002e640000001000 */
[----:B-1----:R-:W-:-:S06]  /*163d0*/  IADD3 R4, R4, 0xffffffe, RZ ;  /* 0x0ffffffe04047810 */ /* 0x002fcc0007ffe0ff */
[----:B------:R-:W1:Y:S02]  /*163e0*/  F2I.FTZ.U32.TRUNC.NTZ R5, R4 ;  /* 0x0000000400057305 */ /* 0x000e64000021f000 */
[----:B-1----:R-:W-:-:S04]  /*163f0*/  IMAD.MOV R4, RZ, RZ, -R5 ;  /* 0x000000ffff047224 */ /* 0x002fc800078e0a05 */
[----:B------:R-:W-:Y:S02]  /*16400*/  IMAD R8, R4, R3, RZ ;  /* 0x0000000304087224 */ /* 0x000fe400078e02ff */
[----:B------:R-:W-:-:S04]  /*16410*/  IMAD.MOV.U32 R4, RZ, RZ, RZ ;  /* 0x000000ffff047224 */ /* 0x000fc800078e00ff */
[----:B------:R-:W-:-:S04]  /*16420*/  IMAD.HI.U32 R5, R5, R8, R4 ;  /* 0x0000000805057227 */ /* 0x000fc800078e0004 */
[----:B------:R-:W-:Y:S02]  /*16430*/  IMAD.MOV.U32 R4, RZ, RZ, R2 ;  /* 0x000000ffff047224 */ /* 0x000fe400078e0002 */
[----:B------:R-:W-:-:S04]  /*16440*/  IMAD.HI.U32 R2, R5, R7, RZ ;  /* 0x0000000705027227 */ /* 0x000fc800078e00ff */
[----:B------:R-:W-:-:S05]  /*16450*/  IMAD R4, R2, R4, R7 ;  /* 0x0000000402047224 */ /* 0x000fca00078e0207 */
[----:B------:R-:W-:-:S13]  /*16460*/  ISETP.GT.U32.AND P0, PT, R3, R4, PT ;  /* 0x000000040300720c */ /* 0x000fda0003f04070 */
[-C--:B------:R-:W-:Y:S02]  /*16470*/  @!P0 IADD3 R4, R4, -R3.reuse, RZ ;  /* 0x8000000304048210 */ /* 0x080fe40007ffe0ff */
[----:B------:R-:W-:Y:S02]  /*16480*/  @!P0 IADD3 R2, R2, 0x1, RZ ;  /* 0x0000000102028810 */ /* 0x000fe40007ffe0ff */
[----:B------:R-:W-:Y:S02]  /*16490*/  ISETP.GE.U32.AND P2, PT, R4, R3, PT ;  /* 0x000000030400720c */ /* 0x000fe40003f46070 */
[----:B------:R-:W-:Y:S02]  /*164a0*/  LOP3.LUT R3, R6, R0, RZ, 0x3c, !PT ;  /* 0x0000000006037212 */ /* 0x000fe400078e3cff */
[----:B------:R-:W-:Y:S02]  /*164b0*/  ISETP.NE.AND P0, PT, R0, RZ, PT ;  /* 0x000000ff0000720c */ /* 0x000fe40003f05270 */
[----:B------:R-:W-:Y:S01]  /*164c0*/  ISETP.GE.AND P1, PT, R3, RZ, PT ;  /* 0x000000ff0300720c */ /* 0x000fe20003f26270 */
[----:B------:R-:W-:Y:S01]  /*164d0*/  IMAD.MOV R3, RZ, RZ, -R0 ;  /* 0x000000ffff037224 */ /* 0x000fe200078e0a00 */
[----:B------:R-:W-:-:S05]  /*164e0*/  IADD3 R6, R11, 0x1000000, R6 ;  /* 0x010000000b067810 */ /* 0x000fca0007ffe006 */
[----:B------:R-:W-:-:S06]  /*164f0*/  @P2 IADD3 R2, R2, 0x1, RZ ;  /* 0x0000000102022810 */ /* 0x000fcc0007ffe0ff */
[----:B------:R-:W-:Y:S01]  /*16500*/  @!P1 IMAD.MOV R2, RZ, RZ, -R2 ;  /* 0x000000ffff029224 */ /* 0x000fe200078e0a02 */
[----:B------:R-:W-:-:S05]  /*16510*/  @!P0 LOP3.LUT R2, RZ, R0, RZ, 0x33, !PT ;  /* 0x00000000ff028212 */ /* 0x000fca00078e33ff */
[----:B------:R-:W-:Y:S02]  /*16520*/  IMAD R250, R2, R3, R6 ;  /* 0x0000000302fa7224 */ /* 0x000fe400078e0206 */
.L_x_829:
[----:B------:R-:W-:Y:S05]  /*16530*/  BSYNC B0 ;  /* 0x0000000000007941 */ /* 0x000fea0003800000 */
.L_x_827:
[----:B------:R-:W-:-:S04]  /*16540*/  LOP3.LUT R2, RZ, R2, RZ, 0x33, !PT ;  /* 0x00000002ff027212 */ /* 0x000fc800078e33ff */
[----:B------:R-:W-:Y:S01]  /*16550*/  IADD3 R249, R2, R10, RZ ;  /* 0x0000000a02f97210 */ /* 0x000fe20007ffe0ff */
[----:B------:R-:W-:Y:S05]  /*16560*/  BRA `(.L_x_830) ;  /* 0x0000004000007947 */ /* 0x000fea0003800000 */
.L_x_818:
[----:B------:R-:W-:Y:S01]  /*16570*/  IMAD.MOV.U32 R248, RZ, RZ, R9 ;  /* 0x000000fffff87224 */ /* 0x000fe200078e0009 */
[----:B------:R-:W-:Y:S01]  /*16580*/  MOV R250, RZ ;  /* 0x000000ff00fa7202 */ /* 0x000fe20000000f00 */
[----:B------:R-:W-:Y:S01]  /*16590*/  IMAD.MOV.U32 R249, RZ, RZ, RZ ;  /* 0x000000fffff97224 */ /* 0x000fe200078e00ff */
[----:B------:R-:W-:Y:S02]  /*165a0*/  MOV R251, c[0x0][0x53c] ;  /* 0x00014f0000fb7a02 */ /* 0x000fe40000000f00 */
.L_x_830:
[----:B------:R-:W-:Y:S05]  /*165b0*/  BSYNC B1 ;  /* 0x0000000000017941 */ /* 0x000fea0003800000 */
.L_x_816:
[----:B------:R-:W-:Y:S01]  /*165c0*/  WARPSYNC 0xffffffff ;  /* 0xffffffff00007948 */ /* 0x000fe20003800000 */
[----:B------:R-:W-:Y:S01]  /*165d0*/  BAR.SYNC.DEFER_BLOCKING 0x4, 0x100 ;  /* 0x0104000000007b1d */ /* 0x000fe20000010000 */
[----:B------:R-:W-:-:S13]  /*165e0*/  ISETP.NE.AND P0, PT, R12, RZ, PT ;  /* 0x000000ff0c00720c */ /* 0x000fda0003f05270 */
[----:B------:R2:W-:Y:S04]  /*165f0*/  @!P0 STS.128 [0xe100], R248 ;  /* 0x00e100f8ff008388 */ /* 0x0005e80000000c00 */
[----:B------:R-:W-:Y:S06]  /*16600*/  BAR.ARV 0x5, 0x100 ;  /* 0x0144000000007b1d */ /* 0x000fec0000002000 */
.L_x_811:
[----:B-1----:R-:W-:-:S13]  /*16610*/  ISETP.GE.AND P0, PT, R251, c[0x0][0x53c], PT ;  /* 0x00014f00fb007a0c */ /* 0x002fda0003f06270 */
[----:B--2---:R-:W-:Y:S01]  /*16620*/  @P0 CALL.REL.NOINC `(.L_x_831) ;  /* 0x0000001000000944 */ /* 0x004fe20003c00000 */
[----:B------:R-:W-:Y:S05]  /*16630*/  BRA `(.L_x_832) ;  /* 0xfffeb34000007947 */ /* 0x000fea000383ffff */
.L_x_831:
[----:B------:R-:W-:Y:S05]  /*16640*/  EXIT ;  /* 0x000000000000794d */ /* 0x000fea0003800000 */
.L_x_667:
[----:B------:R-:W-:Y:S01]  /*16650*/  IMAD.MOV.U32 R0, RZ, RZ, R5 ;  /* 0x000000ffff007224 */ /* 0x000fe200078e0005 */
[----:B------:R-:W-:Y:S02]  /*16660*/  MOV R2, 0x1 ;  /* 0x0000000100027802 */ /* 0x000fe40000000f00 */
[----:B------:R-:W-:Y:S02]  /*16670*/  MOV R3, 0x16690 ;  /* 0x0001669000037802 */ /* 0x000fe40000000f00 */
[----:B--2---:R-:W-:Y:S05]  /*16680*/  CALL.REL.NOINC `($__internal_12_$__cuda_sm70_shflsync_up_p) ;  /* 0x000033e000007944 */ /* 0x004fea0003c00000 */
[----:B------:R-:W-:Y:S01]  /*16690*/  MOV R0, R4 ;  /* 0x0000000400007202 */ /* 0x000fe20000000f00 */
[----:B------:R-:W-:Y:S05]  /*166a0*/  BRA `(.L_x_833) ;  /* 0xfffe9d9000007947 */ /* 0x000fea000383ffff */
.L_x_668:
[----:B------:R-:W-:Y:S01]  /*166b0*/  IMAD.MOV.U32 R0, RZ, RZ, R5 ;  /* 0x000000ffff007224 */ /* 0x000fe200078e0005 */
[----:B------:R-:W-:Y:S02]  /*166c0*/  MOV R2, 0x2 ;  /* 0x0000000200027802 */ /* 0x000fe40000000f00 */
[----:B------:R-:W-:Y:S02]  /*166d0*/  MOV R3, 0x166f0 ;  /* 0x000166f000037802 */ /* 0x000fe40000000f00 */
[----:B--2---:R-:W-:Y:S05]  /*166e0*/  CALL.REL.NOINC `($__internal_12_$__cuda_sm70_shflsync_up_p) ;  /* 0x0000338000007944 */ /* 0x004fea0003c00000 */
[----:B------:R-:W-:Y:S01]  /*166f0*/  SEL R0, R4, RZ, P4 ;  /* 0x000000ff04007207 */ /* 0x000fe20002000000 */
[----:B------:R-:W-:Y:S01]  /*16700*/  IMAD.MOV.U32 R2, RZ, RZ, 0x4 ;  /* 0x00000004ff027424 */ /* 0x000fe200078e00ff */
[----:B------:R-:W-:-:S03]  /*16710*/  MOV R3, 0x16740 ;  /* 0x0001674000037802 */ /* 0x000fc60000000f00 */
[----:B------:R-:W-:Y:S02]  /*16720*/  IMAD.IADD R0, R5, 0x1, R0 ;  /* 0x0000000105007824 */ /* 0x000fe400078e0200 */
[----:B------:R-:W-:Y:S05]  /*16730*/  CALL.REL.NOINC `($__internal_12_$__cuda_sm70_shflsync_up_p) ;  /* 0x0000333000007944 */ /* 0x000fea0003c00000 */
        /* <DEDUP_REMOVED lines=12> */
[----:B------:R-:W-:Y:S02]  /*16800*/  MOV R179, 0x1f ;  /* 0x0000001f00b37802 */ /* 0x000fe40000000f00 */
[----:B------:R-:W-:Y:S01]  /*16810*/  MOV R3, 0x16850 ;  /* 0x0001685000037802 */ /* 0x000fe20000000f00 */
[----:B------:R-:W-:-:S04]  /*16820*/  IMAD.IADD R4, R0, 0x1, R4 ;  /* 0x0000000100047824 */ /* 0x000fc800078e0204 */
[----:B------:R-:W-:Y:S02]  /*16830*/  IMAD.MOV.U32 R178, RZ, RZ, R4 ;  /* 0x000000ffffb27224 */ /* 0x000fe400078e0004 */
[----:B------:R-:W-:Y:S05]  /*16840*/  CALL.REL.NOINC `($__internal_11_$__cuda_sm70_shflsync_idx_p) ;  /* 0x000031c000007944 */ /* 0x000fea0003c00000 */
[----:B------:R-:W-:Y:S01]  /*16850*/  MOV R0, R179 ;  /* 0x000000b300007202 */ /* 0x000fe20000000f00 */
[----:B------:R-:W-:Y:S05]  /*16860*/  BRA `(.L_x_834) ;  /* 0xfffe9cd000007947 */ /* 0x000fea000383ffff */
.L_x_670:
[----:B------:R-:W-:Y:S02]  /*16870*/  SEL R0, RZ, 0x1, P0 ;  /* 0x00000001ff007807 */ /* 0x000fe40000000000 */
[----:B------:R-:W-:Y:S02]  /*16880*/  MOV R2, 0x168a0 ;  /* 0x000168a000027802 */ /* 0x000fe40000000f00 */
[----:B--2---:R-:W-:Y:S05]  /*16890*/  CALL.REL.NOINC `($__internal_13_$__cuda_sm70_votesync_ballot) ;  /* 0x0000324000007944 */ /* 0x004fea0003c00000 */
[----:B------:R-:W-:Y:S01]  /*168a0*/  MOV R6, R0 ;  /* 0x0000000000067202 */ /* 0x000fe20000000f00 */
[----:B------:R-:W-:Y:S05]  /*168b0*/  BRA `(.L_x_835) ;  /* 0xfffe9d1000007947 */ /* 0x000fea000383ffff */
.L_x_671:
[----:B------:R-:W-:Y:S01]  /*168c0*/  IMAD.MOV.U32 R178, RZ, RZ, R9 ;  /* 0x000000ffffb27224 */ /* 0x000fe200078e0009 */
[----:B------:R-:W-:Y:S01]  /*168d0*/  MOV R2, R0 ;  /* 0x0000000000027202 */ /* 0x000fe20000000f00 */
[----:B------:R-:W-:Y:S01]  /*168e0*/  IMAD.MOV.U32 R179, RZ, RZ, 0x1f ;  /* 0x0000001fffb37424 */ /* 0x000fe200078e00ff */
[----:B------:R-:W-:Y:S02]  /*168f0*/  MOV R3, 0x16910 ;  /* 0x0001691000037802 */ /* 0x000fe40000000f00 */
[----:B------:R-:W-:Y:S05]  /*16900*/  CALL.REL.NOINC `($__internal_11_$__cuda_sm70_shflsync_idx_p) ;  /* 0x0000310000007944 */ /* 0x000fea0003c00000 */
[----:B------:R-:W-:Y:S01]  /*16910*/  IMAD.MOV.U32 R12, RZ, RZ, R179 ;  /* 0x000000ffff0c7224 */ /* 0x000fe200078e00b3 */
[----:B------:R-:W-:Y:S01]  /*16920*/  MOV R178, R8 ;  /* 0x0000000800b27202 */ /* 0x000fe20000000f00 */
[----:B------:R-:W-:Y:S01]  /*16930*/  IMAD.MOV.U32 R5, RZ, RZ, RZ ;  /* 0x000000ffff057224 */ /* 0x000fe200078e00ff */
[----:B------:R-:W-:Y:S01]  /*16940*/  MOV R2, R0 ;  /* 0x0000000000027202 */ /* 0x000fe20000000f00 */
[----:B------:R-:W-:Y:S01]  /*16950*/  IMAD.MOV.U32 R179, RZ, RZ, 0x1f ;  /* 0x0000001fffb37424 */ /* 0x000fe200078e00ff */
[----:B------:R-:W-:-:S02]  /*16960*/  MOV R3, 0x16980 ;  /* 0x0001698000037802 */ /* 0x000fc40000000f00 */
[----:B------:R-:W-:Y:S05]  /*16970*/  CALL.REL.NOINC `($__internal_11_$__cuda_sm70_shflsync_idx_p) ;  /* 0x0000309000007944 */ /* 0x000fea0003c00000 */
[----:B------:R-:W-:Y:S01]  /*16980*/  MOV R9, R179 ;  /* 0x000000b300097202 */ /* 0x000fe20000000f00 */
[----:B------:R-:W-:Y:S05]  /*16990*/  BRA `(.L_x_836) ;  /* 0xfffe9c9000007947 */ /* 0x000fea000383ffff */
.L_x_674:
[----:B------:R-:W-:Y:S01]  /*169a0*/  IMAD.MOV.U32 R178, RZ, RZ, R4 ;  /* 0x000000ffffb27224 */ /* 0x000fe200078e0004 */
[----:B------:R-:W-:Y:S01]  /*169b0*/  MOV R2, R0 ;  /* 0x0000000000027202 */ /* 0x000fe20000000f00 */
[----:B------:R-:W-:Y:S01]  /*169c0*/  IMAD.MOV.U32 R179, RZ, RZ, 0x1f ;  /* 0x0000001fffb37424 */ /* 0x000fe200078e00ff */
[----:B------:R-:W-:-:S02]  /*169d0*/  MOV R3, 0x169f0 ;  /* 0x000169f000037802 */ /* 0x000fc40000000f00 */
[----:B--23--:R-:W-:Y:S05]  /*169e0*/  CALL.REL.NOINC `($__internal_11_$__cuda_sm70_shflsync_idx_p) ;  /* 0x0000302000007944 */ /* 0x00cfea0003c00000 */
[----:B------:R-:W-:Y:S01]  /*169f0*/  MOV R5, R179 ;  /* 0x000000b300057202 */ /* 0x000fe20000000f00 */
[----:B------:R-:W-:Y:S05]  /*16a00*/  BRA `(.L_x_673) ;  /* 0xfffe9c8000007947 */ /* 0x000fea000383ffff */
.L_x_695:
[----:B------:R-:W-:Y:S01]  /*16a10*/  IMAD.MOV.U32 R178, RZ, RZ, R0 ;  /* 0x000000ffffb27224 */ /* 0x000fe200078e0000 */
[----:B------:R-:W-:Y:S01]  /*16a20*/  MOV R2, RZ ;  /* 0x000000ff00027202 */ /* 0x000fe20000000f00 */
[----:B------:R-:W-:Y:S01]  /*16a30*/  IMAD.MOV.U32 R179, RZ, RZ, 0x181f ;  /* 0x0000181fffb37424 */ /* 0x000fe200078e00ff */
[----:B------:R-:W-:-:S02]  /*16a40*/  MOV R3, 0x16a60 ;  /* 0x00016a6000037802 */ /* 0x000fc40000000f00 */
[----:B------:R-:W-:Y:S05]  /*16a50*/  CALL.REL.NOINC `($__internal_11_$__cuda_sm70_shflsync_idx_p) ;  /* 0x00002fb000007944 */ /* 0x000fea0003c00000 */
[----:B------:R-:W-:Y:S01]  /*16a60*/  MOV R9, R179 ;  /* 0x000000b300097202 */ /* 0x000fe20000000f00 */
[----:B------:R-:W-:Y:S05]  /*16a70*/  BRA `(.L_x_837) ;  /* 0xfffed51000007947 */ /* 0x000fea000383ffff */
.L_x_696:
[----:B------:R-:W-:Y:S01]  /*16a80*/  IMAD.MOV.U32 R178, RZ, RZ, R7 ;  /* 0x000000ffffb27224 */ /* 0x000fe200078e0007 */
[----:B------:R-:W-:Y:S01]  /*16a90*/  MOV R2, RZ ;  /* 0x000000ff00027202 */ /* 0x000fe20000000f00 */
[----:B------:R-:W-:Y:S01]  /*16aa0*/  IMAD.MOV.U32 R179, RZ, RZ, 0x181f ;  /* 0x0000181fffb37424 */ /* 0x000fe200078e00ff */
[----:B------:R-:W-:-:S02]  /*16ab0*/  MOV R3, 0x16ad0 ;  /* 0x00016ad000037802 */ /* 0x000fc40000000f00 */
[----:B-12---:R-:W-:Y:S05]  /*16ac0*/  CALL.REL.NOINC `($__internal_11_$__cuda_sm70_shflsync_idx_p) ;  /* 0x00002f4000007944 */ /* 0x006fea0003c00000 */
[----:B------:R-:W-:Y:S01]  /*16ad0*/  IADD3 R10, P2, R179, R200, RZ ;  /* 0x000000c8b30a7210 */ /* 0x000fe20007f5e0ff */
[----:B------:R-:W-:Y:S01]  /*16ae0*/  IMAD.MOV.U32 R178, RZ, RZ, R0 ;  /* 0x000000ffffb27224 */ /* 0x000fe200078e0000 */
[----:B------:R-:W-:-:S02]  /*16af0*/  ISETP.GE.AND P1, PT, R208, c[0x0][0x1d4], PT ;  /* 0x00007500d0007a0c */ /* 0x000fc40003f26270 */
[----:B------:R-:W-:Y:S01]  /*16b00*/  ISETP.GE.AND P0, PT, R216, c[0x0][0x1d4], PT ;  /* 0x00007500d8007a0c */ /* 0x000fe20003f06270 */
[----:B------:R-:W-:Y:S01]  /*16b10*/  IMAD.X R11, R9, 0x1, R5, P2 ;  /* 0x00000001090b7824 */ /* 0x000fe200010e0605 */
[----:B------:R-:W-:Y:S01]  /*16b20*/  IADD3 R2, P2, R179, R202, RZ ;  /* 0x000000cab3027210 */ /* 0x000fe20007f5e0ff */
[----:B------:R-:W-:-:S04]  /*16b30*/  IMAD.MOV.U32 R179, RZ, RZ, 0x181f ;  /* 0x0000181fffb37424 */ /* 0x000fc800078e00ff */
[----:B------:R-:W-:-:S04]  /*16b40*/  IMAD.X R3, R9, 0x1, R6, P2 ;  /* 0x0000000109037824 */ /* 0x000fc800010e0606 */
[----:B------:R-:W-:Y:S01]  /*16b50*/  @!PT LDS RZ, [RZ] ;  /* 0x00000000fffff984 */ /* 0x000fe20000000800 */
[----:B------:R-:W-:Y:S01]  /*16b60*/  @!PT LDS RZ, [RZ] ;  /* 0x00000000fffff984 */ /* 0x000fe20000000800 */
[----:B------:R-:W-:Y:S01]  /*16b70*/  @!PT LDS RZ, [RZ] ;  /* 0x00000000fffff984 */ /* 0x000fe20000000800 */
[----:B------:R1:W-:Y:S04]  /*16b80*/  LDGSTS.E.BYPASS.LTC128B.128 [R197+0x8100], [R10.64], !P1 ;  /* 0x081000000ac57fae */ /* 0x0003e8000c901d46 */
[----:B------:R2:W-:Y:S01]  /*16b90*/  LDGSTS.E.BYPASS.LTC128B.128 [R197+0xb100], [R2.64], !P0 ;  /* 0x0b10000002c57fae */ /* 0x0005e2000c101d46 */
[----:B-1----:R-:W-:Y:S02]  /*16ba0*/  SEL R11, RZ, 0x10, P1 ;  /* 0x00000010ff0b7807 */ /* 0x002fe40000800000 */
[----:B------:R-:W-:Y:S01]  /*16bb0*/  SEL R10, RZ, 0x10, P0 ;  /* 0x00000010ff0a7807 */ /* 0x000fe20000000000 */
[----:B--2---:R-:W-:Y:S01]  /*16bc0*/  IMAD.MOV.U32 R2, RZ, RZ, 0x1 ;  /* 0x00000001ff027424 */ /* 0x004fe200078e00ff */
[----:B------:R-:W-:Y:S02]  /*16bd0*/  MOV R3, 0x16bf0 ;  /* 0x00016bf000037802 */ /* 0x000fe40000000f00 */
[----:B------:R-:W-:Y:S05]  /*16be0*/  CALL.REL.NOINC `($__internal_11_$__cuda_sm70_shflsync_idx_p) ;  /* 0x00002e2000007944 */ /* 0x000fea0003c00000 */
[----:B------:R-:W-:Y:S01]  /*16bf0*/  IMAD.MOV.U32 R12, RZ, RZ, R179 ;  /* 0x000000ffff0c7224 */ /* 0x000fe200078e00b3 */
[----:B------:R-:W-:Y:S01]  /*16c00*/  MOV R2, 0x1 ;  /* 0x0000000100027802 */ /* 0x000fe20000000f00 */
[----:B------:R-:W-:Y:S01]  /*16c10*/  IMAD.MOV.U32 R178, RZ, RZ, R7 ;  /* 0x000000ffffb27224 */ /* 0x000fe200078e0007 */
[----:B------:R-:W-:-:S02]  /*16c20*/  MOV R179, 0x181f ;  /* 0x0000181f00b37802 */ /* 0x000fc40000000f00 */
[----:B------:R-:W-:Y:S02]  /*16c30*/  MOV R3, 0x16c50 ;  /* 0x00016c5000037802 */ /* 0x000fe40000000f00 */
[----:B------:R-:W-:Y:S05]  /*16c40*/  CALL.REL.NOINC `($__internal_11_$__cuda_sm70_shflsync_idx_p) ;  /* 0x00002dc000007944 */ /* 0x000fea0003c00000 */
[C---:B------:R-:W-:Y:S01]  /*16c50*/  IADD3 R8, -R11.reuse, 0x10, RZ ;  /* 0x000000100b087810 */ /* 0x040fe20007ffe1ff */
[----:B------:R-:W-:Y:S01]  /*16c60*/  IMAD.MOV.U32 R178, RZ, RZ, R0 ;  /* 0x000000ffffb27224 */ /* 0x000fe200078e0000 */
[----:B------:R-:W-:Y:S02]  /*16c70*/  IADD3 R2, -R10, 0x10, RZ ;  /* 0x000000100a027810 */ /* 0x000fe40007ffe1ff */
[----:B------:R-:W-:Y:S02]  /*16c80*/  LOP3.LUT R8, R8, 0xf, RZ, 0xc0, !PT ;  /* 0x0000000f08087812 */ /* 0x000fe400078ec0ff */
[----:B------:R-:W-:Y:S02]  /*16c90*/  LOP3.LUT R2, R2, 0xf, RZ, 0xc0, !PT ;  /* 0x0000000f02027812 */ /* 0x000fe400078ec0ff */
[----:B------:R-:W-:Y:S02]  /*16ca0*/  IADD3 R8, P1, P0, R8, R179, R200 ;  /* 0x000000b308087210 */ /* 0x000fe4000783e0c8 */
[----:B------:R-:W-:-:S02]  /*16cb0*/  ISETP.NE.U32.AND P2, PT, R11, RZ, PT ;  /* 0x000000ff0b00720c */ /* 0x000fc40003f45070 */
[----:B------:R-:W-:Y:S02]  /*16cc0*/  IADD3.X R9, RZ, R12, R5, P1, P0 ;  /* 0x0000000cff097210 */ /* 0x000fe40000fe0405 */
[----:B------:R-:W-:Y:S01]  /*16cd0*/  IADD3 R2, P1, P0, R2, R179, R202 ;  /* 0x000000b302027210 */ /* 0x000fe2000783e0ca */
[----:B------:R-:W-:-:S03]  /*16ce0*/  IMAD.MOV.U32 R179, RZ, RZ, 0x181f ;  /* 0x0000181fffb37424 */ /* 0x000fc600078e00ff */
[----:B------:R-:W-:Y:S02]  /*16cf0*/  IADD3.X R3, RZ, R12, R6, P1, P0 ;  /* 0x0000000cff037210 */ /* 0x000fe40000fe0406 */
[----:B------:R-:W-:-:S03]  /*16d00*/  ISETP.NE.U32.AND P0, PT, R10, RZ, PT ;  /* 0x000000ff0a00720c */ /* 0x000fc60003f05070 */
[----:B------:R-:W-:Y:S01]  /*16d10*/  @!PT LDS RZ, [RZ] ;  /* 0x00000000fffff984 */ /* 0x000fe20000000800 */
[----:B------:R-:W-:Y:S01]  /*16d20*/  @!PT LDS RZ, [RZ] ;  /* 0x00000000fffff984 */ /* 0x000fe20000000800 */
[----:B------:R-:W-:Y:S01]  /*16d30*/  @!PT LDS RZ, [RZ] ;  /* 0x00000000fffff984 */ /* 0x000fe20000000800 */
[----:B------:R1:W-:Y:S10]  /*16d40*/  LDGSTS.E.BYPASS.LTC128B.128.ZFILL [R197+0x9100], [R8.64], P2 ;  /* 0x0910000008c57fae */ /* 0x0003f40009141d46 */
[----:B------:R2:W-:Y:S02]  /*16d50*/  LDGSTS.E.BYPASS.LTC128B.128.ZFILL [R197+0xc100], [R2.64], P0 ;  /* 0x0c10000002c57fae */ /* 0x0005e40008141d46 */
[----:B--2---:R-:W-:Y:S01]  /*16d60*/  IMAD.MOV.U32 R2, RZ, RZ, 0x2 ;  /* 0x00000002ff027424 */ /* 0x004fe200078e00ff */
[----:B------:R-:W-:-:S02]  /*16d70*/  MOV R3, 0x16d90 ;  /* 0x00016d9000037802 */ /* 0x000fc40000000f00 */
[----:B-1----:R-:W-:Y:S05]  /*16d80*/  CALL.REL.NOINC `($__internal_11_$__cuda_sm70_shflsync_idx_p) ;  /* 0x00002c8000007944 */ /* 0x002fea0003c00000 */
[----:B------:R-:W-:Y:S01]  /*16d90*/  IMAD.MOV.U32 R0, RZ, RZ, R179 ;  /* 0x000000ffff007224 */ /* 0x000fe200078e00b3 */
[----:B------:R-:W-:Y:S01]  /*16da0*/  MOV R2, 0x2 ;  /* 0x0000000200027802 */ /* 0x000fe20000000f00 */
[----:B------:R-:W-:Y:S01]  /*16db0*/  IMAD.MOV.U32 R178, RZ, RZ, R7 ;  /* 0x000000ffffb27224 */ /* 0x000fe200078e0007 */
[----:B------:R-:W-:-:S02]  /*16dc0*/  MOV R179, 0x181f ;  /* 0x0000181f00b37802 */ /* 0x000fc40000000f00 */
[----:B------:R-:W-:Y:S02]  /*16dd0*/  MOV R3, 0x16df0 ;  /* 0x00016df000037802 */ /* 0x000fe40000000f00 */
[----:B------:R-:W-:Y:S05]  /*16de0*/  CALL.REL.NOINC `($__internal_11_$__cuda_sm70_shflsync_idx_p) ;  /* 0x00002c2000007944 */ /* 0x000fea0003c00000 */
[----:B------:R-:W-:Y:S01]  /*16df0*/  MOV R2, R179 ;  /* 0x000000b300027202 */ /* 0x000fe20000000f00 */
[----:B------:R-:W-:Y:S05]  /*16e00*/  BRA `(.L_x_838) ;  /* 0xfffed2e000007947 */ /* 0x000fea000383ffff */
.L_x_697:
[----:B------:R-:W-:Y:S01]  /*16e10*/  IMAD.MOV.U32 R178, RZ, RZ, R5 ;  /* 0x000000ffffb27224 */ /* 0x000fe200078e0005 */
[----:B------:R-:W-:Y:S01]  /*16e20*/  MOV R2, RZ ;  /* 0x000000ff00027202 */ /* 0x000fe20000000f00 */
[----:B------:R-:W-:Y:S01]  /*16e30*/  IMAD.MOV.U32 R179, RZ, RZ, 0x1c1f ;  /* 0x00001c1fffb37424 */ /* 0x000fe200078e00ff */
[----:B------:R-:W-:Y:S02]  /*16e40*/  MOV R3, 0x16e60 ;  /* 0x00016e6000037802 */ /* 0x000fe40000000f00 */
[----:B------:R-:W-:Y:S05]  /*16e50*/  CALL.REL.NOINC `($__internal_11_$__cuda_sm70_shflsync_idx_p) ;  /* 0x00002bb000007944 */ /* 0x000fea0003c00000 */
[----:B------:R-:W-:Y:S01]  /*16e60*/  MOV R3, R179 ;  /* 0x000000b300037202 */ /* 0x000fe20000000f00 */
[----:B------:R-:W-:Y:S05]  /*16e70*/  BRA `(.L_x_839) ;  /* 0xfffed48000007947 */ /* 0x000fea000383ffff */
.L_x_702:
[----:B------:R-:W-:Y:S01]  /*16e80*/  IMAD.MOV.U32 R178, RZ, RZ, R5 ;  /* 0x000000ffffb27224 */ /* 0x000fe200078e0005 */
[----:B------:R-:W-:Y:S01]  /*16e90*/  MOV R2, 0x1 ;  /* 0x0000000100027802 */ /* 0x000fe20000000f00 */
[----:B------:R-:W-:Y:S01]  /*16ea0*/  IMAD.MOV.U32 R179, RZ, RZ, 0x1c1f ;  /* 0x00001c1fffb37424 */ /* 0x000fe200078e00ff */
[----:B------:R-:W-:Y:S02]  /*16eb0*/  MOV R3, 0x16ed0 ;  /* 0x00016ed000037802 */ /* 0x000fe40000000f00 */
[----:B-1----:R-:W-:Y:S05]  /*16ec0*/  CALL.REL.NOINC `($__internal_11_$__cuda_sm70_shflsync_idx_p) ;  /* 0x00002b4000007944 */ /* 0x002fea0003c00000 */
[----:B------:R-:W-:Y:S01]  /*16ed0*/  MOV R3, R179 ;  /* 0x000000b300037202 */ /* 0x000fe20000000f00 */
[----:B------:R-:W-:Y:S05]  /*16ee0*/  BRA `(.L_x_840) ;  /* 0xfffede0000007947 */ /* 0x000fea000383ffff */
.L_x_707:
[----:B------:R-:W-:Y:S01]  /*16ef0*/  IMAD.MOV.U32 R108, RZ, RZ, R4 ;  /* 0x000000ffff6c7224 */ /* 0x000fe200078e0004 */
[----:B------:R-:W-:-:S02]  /*16f00*/  MOV R0, 0x2 ;  /* 0x0000000200007802 */ /* 0x000fc40000000f00 */
[----:B------:R-:W-:Y:S02]  /*16f10*/  MOV R2, 0x16f30 ;  /* 0x00016f3000027802 */ /* 0x000fe40000000f00 */
[----:B------:R-:W-:Y:S05]  /*16f20*/  CALL.REL.NOINC `($__internal_10_$__cuda_sm70_shflsync_bfly_p) ;  /* 0x00002a8000007944 */ /* 0x000fea0003c00000 */
[----:B------:R-:W-:Y:S05]  /*16f30*/  BRA `(.L_x_841) ;  /* 0xfffee7e000007947 */ /* 0x000fea000383ffff */
.L_x_708:
[----:B------:R-:W-:Y:S01]  /*16f40*/  IMAD.MOV.U32 R108, RZ, RZ, R4 ;  /* 0x000000ffff6c7224 */ /* 0x000fe200078e0004 */
[----:B------:R-:W-:Y:S02]  /*16f50*/  MOV R0, 0x1 ;  /* 0x0000000100007802 */ /* 0x000fe40000000f00 */
[----:B------:R-:W-:Y:S02]  /*16f60*/  MOV R2, 0x16f80 ;  /* 0x00016f8000027802 */ /* 0x000fe40000000f00 */
[----:B------:R-:W-:Y:S05]  /*16f70*/  CALL.REL.NOINC `($__internal_10_$__cuda_sm70_shflsync_bfly_p) ;  /* 0x00002a3000007944 */ /* 0x000fea0003c00000 */
[----:B------:R-:W-:Y:S01]  /*16f80*/  FMNMX.FTZ R109, R4, R0, !PT ;  /* 0x00000000046d7209 */ /* 0x000fe20007810000 */
[----:B------:R-:W-:Y:S01]  /*16f90*/  IMAD.MOV.U32 R108, RZ, RZ, R5 ;  /* 0x000000ffff6c7224 */ /* 0x000fe200078e0005 */
[----:B------:R-:W-:Y:S01]  /*16fa0*/  MOV R2, 0x16fd0 ;  /* 0x00016fd000027802 */ /* 0x000fe20000000f00 */
[----:B------:R-:W-:Y:S02]  /*16fb0*/  IMAD.MOV.U32 R0, RZ, RZ, 0x2 ;  /* 0x00000002ff007424 */ /* 0x000fe400078e00ff */
[----:B------:R-:W-:Y:S05]  /*16fc0*/  CALL.REL.NOINC `($__internal_10_$__cuda_sm70_shflsync_bfly_p) ;  /* 0x000029e000007944 */ /* 0x000fea0003c00000 */
[----:B------:R-:W-:Y:S01]  /*16fd0*/  FMNMX.FTZ R5, R5, R0, !PT ;  /* 0x0000000005057209 */ /* 0x000fe20007810000 */
[----:B------:R-:W-:Y:S01]  /*16fe0*/  IMAD.MOV.U32 R0, RZ, RZ, 0x1 ;  /* 0x00000001ff007424 */ /* 0x000fe200078e00ff */
[----:B------:R-:W-:-:S03]  /*16ff0*/  MOV R2, 0x17020 ;  /* 0x0001702000027802 */ /* 0x000fc60000000f00 */
[----:B------:R-:W-:Y:S02]  /*17000*/  IMAD.MOV.U32 R108, RZ, RZ, R5 ;  /* 0x000000ffff6c7224 */ /* 0x000fe400078e0005 */
[----:B------:R-:W-:Y:S05]  /*17010*/  CALL.REL.NOINC `($__internal_10_$__cuda_sm70_shflsync_bfly_p) ;  /* 0x0000299000007944 */ /* 0x000fea0003c00000 */
[----:B------:R-:W-:Y:S01]  /*17020*/  MOV R3, R0 ;  /* 0x0000000000037202 */ /* 0x000fe20000000f00 */
[----:B------:R-:W-:Y:S05]  /*17030*/  BRA `(.L_x_842) ;  /* 0xfffee75000007947 */ /* 0x000fea000383ffff */
.L_x_716:
[----:B------:R-:W-:Y:S01]  /*17040*/  MOV R2, RZ ;  /* 0x000000ff00027202 */ /* 0x000fe20000000f00 */
[----:B------:R-:W-:Y:S01]  /*17050*/  IMAD.MOV.U32 R178, RZ, RZ, R0 ;  /* 0x000000ffffb27224 */ /* 0x000fe200078e0000 */
[----:B------:R-:W-:Y:S01]  /*17060*/  MOV R3, 0x17090 ;  /* 0x0001709000037802 */ /* 0x000fe20000000f00 */
[----:B------:R-:W-:Y:S02]  /*17070*/  IMAD.MOV.U32 R179, RZ, RZ, 0x181f ;  /* 0x0000181fffb37424 */ /* 0x000fe400078e00ff */
[----:B-1--4-:R-:W-:Y:S05]  /*17080*/  CALL.REL.NOINC `($__internal_11_$__cuda_sm70_shflsync_idx_p) ;  /* 0x0000298000007944 */ /* 0x012fea0003c00000 */
[----:B------:R-:W-:Y:S01]  /*17090*/  MOV R7, R179 ;  /* 0x000000b300077202 */ /* 0x000fe20000000f00 */
[----:B------:R-:W-:-:S05]  /*170a0*/  BRA `(.L_x_843) ;  /* 0xfffeff8000007947 */ /* 0x000fca000383ffff */
.L_x_717:
[----:B------:R-:W-:Y:S01]  /*170b0*/  MOV R2, RZ ;  /* 0x000000ff00027202 */ /* 0x000fe20000000f00 */
[----:B------:R-:W-:Y:S01]  /*170c0*/  IMAD.MOV.U32 R178, RZ, RZ, R4 ;  /* 0x000000ffffb27224 */ /* 0x000fe200078e0004 */
[----:B------:R-:W-:Y:S01]  /*170d0*/  MOV R3, 0x17100 ;  /* 0x0001710000037802 */ /* 0x000fe20000000f00 */
[----:B------:R-:W-:Y:S02]  /*170e0*/  IMAD.MOV.U32 R179, RZ, RZ, 0x181f ;  /* 0x0000181fffb37424 */ /* 0x000fe400078e00ff */
[----:B-1234-:R-:W-:Y:S05]  /*170f0*/  CALL.REL.NOINC `($__internal_11_$__cuda_sm70_shflsync_idx_p) ;  /* 0x0000291000007944 */ /* 0x01efea0003c00000 */
[----:B------:R-:W-:Y:S01]  /*17100*/  ISETP.GE.AND P1, PT, R208, c[0x0][0x1d4], PT ;  /* 0x00007500d0007a0c */ /* 0x000fe20003f26270 */
[----:B------:R-:W-:Y:S01]  /*17110*/  IMAD.MOV.U32 R178, RZ, RZ, R0 ;  /* 0x000000ffffb27224 */ /* 0x000fe200078e0000 */
[----:B------:R-:W-:Y:S02]  /*17120*/  IADD3 R12, P2, R179, R14, RZ ;  /* 0x0000000eb30c7210 */ /* 0x000fe40007f5e0ff */
[----:B------:R-:W-:Y:S03]  /*17130*/  ISETP.GE.AND P0, PT, R216, c[0x0][0x1d4], PT ;  /* 0x00007500d8007a0c */ /* 0x000fe60003f06270 */
[----:B------:R-:W-:Y:S01]  /*17140*/  IMAD.X R13, R7, 0x1, R5, P2 ;  /* 0x00000001070d7824 */ /* 0x000fe200010e0605 */
        /* <DEDUP_REMOVED lines=12> */
[----:B------:R-:W-:Y:S05]  /*17210*/  CALL.REL.NOINC `($__internal_11_$__cuda_sm70_shflsync_idx_p) ;  /* 0x000027f000007944 */ /* 0x000fea0003c00000 */
[----:B------:R-:W-:Y:S01]  /*17220*/  MOV R2, 0x1 ;  /* 0x0000000100027802 */ /* 0x000fe20000000f00 */
[----:B------:R-:W-:Y:S01]  /*17230*/  IMAD.MOV.U32 R13, RZ, RZ, R179 ;  /* 0x000000ffff0d7224 */ /* 0x000fe200078e00b3 */
[----:B------:R-:W-:Y:S01]  /*17240*/  MOV R179, 0x181f ;  /* 0x0000181f00b37802 */ /* 0x000fe20000000f00 */
[----:B------:R-:W-:Y:S01]  /*17250*/  IMAD.MOV.U32 R178, RZ, RZ, R4 ;  /* 0x000000ffffb27224 */ /* 0x000fe200078e0004 */
[----:B------:R-:W-:Y:S02]  /*17260*/  MOV R3, 0x17280 ;  /* 0x0001728000037802 */ /* 0x000fe40000000f00 */
[----:B------:R-:W-:Y:S05]  /*17270*/  CALL.REL.NOINC `($__internal_11_$__cuda_sm70_shflsync_idx_p) ;  /* 0x0000279000007944 */ /* 0x000fea0003c00000 */
[C---:B------:R-:W-:Y:S01]  /*17280*/  IADD3 R2, -R7.reuse, 0x10, RZ ;  /* 0x0000001007027810 */ /* 0x040fe20007ffe1ff */
[----:B------:R-:W-:Y:S01]  /*17290*/  IMAD.MOV.U32 R178, RZ, RZ, R0 ;  /* 0x000000ffffb27224 */ /* 0x000fe200078e0000 */
[----:B------:R-:W-:Y:S02]  /*172a0*/  ISETP.NE.U32.AND P2, PT, R7, RZ, PT ;  /* 0x000000ff0700720c */ /* 0x000fe40003f45070 */
[----:B------:R-:W-:Y:S04]  /*172b0*/  LOP3.LUT R2, R2, 0xf, RZ, 0xc0, !PT ;  /* 0x0000000f02027812 */ /* 0x000fe800078ec0ff */
[----:B------:R-:W-:Y:S04]  /*172c0*/  IADD3 R2, P1, P0, R2, R179, R14 ;  /* 0x000000b302027210 */ /* 0x000fe8000783e00e */
[----:B------:R-:W-:Y:S05]  /*172d0*/  IADD3.X R3, RZ, R13, R5, P1, P0 ;  /* 0x0000000dff037210 */ /* 0x000fea0000fe0405 */
        /* <DEDUP_REMOVED lines=13> */
[----:B------:R-:W-:Y:S05]  /*173b0*/  CALL.REL.NOINC `($__internal_11_$__cuda_sm70_shflsync_idx_p) ;  /* 0x0000265000007944 */ /* 0x000fea0003c00000 */
[----:B------:R-:W-:Y:S01]  /*173c0*/  MOV R2, 0x2 ;  /* 0x0000000200027802 */ /* 0x000fe20000000f00 */
[----:B------:R-:W-:Y:S01]  /*173d0*/  IMAD.MOV.U32 R13, RZ, RZ, R179 ;  /* 0x000000ffff0d7224 */ /* 0x000fe200078e00b3 */
[----:B------:R-:W-:Y:S01]  /*173e0*/  MOV R179, 0x181f ;  /* 0x0000181f00b37802 */ /* 0x000fe20000000f00 */
[----:B------:R-:W-:Y:S01]  /*173f0*/  IMAD.MOV.U32 R178, RZ, RZ, R4 ;  /* 0x000000ffffb27224 */ /* 0x000fe200078e0004 */
[----:B------:R-:W-:Y:S02]  /*17400*/  MOV R3, 0x17420 ;  /* 0x0001742000037802 */ /* 0x000fe40000000f00 */
[----:B------:R-:W-:Y:S05]  /*17410*/  CALL.REL.NOINC `($__internal_11_$__cuda_sm70_shflsync_idx_p) ;  /* 0x000025f000007944 */ /* 0x000fea0003c00000 */
[----:B------:R-:W-:Y:S01]  /*17420*/  MOV R0, R179 ;  /* 0x000000b300007202 */ /* 0x000fe20000000f00 */
[----:B------:R-:W-:-:S05]  /*17430*/  BRA `(.L_x_844) ;  /* 0xfffefd7000007947 */ /* 0x000fca000383ffff */
.L_x_720:
[----:B------:R-:W-:Y:S01]  /*17440*/  MOV R2, RZ ;  /* 0x000000ff00027202 */ /* 0x000fe20000000f00 */
[----:B------:R-:W-:Y:S01]  /*17450*/  IMAD.MOV.U32 R178, RZ, RZ, R0 ;  /* 0x000000ffffb27224 */ /* 0x000fe200078e0000 */
[----:B------:R-:W-:Y:S01]  /*17460*/  MOV R3, 0x17490 ;  /* 0x0001749000037802 */ /* 0x000fe20000000f00 */
[----:B------:R-:W-:Y:S02]  /*17470*/  IMAD.MOV.U32 R179, RZ, RZ, 0x181f ;  /* 0x0000181fffb37424 */ /* 0x000fe400078e00ff */
[----:B------:R-:W-:Y:S05]  /*17480*/  CALL.REL.NOINC `($__internal_11_$__cuda_sm70_shflsync_idx_p) ;  /* 0x0000258000007944 */ /* 0x000fea0003c00000 */
[----:B------:R-:W-:Y:S01]  /*17490*/  MOV R129, R179 ;  /* 0x000000b300817202 */ /* 0x000fe20000000f00 */
[----:B------:R-:W-:-:S05]  /*174a0*/  BRA `(.L_x_845) ;  /* 0xffff093000007947 */ /* 0x000fca000383ffff */
.L_x_721:
[----:B------:R-:W-:Y:S01]  /*174b0*/  MOV R2, RZ ;  /* 0x000000ff00027202 */ /* 0x000fe20000000f00 */
[----:B------:R-:W-:Y:S01]  /*174c0*/  IMAD.MOV.U32 R178, RZ, RZ, R108 ;  /* 0x000000ffffb27224 */ /* 0x000fe200078e006c */
[----:B------:R-:W-:Y:S01]  /*174d0*/  MOV R3, 0x17500 ;  /* 0x0001750000037802 */ /* 0x000fe20000000f00 */
[----:B------:R-:W-:Y:S02]  /*174e0*/  IMAD.MOV.U32 R179, RZ, RZ, 0x181f ;  /* 0x0000181fffb37424 */ /* 0x000fe400078e00ff */
[----:B-12---:R-:W-:Y:S05]  /*174f0*/  CALL.REL.NOINC `($__internal_11_$__cuda_sm70_shflsync_idx_p) ;  /* 0x0000251000007944 */ /* 0x006fea0003c00000 */
        /* <DEDUP_REMOVED lines=52> */
.L_x_722:
[----:B------:R-:W-:Y:S01]  /*17840*/  MOV R2, RZ ;  /* 0x000000ff00027202 */ /* 0x000fe20000000f00 */
[----:B------:R-:W-:Y:S01]  /*17850*/  IMAD.MOV.U32 R178, RZ, RZ, R109 ;  /* 0x000000ffffb27224 */ /* 0x000fe200078e006d */
[----:B------:R-:W-:Y:S01]  /*17860*/  MOV R3, 0x17890 ;  /* 0x0001789000037802 */ /* 0x000fe20000000f00 */
[----:B------:R-:W-:Y:S02]  /*17870*/  IMAD.MOV.U32 R179, RZ, RZ, 0x1c1f ;  /* 0x00001c1fffb37424 */ /* 0x000fe400078e00ff */
[----:B------:R-:W-:Y:S05]  /*17880*/  CALL.REL.NOINC `($__internal_11_$__cuda_sm70_shflsync_idx_p) ;  /* 0x0000218000007944 */ /* 0x000fea0003c00000 */
[----:B------:R-:W-:Y:S01]  /*17890*/  MOV R3, R179 ;  /* 0x000000b300037202 */ /* 0x000fe20000000f00 */
[----:B------:R-:W-:-:S05]  /*178a0*/  BRA `(.L_x_847) ;  /* 0xffff089000007947 */ /* 0x000fca000383ffff */
.L_x_727:
[----:B------:R-:W-:Y:S01]  /*178b0*/  MOV R2, 0x1 ;  /* 0x0000000100027802 */ /* 0x000fe20000000f00 */
[----:B------:R-:W-:Y:S01]  /*178c0*/  IMAD.MOV.U32 R178, RZ, RZ, R109 ;  /* 0x000000ffffb27224 */ /* 0x000fe200078e006d */
[----:B------:R-:W-:Y:S01]  /*178d0*/  MOV R3, 0x17900 ;  /* 0x0001790000037802 */ /* 0x000fe20000000f00 */
[----:B------:R-:W-:Y:S02]  /*178e0*/  IMAD.MOV.U32 R179, RZ, RZ, 0x1c1f ;  /* 0x00001c1fffb37424 */ /* 0x000fe400078e00ff */
[----:B-1----:R-:W-:Y:S05]  /*178f0*/  CALL.REL.NOINC `($__internal_11_$__cuda_sm70_shflsync_idx_p) ;  /* 0x0000211000007944 */ /* 0x002fea0003c00000 */
[----:B------:R-:W-:Y:S01]  /*17900*/  MOV R3, R179 ;  /* 0x000000b300037202 */ /* 0x000fe20000000f00 */
[----:B------:R-:W-:-:S05]  /*17910*/  BRA `(.L_x_848) ;  /* 0xffff126000007947 */ /* 0x000fca000383ffff */
.L_x_732:
[----:B------:R-:W-:Y:S02]  /*17920*/  MOV R0, 0x2 ;  /* 0x0000000200007802 */ /* 0x000fe40000000f00 */
[----:B------:R-:W-:Y:S02]  /*17930*/  MOV R2, 0x17950 ;  /* 0x0001795000027802 */ /* 0x000fe40000000f00 */
[----:B-12---:R-:W-:Y:S05]  /*17940*/  CALL.REL.NOINC `($__internal_10_$__cuda_sm70_shflsync_bfly_p) ;  /* 0x0000206000007944 */ /* 0x006fea0003c00000 */
[----:B------:R-:W-:-:S05]  /*17950*/  BRA `(.L_x_849) ;  /* 0xffff1ca000007947 */ /* 0x000fca000383ffff */
.L_x_733:
[----:B------:R-:W-:Y:S01]  /*17960*/  MOV R0, 0x1 ;  /* 0x0000000100007802 */ /* 0x000fe20000000f00 */
[----:B---3--:R-:W-:Y:S01]  /*17970*/  IMAD.MOV.U32 R108, RZ, RZ, R4 ;  /* 0x000000ffff6c7224 */ /* 0x008fe200078e0004 */
[----:B------:R-:W-:Y:S02]  /*17980*/  MOV R2, 0x179a0 ;  /* 0x000179a000027802 */ /* 0x000fe40000000f00 */
[----:B-12---:R-:W-:Y:S05]  /*17990*/  CALL.REL.NOINC `($__internal_10_$__cuda_sm70_shflsync_bfly_p) ;  /* 0x0000201000007944 */ /* 0x006fea0003c00000 */
[----:B------:R-:W-:Y:S01]  /*179a0*/  IMAD.MOV.U32 R108, RZ, RZ, R5 ;  /* 0x000000ffff6c7224 */ /* 0x000fe200078e0005 */
[----:B------:R-:W-:Y:S01]  /*179b0*/  FMNMX.FTZ R109, R4, R0, !PT ;  /* 0x00000000046d7209 */ /* 0x000fe20007810000 */
[----:B------:R-:W-:Y:S01]  /*179c0*/  IMAD.MOV.U32 R0, RZ, RZ, 0x2 ;  /* 0x00000002ff007424 */ /* 0x000fe200078e00ff */
[----:B------:R-:W-:Y:S02]  /*179d0*/  MOV R2, 0x179f0 ;  /* 0x000179f000027802 */ /* 0x000fe40000000f00 */
[----:B------:R-:W-:Y:S05]  /*179e0*/  CALL.REL.NOINC `($__internal_10_$__cuda_sm70_shflsync_bfly_p) ;  /* 0x00001fc000007944 */ /* 0x000fea0003c00000 */
[----:B------:R-:W-:Y:S01]  /*179f0*/  FMNMX.FTZ R108, R5, R0, !PT ;  /* 0x00000000056c7209 */ /* 0x000fe20007810000 */
[----:B------:R-:W-:Y:S01]  /*17a00*/  IMAD.MOV.U32 R0, RZ, RZ, 0x1 ;  /* 0x00000001ff007424 */ /* 0x000fe200078e00ff */
[----:B------:R-:W-:Y:S02]  /*17a10*/  MOV R2, 0x17a30 ;  /* 0x00017a3000027802 */ /* 0x000fe40000000f00 */
[----:B------:R-:W-:Y:S05]  /*17a20*/  CALL.REL.NOINC `($__internal_10_$__cuda_sm70_shflsync_bfly_p) ;  /* 0x00001f8000007944 */ /* 0x000fea0003c00000 */
[----:B------:R-:W-:-:S05]  /*17a30*/  BRA `(.L_x_850) ;  /* 0xffff1c3000007947 */ /* 0x000fca000383ffff */
.L_x_742:
[----:B------:R-:W-:Y:S01]  /*17a40*/  MOV R2, RZ ;  /* 0x000000ff00027202 */ /* 0x000fe20000000f00 */
[----:B------:R-:W-:Y:S01]  /*17a50*/  IMAD.MOV.U32 R178, RZ, RZ, R0 ;  /* 0x000000ffffb27224 */ /* 0x000fe200078e0000 */
[----:B------:R-:W-:Y:S01]  /*17a60*/  MOV R3, 0x17a90 ;  /* 0x00017a9000037802 */ /* 0x000fe20000000f00 */
[----:B------:R-:W-:Y:S02]  /*17a70*/  IMAD.MOV.U32 R179, RZ, RZ, 0x181f ;  /* 0x0000181fffb37424 */ /* 0x000fe400078e00ff */
[----:B-1--4-:R-:W-:Y:S05]  /*17a80*/  CALL.REL.NOINC `($__internal_11_$__cuda_sm70_shflsync_idx_p) ;  /* 0x00001f8000007944 */ /* 0x012fea0003c00000 */
[----:B------:R-:W-:Y:S01]  /*17a90*/  MOV R7, R179 ;  /* 0x000000b300077202 */ /* 0x000fe20000000f00 */
[----:B------:R-:W-:-:S05]  /*17aa0*/  BRA `(.L_x_851) ;  /* 0xffff395000007947 */ /* 0x000fca000383ffff */
.L_x_743:
        /* <DEDUP_REMOVED lines=57> */
.L_x_746:
[----:B------:R-:W-:Y:S01]  /*17e40*/  MOV R2, RZ ;  /* 0x000000ff00027202 */ /* 0x000fe20000000f00 */
[----:B------:R-:W-:Y:S01]  /*17e50*/  IMAD.MOV.U32 R178, RZ, RZ, R0 ;  /* 0x000000ffffb27224 */ /* 0x000fe200078e0000 */
[----:B------:R-:W-:Y:S01]  /*17e60*/  MOV R3, 0x17e90 ;  /* 0x00017e9000037802 */ /* 0x000fe20000000f00 */
[----:B------:R-:W-:Y:S02]  /*17e70*/  IMAD.MOV.U32 R179, RZ, RZ, 0x181f ;  /* 0x0000181fffb37424 */ /* 0x000fe400078e00ff */
[----:B------:R-:W-:Y:S05]  /*17e80*/  CALL.REL.NOINC `($__internal_11_$__cuda_sm70_shflsync_idx_p) ;  /* 0x00001b8000007944 */ /* 0x000fea0003c00000 */
[----:B------:R-:W-:Y:S01]  /*17e90*/  MOV R129, R179 ;  /* 0x000000b300817202 */ /* 0x000fe20000000f00 */
[----:B------:R-:W-:-:S05]  /*17ea0*/  BRA `(.L_x_853) ;  /* 0xffff430000007947 */ /* 0x000fca000383ffff */
.L_x_747:
        /* <DEDUP_REMOVED lines=57> */
.L_x_748:
[----:B------:R-:W-:Y:S02]  /*18240*/  MOV R0, 0x2 ;  /* 0x0000000200007802 */ /* 0x000fe40000000f00 */
[----:B------:R-:W-:Y:S02]  /*18250*/  MOV R2, 0x18270 ;  /* 0x0001827000027802 */ /* 0x000fe40000000f00 */
[----:B------:R-:W-:Y:S05]  /*18260*/  CALL.REL.NOINC `($__internal_10_$__cuda_sm70_shflsync_bfly_p) ;  /* 0x0000174000007944 */ /* 0x000fea0003c00000 */
[----:B------:R-:W-:-:S05]  /*18270*/  BRA `(.L_x_855) ;  /* 0xffff44f000007947 */ /* 0x000fca000383ffff */
.L_x_749:
[----:B------:R-:W-:Y:S01]  /*18280*/  MOV R0, 0x1 ;  /* 0x0000000100007802 */ /* 0x000fe20000000f00 */
[----:B-1----:R-:W-:Y:S01]  /*18290*/  IMAD.MOV.U32 R108, RZ, RZ, R109 ;  /* 0x000000ffff6c7224 */ /* 0x002fe200078e006d */
[----:B------:R-:W-:Y:S02]  /*182a0*/  MOV R2, 0x182c0 ;  /* 0x000182c000027802 */ /* 0x000fe40000000f00 */
[----:B------:R-:W-:Y:S05]  /*182b0*/  CALL.REL.NOINC `($__internal_10_$__cuda_sm70_shflsync_bfly_p) ;  /* 0x000016f000007944 */ /* 0x000fea0003c00000 */
        /* <DEDUP_REMOVED lines=10> */
.L_x_752:
[----:B--23--:R-:W-:Y:S01]  /*18360*/  MOV R2, RZ ;  /* 0x000000ff00027202 */ /* 0x00cfe20000000f00 */
[----:B------:R-:W-:Y:S01]  /*18370*/  IMAD.MOV.U32 R178, RZ, RZ, R4 ;  /* 0x000000ffffb27224 */ /* 0x000fe200078e0004 */
[----:B------:R-:W-:Y:S01]  /*18380*/  MOV R3, 0x183b0 ;  /* 0x000183b000037802 */ /* 0x000fe20000000f00 */
[----:B------:R-:W-:Y:S02]  /*18390*/  IMAD.MOV.U32 R179, RZ, RZ, 0x181f ;  /* 0x0000181fffb37424 */ /* 0x000fe400078e00ff */
[----:B-1--4-:R-:W-:Y:S05]  /*183a0*/  CALL.REL.NOINC `($__internal_11_$__cuda_sm70_shflsync_idx_p) ;  /* 0x0000166000007944 */ /* 0x012fea0003c00000 */
[----:B------:R-:W-:Y:S01]  /*183b0*/  MOV R12, R179 ;  /* 0x000000b3000c7202 */ /* 0x000fe20000000f00 */
[----:B------:R-:W-:-:S05]  /*183c0*/  BRA `(.L_x_857) ;  /* 0xffff5f7000007947 */ /* 0x000fca000383ffff */
.L_x_755:
[----:B------:R-:W-:Y:S01]  /*183d0*/  MOV R2, RZ ;  /* 0x000000ff00027202 */ /* 0x000fe20000000f00 */
[----:B------:R-:W-:Y:S01]  /*183e0*/  IMAD.MOV.U32 R178, RZ, RZ, R0 ;  /* 0x000000ffffb27224 */ /* 0x000fe200078e0000 */
[----:B------:R-:W-:Y:S01]  /*183f0*/  MOV R3, 0x18420 ;  /* 0x0001842000037802 */ /* 0x000fe20000000f00 */
[----:B------:R-:W-:Y:S02]  /*18400*/  IMAD.MOV.U32 R179, RZ, RZ, 0x181f ;  /* 0x0000181fffb37424 */ /* 0x000fe400078e00ff */
[----:B------:R-:W-:Y:S05]  /*18410*/  CALL.REL.NOINC `($__internal_11_$__cuda_sm70_shflsync_idx_p) ;  /* 0x000015f000007944 */ /* 0x000fea0003c00000 */
[----:B------:R-:W-:Y:S01]  /*18420*/  MOV R129, R179 ;  /* 0x000000b300817202 */ /* 0x000fe20000000f00 */
[----:B------:R-:W-:-:S05]  /*18430*/  BRA `(.L_x_858) ;  /* 0xffff6c2000007947 */ /* 0x000fca000383ffff */
.L_x_756:
[----:B------:R-:W-:Y:S01]  /*18440*/  MOV R2, RZ ;  /* 0x000000ff00027202 */ /* 0x000fe20000000f00 */
[----:B------:R-:W-:Y:S01]  /*18450*/  IMAD.MOV.U32 R178, RZ, RZ, R108 ;  /* 0x000000ffffb27224 */ /* 0x000fe200078e006c */
[----:B------:R-:W-:Y:S01]  /*18460*/  MOV R3, 0x18490 ;  /* 0x0001849000037802 */ /* 0x000fe20000000f00 */
[----:B------:R-:W-:Y:S02]  /*18470*/  IMAD.MOV.U32 R179, RZ, RZ, 0x181f ;  /* 0x0000181fffb37424 */ /* 0x000fe400078e00ff */
[----:B-12---:R-:W-:Y:S05]  /*18480*/  CALL.REL.NOINC `($__internal_11_$__cuda_sm70_shflsync_idx_p) ;  /* 0x0000158000007944 */ /* 0x006fea0003c00000 */
[C---:B------:R-:W-:Y:S01]  /*18490*/  IADD3 R130, -R195.reuse, 0x10, RZ ;  /* 0x00000010c3827810 */ /* 0x040fe20007ffe1ff */
[----:B------:R-:W-:Y:S03]  /*184a0*/  IMAD.MOV.U32 R178, RZ, RZ, R0 ;  /* 0x000000ffffb27224 */ /* 0x000fe600078e0000 */
[----:B------:R-:W-:Y:S04]  /*184b0*/  LOP3.LUT R130, R130, 0xf, RZ, 0xc0, !PT ;  /* 0x0000000f82827812 */ /* 0x000fe800078ec0ff */
[----:B------:R-:W-:Y:S04]  /*184c0*/  IADD3 R130, P1, P0, R130, R179, R133 ;  /* 0x000000b382827210 */ /* 0x000fe8000783e085 */
[----:B------:R-:W-:Y:S02]  /*184d0*/  IADD3.X R131, RZ, R129, R109, P1, P0 ;  /* 0x00000081ff837210 */ /* 0x000fe40000fe046d */
[----:B------:R-:W-:Y:S02]  /*184e0*/  ISETP.NE.U32.AND P1, PT, R195, RZ, PT ;  /* 0x000000ffc300720c */ /* 0x000fe40003f25070 */
[----:B------:R-:W-:Y:S01]  /*184f0*/  IADD3 R2, P0, R179, R134, RZ ;  /* 0x00000086b3027210 */ /* 0x000fe20007f1e0ff */
[----:B------:R-:W-:Y:S04]  /*18500*/  IMAD.MOV.U32 R179, RZ, RZ, 0x181f ;  /* 0x0000181fffb37424 */ /* 0x000fe800078e00ff */
[----:B------:R-:W-:Y:S06]  /*18510*/  IMAD.X R3, R129, 0x1, R128, P0 ;  /* 0x0000000181037824 */ /* 0x000fec00000e0680 */
[----:B------:R-:W-:Y:S01]  /*18520*/  @!PT LDS RZ, [RZ] ;  /* 0x00000000fffff984 */ /* 0x000fe20000000800 */
[----:B------:R-:W-:Y:S01]  /*18530*/  @!PT LDS RZ, [RZ] ;  /* 0x00000000fffff984 */ /* 0x000fe20000000800 */
[----:B------:R-:W-:Y:S01]  /*18540*/  @!PT LDS RZ, [RZ] ;  /* 0x00000000fffff984 */ /* 0x000fe20000000800 */
[----:B------:R1:W-:Y:S04]  /*18550*/  LDGSTS.E.BYPASS.LTC128B.128.ZFILL [R197+0x8100], [R130.64], P1 ;  /* 0x0810000082c57fae */ /* 0x0003e80008941d46 */
[----:B------:R2:W-:Y:S02]  /*18560*/  LDGSTS.E.BYPASS.LTC128B.128 [R197+0xb100], [R2.64], !P3 ;  /* 0x0b10000002c57fae */ /* 0x0005e4000d901d46 */
[----:B--2---:R-:W-:Y:S01]  /*18570*/  MOV R3, 0x185a0 ;  /* 0x000185a000037802 */ /* 0x004fe20000000f00 */
[----:B------:R-:W-:Y:S02]  /*18580*/  IMAD.MOV.U32 R2, RZ, RZ, 0x1 ;  /* 0x00000001ff027424 */ /* 0x000fe400078e00ff */
[----:B-1----:R-:W-:Y:S05]  /*18590*/  CALL.REL.NOINC `($__internal_11_$__cuda_sm70_shflsync_idx_p) ;  /* 0x0000147000007944 */ /* 0x002fea0003c00000 */
[----:B------:R-:W-:Y:S01]  /*185a0*/  MOV R2, 0x1 ;  /* 0x0000000100027802 */ /* 0x000fe20000000f00 */
[----:B------:R-:W-:Y:S01]  /*185b0*/  IMAD.MOV.U32 R129, RZ, RZ, R179 ;  /* 0x000000ffff817224 */ /* 0x000fe200078e00b3 */
[----:B------:R-:W-:Y:S01]  /*185c0*/  MOV R179, 0x181f ;  /* 0x0000181f00b37802 */ /* 0x000fe20000000f00 */
[----:B------:R-:W-:Y:S01]  /*185d0*/  IMAD.MOV.U32 R178, RZ, RZ, R108 ;  /* 0x000000ffffb27224 */ /* 0x000fe200078e006c */
[----:B------:R-:W-:Y:S02]  /*185e0*/  MOV R3, 0x18600 ;  /* 0x0001860000037802 */ /* 0x000fe40000000f00 */
[----:B------:R-:W-:Y:S05]  /*185f0*/  CALL.REL.NOINC `($__internal_11_$__cuda_sm70_shflsync_idx_p) ;  /* 0x0000141000007944 */ /* 0x000fea0003c00000 */
        /* <DEDUP_REMOVED lines=25> */
.L_x_757:
[----:B------:R-:W-:Y:S01]  /*18790*/  MOV R2, RZ ;  /* 0x000000ff00027202 */ /* 0x000fe20000000f00 */
[----:B------:R-:W-:Y:S01]  /*187a0*/  IMAD.MOV.U32 R178, RZ, RZ, R109 ;  /* 0x000000ffffb27224 */ /* 0x000fe200078e006d */
[----:B------:R-:W-:Y:S01]  /*187b0*/  MOV R3, 0x187e0 ;  /* 0x000187e000037802 */ /* 0x000fe20000000f00 */
[----:B------:R-:W-:Y:S02]  /*187c0*/  IMAD.MOV.U32 R179, RZ, RZ, 0x1c1f ;  /* 0x00001c1fffb37424 */ /* 0x000fe400078e00ff */
[----:B------:R-:W-:Y:S05]  /*187d0*/  CALL.REL.NOINC `($__internal_11_$__cuda_sm70_shflsync_idx_p) ;  /* 0x0000123000007944 */ /* 0x000fea0003c00000 */
[----:B------:R-:W-:Y:S01]  /*187e0*/  MOV R3, R179 ;  /* 0x000000b300037202 */ /* 0x000fe20000000f00 */
[----:B------:R-:W-:-:S05]  /*187f0*/  BRA `(.L_x_860) ;  /* 0xffff6b7000007947 */ /* 0x000fca000383ffff */
.L_x_762:
[----:B------:R-:W-:Y:S01]  /*18800*/  MOV R2, 0x1 ;  /* 0x0000000100027802 */ /* 0x000fe20000000f00 */
[----:B------:R-:W-:Y:S01]  /*18810*/  IMAD.MOV.U32 R178, RZ, RZ, R109 ;  /* 0x000000ffffb27224 */ /* 0x000fe200078e006d */
[----:B------:R-:W-:Y:S01]  /*18820*/  MOV R3, 0x18850 ;  /* 0x0001885000037802 */ /* 0x000fe20000000f00 */
[----:B------:R-:W-:Y:S02]  /*18830*/  IMAD.MOV.U32 R179, RZ, RZ, 0x1c1f ;  /* 0x00001c1fffb37424 */ /* 0x000fe400078e00ff */
[----:B-1----:R-:W-:Y:S05]  /*18840*/  CALL.REL.NOINC `($__internal_11_$__cuda_sm70_shflsync_idx_p) ;  /* 0x000011c000007944 */ /* 0x002fea0003c00000 */
[----:B------:R-:W-:Y:S01]  /*18850*/  MOV R3, R179 ;  /* 0x000000b300037202 */ /* 0x000fe20000000f00 */
[----:B------:R-:W-:-:S05]  /*18860*/  BRA `(.L_x_861) ;  /* 0xffff754000007947 */ /* 0x000fca000383ffff */
.L_x_767:
[----:B------:R-:W-:Y:S02]  /*18870*/  MOV R0, 0x2 ;  /* 0x0000000200007802 */ /* 0x000fe40000000f00 */
[----:B------:R-:W-:Y:S02]  /*18880*/  MOV R2, 0x188a0 ;  /* 0x000188a000027802 */ /* 0x000fe40000000f00 */
[----:B-12---:R-:W-:Y:S05]  /*18890*/  CALL.REL.NOINC `($__internal_10_$__cuda_sm70_shflsync_bfly_p) ;  /* 0x0000111000007944 */ /* 0x006fea0003c00000 */
[----:B------:R-:W-:-:S05]  /*188a0*/  BRA `(.L_x_862) ;  /* 0xffff7f8000007947 */ /* 0x000fca000383ffff */
.L_x_768:
[----:B------:R-:W-:Y:S02]  /*188b0*/  MOV R0, 0x1 ;  /* 0x0000000100007802 */ /* 0x000fe40000000f00 */
[----:B------:R-:W-:Y:S02]  /*188c0*/  MOV R2, 0x188e0 ;  /* 0x000188e000027802 */ /* 0x000fe40000000f00 */
[----:B-12---:R-:W-:Y:S05]  /*188d0*/  CALL.REL.NOINC `($__internal_10_$__cuda_sm70_shflsync_bfly_p) ;  /* 0x000010d000007944 */ /* 0x006fea0003c00000 */
[----:B------:R-:W-:Y:S01]  /*188e0*/  FMNMX.FTZ R109, R108, R0, !PT ;  /* 0x000000006c6d7209 */ /* 0x000fe20007810000 */
[----:B------:R-:W-:Y:S01]  /*188f0*/  IMAD.MOV.U32 R108, RZ, RZ, R4 ;  /* 0x000000ffff6c7224 */ /* 0x000fe200078e0004 */
[----:B------:R-:W-:Y:S01]  /*18900*/  MOV R2, 0x18930 ;  /* 0x0001893000027802 */ /* 0x000fe20000000f00 */
[----:B------:R-:W-:Y:S02]  /*18910*/  IMAD.MOV.U32 R0, RZ, RZ, 0x2 ;  /* 0x00000002ff007424 */ /* 0x000fe400078e00ff */
[----:B------:R-:W-:Y:S05]  /*18920*/  CALL.REL.NOINC `($__internal_10_$__cuda_sm70_shflsync_bfly_p) ;  /* 0x0000108000007944 */ /* 0x000fea0003c00000 */
[----:B------:R-:W-:Y:S01]  /*18930*/  FMNMX.FTZ R4, R4, R0, !PT ;  /* 0x0000000004047209 */ /* 0x000fe20007810000 */
[----:B------:R-:W-:Y:S01]  /*18940*/  IMAD.MOV.U32 R0, RZ, RZ, 0x1 ;  /* 0x00000001ff007424 */ /* 0x000fe200078e00ff */
[----:B------:R-:W-:Y:S03]  /*18950*/  MOV R2, 0x18980 ;  /* 0x0001898000027802 */ /* 0x000fe60000000f00 */
[----:B------:R-:W-:Y:S02]  /*18960*/  IMAD.MOV.U32 R108, RZ, RZ, R4 ;  /* 0x000000ffff6c7224 */ /* 0x000fe400078e0004 */
[----:B------:R-:W-:Y:S05]  /*18970*/  CALL.REL.NOINC `($__internal_10_$__cuda_sm70_shflsync_bfly_p) ;  /* 0x0000103000007944 */ /* 0x000fea0003c00000 */
[----:B------:R-:W-:-:S05]  /*18980*/  BRA `(.L_x_863) ;  /* 0xffff7f1000007947 */ /* 0x000fca000383ffff */
.L_x_770:
[----:B------:R-:W-:Y:S01]  /*18990*/  IMAD.MOV.U32 R108, RZ, RZ, R225 ;  /* 0x000000ffff6c7224 */ /* 0x000fe200078e00e1 */
[----:B------:R-:W-:-:S02]  /*189a0*/  MOV R0, 0x2 ;  /* 0x0000000200007802 */ /* 0x000fc40000000f00 */
[----:B------:R-:W-:Y:S02]  /*189b0*/  MOV R2, 0x189d0 ;  /* 0x000189d000027802 */ /* 0x000fe40000000f00 */
[----:B------:R-:W-:Y:S05]  /*189c0*/  CALL.REL.NOINC `($__internal_10_$__cuda_sm70_shflsync_bfly_p) ;  /* 0x00000fe000007944 */ /* 0x000fea0003c00000 */
[----:B------:R-:W-:Y:S05]  /*189d0*/  BRA `(.L_x_864) ;  /* 0xffff97d000007947 */ /* 0x000fea000383ffff */
.L_x_771:
[----:B------:R-:W-:Y:S01]  /*189e0*/  IMAD.MOV.U32 R108, RZ, RZ, R5 ;  /* 0x000000ffff6c7224 */ /* 0x000fe200078e0005 */
[----:B------:R-:W-:Y:S02]  /*189f0*/  MOV R0, 0x1 ;  /* 0x0000000100007802 */ /* 0x000fe40000000f00 */
[----:B------:R-:W-:Y:S02]  /*18a00*/  MOV R2, 0x18a20 ;  /* 0x00018a2000027802 */ /* 0x000fe40000000f00 */
[----:B-1----:R-:W-:Y:S05]  /*18a10*/  CALL.REL.NOINC `($__internal_10_$__cuda_sm70_shflsync_bfly_p) ;  /* 0x00000f9000007944 */ /* 0x002fea0003c00000 */
[----:B------:R-:W-:Y:S01]  /*18a20*/  FADD.FTZ R5, R5, R0 ;  /* 0x0000000005057221 */ /* 0x000fe20000010000 */
[----:B------:R-:W-:Y:S02]  /*18a30*/  MOV R108, R226 ;  /* 0x000000e2006c7202 */ /* 0x000fe40000000f00 */
[----:B------:R-:W-:Y:S02]  /*18a40*/  MOV R0, 0x2 ;  /* 0x0000000200007802 */ /* 0x000fe40000000f00 */
[----:B------:R-:W-:Y:S02]  /*18a50*/  MOV R2, 0x18a70 ;  /* 0x00018a7000027802 */ /* 0x000fe40000000f00 */
[----:B------:R-:W-:Y:S05]  /*18a60*/  CALL.REL.NOINC `($__internal_10_$__cuda_sm70_shflsync_bfly_p) ;  /* 0x00000f4000007944 */ /* 0x000fea0003c00000 */
[----:B------:R-:W-:Y:S01]  /*18a70*/  FADD.FTZ R6, R226, R0 ;  /* 0x00000000e2067221 */ /* 0x000fe20000010000 */
[----:B------:R-:W-:Y:S02]  /*18a80*/  MOV R0, 0x1 ;  /* 0x0000000100007802 */ /* 0x000fe40000000f00 */
[----:B------:R-:W-:-:S02]  /*18a90*/  MOV R2, 0x18ac0 ;  /* 0x00018ac000027802 */ /* 0x000fc40000000f00 */
[----:B------:R-:W-:Y:S02]  /*18aa0*/  MOV R108, R6 ;  /* 0x00000006006c7202 */ /* 0x000fe40000000f00 */
[----:B------:R-:W-:Y:S05]  /*18ab0*/  CALL.REL.NOINC `($__internal_10_$__cuda_sm70_shflsync_bfly_p) ;  /* 0x00000ef000007944 */ /* 0x000fea0003c00000 */
[----:B------:R-:W-:Y:S01]  /*18ac0*/  MOV R3, R0 ;  /* 0x0000000000037202 */ /* 0x000fe20000000f00 */
[----:B------:R-:W-:Y:S05]  /*18ad0*/  BRA `(.L_x_865) ;  /* 0xffff974000007947 */ /* 0x000fea000383ffff */
.L_x_778:
[----:B--234-:R-:W-:Y:S01]  /*18ae0*/  IMAD.MOV.U32 R178, RZ, RZ, R7 ;  /* 0x000000ffffb27224 */ /* 0x01cfe200078e0007 */
[----:B------:R-:W-:Y:S01]  /*18af0*/  MOV R2, RZ ;  /* 0x000000ff00027202 */ /* 0x000fe20000000f00 */
[----:B------:R-:W-:Y:S01]  /*18b00*/  IMAD.MOV.U32 R179, RZ, RZ, 0x181f ;  /* 0x0000181fffb37424 */ /* 0x000fe200078e00ff */
[----:B------:R-:W-:Y:S02]  /*18b10*/  MOV R3, 0x18b30 ;  /* 0x00018b3000037802 */ /* 0x000fe40000000f00 */
[----:B-1----:R-:W-:Y:S05]  /*18b20*/  CALL.REL.NOINC `($__internal_11_$__cuda_sm70_shflsync_idx_p) ;  /* 0x00000ee000007944 */ /* 0x002fea0003c00000 */
[----:B------:R-:W-:Y:S01]  /*18b30*/  MOV R10, R179 ;  /* 0x000000b3000a7202 */ /* 0x000fe20000000f00 */
[----:B------:R-:W-:Y:S05]  /*18b40*/  BRA `(.L_x_866) ;  /* 0xffffaa6000007947 */ /* 0x000fea000383ffff */
.L_x_779:
[----:B------:R-:W-:Y:S01]  /*18b50*/  IMAD.MOV.U32 R178, RZ, RZ, R8 ;  /* 0x000000ffffb27224 */ /* 0x000fe200078e0008 */
[----:B------:R-:W-:Y:S01]  /*18b60*/  MOV R2, RZ ;  /* 0x000000ff00027202 */ /* 0x000fe20000000f00 */
[----:B------:R-:W-:Y:S01]  /*18b70*/  IMAD.MOV.U32 R179, RZ, RZ, 0x181f ;  /* 0x0000181fffb37424 */ /* 0x000fe200078e00ff */
[----:B------:R-:W-:Y:S02]  /*18b80*/  MOV R3, 0x18ba0 ;  /* 0x00018ba000037802 */ /* 0x000fe40000000f00 */
[----:B-123--:R-:W-:Y:S05]  /*18b90*/  CALL.REL.NOINC `($__internal_11_$__cuda_sm70_shflsync_idx_p) ;  /* 0x00000e7000007944 */ /* 0x00efea0003c00000 */
[----:B------:R-:W-:Y:S01]  /*18ba0*/  MOV R0, R179 ;  /* 0x000000b300007202 */ /* 0x000fe20000000f00 */
[----:B------:R-:W-:Y:S05]  /*18bb0*/  BRA `(.L_x_867) ;  /* 0xffffaa1000007947 */ /* 0x000fea000383ffff */
.L_x_782:
[----:B------:R-:W-:Y:S01]  /*18bc0*/  IMAD.MOV.U32 R178, RZ, RZ, R7 ;  /* 0x000000ffffb27224 */ /* 0x000fe200078e0007 */
[----:B--2---:R-:W-:Y:S01]  /*18bd0*/  MOV R2, 0x1 ;  /* 0x0000000100027802 */ /* 0x004fe20000000f00 */
[----:B------:R-:W-:Y:S01]  /*18be0*/  IMAD.MOV.U32 R179, RZ, RZ, 0x181f ;  /* 0x0000181fffb37424 */ /* 0x000fe200078e00ff */
[----:B------:R-:W-:-:S02]  /*18bf0*/  MOV R3, 0x18c10 ;  /* 0x00018c1000037802 */ /* 0x000fc40000000f00 */
[----:B-1-34-:R-:W-:Y:S05]  /*18c00*/  CALL.REL.NOINC `($__internal_11_$__cuda_sm70_shflsync_idx_p) ;  /* 0x00000e0000007944 */ /* 0x01afea0003c00000 */
        /* <DEDUP_REMOVED lines=8> */
.L_x_785:
[----:B------:R-:W-:Y:S01]  /*18c90*/  IMAD.MOV.U32 R178, RZ, RZ, R7 ;  /* 0x000000ffffb27224 */ /* 0x000fe200078e0007 */
[----:B-1----:R-:W-:Y:S01]  /*18ca0*/  MOV R2, 0x2 ;  /* 0x0000000200027802 */ /* 0x002fe20000000f00 */
[----:B------:R-:W-:Y:S01]  /*18cb0*/  IMAD.MOV.U32 R179, RZ, RZ, 0x181f ;  /* 0x0000181fffb37424 */ /* 0x000fe200078e00ff */
[----:B------:R-:W-:Y:S02]  /*18cc0*/  MOV R3, 0x18ce0 ;  /* 0x00018ce000037802 */ /* 0x000fe40000000f00 */
[----:B--234-:R-:W-:Y:S05]  /*18cd0*/  CALL.REL.NOINC `($__internal_11_$__cuda_sm70_shflsync_idx_p) ;  /* 0x00000d3000007944 */ /* 0x01cfea0003c00000 */
[----:B------:R-:W-:Y:S01]  /*18ce0*/  MOV R10, R179 ;  /* 0x000000b3000a7202 */ /* 0x000fe20000000f00 */
[----:B------:R-:W-:Y:S05]  /*18cf0*/  BRA `(.L_x_869) ;  /* 0xffffab0000007947 */ /* 0x000fea000383ffff */
.L_x_786:
[----:B------:R-:W-:Y:S01]  /*18d00*/  IMAD.MOV.U32 R178, RZ, RZ, R8 ;  /* 0x000000ffffb27224 */ /* 0x000fe200078e0008 */
[----:B-1----:R-:W-:Y:S01]  /*18d10*/  MOV R2, 0x2 ;  /* 0x0000000200027802 */ /* 0x002fe20000000f00 */
[----:B------:R-:W-:Y:S01]  /*18d20*/  IMAD.MOV.U32 R179, RZ, RZ, 0x181f ;  /* 0x0000181fffb37424 */ /* 0x000fe200078e00ff */
[----:B------:R-:W-:Y:S02]  /*18d30*/  MOV R3, 0x18d50 ;  /* 0x00018d5000037802 */ /* 0x000fe40000000f00 */
[----:B--234-:R-:W-:Y:S05]  /*18d40*/  CALL.REL.NOINC `($__internal_11_$__cuda_sm70_shflsync_idx_p) ;  /* 0x00000cc000007944 */ /* 0x01cfea0003c00000 */
[----:B------:R-:W-:Y:S01]  /*18d50*/  MOV R0, R179 ;  /* 0x000000b300007202 */ /* 0x000fe20000000f00 */
[----:B------:R-:W-:Y:S05]  /*18d60*/  BRA `(.L_x_870) ;  /* 0xffffaab000007947 */ /* 0x000fea000383ffff */
.L_x_789:
[----:B------:R-:W-:Y:S01]  /*18d70*/  IMAD.MOV.U32 R178, RZ, RZ, R7 ;  /* 0x000000ffffb27224 */ /* 0x000fe200078e0007 */
[----:B-1----:R-:W-:Y:S01]  /*18d80*/  MOV R2, 0x3 ;  /* 0x0000000300027802 */ /* 0x002fe20000000f00 */
[----:B------:R-:W-:Y:S01]  /*18d90*/  IMAD.MOV.U32 R179, RZ, RZ, 0x181f ;  /* 0x0000181fffb37424 */ /* 0x000fe200078e00ff */
[----:B------:R-:W-:-:S02]  /*18da0*/  MOV R3, 0x18dc0 ;  /* 0x00018dc000037802 */ /* 0x000fc40000000f00 */
[----:B--234-:R-:W-:Y:S05]  /*18db0*/  CALL.REL.NOINC `($__internal_11_$__cuda_sm70_shflsync_idx_p) ;  /* 0x00000c5000007944 */ /* 0x01cfea0003c00000 */
        /* <DEDUP_REMOVED lines=8> */
.L_x_791:
[----:B------:R-:W-:Y:S01]  /*18e40*/  IMAD.MOV.U32 R178, RZ, RZ, R5 ;  /* 0x000000ffffb27224 */ /* 0x000fe200078e0005 */
[----:B------:R-:W-:Y:S01]  /*18e50*/  MOV R2, RZ ;  /* 0x000000ff00027202 */ /* 0x000fe20000000f00 */
[----:B------:R-:W-:Y:S01]  /*18e60*/  IMAD.MOV.U32 R179, RZ, RZ, 0x1c1f ;  /* 0x00001c1fffb37424 */ /* 0x000fe200078e00ff */
[----:B------:R-:W-:Y:S02]  /*18e70*/  MOV R3, 0x18e90 ;  /* 0x00018e9000037802 */ /* 0x000fe40000000f00 */
[----:B------:R-:W-:Y:S05]  /*18e80*/  CALL.REL.NOINC `($__internal_11_$__cuda_sm70_shflsync_idx_p) ;  /* 0x00000b8000007944 */ /* 0x000fea0003c00000 */
[----:B------:R-:W-:Y:S01]  /*18e90*/  MOV R4, R179 ;  /* 0x000000b300047202 */ /* 0x000fe20000000f00 */
[----:B------:R-:W-:Y:S05]  /*18ea0*/  BRA `(.L_x_872) ;  /* 0xffffad9000007947 */ /* 0x000fea000383ffff */
.L_x_792:
[----:B------:R-:W-:Y:S01]  /*18eb0*/  IMAD.MOV.U32 R178, RZ, RZ, R12 ;  /* 0x000000ffffb27224 */ /* 0x000fe200078e000c */
[----:B------:R-:W-:Y:S01]  /*18ec0*/  MOV R2, RZ ;  /* 0x000000ff00027202 */ /* 0x000fe20000000f00 */
[----:B------:R-:W-:Y:S01]  /*18ed0*/  IMAD.MOV.U32 R179, RZ, RZ, 0x1c1f ;  /* 0x00001c1fffb37424 */ /* 0x000fe200078e00ff */
[----:B------:R-:W-:Y:S02]  /*18ee0*/  MOV R3, 0x18f00 ;  /* 0x00018f0000037802 */ /* 0x000fe40000000f00 */
[----:B-12---:R-:W-:Y:S05]  /*18ef0*/  CALL.REL.NOINC `($__internal_11_$__cuda_sm70_shflsync_idx_p) ;  /* 0x00000b1000007944 */ /* 0x006fea0003c00000 */
[----:B------:R-:W-:Y:S01]  /*18f00*/  MOV R0, R179 ;  /* 0x000000b300007202 */ /* 0x000fe20000000f00 */
[----:B------:R-:W-:Y:S05]  /*18f10*/  BRA `(.L_x_873) ;  /* 0xffffad4000007947 */ /* 0x000fea000383ffff */
.L_x_795:
[----:B------:R-:W-:Y:S01]  /*18f20*/  IMAD.MOV.U32 R178, RZ, RZ, R5 ;  /* 0x000000ffffb27224 */ /* 0x000fe200078e0005 */
[----:B----4-:R-:W-:Y:S01]  /*18f30*/  MOV R2, 0x1 ;  /* 0x0000000100027802 */ /* 0x010fe20000000f00 */
[----:B------:R-:W-:Y:S01]  /*18f40*/  IMAD.MOV.U32 R179, RZ, RZ, 0x1c1f ;  /* 0x00001c1fffb37424 */ /* 0x000fe200078e00ff */
[----:B------:R-:W-:-:S02]  /*18f50*/  MOV R3, 0x18f70 ;  /* 0x00018f7000037802 */ /* 0x000fc40000000f00 */
[----:B-123--:R-:W-:Y:S05]  /*18f60*/  CALL.REL.NOINC `($__internal_11_$__cuda_sm70_shflsync_idx_p) ;  /* 0x00000aa000007944 */ /* 0x00efea0003c00000 */
        /* <DEDUP_REMOVED lines=8> */
.L_x_799:
[----:B------:R-:W-:Y:S01]  /*18ff0*/  IMAD.MOV.U32 R178, RZ, RZ, R7 ;  /* 0x000000ffffb27224 */ /* 0x000fe200078e0007 */
[----:B------:R-:W-:Y:S01]  /*19000*/  MOV R2, RZ ;  /* 0x000000ff00027202 */ /* 0x000fe20000000f00 */
[----:B------:R-:W-:Y:S01]  /*19010*/  IMAD.MOV.U32 R179, RZ, RZ, 0x181f ;  /* 0x0000181fffb37424 */ /* 0x000fe200078e00ff */
[----:B------:R-:W-:Y:S02]  /*19020*/  MOV R3, 0x19040 ;  /* 0x0001904000037802 */ /* 0x000fe40000000f00 */
[----:B------:R-:W-:Y:S05]  /*19030*/  CALL.REL.NOINC `($__internal_11_$__cuda_sm70_shflsync_idx_p) ;  /* 0x000009d000007944 */ /* 0x000fea0003c00000 */
[----:B------:R-:W-:Y:S01]  /*19040*/  MOV R9, R179 ;  /* 0x000000b300097202 */ /* 0x000fe20000000f00 */
[----:B------:R-:W-:Y:S05]  /*19050*/  BRA `(.L_x_875) ;  /* 0xffffc16000007947 */ /* 0x000fea000383ffff */
.L_x_800:
[----:B------:R-:W-:Y:S01]  /*19060*/  IMAD.MOV.U32 R178, RZ, RZ, R10 ;  /* 0x000000ffffb27224 */ /* 0x000fe200078e000a */
[----:B------:R-:W-:Y:S01]  /*19070*/  MOV R2, RZ ;  /* 0x000000ff00027202 */ /* 0x000fe20000000f00 */
[----:B------:R-:W-:Y:S01]  /*19080*/  IMAD.MOV.U32 R179, RZ, RZ, 0x181f ;  /* 0x0000181fffb37424 */ /* 0x000fe200078e00ff */
[----:B------:R-:W-:Y:S02]  /*19090*/  MOV R3, 0x190b0 ;  /* 0x000190b000037802 */ /* 0x000fe40000000f00 */
[----:B-12---:R-:W-:Y:S05]  /*190a0*/  CALL.REL.NOINC `($__internal_11_$__cuda_sm70_shflsync_idx_p) ;  /* 0x0000096000007944 */ /* 0x006fea0003c00000 */
[----:B------:R-:W-:Y:S01]  /*190b0*/  MOV R0, R179 ;  /* 0x000000b300007202 */ /* 0x000fe20000000f00 */
[----:B------:R-:W-:Y:S05]  /*190c0*/  BRA `(.L_x_876) ;  /* 0xffffc11000007947 */ /* 0x000fea000383ffff */
.L_x_803:
        /* <DEDUP_REMOVED lines=13> */
.L_x_806:
[----:B------:R-:W-:Y:S01]  /*191a0*/  IMAD.MOV.U32 R178, RZ, RZ, R7 ;  /* 0x000000ffffb27224 */ /* 0x000fe200078e0007 */
[----:B-1----:R-:W-:Y:S01]  /*191b0*/  MOV R2, 0x2 ;  /* 0x0000000200027802 */ /* 0x002fe20000000f00 */
[----:B------:R-:W-:Y:S01]  /*191c0*/  IMAD.MOV.U32 R179, RZ, RZ, 0x181f ;  /* 0x0000181fffb37424 */ /* 0x000fe200078e00ff */
[----:B------:R-:W-:Y:S02]  /*191d0*/  MOV R3, 0x191f0 ;  /* 0x000191f000037802 */ /* 0x000fe40000000f00 */
[----:B--234-:R-:W-:Y:S05]  /*191e0*/  CALL.REL.NOINC `($__internal_11_$__cuda_sm70_shflsync_idx_p) ;  /* 0x0000082000007944 */ /* 0x01cfea0003c00000 */
[----:B------:R-:W-:Y:S01]  /*191f0*/  MOV R9, R179 ;  /* 0x000000b300097202 */ /* 0x000fe20000000f00 */
[----:B------:R-:W-:Y:S05]  /*19200*/  BRA `(.L_x_878) ;  /* 0xffffc21000007947 */ /* 0x000fea000383ffff */
.L_x_807:
[----:B------:R-:W-:Y:S01]  /*19210*/  IMAD.MOV.U32 R178, RZ, RZ, R10 ;  /* 0x000000ffffb27224 */ /* 0x000fe200078e000a */
[----:B------:R-:W-:Y:S01]  /*19220*/  MOV R2, 0x2 ;  /* 0x0000000200027802 */ /* 0x000fe20000000f00 */
[----:B------:R-:W-:Y:S01]  /*19230*/  IMAD.MOV.U32 R179, RZ, RZ, 0x181f ;  /* 0x0000181fffb37424 */ /* 0x000fe200078e00ff */
[----:B------:R-:W-:Y:S02]  /*19240*/  MOV R3, 0x19260 ;  /* 0x0001926000037802 */ /* 0x000fe40000000f00 */
[----:B-1234-:R-:W-:Y:S05]  /*19250*/  CALL.REL.NOINC `($__internal_11_$__cuda_sm70_shflsync_idx_p) ;  /* 0x000007b000007944 */ /* 0x01efea0003c00000 */
[----:B------:R-:W-:Y:S01]  /*19260*/  MOV R0, R179 ;  /* 0x000000b300007202 */ /* 0x000fe20000000f00 */
[----:B------:R-:W-:Y:S05]  /*19270*/  BRA `(.L_x_879) ;  /* 0xffffc1c000007947 */ /* 0x000fea000383ffff */
.L_x_810:
        /* <DEDUP_REMOVED lines=13> */
.L_x_812:
[----:B------:R-:W-:Y:S01]  /*19350*/  IMAD.MOV.U32 R178, RZ, RZ, R62 ;  /* 0x000000ffffb27224 */ /* 0x000fe200078e003e */
[----:B------:R-:W-:Y:S01]  /*19360*/  MOV R2, RZ ;  /* 0x000000ff00027202 */ /* 0x000fe20000000f00 */
[----:B------:R-:W-:Y:S01]  /*19370*/  IMAD.MOV.U32 R179, RZ, RZ, 0x1f ;  /* 0x0000001fffb37424 */ /* 0x000fe200078e00ff */
[----:B------:R-:W-:Y:S02]  /*19380*/  MOV R3, 0x193a0 ;  /* 0x000193a000037802 */ /* 0x000fe40000000f00 */
[----:B-1----:R-:W-:Y:S05]  /*19390*/  CALL.REL.NOINC `($__internal_11_$__cuda_sm70_shflsync_idx_p) ;  /* 0x0000067000007944 */ /* 0x002fea0003c00000 */
[----:B------:R-:W-:Y:S01]  /*193a0*/  MOV R9, R179 ;  /* 0x000000b300097202 */ /* 0x000fe20000000f00 */
[----:B------:R-:W-:Y:S05]  /*193b0*/  BRA `(.L_x_881) ;  /* 0xffffc35000007947 */ /* 0x000fea000383ffff */
.L_x_813:
[----:B------:R-:W-:Y:S01]  /*193c0*/  IMAD.MOV.U32 R178, RZ, RZ, R62 ;  /* 0x000000ffffb27224 */ /* 0x000fe200078e003e */
[----:B------:R-:W-:Y:S01]  /*193d0*/  MOV R2, 0x1 ;  /* 0x0000000100027802 */ /* 0x000fe20000000f00 */
[----:B------:R-:W-:Y:S01]  /*193e0*/  IMAD.MOV.U32 R179, RZ, RZ, 0x1f ;  /* 0x0000001fffb37424 */ /* 0x000fe200078e00ff */
[----:B------:R-:W-:Y:S02]  /*193f0*/  MOV R3, 0x19410 ;  /* 0x0001941000037802 */ /* 0x000fe40000000f00 */
[----:B-123--:R-:W-:Y:S05]  /*19400*/  CALL.REL.NOINC `($__internal_11_$__cuda_sm70_shflsync_idx_p) ;  /* 0x0000060000007944 */ /* 0x00efea0003c00000 */
[----:B------:R-:W-:Y:S01]  /*19410*/  MOV R8, R179 ;  /* 0x000000b300087202 */ /* 0x000fe20000000f00 */
[----:B------:R-:W-:Y:S05]  /*19420*/  BRA `(.L_x_882) ;  /* 0xffffc30000007947 */ /* 0x000fea000383ffff */
.L_x_814:
[----:B------:R-:W-:Y:S02]  /*19430*/  MOV R2, 0x1 ;  /* 0x0000000100027802 */ /* 0x000fe40000000f00 */
[----:B------:R-:W-:-:S02]  /*19440*/  MOV R3, 0x19460 ;  /* 0x0001946000037802 */ /* 0x000fc40000000f00 */
[----:B--234-:R-:W-:Y:S05]  /*19450*/  CALL.REL.NOINC `($__internal_12_$__cuda_sm70_shflsync_up_p) ;  /* 0x0000061000007944 */ /* 0x01cfea0003c00000 */
[----:B------:R-:W-:Y:S05]  /*19460*/  BRA `(.L_x_883) ;  /* 0xffffc3e000007947 */ /* 0x000fea000383ffff */
.L_x_815:
[----:B------:R-:W-:Y:S02]  /*19470*/  MOV R2, 0x2 ;  /* 0x0000000200027802 */ /* 0x000fe40000000f00 */
[----:B------:R-:W-:-:S02]  /*19480*/  MOV R3, 0x194a0 ;  /* 0x000194a000037802 */ /* 0x000fc40000000f00 */
[----:B--23--:R-:W-:Y:S05]  /*19490*/  CALL.REL.NOINC `($__internal_12_$__cuda_sm70_shflsync_up_p) ;  /* 0x000005d000007944 */ /* 0x00cfea0003c00000 */
        /* <DEDUP_REMOVED lines=24> */
.L_x_819:
[----:B------:R-:W-:Y:S02]  /*19620*/  MOV R2, 0x1 ;  /* 0x0000000100027802 */ /* 0x000fe40000000f00 */
[----:B------:R-:W-:Y:S02]  /*19630*/  MOV R3, 0x19650 ;  /* 0x0001965000037802 */ /* 0x000fe40000000f00 */
[----:B------:R-:W-:Y:S05]  /*19640*/  CALL.REL.NOINC `($__internal_12_$__cuda_sm70_shflsync_up_p) ;  /* 0x0000042000007944 */ /* 0x000fea0003c00000 */
[----:B------:R-:W-:Y:S01]  /*19650*/  MOV R2, R4 ;  /* 0x0000000400027202 */ /* 0x000fe20000000f00 */
[----:B------:R-:W-:Y:S05]  /*19660*/  BRA `(.L_x_885) ;  /* 0xffffc43000007947 */ /* 0x000fea000383ffff */
.L_x_820:
[----:B------:R-:W-:Y:S02]  /*19670*/  MOV R2, 0x2 ;  /* 0x0000000200027802 */ /* 0x000fe40000000f00 */
[----:B------:R-:W-:Y:S02]  /*19680*/  MOV R3, 0x196a0 ;  /* 0x000196a000037802 */ /* 0x000fe40000000f00 */
        /* <DEDUP_REMOVED lines=25> */
.L_x_822:
[----:B------:R-:W-:Y:S02]  /*19820*/  SEL R0, RZ, 0x1, P0 ;  /* 0x00000001ff007807 */ /* 0x000fe40000000000 */
[----:B------:R-:W-:Y:S02]  /*19830*/  MOV R2, 0x19850 ;  /* 0x0001985000027802 */ /* 0x000fe40000000f00 */
[----:B-1----:R-:W-:Y:S05]  /*19840*/  CALL.REL.NOINC `($__internal_13_$__cuda_sm70_votesync_ballot) ;  /* 0x0000029000007944 */ /* 0x002fea0003c00000 */
[----:B------:R-:W-:Y:S01]  /*19850*/  MOV R5, R0 ;  /* 0x0000000000057202 */ /* 0x000fe20000000f00 */
[----:B------:R-:W-:Y:S05]  /*19860*/  BRA `(.L_x_887) ;  /* 0xffffc3c000007947 */ /* 0x000fea000383ffff */
.L_x_823:
[----:B------:R-:W-:Y:S01]  /*19870*/  IMAD.MOV.U32 R178, RZ, RZ, R6 ;  /* 0x000000ffffb27224 */ /* 0x000fe200078e0006 */
[----:B------:R-:W-:Y:S01]  /*19880*/  MOV R2, R0 ;  /* 0x0000000000027202 */ /* 0x000fe20000000f00 */
[----:B------:R-:W-:Y:S01]  /*19890*/  IMAD.MOV.U32 R179, RZ, RZ, 0x1f ;  /* 0x0000001fffb37424 */ /* 0x000fe200078e00ff */
[----:B------:R-:W-:Y:S02]  /*198a0*/  MOV R3, 0x198c0 ;  /* 0x000198c000037802 */ /* 0x000fe40000000f00 */
[----:B-1----:R-:W-:Y:S05]  /*198b0*/  CALL.REL.NOINC `($__internal_11_$__cuda_sm70_shflsync_idx_p) ;  /* 0x0000015000007944 */ /* 0x002fea0003c00000 */
[----:B------:R-:W-:Y:S01]  /*198c0*/  IMAD.MOV.U32 R10, RZ, RZ, R179 ;  /* 0x000000ffff0a7224 */ /* 0x000fe200078e00b3 */
[----:B------:R-:W-:Y:S01]  /*198d0*/  MOV R2, R0 ;  /* 0x0000000000027202 */ /* 0x000fe20000000f00 */
[----:B------:R-:W-:Y:S01]  /*198e0*/  IMAD.MOV.U32 R178, RZ, RZ, R7 ;  /* 0x000000ffffb27224 */ /* 0x000fe200078e0007 */
[----:B------:R-:W-:-:S02]  /*198f0*/  MOV R179, 0x1f ;  /* 0x0000001f00b37802 */ /* 0x000fc40000000f00 */
[----:B------:R-:W-:Y:S02]  /*19900*/  MOV R3, 0x19920 ;  /* 0x0001992000037802 */ /* 0x000fe40000000f00 */
[----:B------:R-:W-:Y:S05]  /*19910*/  CALL.REL.NOINC `($__internal_11_$__cuda_sm70_shflsync_idx_p) ;  /* 0x000000f000007944 */ /* 0x000fea0003c00000 */
[----:B------:R-:W-:Y:S01]  /*19920*/  MOV R7, R179 ;  /* 0x000000b300077202 */ /* 0x000fe20000000f00 */
[----:B------:R-:W-:Y:S05]  /*19930*/  BRA `(.L_x_888) ;  /* 0xffffc34000007947 */ /* 0x000fea000383ffff */
.L_x_826:
[----:B------:R-:W-:Y:S01]  /*19940*/  IMAD.MOV.U32 R178, RZ, RZ, R4 ;  /* 0x000000ffffb27224 */ /* 0x000fe200078e0004 */
[----:B------:R-:W-:Y:S01]  /*19950*/  MOV R2, R0 ;  /* 0x0000000000027202 */ /* 0x000fe20000000f00 */
[----:B------:R-:W-:Y:S01]  /*19960*/  IMAD.MOV.U32 R179, RZ, RZ, 0x1f ;  /* 0x0000001fffb37424 */ /* 0x000fe200078e00ff */
[----:B------:R-:W-:Y:S02]  /*19970*/  MOV R3, 0x19990 ;  /* 0x0001999000037802 */ /* 0x000fe40000000f00 */
[----:B-1-34-:R-:W-:Y:S05]  /*19980*/  CALL.REL.NOINC `($__internal_11_$__cuda_sm70_shflsync_idx_p) ;  /* 0x0000008000007944 */ /* 0x01afea0003c00000 */
[----:B------:R-:W-:Y:S01]  /*19990*/  MOV R11, R179 ;  /* 0x000000b3000b7202 */ /* 0x000fe20000000f00 */
[----:B------:R-:W-:Y:S05]  /*199a0*/  BRA `(.L_x_825) ;  /* 0xffffc33000007947 */ /* 0x000fea000383ffff */
        .weak           $__internal_10_$__cuda_sm70_shflsync_bfly_p
        .type           $__internal_10_$__cuda_sm70_shflsync_bfly_p,@function
        .size           $__internal_10_$__cuda_sm70_shflsync_bfly_p,($__internal_11_$__cuda_sm70_shflsync_idx_p - $__internal_10_$__cuda_sm70_shflsync_bfly_p)
$__internal_10_$__cuda_sm70_shflsync_bfly_p:
[----:B------:R-:W-:Y:S02]  /*199b0*/  MOV R204, 0xffffffff ;  /* 0xffffffff00cc7802 */ /* 0x000fe40000000f00 */
[----:B------:R-:W-:Y:S02]  /*199c0*/  MOV R3, 0x1f ;  /* 0x0000001f00037802 */ /* 0x000fe40000000f00 */
[----:B------:R-:W-:Y:S04]  /*199d0*/  WARPSYNC R204 ;  /* 0x000000cc00007348 */ /* 0x000fe80003800000 */
[----:B------:R1:W2:Y:S02]  /*199e0*/  SHFL.BFLY PT, R0, R108, R0, R3 ;  /* 0x0c0000006c007389 */ /* 0x0002a400000e0003 */
[----:B-1----:R-:W-:-:S04]  /*199f0*/  MOV R3, 0x0 ;  /* 0x0000000000037802 */ /* 0x002fc80000000f00 */
[----:B--2---:R-:W-:Y:S05]  /*19a00*/  RET.REL.NODEC R2 `(_ZN7cutlass13device_kernelIN5flash19enable_sm80_to_sm89INS1_16FlashAttnFwdSm80INS1_25CollectiveMainloopFwdSm80ILi8ELi1ELb1EN4cute5tupleIJNS5_1CILi128EEENS7_ILi96EEES8_EEELi128ENS_6half_tEfNS_4arch4Sm80ELb0ELb1ELb0ELb1ELb1ELb0ELb1ELb1EEENS1_21CollectiveEpilogueFwdINS6_IJS8_S8_S9_EEENS6_IJNS7_ILi1EEESH_SH_EEESB_SD_Li256ELb1ELb1ELb1ELb0EEENS1_36VarlenDynamicPersistentTileSchedulerILi128ELi96ELi256ELi256ELb1ELb1ELb0ELb1ELb0ELb1EEEEEEEEEvNT_6ParamsE) ;  /* 0xfffe65f002007950 */ /* 0x004fea0003c3ffff */
        .weak           $__internal_11_$__cuda_sm70_shflsync_idx_p
        .type           $__internal_11_$__cuda_sm70_shflsync_idx_p,@function
        .size           $__internal_11_$__cuda_sm70_shflsync_idx_p,($__internal_12_$__cuda_sm70_shflsync_up_p - $__internal_11_$__cuda_sm70_shflsync_idx_p)
$__internal_11_$__cuda_sm70_shflsync_idx_p:
[----:B------:R-:W-:-:S04]  /*19a10*/  MOV R203, 0xffffffff ;  /* 0xffffffff00cb7802 */ /* 0x000fc80000000f00 */
[----:B------:R-:W-:Y:S04]  /*19a20*/  WARPSYNC R203 ;  /* 0x000000cb00007348 */ /* 0x000fe80003800000 */
[----:B------:R1:W2:Y:S02]  /*19a30*/  SHFL.IDX PT, R179, R178, R2, R179 ;  /* 0x00000002b2b37389 */ /* 0x0002a400000e00b3 */
[----:B-1----:R-:W-:Y:S02]  /*19a40*/  MOV R2, R3 ;  /* 0x0000000300027202 */ /* 0x002fe40000000f00 */
[----:B------:R-:W-:-:S04]  /*19a50*/  MOV R3, 0x0 ;  /* 0x0000000000037802 */ /* 0x000fc80000000f00 */
[----:B--2---:R-:W-:Y:S05]  /*19a60*/  RET.REL.NODEC R2 `(_ZN7cutlass13device_kernelIN5flash19enable_sm80_to_sm89INS1_16FlashAttnFwdSm80INS1_25CollectiveMainloopFwdSm80ILi8ELi1ELb1EN4cute5tupleIJNS5_1CILi128EEENS7_ILi96EEES8_EEELi128ENS_6half_tEfNS_4arch4Sm80ELb0ELb1ELb0ELb1ELb1ELb0ELb1ELb1EEENS1_21CollectiveEpilogueFwdINS6_IJS8_S8_S9_EEENS6_IJNS7_ILi1EEESH_SH_EEESB_SD_Li256ELb1ELb1ELb1ELb0EEENS1_36VarlenDynamicPersistentTileSchedulerILi128ELi96ELi256ELi256ELb1ELb1ELb0ELb1ELb0ELb1EEEEEEEEEvNT_6ParamsE) ;  /* 0xfffe659002007950 */ /* 0x004fea0003c3ffff */
        .weak           $__internal_12_$__cuda_sm70_shflsync_up_p
        .type           $__internal_12_$__cuda_sm70_shflsync_up_p,@function
        .size           $__internal_12_$__cuda_sm70_shflsync_up_p,($__internal_13_$__cuda_sm70_votesync_ballot - $__internal_12_$__cuda_sm70_shflsync_up_p)
$__internal_12_$__cuda_sm70_shflsync_up_p:
[----:B------:R-:W-:Y:S02]  /*19a70*/  IMAD.MOV.U32 R4, RZ, RZ, RZ ;  /* 0x000000ffff047224 */ /* 0x000fe400078e00ff */
[----:B------:R-:W-:-:S04]  /*19a80*/  IMAD.MOV.U32 R10, RZ, RZ, -0x1 ;  /* 0xffffffffff0a7424 */ /* 0x000fc800078e00ff */
[----:B------:R-:W-:Y:S04]  /*19a90*/  WARPSYNC R10 ;  /* 0x0000000a00007348 */ /* 0x000fe80003800000 */
[----:B------:R1:W2:Y:S02]  /*19aa0*/  SHFL.UP PT, R4, R0, R2, R4 ;  /* 0x0400000200047389 */ /* 0x0002a400000e0004 */
[----:B-1----:R-:W-:Y:S02]  /*19ab0*/  MOV R2, R3 ;  /* 0x0000000300027202 */ /* 0x002fe40000000f00 */
[----:B------:R-:W-:-:S04]  /*19ac0*/  MOV R3, 0x0 ;  /* 0x0000000000037802 */ /* 0x000fc80000000f00 */
[----:B--2---:R-:W-:Y:S05]  /*19ad0*/  RET.REL.NODEC R2 `(_ZN7cutlass13device_kernelIN5flash19enable_sm80_to_sm89INS1_16FlashAttnFwdSm80INS1_25CollectiveMainloopFwdSm80ILi8ELi1ELb1EN4cute5tupleIJNS5_1CILi128EEENS7_ILi96EEES8_EEELi128ENS_6half_tEfNS_4arch4Sm80ELb0ELb1ELb0ELb1ELb1ELb0ELb1ELb1EEENS1_21CollectiveEpilogueFwdINS6_IJS8_S8_S9_EEENS6_IJNS7_ILi1EEESH_SH_EEESB_SD_Li256ELb1ELb1ELb1ELb0EEENS1_36VarlenDynamicPersistentTileSchedulerILi128ELi96ELi256ELi256ELb1ELb1ELb0ELb1ELb0ELb1EEEEEEEEEvNT_6ParamsE) ;  /* 0xfffe652002007950 */ /* 0x004fea0003c3ffff */
        .weak           $__internal_13_$__cuda_sm70_votesync_ballot
        .type           $__internal_13_$__cuda_sm70_votesync_ballot,@function
        .size           $__internal_13_$__cuda_sm70_votesync_ballot,(.L_x_1801 - $__internal_13_$__cuda_sm70_votesync_ballot)
$__internal_13_$__cuda_sm70_votesync_ballot:
[----:B------:R-:W-:Y:S01]  /*19ae0*/  ISETP.NE.U32.AND P0, PT, R0, 0x1, PT ;  /* 0x000000010000780c */ /* 0x000fe20003f05070 */
[----:B------:R-:W-:-:S04]  /*19af0*/  IMAD.MOV.U32 R3, RZ, RZ, -0x1 ;  /* 0xffffffffff037424 */ /* 0x000fc800078e00ff */
[----:B------:R-:W-:Y:S08]  /*19b00*/  WARPSYNC R3 ;  /* 0x0000000300007348 */ /* 0x000ff00003800000 */
[----:B------:R-:W-:-:S04]  /*19b10*/  VOTE.ANY R0, PT, !P0 ;  /* 0x0000000000007806 */ /* 0x000fc800040e0100 */
[----:B------:R-:W-:Y:S01]  /*19b20*/  LOP3.LUT R0, R0, R3, RZ, 0xc0, !PT ;  /* 0x0000000300007212 */ /* 0x000fe200078ec0ff */
[----:B------:R-:W-:-:S04]  /*19b30*/  IMAD.MOV.U32 R3, RZ, RZ, 0x0 ;  /* 0x00000000ff037424 */ /* 0x000fc800078e00ff */
[----:B------:R-:W-:Y:S05]  /*19b40*/  RET.REL.NODEC R2 `(_ZN7cutlass13device_kernelIN5flash19enable_sm80_to_sm89INS1_16FlashAttnFwdSm80INS1_25CollectiveMainloopFwdSm80ILi8ELi1ELb1EN4cute5tupleIJNS5_1CILi128EEENS7_ILi96EEES8_EEELi128ENS_6half_tEfNS_4arch4Sm80ELb0ELb1ELb0ELb1ELb1ELb0ELb1ELb1EEENS1_21CollectiveEpilogueFwdINS6_IJS8_S8_S9_EEENS6_IJNS7_ILi1EEESH_SH_EEESB_SD_Li256ELb1ELb1ELb1ELb0EEENS1_36VarlenDynamicPersistentTileSchedulerILi128ELi96ELi256ELi256ELb1ELb1ELb0ELb1ELb0ELb1EEEEEEEEEvNT_6ParamsE) ;  /* 0xfffe64b002007950 */ /* 0x000fea0003c3ffff */
.L_x_889:
        /* <DEDUP_REMOVED lines=11> */
.L_x_1801:


//--------------------- .text._ZN7cutlass13device_kernelIN5flash19enable_sm80_to_sm89INS1_16FlashAttnFwdSm80INS1_25CollectiveMainloopFwdSm80ILi8ELi1ELb1EN4cute5tupleIJNS5_1CILi128EEENS7_ILi96EEES8_EEELi128ENS_6half_tEfNS_4arch4Sm80ELb0ELb1ELb0ELb1ELb1ELb1ELb1ELb1EEENS1_21CollectiveEpilogueFwdINS6_IJS8_S8_S9_EEENS6_IJNS7_ILi1EEESH_SH_EEESB_SD_Li256ELb1ELb1ELb1ELb0EEENS1_36VarlenDynamicPersistentTileSchedulerILi128ELi96ELi256ELi256ELb1ELb1ELb0ELb1ELb0ELb1EEEEEEEEEvNT_6ParamsE --------------------------
	.section	.text._ZN7cutlass13device_kernelIN5flash19enable_sm80_to_sm89INS1_16FlashAttnFwdSm80INS1_25CollectiveMainloopFwdSm80ILi8ELi1ELb1EN4cute5tupleIJNS5_1CILi128EEENS7_ILi96EEES8_EEELi128ENS_6half_tEfNS_4arch4Sm80ELb0ELb1ELb0ELb1ELb1ELb1ELb1ELb1EEENS1_21CollectiveEpilogueFwdINS6_IJS8_S8_S9_EEENS6_IJNS7_ILi1EEESH_SH_EEESB_SD_Li256ELb1ELb1ELb1ELb0EEENS1_36VarlenDynamicPersistentTileSchedulerILi128ELi96ELi256ELi256ELb1ELb1ELb0ELb1ELb0ELb1EEEEEEEEEvNT_6ParamsE,"ax",@progbits
	.sectioninfo	@"SHI_REGISTERS=255"
	.align	128
.text._ZN7cutlass13device_kernelIN5flash19enable_sm80_to_sm89INS1_16FlashAttnFwdSm80INS1_25CollectiveMainloopFwdSm80ILi8ELi1ELb1EN4cute5tupleIJNS5_1CILi128EEENS7_ILi96EEES8_EEELi128ENS_6half_tEfNS_4arch4Sm80ELb0ELb1ELb0ELb1ELb1ELb1ELb1ELb1EEENS1_21CollectiveEpilogueFwdINS6_IJS8_S8_S9_EEENS6_IJNS7_ILi1EEESH_SH_EEESB_SD_Li256ELb1ELb1ELb1ELb0EEENS1_36VarlenDynamicPersistentTileSchedulerILi128ELi96ELi256ELi256ELb1ELb1ELb0ELb1ELb0ELb1EEEEEEEEEvNT_6ParamsE:
        .type           _ZN7cutlass13device_kernelIN5flash19enable_sm80_to_sm89INS1_16FlashAttnFwdSm80INS1_25CollectiveMainloopFwdSm80ILi8ELi1ELb1EN4cute5tupleIJNS5_1CILi128EEENS7_ILi96EEES8_EEELi128ENS_6half_tEfNS_4arch4Sm80ELb0ELb1ELb0ELb1ELb1ELb1ELb1ELb1EEENS1_21CollectiveEpilogueFwdINS6_IJS8_S8_S9_EEENS6_IJNS7_ILi1EEESH_SH_EEESB_SD_Li256ELb1ELb1ELb1ELb0EEENS1_36VarlenDynamicPersistentTileSchedulerILi128ELi96ELi256ELi256ELb1ELb1ELb0ELb1ELb0ELb1EEEEEEEEEvNT_6ParamsE,@function
        .size           _ZN7cutlass13device_kernelIN5flash19enable_sm80_to_sm89INS1_16FlashAttnFwdSm80INS1_25CollectiveMainloopFwdSm80ILi8ELi1ELb1EN4cute5tupleIJNS5_1CILi128EEENS7_ILi96EEES8_EEELi128ENS_6half_tEfNS_4arch4Sm80ELb0ELb1ELb0ELb1ELb1ELb1ELb1ELb1EEENS1_21CollectiveEpilogueFwdINS6_IJS8_S8_S9_EEENS6_IJNS7_ILi1EEESH_SH_EEESB_SD_Li256ELb1ELb1ELb1ELb0EEENS1_36VarlenDynamicPersistentTileSchedulerILi128ELi96ELi256ELi256ELb1ELb1ELb0ELb1ELb0ELb1EEEEEEEEEvNT_6ParamsE,(.L_x_1806 - _ZN7cutlass13device_kernelIN5flash19enable_sm80_to_sm89INS1_16FlashAttnFwdSm80INS1_25CollectiveMainloopFwdSm80ILi8ELi1ELb1EN4cute5tupleIJNS5_1CILi128EEENS7_ILi96EEES8_EEELi128ENS_6half_tEfNS_4arch4Sm80ELb0ELb1ELb0ELb1ELb1ELb1ELb1ELb1EEENS1_21CollectiveEpilogueFwdINS6_IJS8_S8_S9_EEENS6_IJNS7_ILi1EEESH_SH_EEESB_SD_Li256ELb1ELb1ELb1ELb0EEENS1_36VarlenDynamicPersistentTileSchedulerILi128ELi96ELi256ELi256ELb1ELb1ELb0ELb1ELb0ELb1EEEEEEEEEvNT_6ParamsE)
        .other          _ZN7cutlass13device_kernelIN5flash19enable_sm80_to_sm89INS1_16FlashAttnFwdSm80INS1_25CollectiveMainloopFwdSm80ILi8ELi1ELb1EN4cute5tupleIJNS5_1CILi128EEENS7_ILi96EEES8_EEELi128ENS_6half_tEfNS_4arch4Sm80ELb0ELb1ELb0ELb1ELb1ELb1ELb1ELb1EEENS1_21CollectiveEpilogueFwdINS6_IJS8_S8_S9_EEENS6_IJNS7_ILi1EEESH_SH_EEESB_SD_Li256ELb1ELb1ELb1ELb0EEENS1_36VarlenDynamicPersistentTileSchedulerILi128ELi96ELi256ELi256ELb1ELb1ELb0ELb1ELb0ELb1EEEEEEEEEvNT_6ParamsE,@"STO_CUDA_ENTRY STV_DEFAULT"
_ZN7cutlass13device_kernelIN5flash19enable_sm80_to_sm89INS1_16FlashAttnFwdSm80INS1_25CollectiveMainloopFwdSm80ILi8ELi1ELb1EN4cute5tupleIJNS5_1CILi128EEENS7_ILi96EEES8_EEELi128ENS_6half_tEfNS_4arch4Sm80ELb0ELb1ELb0ELb1ELb1ELb1ELb1ELb1EEENS1_21CollectiveEpilogueFwdINS6_IJS8_S8_S9_EEENS6_IJNS7_ILi1EEESH_SH_EEESB_SD_Li256ELb1ELb1ELb1ELb0EEENS1_36VarlenDynamicPersistentTileSchedulerILi128ELi96ELi256ELi256ELb1ELb1ELb0ELb1ELb0ELb1EEEEEEEEEvNT_6ParamsE:
[----:B------:R-:W-:-:S03]  /*0000*/  MOV R1, c[0x0][0x28] ;  /* 0x00000a0000017a02 */ /* 0x000fc60000000f00 */
[----:B------:R-:W1:Y:S01]  /*0010*/  S2R R2, SR_TID.X ;  /* 0x0000000000027919 */ /* 0x000e620000002100 */
[----:B------:R-:W-:Y:S01]  /*0020*/  IADD3 R1, R1, -0x70, RZ ;  /* 0xffffff9001017810 */ /* 0x000fe20007ffe0ff */
[----:B------:R-:W-:Y:S01]  /*0030*/  ULDC.64 UR8, c[0x0][0x118] ;  /* 0x0000460000087ab9 */ /* 0x000fe20000000a00 */
[----:B-1----:R-:W-:-:S05]  /*0040*/  SHF.R.U32.HI R0, RZ, 0x5, R2 ;  /* 0x00000005ff007819 */ /* 0x002fca0000011602 */
[----:B------:R-:W1:Y:S02]  /*0050*/  SHFL.IDX PT, R3, R0, RZ, 0x1f ;  /* 0x00001fff00037589 */ /* 0x000e6400000e0000 */
[----:B-1----:R-:W-:Y:S02]  /*0060*/  ISETP.NE.AND P0, PT, R3, RZ, PT ;  /* 0x000000ff0300720c */ /* 0x002fe40003f05270 */
[----:B------:R-:W-:Y:S11]  /*0070*/  STL [R1+0x5c], R3 ;  /* 0x00005c0301007387 */ /* 0x000ff60000100800 */
[----:B------:R-:W-:Y:S06]  /*0080*/  @P0 BAR.SYNC.DEFER_BLOCKING 0x5, 0x100 ;  /* 0x0144000000000b1d */ /* 0x000fec0000010000 */
[----:B------:R-:W1:Y:S04]  /*0090*/  @P0 LDS.128 R4, [0xe100] ;  /* 0x00e10000ff040984 */ /* 0x000e680000000c00 */
[----:B-1----:R1:W-:Y:S04]  /*00a0*/  @P0 STL.64 [R1+0x18], R4 ;  /* 0x0000180401000387 */ /* 0x0023e80000100a00 */
[----:B------:R1:W-:Y:S04]  /*00b0*/  @P0 STL.64 [R1+0x20], R6 ;  /* 0x0000200601000387 */ /* 0x0003e80000100a00 */
[----:B------:R-:W-:Y:S06]  /*00c0*/  @P0 BAR.ARV 0x4, 0x100 ;  /* 0x0104000000000b1d */ /* 0x000fec0000002000 */
[----:B------:R-:W-:Y:S05]  /*00d0*/  @P0 BRA `(.L_x_890) ;  /* 0x00000fd000000947 */ /* 0x000fea0003800000 */
[----:B------:R-:W-:Y:S01]  /*00e0*/  LOP3.LUT R13, R2, 0x1f, RZ, 0xc0, !PT ;  /* 0x0000001f020d7812 */ /* 0x000fe200078ec0ff */
[----:B------:R-:W-:-:S03]  /*00f0*/  CS2R R8, SRZ ;  /* 0x0000000000087805 */ /* 0x000fc6000001ff00 */
[----:B------:R-:W-:-:S04]  /*0100*/  ISETP.NE.AND P6, PT, R13, 0x1f, PT ;  /* 0x0000001f0d00780c */ /* 0x000fc80003fc5270 */
[----:B------:R-:W-:-:S13]  /*0110*/  ISETP.GE.OR P0, PT, R13, c[0x0][0x53c], !P6 ;  /* 0x00014f000d007a0c */ /* 0x000fda0007706670 */
[----:B-1----:R-:W-:Y:S02]  /*0120*/  @!P0 IMAD.MOV.U32 R4, RZ, RZ, 0x4 ;  /* 0x00000004ff048424 */ /* 0x002fe400078e00ff */
[----:B------:R-:W-:Y:S02]  /*0130*/  @!P0 IMAD.MOV.U32 R2, RZ, RZ, 0x4 ;  /* 0x00000004ff028424 */ /* 0x000fe400078e00ff */
[----:B------:R-:W-:-:S04]  /*0140*/  @!P0 IMAD.WIDE.U32 R4, R13, R4, c[0x0][0x580] ;  /* 0x000160000d048625 */ /* 0x000fc800078e0004 */
[C---:B------:R-:W-:Y:S01]  /*0150*/  @!P0 IMAD.WIDE.U32 R2, R13.reuse, R2, c[0x0][0x578] ;  /* 0x00015e000d028625 */ /* 0x040fe200078e0002 */
[----:B------:R-:W2:Y:S04]  /*0160*/  @!P0 LDG.E R9, [R4.64] ;  /* 0x0000000804098981 */ /* 0x000ea8000c1e1900 */
[----:B------:R-:W2:Y:S01]  /*0170*/  @!P0 LDG.E R8, [R2.64] ;  /* 0x0000000802088981 */ /* 0x000ea2000c1e1900 */
[C---:B------:R-:W-:Y:S01]  /*0180*/  ISETP.NE.AND P5, PT, R13.reuse, RZ, PT ;  /* 0x000000ff0d00720c */ /* 0x040fe20003fa5270 */
[----:B------:R-:W1:Y:S01]  /*0190*/  S2UR UR4, SR_CTAID.X ;  /* 0x00000000000479c3 */ /* 0x000e620000002500 */
[C---:B------:R-:W-:Y:S01]  /*01a0*/  ISETP.GE.U32.AND P4, PT, R13.reuse, 0x2, PT ;  /* 0x000000020d00780c */ /* 0x040fe20003f86070 */
[----:B------:R-:W-:Y:S01]  /*01b0*/  IMAD.MOV.U32 R6, RZ, RZ, RZ ;  /* 0x000000ffff067224 */ /* 0x000fe200078e00ff */
        /* <DEDUP_REMOVED lines=26> */
.L_x_895:
        /* <DEDUP_REMOVED lines=16> */
.L_x_1141:
        /* <DEDUP_REMOVED lines=16> */
.L_x_1142:
[----:B--2---:R-:W-:-:S05]  /*0560*/  IMAD R0, R0, c[0x0][0x538], RZ ;  /* 0x00014e0000007a24 */ /* 0x004fca00078e02ff */
[----:B------:R-:W-:-:S04]  /*0570*/  IADD3 R7, R0, R7, RZ ;  /* 0x0000000700077210 */ /* 0x000fc80007ffe0ff */
[----:B------:R-:W-:-:S13]  /*0580*/  ISETP.GT.AND P0, PT, R7, UR4, PT ;  /* 0x0000000407007c0c */ /* 0x000fda000bf04270 */
[----:B-1----:R-:W-:Y:S05]  /*0590*/  @!P0 BRA `(.L_x_895) ;  /* 0xfffffdc000008947 */ /* 0x002fea000383ffff */
.L_x_891:
[----:B------:R-:W-:-:S05]  /*05a0*/  IADD3 R7, -R0, R7, RZ ;  /* 0x0000000700077210 */ /* 0x000fca0007ffe1ff */
[----:B------:R-:W-:-:S05]  /*05b0*/  IMAD R0, R4, c[0x0][0x538], R7 ;  /* 0x00014e0004007a24 */ /* 0x000fca00078e0207 */
[----:B------:R-:W-:Y:S01]  /*05c0*/  ISETP.GT.AND P0, PT, R0, UR4, PT ;  /* 0x0000000400007c0c */ /* 0x000fe2000bf04270 */
[----:B------:R-:W-:-:S12]  /*05d0*/  BRA.DIV ~URZ, `(.L_x_896) ;  /* 0x000211527f007947 */ /* 0x000fd8000b800000 */
[----:B------:R-:W-:-:S04]  /*05e0*/  VOTE.ANY R15, PT, !P0 ;  /* 0x00000000000f7806 */ /* 0x000fc800040e0100 */
.L_x_1143:
[----:B------:R-:W1:Y:S02]  /*05f0*/  POPC R0, R15 ;  /* 0x0000000f00007309 */ /* 0x000e640000000000 */
[----:B-1----:R-:W-:-:S05]  /*0600*/  IADD3 R2, R0, R6, RZ ;  /* 0x0000000600027210 */ /* 0x002fca0007ffe0ff */
[----:B------:R1:W-:Y:S01]  /*0610*/  STL [R1+0x24], R2 ;  /* 0x0000240201007387 */ /* 0x0003e20000100800 */
[----:B------:R-:W-:Y:S05]  /*0620*/  BRA.DIV ~URZ, `(.L_x_897) ;  /* 0x000211427f007947 */ /* 0x000fea000b800000 */
[----:B------:R2:W3:Y:S01]  /*0630*/  SHFL.IDX PT, R12, R9, R0, 0x1f ;  /* 0x00001f00090c7589 */ /* 0x0004e200000e0000 */
[----:B------:R-:W-:-:S03]  /*0640*/  MOV R6, RZ ;  /* 0x000000ff00067202 */ /* 0x000fc60000000f00 */
[----:B------:R2:W4:Y:S04]  /*0650*/  SHFL.IDX PT, R9, R8, R0, 0x1f ;  /* 0x00001f0008097589 */ /* 0x00052800000e0000 */
.L_x_1144:
[----:B------:R-:W-:Y:S01]  /*0660*/  ISETP.NE.AND P0, PT, R15, RZ, PT ;  /* 0x000000ff0f00720c */ /* 0x000fe20003f05270 */
[----:B------:R-:W-:-:S12]  /*0670*/  BSSY B0, `(.L_x_898) ;  /* 0x0000005000007945 */ /* 0x000fd80003800000 */
[----:B------:R-:W-:Y:S05]  /*0680*/  @!P0 BRA `(.L_x_899) ;  /* 0x0000003000008947 */ /* 0x000fea0003800000 */
[----:B--2---:R-:W-:Y:S01]  /*0690*/  IADD3 R0, R0, -0x1, RZ ;  /* 0xffffffff00007810 */ /* 0x004fe20007ffe0ff */
[----:B------:R-:W-:Y:S05]  /*06a0*/  BRA.DIV ~URZ, `(.L_x_900) ;  /* 0x000211a27f007947 */ /* 0x000fea000b800000 */
[----:B------:R2:W1:Y:S02]  /*06b0*/  SHFL.IDX PT, R6, R4, R0, 0x1f ;  /* 0x00001f0004067589 */ /* 0x00046400000e0000 */
.L_x_899:
[----:B------:R-:W-:Y:S05]  /*06c0*/  BSYNC B0 ;  /* 0x0000000000007941 */ /* 0x000fea0003800000 */
.L_x_898:
[----:B-12---:R-:W-:Y:S01]  /*06d0*/  IMAD R0, R6, c[0x0][0x538], R7 ;  /* 0x00014e0006007a24 */ /* 0x006fe200078e0207 */
[----:B----4-:R-:W-:Y:S01]  /*06e0*/  ISETP.NE.AND P0, PT, R9, 0x1, PT ;  /* 0x000000010900780c */ /* 0x010fe20003f05270 */
[----:B------:R-:W-:Y:S03]  /*06f0*/  BSSY B0, `(.L_x_901) ;  /* 0x0000089000007945 */ /* 0x000fe60003800000 */
[----:B------:R1:W-:Y:S01]  /*0700*/  STL [R1+0x18], R0 ;  /* 0x0000180001007387 */ /* 0x0003e20000100800 */
[----:B------:R-:W-:-:S08]  /*0710*/  IADD3 R11, -R0, UR4, RZ ;  /* 0x00000004000b7c10 */ /* 0x000fd0000fffe1ff */
[----:B------:R-:W-:Y:S05]  /*0720*/  @!P0 BRA `(.L_x_902) ;  /* 0x000003f000008947 */ /* 0x000fea0003800000 */
[-C--:B-1-3--:R-:W-:Y:S02]  /*0730*/  IABS R0, R12.reuse ;  /* 0x0000000c00007213 */ /* 0x08afe40000000000 */
        /* <DEDUP_REMOVED lines=59> */
[----:B------:R-:W-:-:S05]  /*0af0*/  IMAD R2, R3, 0x10000, R2 ;  /* 0x0001000003027824 */ /* 0x000fca00078e0202 */
[----:B------:R1:W-:Y:S01]  /*0b00*/  STL [R1+0x20], R2 ;  /* 0x0000200201007387 */ /* 0x0003e20000100800 */
[----:B------:R-:W-:Y:S05]  /*0b10*/  BRA `(.L_x_903) ;  /* 0x0000046000007947 */ /* 0x000fea0003800000 */
.L_x_902:
[----:B------:R-:W2:Y:S01]  /*0b20*/  LDL R3, [R1+0x24] ;  /* 0x0000240001037983 */ /* 0x000ea20000100800 */
[----:B------:R-:W-:-:S04]  /*0b30*/  IMAD.MOV.U32 R2, RZ, RZ, 0x4 ;  /* 0x00000004ff027424 */ /* 0x000fc800078e00ff */
[----:B--2---:R-:W-:-:S05]  /*0b40*/  IMAD.WIDE R2, R3, R2, c[0x0][0x590] ;  /* 0x0001640003027625 */ /* 0x004fca00078e0202 */
[----:B------:R-:W2:Y:S02]  /*0b50*/  LDG.E R7, [R2.64] ;  /* 0x0000000802077981 */ /* 0x000ea4000c1e1900 */
[----:B--23--:R-:W-:-:S05]  /*0b60*/  IMAD R9, R7, R12, RZ ;  /* 0x0000000c07097224 */ /* 0x00cfca00078e02ff */
[-C--:B-1----:R-:W-:Y:S02]  /*0b70*/  IABS R0, R9.reuse ;  /* 0x0000000900007213 */ /* 0x082fe40000000000 */
        /* <DEDUP_REMOVED lines=62> */
[----:B------:R-:W-:-:S05]  /*0f60*/  IMAD R2, R0, R2, R3 ;  /* 0x0000000200027224 */ /* 0x000fca00078e0203 */
[----:B------:R1:W-:Y:S02]  /*0f70*/  STL [R1+0x20], R2 ;  /* 0x0000200201007387 */ /* 0x0003e40000100800 */
.L_x_903:
[----:B------:R-:W-:Y:S05]  /*0f80*/  BSYNC B0 ;  /* 0x0000000000007941 */ /* 0x000fea0003800000 */
.L_x_901:
[----:B------:R-:W-:-:S04]  /*0f90*/  LOP3.LUT R0, RZ, R0, RZ, 0x33, !PT ;  /* 0x00000000ff007212 */ /* 0x000fc800078e33ff */
[----:B------:R-:W-:-:S05]  /*0fa0*/  IADD3 R0, R0, R12, RZ ;  /* 0x0000000c00007210 */ /* 0x000fca0007ffe0ff */
[----:B------:R2:W-:Y:S01]  /*0fb0*/  STL [R1+0x1c], R0 ;  /* 0x00001c0001007387 */ /* 0x0005e20000100800 */
[----:B------:R-:W-:Y:S05]  /*0fc0*/  BRA `(.L_x_904) ;  /* 0x0000006000007947 */ /* 0x000fea0003800000 */
.L_x_892:
[----:B------:R-:W-:Y:S01]  /*0fd0*/  MOV R0, UR4 ;  /* 0x0000000400007c02 */ /* 0x000fe20008000f00 */
[----:B------:R-:W-:Y:S04]  /*0fe0*/  STL [R1+0x1c], RZ ;  /* 0x00001cff01007387 */ /* 0x000fe80000100800 */
[----:B------:R-:W-:Y:S04]  /*0ff0*/  STL [R1+0x20], RZ ;  /* 0x000020ff01007387 */ /* 0x000fe80000100800 */
[----:B------:R1:W-:Y:S02]  /*1000*/  STL [R1+0x18], R0 ;  /* 0x0000180001007387 */ /* 0x0003e40000100800 */
[----:B-1----:R-:W-:-:S05]  /*1010*/  MOV R0, c[0x0][0x53c] ;  /* 0x00014f0000007a02 */ /* 0x002fca0000000f00 */
[----:B------:R1:W-:Y:S02]  /*1020*/  STL [R1+0x24], R0 ;  /* 0x0000240001007387 */ /* 0x0003e40000100800 */
.L_x_904:
[----:B------:R-:W3:Y:S04]  /*1030*/  LDL R4, [R1+0x18] ;  /* 0x0000180001047983 */ /* 0x000ee80000100800 */
[----:B------:R-:W3:Y:S04]  /*1040*/  LDL R5, [R1+0x1c] ;  /* 0x00001c0001057983 */ /* 0x000ee80000100800 */
[----:B------:R-:W3:Y:S04]  /*1050*/  LDL R6, [R1+0x20] ;  /* 0x0000200001067983 */ /* 0x000ee80000100800 */
[----:B------:R-:W3:Y:S01]  /*1060*/  LDL R7, [R1+0x24] ;  /* 0x0000240001077983 */ /* 0x000ee20000100800 */
[----:B------:R-:W-:Y:S01]  /*1070*/  ISETP.NE.AND P0, PT, R13, RZ, PT ;  /* 0x000000ff0d00720c */ /* 0x000fe20003f05270 */
[----:B------:R-:W-:-:S12]  /*1080*/  WARPSYNC 0xffffffff ;  /* 0xffffffff00007948 */ /* 0x000fd80003800000 */
[----:B---3--:R3:W-:Y:S04]  /*1090*/  @!P0 STS.128 [0xe100], R4 ;  /* 0x00e10004ff008388 */ /* 0x0087e80000000c00 */
[----:B------:R-:W-:Y:S06]  /*10a0*/  BAR.ARV 0x5, 0x100 ;  /* 0x0144000000007b1d */ /* 0x000fec0000002000 */
.L_x_890:
[----:B-12---:R-:W2:Y:S02]  /*10b0*/  LDL R0, [R1+0x24] ;  /* 0x0000240001007983 */ /* 0x006ea40000100800 */
[----:B--2---:R-:W-:-:S13]  /*10c0*/  ISETP.GE.AND P0, PT, R0, c[0x0][0x53c], PT ;  /* 0x00014f0000007a0c */ /* 0x004fda0003f06270 */
[----:B------:R-:W-:Y:S05]  /*10d0*/  @P0 EXIT ;  /* 0x000000000000094d */ /* 0x000fea0003800000 */
[----:B------:R-:W1:Y:S01]  /*10e0*/  S2R R17, SR_TID.X ;  /* 0x0000000000117919 */ /* 0x000e620000002100 */
[----:B------:R-:W-:Y:S01]  /*10f0*/  IMAD.MOV.U32 R18, RZ, RZ, 0x20 ;  /* 0x00000020ff127424 */ /* 0x000fe200078e00ff */
[----:B------:R-:W-:Y:S02]  /*1100*/  ULDC UR4, c[0x0][0x2ac] ;  /* 0x0000ab0000047ab9 */ /* 0x000fe40000000800 */
[----:B------:R-:W-:Y:S02]  /*1110*/  ULDC UR6, c[0x0][0x1d0] ;  /* 0x0000740000067ab9 */ /* 0x000fe40000000800 */
[----:B------:R-:W-:Y:S01]  /*1120*/  UIMAD UR6, UR4, UR6, URZ ;  /* 0x00000006040672a4 */ /* 0x000fe2000f8e023f */
[----:B-1----:R-:W-:-:S04]  /*1130*/  SHF.R.S32.HI R14, RZ, 0x1f, R17 ;  /* 0x0000001fff0e7819 */ /* 0x002fc80000011411 */
[CC--:B------:R-:W-:Y:S02]  /*1140*/  LEA.HI R2, R14.reuse, R17.reuse, RZ, 0x4 ;  /* 0x000000110e027211 */ /* 0x0c0fe400078f20ff */
[----:B---3--:R-:W-:Y:S02]  /*1150*/  LEA.HI R7, R14, R17, RZ, 0x2 ;  /* 0x000000110e077211 */ /* 0x008fe400078f10ff */
        /* <DEDUP_REMOVED lines=46> */
[----:B------:R-:W-:Y:S02]  /*1440*/  LEA.HI R13, R4, R21, RZ, 0x2 ;  /* 0x00000015040d7211 */ /* 0x000fe400078f10ff */
[----:B------:R-:W-:Y:S01]  /*1450*/  LOP3.LUT R0, R3, 0x1c0, RZ, 0xc0, !PT ;  /* 0x000001c003007812 */ /* 0x000fe200078ec0ff */
[----:B------:R-:W-:Y:S01]  /*1460*/  IMAD.IADD R2, R7, 0x1, R2 ;  /* 0x0000000107027824 */ /* 0x000fe200078e0202 */
[----:B------:R-:W-:Y:S02]  /*1470*/  SHF.R.S32.HI R4, RZ, 0x2, R13 ;  /* 0x00000002ff047819 */ /* 0x000fe4000001140d */
[----:B------:R-:W-:Y:S01]  /*1480*/  LOP3.LUT R3, R0, 0x8, R5, 0xf8, !PT ;  /* 0x0000000800037812 */ /* 0x000fe200078ef805 */
[----:B------:R-:W-:Y:S01]  /*1490*/  IMAD.SHL.U32 R20, R2, 0x2, RZ ;  /* 0x0000000202147824 */ /* 0x000fe200078e00ff */
[----:B------:R-:W-:Y:S01]  /*14a0*/  SHF.R.U32.HI R0, RZ, 0x3, R0 ;  /* 0x00000003ff007819 */ /* 0x000fe20000011600 */
[----:B------:R-:W-:Y:S01]  /*14b0*/  IMAD.SHL.U32 R2, R12, 0x40, RZ ;  /* 0x000000400c027824 */ /* 0x000fe200078e00ff */
[----:B------:R-:W-:Y:S01]  /*14c0*/  R2P PR, R6, 0x6 ;  /* 0x0000000606007804 */ /* 0x000fe20000000000 */
[----:B------:R-:W-:Y:S01]  /*14d0*/  IMAD R25, R10, 0x10, R4 ;  /* 0x000000100a197824 */ /* 0x000fe200078e0204 */
[----:B------:R-:W-:Y:S01]  /*14e0*/  LOP3.LUT R0, R3, R0, RZ, 0x3c, !PT ;  /* 0x0000000003007212 */ /* 0x000fe200078e3cff */
[----:B------:R-:W-:Y:S01]  /*14f0*/  IMAD R5, R11, 0x200, R8 ;  /* 0x000002000b057824 */ /* 0x000fe200078e0208 */
[----:B------:R-:W-:-:S02]  /*1500*/  LOP3.LUT R6, R6, 0x1, RZ, 0xc0, !PT ;  /* 0x0000000106067812 */ /* 0x000fc400078ec0ff */
[----:B------:R-:W-:Y:S01]  /*1510*/  LOP3.LUT R4, R0, 0xfffffe00, R2, 0xf8, !PT ;  /* 0xfffffe0000047812 */ /* 0x000fe200078ef802 */
[----:B------:R-:W-:Y:S01]  /*1520*/  STL [R1+0x68], R25 ;  /* 0x0000681901007387 */ /* 0x000fe20000100800 */
[----:B------:R-:W-:Y:S01]  /*1530*/  LEA.HI R0, R14, R17, RZ, 0x6 ;  /* 0x000000110e007211 */ /* 0x000fe200078f30ff */
[----:B------:R-:W-:Y:S01]  /*1540*/  IMAD.MOV.U32 R17, RZ, RZ, 0x40 ;  /* 0x00000040ff117424 */ /* 0x000fe200078e00ff */
[----:B------:R-:W-:Y:S01]  /*1550*/  ISETP.NE.U32.AND P0, PT, R6, 0x1, PT ;  /* 0x000000010600780c */ /* 0x000fe20003f05070 */
[----:B------:R-:W-:Y:S01]  /*1560*/  STL [R1+0x30], R20 ;  /* 0x0000301401007387 */ /* 0x000fe20000100800 */
[----:B------:R-:W-:Y:S01]  /*1570*/  SHF.R.S32.HI R101, RZ, 0x3, R101 ;  /* 0x00000003ff657819 */ /* 0x000fe20000011465 */
[----:B------:R-:W-:Y:S01]  /*1580*/  IMAD.SHL.U32 R0, R0, 0x8, RZ ;  /* 0x0000000800007824 */ /* 0x000fe200078e00ff */
[----:B------:R-:W-:Y:S02]  /*1590*/  IADD3 R3, R20, 0x80, RZ ;  /* 0x0000008014037810 */ /* 0x000fe40007ffe0ff */
[----:B------:R-:W-:-:S02]  /*15a0*/  IADD3 R22, R101, 0x20, RZ ;  /* 0x0000002065167810 */ /* 0x000fc40007ffe0ff */
[----:B------:R-:W-:Y:S01]  /*15b0*/  LOP3.LUT R7, R0, 0xfffffe00, RZ, 0xc0, !PT ;  /* 0xfffffe0000077812 */ /* 0x000fe200078ec0ff */
[C---:B------:R-:W-:Y:S01]  /*15c0*/  IMAD.SHL.U32 R0, R101.reuse, 0x40, RZ ;  /* 0x0000004065007824 */ /* 0x040fe200078e00ff */
[C---:B------:R-:W-:Y:S01]  /*15d0*/  IADD3 R23, R101.reuse, 0x40, RZ ;  /* 0x0000004065177810 */ /* 0x040fe20007ffe0ff */
[----:B------:R-:W-:Y:S01]  /*15e0*/  IMAD.SHL.U32 R6, R22, 0x40, RZ ;  /* 0x0000004016067824 */ /* 0x000fe200078e00ff */
[----:B------:R-:W-:Y:S02]  /*15f0*/  IADD3 R12, R101, 0x60, RZ ;  /* 0x00000060650c7810 */ /* 0x000fe40007ffe0ff */
[C---:B------:R-:W-:Y:S02]  /*1600*/  LOP3.LUT P4, RZ, R9.reuse, 0x2, RZ, 0xc0, !PT ;  /* 0x0000000209ff7812 */ /* 0x040fe4000788c0ff */
[----:B------:R-:W-:Y:S02]  /*1610*/  LOP3.LUT P3, RZ, R9, 0x4, RZ, 0xc0, !PT ;  /* 0x0000000409ff7812 */ /* 0x000fe4000786c0ff */
[----:B------:R-:W-:-:S02]  /*1620*/  SHF.R.S32.HI R9, RZ, 0x1f, R22 ;  /* 0x0000001fff097819 */ /* 0x000fc40000011416 */
[----:B------:R-:W-:Y:S02]  /*1630*/  IADD3 R19, R20, 0x70, RZ ;  /* 0x0000007014137810 */ /* 0x000fe40007ffe0ff */
[----:B------:R-:W-:Y:S02]  /*1640*/  SHF.R.S32.HI R8, RZ, 0x1f, R23 ;  /* 0x0000001fff087819 */ /* 0x000fe40000011417 */
[----:B------:R-:W-:Y:S01]  /*1650*/  @P0 IADD3 R19, R3, 0x10, RZ ;  /* 0x0000001003130810 */ /* 0x000fe20007ffe0ff */
[----:B------:R-:W-:Y:S01]  /*1660*/  IMAD.SHL.U32 R3, R23, 0x40, RZ ;  /* 0x0000004017037824 */ /* 0x000fe200078e00ff */
[--C-:B------:R-:W-:Y:S01]  /*1670*/  SHF.R.S32.HI R2, RZ, 0x1f, R101.reuse ;  /* 0x0000001fff027819 */ /* 0x100fe20000011465 */
[----:B------:R-:W-:Y:S01]  /*1680*/  IMAD.SHL.U32 R2, R12, 0x40, RZ ;  /* 0x000000400c027824 */ /* 0x000fe200078e00ff */
[----:B------:R-:W-:Y:S01]  /*1690*/  SHF.R.S32.HI R10, RZ, 0x1f, R12 ;  /* 0x0000001fff0a7819 */ /* 0x000fe2000001140c */
[----:B------:R-:W-:Y:S01]  /*16a0*/  STL [R1+0x34], R19 ;  /* 0x0000341301007387 */ /* 0x000fe20000100800 */
[----:B------:R-:W-:Y:S01]  /*16b0*/  LOP3.LUT R11, R0, 0x1c0, RZ, 0xc0, !PT ;  /* 0x000001c0000b7812 */ /* 0x000fe200078ec0ff */
[----:B------:R-:W-:Y:S01]  /*16c0*/  IMAD R0, R102, 0x20, R101 ;  /* 0x0000002066007824 */ /* 0x000fe200078e0265 */
[----:B------:R-:W-:-:S02]  /*16d0*/  LEA.HI R9, R9, R22, RZ, 0x3 ;  /* 0x0000001609097211 */ /* 0x000fc400078f18ff */
[----:B------:R-:W-:Y:S02]  /*16e0*/  LOP3.LUT R22, R6, 0x1c0, RZ, 0xc0, !PT ;  /* 0x000001c006167812 */ /* 0x000fe400078ec0ff */
[----:B------:R-:W-:Y:S02]  /*16f0*/  LEA.HI R8, R8, R23, RZ, 0x3 ;  /* 0x0000001708087211 */ /* 0x000fe400078f18ff */
[----:B------:R-:W-:Y:S02]  /*1700*/  LEA.HI R6, R10, R12, RZ, 0x3 ;  /* 0x0000000c0a067211 */ /* 0x000fe400078f18ff */
[----:B------:R-:W-:Y:S02]  /*1710*/  LOP3.LUT R10, R11, 0x38, R76, 0xf8, !PT ;  /* 0x000000380b0a7812 */ /* 0x000fe400078ef84c */
[----:B------:R-:W-:Y:S01]  /*1720*/  SHF.R.U32.HI R23, RZ, 0x3, R11 ;  /* 0x00000003ff177819 */ /* 0x000fe2000001160b */
[----:B------:R-:W-:Y:S01]  /*1730*/  IMAD.SHL.U32 R6, R6, 0x40, RZ ;  /* 0x0000004006067824 */ /* 0x000fe200078e00ff */
[----:B------:R-:W-:Y:S01]  /*1740*/  LOP3.LUT R14, R3, 0x1c0, RZ, 0xc0, !PT ;  /* 0x000001c0030e7812 */ /* 0x000fe200078ec0ff */
[----:B------:R-:W-:Y:S01]  /*1750*/  IMAD.SHL.U32 R3, R8, 0x40, RZ ;  /* 0x0000004008037824 */ /* 0x000fe200078e00ff */
[----:B------:R-:W-:Y:S01]  /*1760*/  LOP3.LUT R12, R2, 0x1c0, RZ, 0xc0, !PT ;  /* 0x000001c0020c7812 */ /* 0x000fe200078ec0ff */
[----:B------:R-:W-:Y:S01]  /*1770*/  IMAD.SHL.U32 R2, R9, 0x40, RZ ;  /* 0x0000004009027824 */ /* 0x000fe200078e00ff */
[----:B------:R-:W-:-:S02]  /*1780*/  LOP3.LUT R11, R13, 0x7ffffffc, RZ, 0xc0, !PT ;  /* 0x7ffffffc0d0b7812 */ /* 0x000fc400078ec0ff */
[----:B------:R-:W-:Y:S02]  /*1790*/  LOP3.LUT R26, R10, R23, RZ, 0x3c, !PT ;  /* 0x000000170a1a7212 */ /* 0x000fe400078e3cff */
[----:B------:R-:W-:Y:S01]  /*17a0*/  LOP3.LUT R9, R22, 0x38, R76, 0xf8, !PT ;  /* 0x0000003816097812 */ /* 0x000fe200078ef84c */
[----:B------:R-:W-:Y:S01]  /*17b0*/  IMAD.IADD R11, R21, 0x1, -R11 ;  /* 0x00000001150b7824 */ /* 0x000fe200078e0a0b */
[----:B------:R-:W-:Y:S01]  /*17c0*/  SHF.R.U32.HI R24, RZ, 0x3, R22 ;  /* 0x00000003ff187819 */ /* 0x000fe20000011616 */
[----:B------:R1:W-:Y:S01]  /*17d0*/  STL [R1+0x60], R26 ;  /* 0x0000601a01007387 */ /* 0x0003e20000100800 */
[----:B------:R-:W-:Y:S01]  /*17e0*/  LOP3.LUT R10, R14, 0x38, R76, 0xf8, !PT ;  /* 0x000000380e0a7812 */ /* 0x000fe200078ef84c */
[----:B------:R-:W-:Y:S01]  /*17f0*/  IMAD.SHL.U32 R245, R11, 0x2, RZ ;  /* 0x000000020bf57824 */ /* 0x000fe200078e00ff */
[----:B------:R-:W-:Y:S02]  /*1800*/  SHF.R.U32.HI R23, RZ, 0x3, R14 ;  /* 0x00000003ff177819 */ /* 0x000fe4000001160e */
[----:B------:R-:W-:-:S02]  /*1810*/  LOP3.LUT R14, R12, 0x38, R76, 0xf8, !PT ;  /* 0x000000380c0e7812 */ /* 0x000fc400078ef84c */
[----:B------:R-:W-:Y:S02]  /*1820*/  SHF.R.U32.HI R22, RZ, 0x3, R12 ;  /* 0x00000003ff167819 */ /* 0x000fe4000001160c */
[----:B------:R-:W-:Y:S02]  /*1830*/  IADD3 R100, R78, 0x20, RZ ;  /* 0x000000204e647810 */ /* 0x000fe40007ffe0ff */
[----:B------:R-:W-:Y:S02]  /*1840*/  LOP3.LUT R12, R2, 0xfffffe00, RZ, 0xc0, !PT ;  /* 0xfffffe00020c7812 */ /* 0x000fe400078ec0ff */
[----:B------:R-:W-:Y:S01]  /*1850*/  LOP3.LUT R13, R3, 0xfffffe00, RZ, 0xc0, !PT ;  /* 0xfffffe00030d7812 */ /* 0x000fe200078ec0ff */
[----:B------:R-:W-:Y:S01]  /*1860*/  IMAD R3, R16, 0x8, R25 ;  /* 0x0000000810037824 */ /* 0x000fe200078e0219 */
[----:B------:R-:W-:Y:S02]  /*1870*/  LOP3.LUT R21, R6, 0xfffffe00, RZ, 0xc0, !PT ;  /* 0xfffffe0006157812 */ /* 0x000fe400078ec0ff */
[----:B------:R-:W-:-:S02]  /*1880*/  SHF.R.S32.HI R8, RZ, 0x1f, R100 ;  /* 0x0000001fff087819 */ /* 0x000fc40000011464 */
[----:B------:R-:W-:Y:S02]  /*1890*/  LOP3.LUT R11, R12, R9, R24, 0xf6, !PT ;  /* 0x000000090c0b7212 */ /* 0x000fe400078ef618 */
[----:B------:R-:W-:Y:S01]  /*18a0*/  LOP3.LUT R10, R13, R10, R23, 0xf6, !PT ;  /* 0x0000000a0d0a7212 */ /* 0x000fe200078ef617 */
[----:B------:R2:W-:Y:S01]  /*18b0*/  STL [R1+0x2c], R8 ;  /* 0x00002c0801007387 */ /* 0x0005e20000100800 */
[----:B------:R-:W-:Y:S02]  /*18c0*/  LOP3.LUT R9, R21, R14, R22, 0xf6, !PT ;  /* 0x0000000e15097212 */ /* 0x000fe400078ef616 */
[----:B------:R-:W-:Y:S01]  /*18d0*/  LEA R11, R11, 0x100, 0x1 ;  /* 0x000001000b0b7811 */ /* 0x000fe200078e08ff */
[----:B------:R-:W-:Y:S01]  /*18e0*/  STL [R1+0x64], R21 ;  /* 0x0000641501007387 */ /* 0x000fe20000100800 */
[----:B------:R-:W-:Y:S02]  /*18f0*/  LEA R188, R5, 0x8100, 0x1 ;  /* 0x0000810005bc7811 */ /* 0x000fe400078e08ff */
[----:B------:R-:W-:Y:S01]  /*1900*/  LEA R10, R10, 0x100, 0x1 ;  /* 0x000001000a0a7811 */ /* 0x000fe200078e08ff */
[----:B------:R3:W-:Y:S01]  /*1910*/  STL [R1+0x14], R3 ;  /* 0x0000140301007387 */ /* 0x0007e20000100800 */
[----:B------:R-:W-:-:S02]  /*1920*/  LOP3.LUT R2, R26, R7, RZ, 0xfc, !PT ;  /* 0x000000071a027212 */ /* 0x000fc400078efcff */
[----:B------:R-:W-:Y:S01]  /*1930*/  LEA R5, R9, 0x100, 0x1 ;  /* 0x0000010009057811 */ /* 0x000fe200078e08ff */
[----:B------:R4:W-:Y:S01]  /*1940*/  STL [R1+0x58], R11 ;  /* 0x0000580b01007387 */ /* 0x0009e20000100800 */
[C---:B------:R-:W-:Y:S01]  /*1950*/  IADD3 R28, R245.reuse, 0x8, RZ ;  /* 0x00000008f51c7810 */ /* 0x040fe20007ffe0ff */
[----:B------:R-:W-:Y:S01]  /*1960*/  IMAD.SHL.U32 R241, R2, 0x2, RZ ;  /* 0x0000000202f17824 */ /* 0x000fe200078e00ff */
[C---:B-1----:R-:W-:Y:S01]  /*1970*/  IADD3 R26, R245.reuse, 0x18, RZ ;  /* 0x00000018f51a7810 */ /* 0x042fe20007ffe0ff */
[----:B------:R1:W-:Y:S01]  /*1980*/  STL [R1+0x54], R10 ;  /* 0x0000540a01007387 */ /* 0x0003e20000100800 */
[----:B------:R-:W-:Y:S02]  /*1990*/  SEL R6, R18, 0xffffffe0, !P1 ;  /* 0xffffffe012067807 */ /* 0x000fe40004800000 */
[C---:B------:R-:W-:Y:S01]  /*19a0*/  IADD3 R23, R245.reuse, 0x30, RZ ;  /* 0x00000030f5177810 */ /* 0x040fe20007ffe0ff */
[----:B------:R5:W-:Y:S01]  /*19b0*/  STL [R1+0x50], R5 ;  /* 0x0000500501007387 */ /* 0x000be20000100800 */
[----:B------:R-:W-:-:S02]  /*19c0*/  IADD3 R14, R245, 0x60, RZ ;  /* 0x00000060f50e7810 */ /* 0x000fc40007ffe0ff */
[----:B------:R-:W-:Y:S02]  /*19d0*/  SHF.R.S32.HI R9, RZ, 0x1f, R28 ;  /* 0x0000001fff097819 */ /* 0x000fe4000001141c */
[----:B------:R-:W-:Y:S02]  /*19e0*/  SHF.R.S32.HI R9, RZ, 0x1f, R26 ;  /* 0x0000001fff097819 */ /* 0x000fe4000001141a */
[----:B------:R-:W-:Y:S02]  /*19f0*/  SHF.R.S32.HI R9, RZ, 0x1f, R23 ;  /* 0x0000001fff097819 */ /* 0x000fe40000011417 */
[----:B--2---:R-:W-:Y:S02]  /*1a00*/  SEL R8, R17, 0xffffffc0, !P2 ;  /* 0xffffffc011087807 */ /* 0x004fe40005000000 */
[----:B------:R-:W-:Y:S02]  /*1a10*/  LEA R189, R4, 0x100, 0x1 ;  /* 0x0000010004bd7811 */ /* 0x000fe400078e08ff */
[----:B---3--:R-:W-:-:S02]  /*1a20*/  SEL R3, R18, 0xffffffe0, !P4 ;  /* 0xffffffe012037807 */ /* 0x008fc40006000000 */
[C---:B------:R-:W-:Y:S02]  /*1a30*/  IADD3 R18, R245.reuse, 0x48, RZ ;  /* 0x00000048f5127810 */ /* 0x040fe40007ffe0ff */
[----:B----4-:R-:W-:Y:S01]  /*1a40*/  IADD3 R11, R245, 0x68, RZ ;  /* 0x00000068f50b7810 */ /* 0x010fe20007ffe0ff */
[----:B------:R-:W-:Y:S01]  /*1a50*/  IMAD.IADD R190, R3, 0x1, R189 ;  /* 0x0000000103be7824 */ /* 0x000fe200078e02bd */
[----:B------:R-:W-:Y:S02]  /*1a60*/  SHF.R.S32.HI R9, RZ, 0x1f, R18 ;  /* 0x0000001fff097819 */ /* 0x000fe40000011412 */
[----:B------:R-:W-:Y:S01]  /*1a70*/  SHF.R.S32.HI R9, RZ, 0x1f, R14 ;  /* 0x0000001fff097819 */ /* 0x000fe2000001140e */
[----:B------:R-:W-:Y:S01]  /*1a80*/  IMAD.IADD R9, R20, 0x1, R6 ;  /* 0x0000000114097824 */ /* 0x000fe200078e0206 */
[C---:B-1----:R-:W-:Y:S01]  /*1a90*/  IADD3 R10, R245.reuse, 0x70, RZ ;  /* 0x00000070f50a7810 */ /* 0x042fe20007ffe0ff */
[----:B------:R-:W-:Y:S01]  /*1aa0*/  IMAD.IADD R6, R6, 0x1, R19 ;  /* 0x0000000106067824 */ /* 0x000fe200078e0213 */
[----:B-----5:R-:W-:-:S02]  /*1ab0*/  IADD3 R5, R245, 0x78, RZ ;  /* 0x00000078f5057810 */ /* 0x020fc40007ffe0ff */
[----:B------:R-:W-:Y:S01]  /*1ac0*/  SHF.R.S32.HI R11, RZ, 0x1f, R11 ;  /* 0x0000001fff0b7819 */ /* 0x000fe2000001140b */
[----:B------:R1:W-:Y:S01]  /*1ad0*/  STL [R1+0x3c], R9 ;  /* 0x00003c0901007387 */ /* 0x0003e20000100800 */
[----:B------:R-:W-:Y:S01]  /*1ae0*/  SHF.R.S32.HI R11, RZ, 0x1f, R5 ;  /* 0x0000001fff0b7819 */ /* 0x000fe20000011405 */
[----:B------:R-:W-:Y:S01]  /*1af0*/  IMAD.IADD R5, R4, 0x1, R15 ;  /* 0x0000000104057824 */ /* 0x000fe200078e020f */
[----:B------:R-:W-:Y:S01]  /*1b00*/  SHF.R.S32.HI R10, RZ, 0x1f, R10 ;  /* 0x0000001fff0a7819 */ /* 0x000fe2000001140a */
[--C-:B------:R-:W-:Y:S01]  /*1b10*/  IMAD.IADD R10, R20, 0x1, R8.reuse ;  /* 0x00000001140a7824 */ /* 0x100fe200078e0208 */
[----:B------:R-:W-:Y:S01]  /*1b20*/  SEL R2, R17, 0xffffffc0, !P3 ;  /* 0xffffffc011027807 */ /* 0x000fe20005800000 */
[----:B------:R-:W-:Y:S01]  /*1b30*/  IMAD.IADD R4, R6, 0x1, R8 ;  /* 0x0000000106047824 */ /* 0x000fe200078e0208 */
[----:B------:R-:W-:Y:S01]  /*1b40*/  LEA R205, R5, 0x100, 0x1 ;  /* 0x0000010005cd7811 */ /* 0x000fe200078e08ff */
[----:B------:R-:W-:Y:S01]  /*1b50*/  IMAD.IADD R5, R8, 0x1, R19 ;  /* 0x0000000108057824 */ /* 0x000fe200078e0213 */
[----:B------:R2:W-:Y:S01]  /*1b60*/  STL [R1+0x4c], R10 ;  /* 0x00004c0a01007387 */ /* 0x0005e20000100800 */
[----:B------:R-:W-:Y:S01]  /*1b70*/  IADD3 R211, R76, 0x40, RZ ;  /* 0x000000404cd37810 */ /* 0x000fe20007ffe0ff */
[C---:B------:R-:W-:Y:S01]  /*1b80*/  IMAD.IADD R192, R2.reuse, 0x1, R189 ;  /* 0x0000000102c07824 */ /* 0x040fe200078e02bd */
[----:B------:R-:W-:Y:S01]  /*1b90*/  IADD3 R27, R245, 0x10, RZ ;  /* 0x00000010f51b7810 */ /* 0x000fe20007ffe0ff */
[----:B------:R-:W-:Y:S01]  /*1ba0*/  IMAD.IADD R206, R205, 0x1, R3 ;  /* 0x00000001cdce7824 */ /* 0x000fe200078e0203 */
[----:B------:R-:W-:Y:S01]  /*1bb0*/  IADD3 R25, R245, 0x20, RZ ;  /* 0x00000020f5197810 */ /* 0x000fe20007ffe0ff */
[----:B------:R-:W-:Y:S01]  /*1bc0*/  IMAD.IADD R208, R205, 0x1, R2 ;  /* 0x00000001cdd07824 */ /* 0x000fe200078e0202 */
[C---:B------:R-:W-:Y:S01]  /*1bd0*/  IADD3 R24, R245.reuse, 0x28, RZ ;  /* 0x00000028f5187810 */ /* 0x040fe20007ffe0ff */
[----:B------:R-:W-:Y:S01]  /*1be0*/  IMAD.IADD R191, R2, 0x1, R190 ;  /* 0x0000000102bf7824 */ /* 0x000fe200078e02be */
[C---:B------:R-:W-:Y:S01]  /*1bf0*/  IADD3 R22, R245.reuse, 0x38, RZ ;  /* 0x00000038f5167810 */ /* 0x040fe20007ffe0ff */
[----:B------:R-:W-:Y:S01]  /*1c00*/  IMAD.IADD R207, R206, 0x1, R2 ;  /* 0x00000001cecf7824 */ /* 0x000fe200078e0202 */
[----:B------:R-:W-:-:S02]  /*1c10*/  IADD3 R21, R245, 0x40, RZ ;  /* 0x00000040f5157810 */ /* 0x000fc40007ffe0ff */
[C---:B------:R-:W-:Y:S02]  /*1c20*/  IADD3 R17, R245.reuse, 0x50, RZ ;  /* 0x00000050f5117810 */ /* 0x040fe40007ffe0ff */
[----:B------:R-:W-:Y:S01]  /*1c30*/  IADD3 R16, R245, 0x58, RZ ;  /* 0x00000058f5107810 */ /* 0x000fe20007ffe0ff */
[----:B-1----:R-:W-:Y:S01]  /*1c40*/  IMAD.IADD R9, R8, 0x1, R9 ;  /* 0x0000000108097824 */ /* 0x002fe200078e0209 */
[----:B------:R-:W-:Y:S02]  /*1c50*/  SHF.R.S32.HI R77, RZ, 0x1f, R76 ;  /* 0x0000001fff4d7819 */ /* 0x000fe4000001144c */
[----:B------:R-:W-:Y:S02]  /*1c60*/  SHF.R.S32.HI R79, RZ, 0x1f, R78 ;  /* 0x0000001fff4f7819 */ /* 0x000fe4000001144e */
[----:B------:R2:W-:Y:S01]  /*1c70*/  STL [R1+0x48], R9 ;  /* 0x0000480901007387 */ /* 0x0005e20000100800 */
[----:B------:R-:W-:Y:S02]  /*1c80*/  SHF.R.S32.HI R237, RZ, 0x1f, R211 ;  /* 0x0000001fffed7819 */ /* 0x000fe400000114d3 */
[----:B------:R-:W-:Y:S01]  /*1c90*/  SHF.R.S32.HI R27, RZ, 0x1f, R27 ;  /* 0x0000001fff1b7819 */ /* 0x000fe2000001141b */
[----:B------:R2:W-:Y:S01]  /*1ca0*/  STL [R1+0x38], R6 ;  /* 0x0000380601007387 */ /* 0x0005e20000100800 */
[----:B------:R-:W-:-:S02]  /*1cb0*/  SHF.R.S32.HI R25, RZ, 0x1f, R25 ;  /* 0x0000001fff197819 */ /* 0x000fc40000011419 */
[----:B------:R-:W-:Y:S01]  /*1cc0*/  SHF.R.S32.HI R24, RZ, 0x1f, R24 ;  /* 0x0000001fff187819 */ /* 0x000fe20000011418 */
[----:B------:R2:W-:Y:S01]  /*1cd0*/  STL [R1+0x44], R5 ;  /* 0x0000440501007387 */ /* 0x0005e20000100800 */
[----:B------:R-:W-:Y:S02]  /*1ce0*/  SHF.R.S32.HI R22, RZ, 0x1f, R22 ;  /* 0x0000001fff167819 */ /* 0x000fe40000011416 */
[----:B------:R-:W-:Y:S01]  /*1cf0*/  SHF.R.S32.HI R21, RZ, 0x1f, R21 ;  /* 0x0000001fff157819 */ /* 0x000fe20000011415 */
[----:B------:R2:W-:Y:S01]  /*1d00*/  STL [R1+0x40], R4 ;  /* 0x0000400401007387 */ /* 0x0005e20000100800 */
[----:B------:R-:W-:Y:S02]  /*1d10*/  SHF.R.S32.HI R17, RZ, 0x1f, R17 ;  /* 0x0000001fff117819 */ /* 0x000fe40000011411 */
[----:B------:R-:W-:Y:S02]  /*1d20*/  SHF.R.S32.HI R16, RZ, 0x1f, R16 ;  /* 0x0000001fff107819 */ /* 0x000fe40000011410 */
.L_x_1140:
[----:B------:R-:W3:Y:S01]  /*1d30*/  LDL R27, [R1+0x24] ;  /* 0x00002400011b7983 */ /* 0x000ee20000100800 */
[----:B------:R-:W-:Y:S01]  /*1d40*/  ISETP.NE.U32.AND P0, PT, RZ, c[0x0][0x370], PT ;  /* 0x0000dc00ff007a0c */ /* 0x000fe20003f05070 */
[----:B------:R-:W-:Y:S01]  /*1d50*/  IMAD.MOV.U32 R20, RZ, RZ, 0x4 ;  /* 0x00000004ff147424 */ /* 0x000fe200078e00ff */
[----:B------:R-:W-:Y:S01]  /*1d60*/  ISETP.NE.U32.AND P1, PT, RZ, c[0x0][0x360], PT ;  /* 0x0000d800ff007a0c */ /* 0x000fe20003f25070 */
[----:B------:R-:W-:Y:S01]  /*1d70*/  IMAD.MOV.U32 R16, RZ, RZ, RZ ;  /* 0x000000ffff107224 */ /* 0x000fe200078e00ff */
[----:B------:R-:W-:Y:S01]  /*1d80*/  ISETP.NE.AND.EX P2, PT, RZ, c[0x0][0x374], PT, P0 ;  /* 0x0000dd00ff007a0c */ /* 0x000fe20003f45300 */
[----:B------:R-:W-:Y:S01]  /*1d90*/  IMAD.MOV.U32 R143, RZ, RZ, RZ ;  /* 0x000000ffff8f7224 */ /* 0x000fe200078e00ff */
[----:B------:R-:W-:Y:S01]  /*1da0*/  ISETP.NE.AND.EX P0, PT, RZ, c[0x0][0x364], PT, P1 ;  /* 0x0000d900ff007a0c */ /* 0x000fe20003f05310 */
[----:B------:R-:W-:Y:S01]  /*1db0*/  CS2R R18, SRZ ;  /* 0x0000000000127805 */ /* 0x000fe2000001ff00 */
[----:B------:R-:W-:-:S02]  /*1dc0*/  ISETP.NE.U32.AND P1, PT, RZ, c[0x0][0x348], PT ;  /* 0x0000d200ff007a0c */ /* 0x000fc40003f25070 */
[----:B------:R-:W-:Y:S02]  /*1dd0*/  ISETP.NE.U32.AND P3, PT, RZ, c[0x0][0x350], PT ;  /* 0x0000d400ff007a0c */ /* 0x000fe40003f65070 */
[----:B------:R-:W-:Y:S02]  /*1de0*/  ISETP.NE.U32.AND P4, PT, RZ, c[0x0][0x358], PT ;  /* 0x0000d600ff007a0c */ /* 0x000fe40003f85070 */
[----:B------:R-:W-:Y:S02]  /*1df0*/  ISETP.NE.AND.EX P1, PT, RZ, c[0x0][0x34c], PT, P1 ;  /* 0x0000d300ff007a0c */ /* 0x000fe40003f25310 */
[----:B------:R-:W-:Y:S02]  /*1e00*/  ISETP.NE.AND.EX P3, PT, RZ, c[0x0][0x354], PT, P3 ;  /* 0x0000d500ff007a0c */ /* 0x000fe40003f65330 */
[----:B------:R-:W-:Y:S01]  /*1e10*/  ISETP.NE.AND.EX P4, PT, RZ, c[0x0][0x35c], PT, P4 ;  /* 0x0000d700ff007a0c */ /* 0x000fe20003f85340 */
[----:B---3--:R-:W-:-:S04]  /*1e20*/  @P2 IMAD.WIDE R14, R27, R20, c[0x0][0x370] ;  /* 0x0000dc001b0e2625 */ /* 0x008fc800078e0214 */
[CC--:B--2---:R-:W-:Y:S01]  /*1e30*/  @P0 IMAD.WIDE R10, R27.reuse, R20.reuse, c[0x0][0x360] ;  /* 0x0000d8001b0a0625 */ /* 0x0c4fe200078e0214 */
[----:B------:R-:W2:Y:S03]  /*1e40*/  @P2 LDG.E R16, [R14.64] ;  /* 0x000000080e102981 */ /* 0x000ea6000c1e1900 */
[CC--:B------:R-:W-:Y:S01]  /*1e50*/  IMAD.WIDE R8, R27.reuse, R20.reuse, c[0x0][0x348] ;  /* 0x0000d2001b087625 */ /* 0x0c0fe200078e0214 */
[----:B------:R1:W5:Y:S03]  /*1e60*/  @P0 LDG.E R243, [R10.64] ;  /* 0x000000080af30981 */ /* 0x000366000c1e1900 */
[CC--:B------:R-:W-:Y:S01]  /*1e70*/  IMAD.WIDE R4, R27.reuse, R20.reuse, c[0x0][0x350] ;  /* 0x0000d4001b047625 */ /* 0x0c0fe200078e0214 */
[----:B------:R1:W5:Y:S03]  /*1e80*/  @P1 LDG.E R143, [R8.64] ;  /* 0x00000008088f1981 */ /* 0x000366000c1e1900 */
[----:B------:R-:W-:Y:S01]  /*1e90*/  IMAD.WIDE R2, R27, R20, c[0x0][0x358] ;  /* 0x0000d6001b027625 */ /* 0x000fe200078e0214 */
[----:B------:R1:W5:Y:S04]  /*1ea0*/  @P3 LDG.E R19, [R4.64] ;  /* 0x0000000804133981 */ /* 0x000368000c1e1900 */
[----:B------:R1:W5:Y:S01]  /*1eb0*/  @P4 LDG.E R18, [R2.64] ;  /* 0x0000000802124981 */ /* 0x000362000c1e1900 */
[----:B------:R-:W-:Y:S03]  /*1ec0*/  YIELD ;  /* 0x0000000000007946 */ /* 0x000fe60003800000 */
[----:B--2---:R1:W-:Y:S01]  /*1ed0*/  STL [R1+0x10], R16 ;  /* 0x0000101001007387 */ /* 0x0043e20000100800 */
[----:B------:R-:W-:Y:S05]  /*1ee0*/  @P0 BRA `(.L_x_905) ;  /* 0x0000005000000947 */ /* 0x000fea0003800000 */
[----:B-----5:R-:W-:Y:S01]  /*1ef0*/  MOV R243, c[0x0][0x168] ;  /* 0x00005a0000f37a02 */ /* 0x020fe20000000f00 */
[----:B------:R-:W-:Y:S05]  /*1f00*/  @!P1 BRA `(.L_x_905) ;  /* 0x0000003000009947 */ /* 0x000fea0003800000 */
[----:B-1----:R-:W2:Y:S04]  /*1f10*/  LDG.E R10, [R8.64] ;  /* 0x00000008080a7981 */ /* 0x002ea8000c1e1900 */
[----:B------:R-:W2:Y:S02]  /*1f20*/  LDG.E R6, [R8.64+0x4] ;  /* 0x0000040808067981 */ /* 0x000ea4000c1e1900 */
[----:B--2---:R-:W-:-:S02]  /*1f30*/  IADD3 R243, -R10, R6, RZ ;  /* 0x000000060af37210 */ /* 0x004fc40007ffe1ff */
.L_x_905:
[----:B------:R-:W-:-:S04]  /*1f40*/  ISETP.NE.U32.AND P0, PT, RZ, c[0x0][0x368], PT ;  /* 0x0000da00ff007a0c */ /* 0x000fc80003f05070 */
[----:B------:R-:W-:-:S13]  /*1f50*/  ISETP.NE.AND.EX P0, PT, RZ, c[0x0][0x36c], PT, P0 ;  /* 0x0000db00ff007a0c */ /* 0x000fda0003f05300 */
[----:B------:R-:W-:Y:S05]  /*1f60*/  @!P0 BRA `(.L_x_906) ;  /* 0x0000003000008947 */ /* 0x000fea0003800000 */
[----:B-1----:R-:W-:-:S05]  /*1f70*/  IMAD.WIDE R4, R27, R20, c[0x0][0x368] ;  /* 0x0000da001b047625 */ /* 0x002fca00078e0214 */
[----:B------:R1:W5:Y:S01]  /*1f80*/  LDG.E R17, [R4.64] ;  /* 0x0000000804117981 */ /* 0x000362000c1e1900 */
[----:B------:R-:W-:Y:S05]  /*1f90*/  BRA `(.L_x_907) ;  /* 0x0000005000007947 */ /* 0x000fea0003800000 */
.L_x_906:
[----:B------:R-:W-:Y:S01]  /*1fa0*/  MOV R17, UR6 ;  /* 0x0000000600117c02 */ /* 0x000fe20008000f00 */
[----:B------:R-:W-:Y:S05]  /*1fb0*/  @!P3 BRA `(.L_x_907) ;  /* 0x000000300000b947 */ /* 0x000fea0003800000 */
[----:B------:R2:W3:Y:S04]  /*1fc0*/  LDG.E R6, [R4.64] ;  /* 0x0000000804067981 */ /* 0x0004e8000c1e1900 */
[----:B-12---:R-:W3:Y:S02]  /*1fd0*/  LDG.E R4, [R4.64+0x4] ;  /* 0x0000040804047981 */ /* 0x006ee4000c1e1900 */
[----:B---3--:R-:W-:Y:S02]  /*1fe0*/  IADD3 R17, -R6, R4, RZ ;  /* 0x0000000406117210 */ /* 0x008fe40007ffe1ff */
.L_x_907:
[----:B------:R-:W2:Y:S04]  /*1ff0*/  LDL.LU R6, [R1+0x1c] ;  /* 0x00001c0001067983 */ /* 0x000ea80000300800 */
[----:B-1----:R1:W3:Y:S04]  /*2000*/  @P4 LDG.E R5, [R2.64] ;  /* 0x0000000802054981 */ /* 0x0022e8000c1e1900 */
[----:B------:R1:W3:Y:S01]  /*2010*/  @P4 LDG.E R4, [R2.64+0x4] ;  /* 0x0000040802044981 */ /* 0x0002e2000c1e1900 */
[----:B------:R-:W-:Y:S01]  /*2020*/  ISETP.NE.U32.AND P0, PT, RZ, c[0x0][0x378], PT ;  /* 0x0000de00ff007a0c */ /* 0x000fe20003f05070 */
[----:B-----5:R-:W-:-:S03]  /*2030*/  IMAD.MOV.U32 R132, RZ, RZ, R17 ;  /* 0x000000ffff847224 */ /* 0x020fc600078e0011 */
[----:B------:R-:W-:Y:S01]  /*2040*/  ISETP.NE.AND.EX P0, PT, RZ, c[0x0][0x37c], PT, P0 ;  /* 0x0000df00ff007a0c */ /* 0x000fe20003f05300 */
[----:B------:R-:W-:-:S05]  /*2050*/  IMAD.MOV.U32 R8, RZ, RZ, c[0x0][0x2c4] ;  /* 0x0000b100ff087624 */ /* 0x000fca00078e00ff */
[----:B------:R-:W-:Y:S01]  /*2060*/  ISETP.NE.AND P2, PT, R8, 0x1, PT ;  /* 0x000000010800780c */ /* 0x000fe20003f45270 */
[----:B------:R-:W-:Y:S02]  /*2070*/  IMAD.IADD R16, R17, 0x1, -R16 ;  /* 0x0000000111107824 */ /* 0x000fe400078e0a10 */
[----:B------:R-:W-:-:S04]  /*2080*/  IMAD.MOV.U32 R8, RZ, RZ, c[0x0][0x32c] ;  /* 0x0000cb00ff087624 */ /* 0x000fc800078e00ff */
[----:B-1----:R-:W-:-:S05]  /*2090*/  @P0 IMAD.WIDE R2, R27, R20, c[0x0][0x378] ;  /* 0x0000de001b020625 */ /* 0x002fca00078e0214 */
[----:B------:R1:W5:Y:S01]  /*20a0*/  @P0 LDG.E R132, [R2.64] ;  /* 0x0000000802840981 */ /* 0x000362000c1e1900 */
[----:B------:R-:W-:Y:S02]  /*20b0*/  ISETP.GE.AND P1, PT, R8, 0x1, PT ;  /* 0x000000010800780c */ /* 0x000fe40003f26270 */
[----:B------:R-:W-:-:S04]  /*20c0*/  LOP3.LUT R209, R209, 0xffefffff, RZ, 0xc0, !PT ;  /* 0xffefffffd1d17812 */ /* 0x000fc800078ec0ff */
[----:B------:R-:W-:-:S04]  /*20d0*/  @P2 LOP3.LUT R209, R209, 0x100000, RZ, 0xfc, !PT ;  /* 0x00100000d1d12812 */ /* 0x000fc800078efcff */
[----:B------:R-:W-:-:S04]  /*20e0*/  LOP3.LUT R209, R209, 0xffdfffff, RZ, 0xc0, !PT ;  /* 0xffdfffffd1d17812 */ /* 0x000fc800078ec0ff */
[----:B------:R-:W-:Y:S01]  /*20f0*/  @P1 LOP3.LUT R209, R209, 0x200000, RZ, 0xfc, !PT ;  /* 0x00200000d1d11812 */ /* 0x000fe200078efcff */
[----:B-1----:R-:W-:Y:S02]  /*2100*/  IMAD.MOV.U32 R2, RZ, RZ, c[0x0][0x228] ;  /* 0x00008a00ff027624 */ /* 0x002fe400078e00ff */
[----:B--2---:R-:W-:-:S05]  /*2110*/  IMAD.SHL.U32 R9, R6, 0x80, RZ ;  /* 0x0000008006097824 */ /* 0x004fca00078e00ff */
[----:B------:R-:W-:Y:S01]  /*2120*/  IADD3 R3, R9, 0x7f, RZ ;  /* 0x0000007f09037810 */ /* 0x000fe20007ffe0ff */
[----:B------:R1:W-:Y:S01]  /*2130*/  STL [R1+0xc], R9 ;  /* 0x00000c0901007387 */ /* 0x0003e20000100800 */
[----:B---3--:R-:W-:-:S03]  /*2140*/  @P4 IMAD.IADD R2, R4, 0x1, -R5 ;  /* 0x0000000104024824 */ /* 0x008fc600078e0a05 */
[----:B------:R-:W-:-:S04]  /*2150*/  @P2 IMAD.HI.U32 R5, R3, c[0x0][0x2c8], RZ ;  /* 0x0000b20003052a27 */ /* 0x000fc800078e00ff */
[----:B------:R-:W-:Y:S01]  /*2160*/  IMAD.IADD R244, R16, 0x1, R2 ;  /* 0x0000000110f47824 */ /* 0x000fe200078e0202 */
[----:B------:R-:W-:-:S04]  /*2170*/  @P2 SHF.R.U32.HI R3, RZ, c[0x0][0x2cc], R5 ;  /* 0x0000b300ff032a19 */ /* 0x000fc80000011605 */
[C---:B------:R-:W-:Y:S02]  /*2180*/  IADD3 R4, R244.reuse, 0x5f, RZ ;  /* 0x0000005ff4047810 */ /* 0x040fe40007ffe0ff */
[----:B------:R-:W-:-:S03]  /*2190*/  IADD3 R5, R244, 0x1, -R243 ;  /* 0x00000001f4057810 */ /* 0x000fc60007ffe8f3 */
[----:B------:R-:W-:-:S04]  /*21a0*/  IMAD.HI R4, R4, 0x2aaaaaab, RZ ;  /* 0x2aaaaaab04047827 */ /* 0x000fc800078e02ff */
[----:B------:R-:W-:Y:S01]  /*21b0*/  IMAD.IADD R3, R5, 0x1, R3 ;  /* 0x0000000105037824 */ /* 0x000fe200078e0203 */
[----:B------:R-:W-:-:S04]  /*21c0*/  SHF.R.U32.HI R6, RZ, 0x1f, R4 ;  /* 0x0000001fff067819 */ /* 0x000fc80000011604 */
[----:B------:R-:W-:Y:S02]  /*21d0*/  LEA.HI.SX32 R144, R4, R6, 0x1c ;  /* 0x0000000604907211 */ /* 0x000fe400078fe2ff */
[----:B------:R-:W-:Y:S01]  /*21e0*/  IADD3 R5, R3, c[0x0][0x328], RZ ;  /* 0x0000ca0003057a10 */ /* 0x000fe20007ffe0ff */
[----:B------:R-:W-:Y:S05]  /*21f0*/  @!P1 BRA `(.L_x_908) ;  /* 0x0000010000009947 */ /* 0x000fea0003800000 */
[C---:B-1----:R-:W-:Y:S01]  /*2200*/  ISETP.GT.AND P0, PT, R3.reuse, RZ, PT ;  /* 0x000000ff0300720c */ /* 0x042fe20003f04270 */
        /* <DEDUP_REMOVED lines=9> */
.L_x_910:
[----:B------:R-:W-:-:S13]  /*22a0*/  ISETP.NE.AND P0, PT, R8, 0x1, PT ;  /* 0x000000010800780c */ /* 0x000fda0003f05270 */
[----:B------:R-:W-:-:S05]  /*22b0*/  @P0 IMAD.HI.U32 R3, R4, c[0x0][0x330], RZ ;  /* 0x0000cc0004030a27 */ /* 0x000fca00078e00ff */
[----:B------:R-:W-:Y:S02]  /*22c0*/  @P0 SHF.R.U32.HI R4, RZ, c[0x0][0x334], R3 ;  /* 0x0000cd00ff040a19 */ /* 0x000fe40000011603 */
.L_x_911:
[----:B------:R-:W-:Y:S05]  /*22d0*/  BSYNC B0 ;  /* 0x0000000000007941 */ /* 0x000fea0003800000 */
.L_x_909:
[----:B------:R-:W-:-:S05]  /*22e0*/  IMAD R3, R4, R8, c[0x0][0x32c] ;  /* 0x0000cb0004037624 */ /* 0x000fca00078e0208 */
[----:B------:R-:W-:-:S04]  /*22f0*/  IMNMX R5, R5, R3, PT ;  /* 0x0000000305057217 */ /* 0x000fc80003800200 */
.L_x_908:
[----:B-1----:R-:W-:Y:S01]  /*2300*/  IADD3 R5, R5, 0x5f, RZ ;  /* 0x0000005f05057810 */ /* 0x002fe20007ffe0ff */
[----:B------:R-:W-:-:S04]  /*2310*/  @P2 IMAD.HI.U32 R4, R9, c[0x0][0x2c8], RZ ;  /* 0x0000b20009042a27 */ /* 0x000fc800078e00ff */
[----:B------:R-:W-:-:S04]  /*2320*/  IMAD.HI R5, R5, 0x2aaaaaab, RZ ;  /* 0x2aaaaaab05057827 */ /* 0x000fc800078e02ff */
[----:B------:R-:W-:Y:S01]  /*2330*/  IMAD.MOV.U32 R3, RZ, RZ, R9 ;  /* 0x000000ffff037224 */ /* 0x000fe200078e0009 */
[----:B------:R-:W-:Y:S01]  /*2340*/  @P2 SHF.R.U32.HI R3, RZ, c[0x0][0x2cc], R4 ;  /* 0x0000b300ff032a19 */ /* 0x000fe20000011604 */
[----:B------:R-:W-:Y:S01]  /*2350*/  IMAD.IADD R154, R244, 0x1, -R243 ;  /* 0x00000001f49a7824 */ /* 0x000fe200078e0af3 */
[----:B------:R-:W-:-:S03]  /*2360*/  SHF.R.U32.HI R4, RZ, 0x1f, R5 ;  /* 0x0000001fff047819 */ /* 0x000fc60000011605 */
[----:B------:R-:W-:Y:S01]  /*2370*/  IMAD.IADD R3, R154, 0x1, R3 ;  /* 0x000000019a037824 */ /* 0x000fe200078e0203 */
[----:B------:R-:W-:-:S04]  /*2380*/  LEA.HI.SX32 R5, R5, R4, 0x1c ;  /* 0x0000000405057211 */ /* 0x000fc800078fe2ff */
[----:B------:R-:W-:Y:S02]  /*2390*/  IADD3 R4, R3, -c[0x0][0x324], RZ ;  /* 0x8000c90003047a10 */ /* 0x000fe40007ffe0ff */
        /* <DEDUP_REMOVED lines=11> */
.L_x_914:
[----:B------:R-:W-:-:S13]  /*2450*/  ISETP.NE.AND P0, PT, R8, 0x1, PT ;  /* 0x000000010800780c */ /* 0x000fda0003f05270 */
[----:B------:R-:W-:-:S05]  /*2460*/  @P0 IMAD.HI.U32 R5, R3, c[0x0][0x330], RZ ;  /* 0x0000cc0003050a27 */ /* 0x000fca00078e00ff */
[----:B------:R-:W-:Y:S02]  /*2470*/  @P0 SHF.R.U32.HI R3, RZ, c[0x0][0x334], R5 ;  /* 0x0000cd00ff030a19 */ /* 0x000fe40000011605 */
.L_x_915:
[----:B------:R-:W-:Y:S05]  /*2480*/  BSYNC B0 ;  /* 0x0000000000007941 */ /* 0x000fea0003800000 */
.L_x_913:
[----:B------:R-:W-:-:S05]  /*2490*/  IMAD R3, R3, c[0x0][0x32c], RZ ;  /* 0x0000cb0003037a24 */ /* 0x000fca00078e02ff */
[----:B------:R-:W-:-:S04]  /*24a0*/  IMNMX R4, R4, R3, !PT ;  /* 0x0000000304047217 */ /* 0x000fc80007800200 */
.L_x_912:
[----:B------:R-:W2:Y:S01]  /*24b0*/  LDL R21, [R1+0x20] ;  /* 0x0000200001157983 */ /* 0x000ea20000100800 */
[----:B------:R-:W-:Y:S01]  /*24c0*/  IMAD.HI R3, R4, 0x2aaaaaab, RZ ;  /* 0x2aaaaaab04037827 */ /* 0x000fe200078e02ff */
[----:B------:R-:W-:Y:S04]  /*24d0*/  BSSY B0, `(.L_x_916) ;  /* 0x000002f000007945 */ /* 0x000fe80003800000 */
[----:B------:R-:W-:-:S04]  /*24e0*/  SHF.R.U32.HI R4, RZ, 0x1f, R3 ;  /* 0x0000001fff047819 */ /* 0x000fc80000011603 */
[----:B------:R-:W-:Y:S02]  /*24f0*/  LEA.HI.SX32 R3, R3, R4, 0x1c ;  /* 0x0000000403037211 */ /* 0x000fe400078fe2ff */
[C---:B--2---:R-:W-:Y:S02]  /*2500*/  LOP3.LUT R5, R21.reuse, 0xff000000, RZ, 0xc0, !PT ;  /* 0xff00000015057812 */ /* 0x044fe400078ec0ff */
[----:B------:R-:W-:Y:S02]  /*2510*/  LOP3.LUT R6, R21, 0xff0000, RZ, 0xc0, !PT ;  /* 0x00ff000015067812 */ /* 0x000fe400078ec0ff */
[----:B------:R-:W-:-:S04]  /*2520*/  SHF.R.U32.HI R5, RZ, 0x8, R5 ;  /* 0x00000008ff057819 */ /* 0x000fc80000011605 */
[----:B------:R-:W-:Y:S02]  /*2530*/  LEA.HI R4, R6, R5, RZ, 0x10 ;  /* 0x0000000506047211 */ /* 0x000fe400078f80ff */
[----:B------:R-:W-:Y:S01]  /*2540*/  IMNMX R6, RZ, R3, !PT ;  /* 0x00000003ff067217 */ /* 0x000fe20007800200 */
[----:B------:R-:W-:Y:S01]  /*2550*/  IMAD.MOV.U32 R3, RZ, RZ, RZ ;  /* 0x000000ffff037224 */ /* 0x000fe200078e00ff */
[----:B------:R-:W-:Y:S02]  /*2560*/  SHF.R.U32.HI R9, RZ, 0x10, R4 ;  /* 0x00000010ff097819 */ /* 0x000fe40000011604 */
[----:B------:R-:W-:Y:S02]  /*2570*/  LOP3.LUT R22, R4, 0xff, RZ, 0xc0, !PT ;  /* 0x000000ff04167812 */ /* 0x000fe400078ec0ff */
[----:B------:R-:W-:Y:S01]  /*2580*/  ISETP.GT.AND P0, PT, R10, R6, PT ;  /* 0x000000060a00720c */ /* 0x000fe20003f04270 */
[----:B------:R1:W-:Y:S01]  /*2590*/  STL [R1+0x1c], R9 ;  /* 0x00001c0901007387 */ /* 0x0003e20000100800 */
[----:B------:R-:W-:-:S03]  /*25a0*/  ISETP.NE.AND P1, PT, R9, RZ, PT ;  /* 0x000000ff0900720c */ /* 0x000fc60003f25270 */
[----:B------:R1:W-:Y:S01]  /*25b0*/  STL [R1+0x28], R22 ;  /* 0x0000281601007387 */ /* 0x0003e20000100800 */
[----:B------:R-:W-:-:S07]  /*25c0*/  SEL R131, R9, c[0x0][0x338], P1 ;  /* 0x0000ce0009837a07 */ /* 0x000fce0000800000 */
[----:B------:R-:W-:Y:S05]  /*25d0*/  @!P0 BRA `(.L_x_917) ;  /* 0x000001e000008947 */ /* 0x000fea0003800000 */
[----:B------:R-:W-:Y:S02]  /*25e0*/  IABS R3, R131 ;  /* 0x0000008300037213 */ /* 0x000fe40000000000 */
[----:B------:R-:W-:-:S03]  /*25f0*/  IADD3 R5, R131, -0x1, R10 ;  /* 0xffffffff83057810 */ /* 0x000fc60007ffe00a */
[----:B------:R-:W-:Y:S02]  /*2600*/  IMAD.MOV.U32 R4, RZ, RZ, R3 ;  /* 0x000000ffff047224 */ /* 0x000fe400078e0003 */
[----:B------:R-:W-:Y:S02]  /*2610*/  IMAD.IADD R11, R5, 0x1, -R6 ;  /* 0x00000001050b7824 */ /* 0x000fe400078e0a06 */
[----:B------:R-:W2:Y:S03]  /*2620*/  I2F.RP R3, R4 ;  /* 0x0000000400037306 */ /* 0x000ea60000209400 */
[----:B------:R-:W-:-:S05]  /*2630*/  IABS R15, R11 ;  /* 0x0000000b000f7213 */ /* 0x000fca0000000000 */
[----:B--2---:R-:W2:Y:S02]  /*2640*/  MUFU.RCP R3, R3 ;  /* 0x0000000300037308 */ /* 0x004ea40000001000 */
[----:B--2---:R-:W-:-:S06]  /*2650*/  IADD3 R3, R3, 0xffffffe, RZ ;  /* 0x0ffffffe03037810 */ /* 0x004fcc0007ffe0ff */
[----:B-1----:R-:W1:Y:S02]  /*2660*/  F2I.FTZ.U32.TRUNC.NTZ R9, R3 ;  /* 0x0000000300097305 */ /* 0x002e64000021f000 */
[----:B-1----:R-:W-:-:S04]  /*2670*/  IMAD.MOV R3, RZ, RZ, -R9 ;  /* 0x000000ffff037224 */ /* 0x002fc800078e0a09 */
[----:B------:R-:W-:Y:S01]  /*2680*/  IMAD.MOV.U32 R8, RZ, RZ, R3 ;  /* 0x000000ffff087224 */ /* 0x000fe200078e0003 */
[----:B------:R-:W-:-:S03]  /*2690*/  IABS R3, R131 ;  /* 0x0000008300037213 */ /* 0x000fc60000000000 */
[----:B------:R-:W-:Y:S01]  /*26a0*/  IMAD R5, R8, R4, RZ ;  /* 0x0000000408057224 */ /* 0x000fe200078e02ff */
[----:B------:R-:W-:Y:S01]  /*26b0*/  MOV R8, RZ ;  /* 0x000000ff00087202 */ /* 0x000fe20000000f00 */
[----:B------:R-:W-:-:S04]  /*26c0*/  IMAD.MOV R14, RZ, RZ, -R3 ;  /* 0x000000ffff0e7224 */ /* 0x000fc800078e0a03 */
[----:B------:R-:W-:-:S04]  /*26d0*/  IMAD.HI.U32 R3, R9, R5, R8 ;  /* 0x0000000509037227 */ /* 0x000fc800078e0008 */
[----:B------:R-:W-:Y:S02]  /*26e0*/  IMAD.MOV.U32 R5, RZ, RZ, R15 ;  /* 0x000000ffff057224 */ /* 0x000fe400078e000f */
        /* <DEDUP_REMOVED lines=9> */
[----:B------:R-:W-:-:S07]  /*2780*/  ISETP.GE.AND P1, PT, R4, RZ, PT ;  /* 0x000000ff0400720c */ /* 0x000fce0003f26270 */
[----:B------:R-:W-:-:S06]  /*2790*/  @P2 IADD3 R3, R3, 0x1, RZ ;  /* 0x0000000103032810 */ /* 0x000fcc0007ffe0ff */
[----:B------:R-:W-:Y:S01]  /*27a0*/  @!P1 IMAD.MOV R3, RZ, RZ, -R3 ;  /* 0x000000ffff039224 */ /* 0x000fe200078e0a03 */
[----:B------:R-:W-:Y:S02]  /*27b0*/  @!P0 LOP3.LUT R3, RZ, R131, RZ, 0x33, !PT ;  /* 0x00000083ff038212 */ /* 0x000fe400078e33ff */
.L_x_917:
[----:B------:R-:W-:Y:S05]  /*27c0*/  BSYNC B0 ;  /* 0x0000000000007941 */ /* 0x000fea0003800000 */
.L_x_916:
[----:B------:R-:W2:Y:S01]  /*27d0*/  LDL R8, [R1+0x60] ;  /* 0x0000600001087983 */ /* 0x000ea20000100800 */
[----:B------:R-:W-:-:S04]  /*27e0*/  IMAD R6, R22, R3, R6 ;  /* 0x0000000316067224 */ /* 0x000fc800078e0206 */
[----:B------:R-:W-:-:S05]  /*27f0*/  IMAD.IADD R3, R6, 0x1, R3 ;  /* 0x0000000106037824 */ /* 0x000fca00078e0203 */
[----:B------:R-:W-:Y:S01]  /*2800*/  IMNMX R5, R10, R3, PT ;  /* 0x000000030a057217 */ /* 0x000fe20003800200 */
[----:B------:R-:W-:-:S04]  /*2810*/  IMAD R3, R6, 0x60, -R16 ;  /* 0x0000006006037824 */ /* 0x000fc800078e0a10 */
[----:B------:R-:W-:Y:S01]  /*2820*/  IMAD R5, R5, 0x60, -R16 ;  /* 0x0000006005057824 */ /* 0x000fe200078e0a10 */
[----:B------:R-:W-:-:S04]  /*2830*/  IMNMX R4, RZ, R3, !PT ;  /* 0x00000003ff047217 */ /* 0x000fc80007800200 */
[----:B------:R-:W-:-:S04]  /*2840*/  IMNMX R3, R5, R2, PT ;  /* 0x0000000205037217 */ /* 0x000fc80003800200 */
[----:B------:R-:W-:Y:S01]  /*2850*/  ISETP.GT.AND P0, PT, R3, R4, PT ;  /* 0x000000040300720c */ /* 0x000fe20003f04270 */
[----:B------:R-:W-:-:S05]  /*2860*/  IMAD.WIDE.U32 R4, R4, -0x55555555, RZ ;  /* 0xaaaaaaab04047825 */ /* 0x000fca00078e00ff */
[----:B------:R-:W-:-:S07]  /*2870*/  SHF.R.U32.HI R121, RZ, 0x6, R5 ;  /* 0x00000006ff797819 */ /* 0x000fce0000011605 */
[----:B------:R-:W-:-:S05]  /*2880*/  @P0 IADD3 R3, R3, 0x5f, RZ ;  /* 0x0000005f03030810 */ /* 0x000fca0007ffe0ff */
[----:B------:R-:W-:-:S04]  /*2890*/  @P0 IMAD.HI R4, R3, 0x2aaaaaab, RZ ;  /* 0x2aaaaaab03040827 */ /* 0x000fc800078e02ff */
[----:B------:R-:W-:Y:S01]  /*28a0*/  IMAD.MOV.U32 R3, RZ, RZ, R121 ;  /* 0x000000ffff037224 */ /* 0x000fe200078e0079 */
[----:B------:R-:W-:-:S04]  /*28b0*/  @P0 SHF.R.U32.HI R5, RZ, 0x1f, R4 ;  /* 0x0000001fff050819 */ /* 0x000fc80000011604 */
[----:B------:R-:W-:-:S04]  /*28c0*/  @P0 LEA.HI.SX32 R3, R4, R5, 0x1c ;  /* 0x0000000504030211 */ /* 0x000fc800078fe2ff */
[----:B------:R-:W-:Y:S01]  /*28d0*/  ISETP.GT.AND P0, PT, R3, R121, PT ;  /* 0x000000790300720c */ /* 0x000fe20003f04270 */
[----:B--2---:R-:W-:-:S04]  /*28e0*/  IMAD.IADD R4, R7, 0x1, R8 ;  /* 0x0000000107047824 */ /* 0x004fc800078e0208 */
[----:B------:R-:W-:-:S08]  /*28f0*/  IMAD.SHL.U32 R210, R4, 0x2, RZ ;  /* 0x0000000204d27824 */ /* 0x000fd000078e00ff */
[----:B------:R-:W-:Y:S05]  /*2900*/  @!P0 BRA `(.L_x_918) ;  /* 0x000055f000008947 */ /* 0x000fea0003800000 */
[----:B------:R-:W-:Y:S02]  /*2910*/  ISETP.NE.U32.AND P0, PT, RZ, c[0x0][0x340], PT ;  /* 0x0000d000ff007a0c */ /* 0x000fe40003f05070 */
[----:B------:R-:W-:Y:S02]  /*2920*/  SHF.R.S32.HI R11, RZ, 0x1f, R101 ;  /* 0x0000001fff0b7819 */ /* 0x000fe40000011465 */
[----:B------:R-:W-:-:S13]  /*2930*/  ISETP.NE.AND.EX P2, PT, RZ, c[0x0][0x344], PT, P0 ;  /* 0x0000d100ff007a0c */ /* 0x000fda0003f45300 */
[----:B------:R-:W-:-:S05]  /*2940*/  @P2 IMAD.WIDE R4, R27, R20, c[0x0][0x340] ;  /* 0x0000d0001b042625 */ /* 0x000fca00078e0214 */
[----:B------:R2:W3:Y:S01]  /*2950*/  @P2 LDG.E R23, [R4.64] ;  /* 0x0000000804172981 */ /* 0x0004e2000c1e1900 */
[----:B------:R-:W-:Y:S01]  /*2960*/  IADD3 R108, P0, R101, R18, RZ ;  /* 0x00000012656c7210 */ /* 0x000fe20007f1e0ff */
[----:B------:R-:W-:Y:S01]  /*2970*/  IMAD.MOV.U32 R136, RZ, RZ, 0x60 ;  /* 0x00000060ff887424 */ /* 0x000fe200078e00ff */
[----:B------:R-:W-:Y:S01]  /*2980*/  LOP3.LUT R26, R21, 0xffff, RZ, 0xc0, !PT ;  /* 0x0000ffff151a7812 */ /* 0x000fe200078ec0ff */
[----:B------:R-:W-:Y:S01]  /*2990*/  IMAD.MOV.U32 R10, RZ, RZ, c[0x0][0x238] ;  /* 0x00008e00ff0a7624 */ /* 0x000fe200078e00ff */
[----:B------:R-:W-:Y:S01]  /*29a0*/  LEA.HI.X.SX32 R109, R18, R11, 0x1, P0 ;  /* 0x0000000b126d7211 */ /* 0x000fe200000f0eff */
[C---:B------:R-:W-:Y:S01]  /*29b0*/  IMAD R145, R136.reuse, c[0x0][0x23c], RZ ;  /* 0x00008f0088917a24 */ /* 0x040fe200078e02ff */
[----:B-1----:R-:W-:Y:S01]  /*29c0*/  SHF.R.S32.HI R22, RZ, 0x1f, R27 ;  /* 0x0000001fff167819 */ /* 0x002fe2000001141b */
[----:B------:R-:W-:Y:S01]  /*29d0*/  IMAD.WIDE.U32 R134, R136, c[0x0][0x238], RZ ;  /* 0x00008e0088867a25 */ /* 0x000fe200078e00ff */
[----:B------:R-:W-:Y:S02]  /*29e0*/  IADD3 R35, R3, -0x1, RZ ;  /* 0xffffffff03237810 */ /* 0x000fe40007ffe0ff */
[----:B------:R-:W-:Y:S01]  /*29f0*/  SEL R25, R22, RZ, !P4 ;  /* 0x000000ff16197207 */ /* 0x000fe20006000000 */
[----:B------:R-:W-:Y:S01]  /*2a00*/  IMAD R6, R109, c[0x0][0x238], RZ ;  /* 0x00008e006d067a24 */ /* 0x000fe200078e02ff */
[----:B------:R-:W-:Y:S01]  /*2a10*/  IADD3 R120, -R101, R2, RZ ;  /* 0x0000000265787210 */ /* 0x000fe20007ffe1ff */
[----:B------:R-:W-:Y:S01]  /*2a20*/  IMAD.IADD R145, R135, 0x1, R145 ;  /* 0x0000000187917824 */ /* 0x000fe200078e0291 */
[----:B------:R-:W-:Y:S01]  /*2a30*/  SEL R24, R27, RZ, !P4 ;  /* 0x000000ff1b187207 */ /* 0x000fe20006000000 */
[----:B------:R-:W-:Y:S01]  /*2a40*/  IMAD R6, R108, c[0x0][0x23c], R6 ;  /* 0x00008f006c067a24 */ /* 0x000fe200078e0206 */
[----:B------:R-:W-:Y:S01]  /*2a50*/  ISETP.GE.AND P5, PT, R76, c[0x0][0x1d4], PT ;  /* 0x000075004c007a0c */ /* 0x000fe20003fa6270 */
[----:B------:R-:W-:Y:S01]  /*2a60*/  IMAD R3, R25, c[0x0][0x248], RZ ;  /* 0x0000920019037a24 */ /* 0x000fe200078e02ff */
[----:B------:R-:W-:Y:S01]  /*2a70*/  ISETP.GE.AND P3, PT, R211, c[0x0][0x1d4], PT ;  /* 0x00007500d3007a0c */ /* 0x000fe20003f66270 */
[----:B------:R-:W-:Y:S01]  /*2a80*/  IMAD.WIDE.U32 R14, R101, c[0x0][0x290], R78 ;  /* 0x0000a400650e7a25 */ /* 0x000fe200078e004e */
[----:B------:R-:W-:-:S02]  /*2a90*/  MOV R142, 0x5 ;  /* 0x00000005008e7802 */ /* 0x000fc40000000f00 */
[----:B------:R-:W-:Y:S01]  /*2aa0*/  SHF.L.U32 R151, R10, 0x5, RZ ;  /* 0x000000050a977819 */ /* 0x000fe200000006ff */
[----:B------:R-:W-:Y:S01]  /*2ab0*/  IMAD R8, R24, c[0x0][0x24c], R3 ;  /* 0x0000930018087a24 */ /* 0x000fe200078e0203 */
[----:B------:R-:W-:Y:S01]  /*2ac0*/  SHF.L.U64.HI R148, R10, R142, c[0x0][0x23c] ;  /* 0x00008f000a947619 */ /* 0x000fe2000001028e */
[----:B--2---:R-:W-:Y:S01]  /*2ad0*/  IMAD.WIDE.U32 R4, R108, c[0x0][0x238], R76 ;  /* 0x00008e006c047a25 */ /* 0x004fe200078e004c */
[----:B------:R-:W-:Y:S02]  /*2ae0*/  IADD3 R128, R17, R19, RZ ;  /* 0x0000001311807210 */ /* 0x000fe40007ffe0ff */
[----:B------:R-:W-:Y:S01]  /*2af0*/  MOV R150, c[0x0][0x290] ;  /* 0x0000a40000967a02 */ /* 0x000fe20000000f00 */
[----:B------:R-:W-:Y:S01]  /*2b00*/  IMAD R3, R145, R35, RZ ;  /* 0x0000002391037224 */ /* 0x000fe200078e02ff */
[----:B------:R-:W-:Y:S01]  /*2b10*/  IADD3 R5, R5, R6, RZ ;  /* 0x0000000605057210 */ /* 0x000fe20007ffe0ff */
[----:B------:R-:W-:Y:S01]  /*2b20*/  IMAD R6, R35, -0x60, R120 ;  /* 0xffffffa023067824 */ /* 0x000fe200078e0278 */
[----:B------:R-:W-:Y:S01]  /*2b30*/  P2R R130, PR, RZ, 0x20 ;  /* 0x00000020ff827803 */ /* 0x000fe20000000000 */
[----:B------:R-:W-:Y:S01]  /*2b40*/  IMAD.WIDE.U32 R20, R101, c[0x0][0x290], R76 ;  /* 0x0000a40065147a25 */ /* 0x000fe200078e004c */
[----:B------:R-:W-:-:S02]  /*2b50*/  P2R R129, PR, RZ, 0x8 ;  /* 0x00000008ff817803 */ /* 0x000fc40000000000 */
[----:B------:R-:W-:Y:S01]  /*2b60*/  ISETP.GE.AND P0, PT, R6, 0x1, PT ;  /* 0x000000010600780c */ /* 0x000fe20003f06270 */
[----:B------:R-:W-:Y:S01]  /*2b70*/  IMAD.WIDE.U32 R4, R26, c[0x0][0x240], R4 ;  /* 0x000090001a047a25 */ /* 0x000fe200078e0004 */
[----:B------:R-:W-:-:S03]  /*2b80*/  SHF.L.U32 R153, R150, 0x5, RZ ;  /* 0x0000000596997819 */ /* 0x000fc600000006ff */
[----:B------:R-:W-:Y:S02]  /*2b90*/  IMAD R5, R26, c[0x0][0x244], R5 ;  /* 0x000091001a057a24 */ /* 0x000fe400078e0205 */
[----:B------:R-:W-:Y:S02]  /*2ba0*/  IMAD.MOV.U32 R133, RZ, RZ, c[0x0][0x280] ;  /* 0x0000a000ff857624 */ /* 0x000fe400078e00ff */
[----:B------:R-:W-:Y:S01]  /*2bb0*/  IMAD.WIDE.U32 R112, R24, c[0x0][0x248], R4 ;  /* 0x0000920018707a25 */ /* 0x000fe200078e0004 */
[----:B------:R-:W-:Y:S02]  /*2bc0*/  SHF.R.S32.HI R4, RZ, 0x1f, R35 ;  /* 0x0000001fff047819 */ /* 0x000fe40000011423 */
[----:B------:R-:W-:Y:S01]  /*2bd0*/  SHF.L.U64.HI R141, R133, R142, c[0x0][0x284] ;  /* 0x0000a100858d7619 */ /* 0x000fe2000001028e */
[----:B------:R-:W-:Y:S01]  /*2be0*/  IMAD.MOV.U32 R110, RZ, RZ, R112 ;  /* 0x000000ffff6e7224 */ /* 0x000fe200078e0070 */
[----:B------:R-:W-:Y:S01]  /*2bf0*/  IADD3 R111, R113, R8, RZ ;  /* 0x00000008716f7210 */ /* 0x000fe20007ffe0ff */
[----:B------:R-:W-:Y:S01]  /*2c00*/  IMAD R3, R4, R134, R3 ;  /* 0x0000008604037224 */ /* 0x000fe200078e0203 */
[----:B------:R-:W-:Y:S01]  /*2c10*/  SHF.L.U64.HI R142, R150, R142, c[0x0][0x294] ;  /* 0x0000a500968e7619 */ /* 0x000fe2000001028e */
[----:B------:R-:W-:-:S02]  /*2c20*/  IMAD R146, R136, c[0x0][0x284], RZ ;  /* 0x0000a10088927a24 */ /* 0x000fc400078e02ff */
[----:B------:R-:W-:-:S04]  /*2c30*/  IMAD.WIDE.U32 R8, R35, R134, R110 ;  /* 0x0000008623087225 */ /* 0x000fc800078e006e */
[C---:B------:R-:W-:Y:S01]  /*2c40*/  IMAD R147, R136.reuse, c[0x0][0x294], RZ ;  /* 0x0000a50088937a24 */ /* 0x040fe200078e02ff */
[----:B------:R-:W-:Y:S01]  /*2c50*/  IADD3 R3, R9, R3, RZ ;  /* 0x0000000309037210 */ /* 0x000fe20007ffe0ff */
[----:B------:R-:W-:Y:S01]  /*2c60*/  IMAD.WIDE.U32 R138, R136, c[0x0][0x280], RZ ;  /* 0x0000a000888a7a25 */ /* 0x000fe200078e00ff */
[----:B------:R-:W-:-:S03]  /*2c70*/  @P0 LEA R4, P1, R8, c[0x0][0x220], 0x1 ;  /* 0x0000880008040a11 */ /* 0x000fc600078208ff */
[----:B------:R-:W-:Y:S01]  /*2c80*/  IMAD.WIDE.U32 R136, R136, c[0x0][0x290], RZ ;  /* 0x0000a40088887a25 */ /* 0x000fe200078e00ff */
[----:B------:R-:W-:Y:S02]  /*2c90*/  @P0 LEA.HI.X R5, R8, c[0x0][0x224], R3, 0x1, P1 ;  /* 0x0000890008050a11 */ /* 0x000fe400008f0c03 */
[----:B------:R-:W-:Y:S01]  /*2ca0*/  ISETP.GE.AND P1, PT, R6, 0x21, PT ;  /* 0x000000210600780c */ /* 0x000fe20003f26270 */
[C---:B------:R-:W-:Y:S01]  /*2cb0*/  IMAD.WIDE.U32 R118, R26.reuse, c[0x0][0x1e8], RZ ;  /* 0x00007a001a767a25 */ /* 0x040fe200078e00ff */
[----:B------:R-:W-:Y:S01]  /*2cc0*/  IADD3 R146, R139, R146, RZ ;  /* 0x000000928b927210 */ /* 0x000fe20007ffe0ff */
[----:B------:R-:W-:Y:S01]  /*2cd0*/  @!PT LDS RZ, [RZ] ;  /* 0x00000000fffff984 */ /* 0x000fe20000000800 */
[----:B------:R-:W-:Y:S01]  /*2ce0*/  @!PT LDS RZ, [RZ] ;  /* 0x00000000fffff984 */ /* 0x000fe20000000800 */
[----:B------:R-:W-:Y:S01]  /*2cf0*/  @!PT LDS RZ, [RZ] ;  /* 0x00000000fffff984 */ /* 0x000fe20000000800 */
[----:B------:R1:W-:Y:S02]  /*2d00*/  @P0 LDGSTS.E.BYPASS.LTC128B.128 [R210+0x8100], [R4.64], !P5 ;  /* 0x0810000004d20fae */ /* 0x0003e4000e901d48 */
[----:B------:R-:W-:Y:S02]  /*2d10*/  IMAD.WIDE.U32 R116, R26, c[0x0][0x210], RZ ;  /* 0x000084001a747a25 */ /* 0x000fe400078e00ff */
[----:B------:R1:W-:Y:S02]  /*2d20*/  @P0 LDGSTS.E.BYPASS.LTC128B.128 [R210+0xb100], [R4.64+0x80], !P3 ;  /* 0x0b10008004d20fae */ /* 0x0003e4000d901d48 */
[----:B------:R-:W-:-:S02]  /*2d30*/  IMAD.SHL.U32 R152, R133, 0x20, RZ ;  /* 0x0000002085987824 */ /* 0x000fc400078e00ff */
[----:B------:R-:W-:Y:S02]  /*2d40*/  IMAD.IADD R147, R137, 0x1, R147 ;  /* 0x0000000189937824 */ /* 0x000fe400078e0293 */
[C---:B------:R-:W-:Y:S02]  /*2d50*/  IMAD R127, R26.reuse, c[0x0][0x1ec], R119 ;  /* 0x00007b001a7f7a24 */ /* 0x040fe400078e0277 */
[----:B------:R-:W-:Y:S01]  /*2d60*/  IMAD R126, R26, c[0x0][0x214], R117 ;  /* 0x000085001a7e7a24 */ /* 0x000fe200078e0275 */
[----:B-1----:R-:W-:-:S05]  /*2d70*/  @P1 IADD3 R5, P0, R151, R8, RZ ;  /* 0x0000000897051210 */ /* 0x002fca0007f1e0ff */
[----:B------:R-:W-:Y:S01]  /*2d80*/  @P1 IMAD.X R9, R3, 0x1, R148, P0 ;  /* 0x0000000103091824 */ /* 0x000fe200000e0694 */
[----:B------:R-:W-:-:S04]  /*2d90*/  @P1 LEA R4, P0, R5, c[0x0][0x220], 0x1 ;  /* 0x0000880005041a11 */ /* 0x000fc800078008ff */
[----:B------:R-:W-:Y:S01]  /*2da0*/  @P1 LEA.HI.X R5, R5, c[0x0][0x224], R9, 0x1, P0 ;  /* 0x0000890005051a11 */ /* 0x000fe200000f0c09 */
[C---:B------:R-:W-:Y:S01]  /*2db0*/  IMAD R9, R11.reuse, c[0x0][0x290], RZ ;  /* 0x0000a4000b097a24 */ /* 0x040fe200078e02ff */
[----:B------:R-:W-:Y:S01]  /*2dc0*/  ISETP.GT.AND P0, PT, R6, 0x40, PT ;  /* 0x000000400600780c */ /* 0x000fe20003f04270 */
[----:B------:R-:W-:Y:S02]  /*2dd0*/  IMAD R6, R11, c[0x0][0x280], RZ ;  /* 0x0000a0000b067a24 */ /* 0x000fe400078e02ff */
[----:B------:R1:W-:Y:S01]  /*2de0*/  @P1 LDGSTS.E.BYPASS.LTC128B.128 [R241+0x9100], [R4.64], !P5 ;  /* 0x0910000004f11fae */ /* 0x0003e2000e901d48 */
[C---:B------:R-:W-:Y:S02]  /*2df0*/  IMAD R9, R101.reuse, c[0x0][0x294], R9 ;  /* 0x0000a50065097a24 */ /* 0x040fe400078e0209 */
[----:B------:R-:W-:Y:S01]  /*2e00*/  IMAD R6, R101, c[0x0][0x284], R6 ;  /* 0x0000a10065067a24 */ /* 0x000fe200078e0206 */
[----:B------:R1:W-:Y:S02]  /*2e10*/  @P1 LDGSTS.E.BYPASS.LTC128B.128 [R241+0xc100], [R4.64+0x80], !P3 ;  /* 0x0c10008004f11fae */ /* 0x0003e4000d901d48 */
[----:B------:R-:W-:-:S04]  /*2e20*/  IADD3 R17, R15, R9, RZ ;  /* 0x000000090f117210 */ /* 0x000fc80007ffe0ff */
[----:B------:R-:W-:Y:S02]  /*2e30*/  @P0 LEA R16, P1, R10, R8, 0x6 ;  /* 0x000000080a100211 */ /* 0x000fe400078230ff */
[----:B------:R-:W-:-:S04]  /*2e40*/  @P0 MOV R8, c[0x0][0x23c] ;  /* 0x00008f0000080a02 */ /* 0x000fc80000000f00 */
[----:B------:R-:W-:Y:S01]  /*2e50*/  @P0 LEA.HI.X R3, R10, R3, R8, 0x6, P1 ;  /* 0x000000030a030211 */ /* 0x000fe200008f3408 */
[----:B------:R-:W-:Y:S01]  /*2e60*/  IMAD.WIDE.U32 R10, R101, c[0x0][0x280], R76 ;  /* 0x0000a000650a7a25 */ /* 0x000fe200078e004c */
[----:B------:R-:W-:-:S04]  /*2e70*/  @P0 LEA R8, P1, R16, c[0x0][0x220], 0x1 ;  /* 0x0000880010080a11 */ /* 0x000fc800078208ff */
[----:B------:R-:W-:Y:S01]  /*2e80*/  IADD3 R15, R6, R11, RZ ;  /* 0x0000000b060f7210 */ /* 0x000fe20007ffe0ff */
[----:B------:R-:W-:Y:S01]  /*2e90*/  IMAD.IADD R11, R9, 0x1, R21 ;  /* 0x00000001090b7824 */ /* 0x000fe200078e0215 */
[----:B------:R-:W-:Y:S02]  /*2ea0*/  @P0 LEA.HI.X R9, R16, c[0x0][0x224], R3, 0x1, P1 ;  /* 0x0000890010090a11 */ /* 0x000fe400008f0c03 */
[----:B------:R-:W-:Y:S01]  /*2eb0*/  MOV R16, R14 ;  /* 0x0000000e00107202 */ /* 0x000fe20000000f00 */
[----:B------:R-:W-:Y:S01]  /*2ec0*/  IMAD.MOV.U32 R14, RZ, RZ, R10 ;  /* 0x000000ffff0e7224 */ /* 0x000fe200078e000a */
[----:B------:R-:W-:Y:S01]  /*2ed0*/  MOV R10, R20 ;  /* 0x00000014000a7202 */ /* 0x000fe20000000f00 */
[----:B------:R2:W-:Y:S01]  /*2ee0*/  @P0 LDGSTS.E.BYPASS.LTC128B.128 [R241+0xa100], [R8.64], !P5 ;  /* 0x0a10000008f10fae */ /* 0x0005e2000e901d48 */
[----:B------:R-:W-:Y:S01]  /*2ef0*/  MOV R3, c[0x0][0x27c] ;  /* 0x00009f0000037a02 */ /* 0x000fe20000000f00 */
[----:B-1----:R-:W-:Y:S02]  /*2f00*/  IMAD.WIDE.U32 R4, R101, c[0x0][0x280], R78 ;  /* 0x0000a00065047a25 */ /* 0x002fe400078e004e */
[----:B------:R2:W-:Y:S01]  /*2f10*/  @P0 LDGSTS.E.BYPASS.LTC128B.128 [R241+0xd100], [R8.64+0x80], !P3 ;  /* 0x0d10008008f10fae */ /* 0x0005e2000d901d48 */
[----:B------:R-:W-:Y:S01]  /*2f20*/  SHF.L.U32 R66, R3, 0x1, RZ ;  /* 0x0000000103427819 */ /* 0x000fe200000006ff */
[----:B------:R-:W-:Y:S01]  /*2f30*/  IMAD.IADD R19, R5, 0x1, R6 ;  /* 0x0000000105137824 */ /* 0x000fe200078e0206 */
[----:B-----5:R-:W-:Y:S01]  /*2f40*/  SHF.R.S32.HI R6, RZ, 0x1f, R132 ;  /* 0x0000001fff067819 */ /* 0x020fe20000011484 */
[C---:B------:R-:W-:Y:S01]  /*2f50*/  IMAD.WIDE.U32 R92, R132.reuse, c[0x0][0x280], R14 ;  /* 0x0000a000845c7a25 */ /* 0x040fe200078e000e */
[----:B------:R-:W-:Y:S01]  /*2f60*/  MOV R18, R4 ;  /* 0x0000000400127202 */ /* 0x000fe20000000f00 */
[----:B------:R-:W0:Y:S01]  /*2f70*/  LDGDEPBAR ;  /* 0x00000000000079af */ /* 0x000e220000000000 */
[----:B------:R-:W-:Y:S01]  /*2f80*/  WARPSYNC 0xffffffff ;  /* 0xffffffff00007948 */ /* 0x000fe20003800000 */
[----:B------:R-:W-:-:S04]  /*2f90*/  IMAD.WIDE.U32 R90, R132, c[0x0][0x290], R10 ;  /* 0x0000a400845a7a25 */ /* 0x000fc800078e000a */
[----:B------:R-:W-:-:S04]  /*2fa0*/  IMAD.WIDE.U32 R96, R132, c[0x0][0x280], R18 ;  /* 0x0000a00084607a25 */ /* 0x000fc800078e0012 */
[----:B------:R-:W-:-:S04]  /*2fb0*/  IMAD.WIDE.U32 R94, R132, c[0x0][0x290], R16 ;  /* 0x0000a400845e7a25 */ /* 0x000fc800078e0010 */
[C---:B--2---:R-:W-:Y:S02]  /*2fc0*/  IMAD R9, R6.reuse, c[0x0][0x280], RZ ;  /* 0x0000a00006097a24 */ /* 0x044fe400078e02ff */
[----:B------:R-:W-:Y:S02]  /*2fd0*/  IMAD R8, R6, c[0x0][0x290], RZ ;  /* 0x0000a40006087a24 */ /* 0x000fe400078e02ff */
[C---:B------:R-:W-:Y:S02]  /*2fe0*/  IMAD R6, R132.reuse, c[0x0][0x284], R9 ;  /* 0x0000a10084067a24 */ /* 0x040fe400078e0209 */
[----:B------:R-:W-:-:S03]  /*2ff0*/  IMAD R3, R132, c[0x0][0x294], R8 ;  /* 0x0000a50084037a24 */ /* 0x000fc600078e0208 */
[----:B------:R-:W-:Y:S01]  /*3000*/  IADD3 R107, R97, R6, RZ ;  /* 0x00000006616b7210 */ /* 0x000fe20007ffe0ff */
[----:B------:R-:W-:Y:S01]  /*3010*/  IMAD.IADD R106, R95, 0x1, R3 ;  /* 0x000000015f6a7824 */ /* 0x000fe200078e0203 */
[----:B------:R-:W-:Y:S02]  /*3020*/  IADD3 R105, R6, R93, RZ ;  /* 0x0000005d06697210 */ /* 0x000fe40007ffe0ff */
[----:B------:R-:W-:Y:S02]  /*3030*/  IADD3 R104, R3, R91, RZ ;  /* 0x0000005b03687210 */ /* 0x000fe40007ffe0ff */
[----:B---3--:R-:W-:Y:S02]  /*3040*/  @P2 SHF.R.S32.HI R5, RZ, 0x1f, R23 ;  /* 0x0000001fff052819 */ /* 0x008fe40000011417 */
[----:B------:R-:W-:Y:S02]  /*3050*/  @!P2 MOV R5, R22 ;  /* 0x000000160005a202 */ /* 0x000fe40000000f00 */
[----:B------:R-:W-:Y:S01]  /*3060*/  @P2 MOV R4, R23 ;  /* 0x0000001700042202 */ /* 0x000fe20000000f00 */
[----:B------:R-:W-:-:S02]  /*3070*/  @!P2 IMAD.MOV.U32 R4, RZ, RZ, R27 ;  /* 0x000000ffff04a224 */ /* 0x000fc400078e001b */
[----:B------:R-:W-:Y:S02]  /*3080*/  IMAD R5, R5, c[0x0][0x2b0], RZ ;  /* 0x0000ac0005057a24 */ /* 0x000fe400078e02ff */
[----:B------:R-:W-:-:S04]  /*3090*/  IMAD.WIDE.U32 R114, R4, c[0x0][0x2b0], RZ ;  /* 0x0000ac0004727a25 */ /* 0x000fc800078e00ff */
[----:B------:R-:W-:-:S05]  /*30a0*/  IMAD R5, R4, c[0x0][0x2b4], R5 ;  /* 0x0000ad0004057a24 */ /* 0x000fca00078e0205 */
[----:B------:R-:W-:Y:S02]  /*30b0*/  IADD3 R125, R115, R5, RZ ;  /* 0x00000005737d7210 */ /* 0x000fe40007ffe0ff */
[----:B------:R-:W-:Y:S01]  /*30c0*/  ISETP.GE.AND P2, PT, R76, c[0x0][0x27c], PT ;  /* 0x00009f004c007a0c */ /* 0x000fe20003f46270 */
[C---:B------:R-:W-:Y:S01]  /*30d0*/  IMAD.SHL.U32 R20, R101.reuse, 0x40, RZ ;  /* 0x0000004065147824 */ /* 0x040fe200078e00ff */
[----:B------:R-:W-:Y:S01]  /*30e0*/  IADD3 R21, R101, 0x40, RZ ;  /* 0x0000004065157810 */ /* 0x000fe20007ffe0ff */
[----:B------:R-:W-:Y:S01]  /*30f0*/  IMAD R8, R25, c[0x0][0x268], RZ ;  /* 0x00009a0019087a24 */ /* 0x000fe200078e02ff */
[----:B------:R-:W-:Y:S01]  /*3100*/  SEL R3, RZ, c[0x0][0x27c], !P2 ;  /* 0x00009f00ff037a07 */ /* 0x000fe20005000000 */
[----:B------:R-:W-:Y:S01]  /*3110*/  IMAD.WIDE.U32 R4, R26, c[0x0][0x260], R76 ;  /* 0x000098001a047a25 */ /* 0x000fe200078e004c */
[----:B------:R-:W-:Y:S01]  /*3120*/  LOP3.LUT R20, R20, 0x1c0, RZ, 0xc0, !PT ;  /* 0x000001c014147812 */ /* 0x000fe200078ec0ff */
[----:B------:R-:W-:Y:S01]  /*3130*/  BAR.SYNC.DEFER_BLOCKING 0x0 ;  /* 0x0000000000007b1d */ /* 0x000fe20000010000 */
[----:B------:R-:W-:Y:S01]  /*3140*/  IADD3 R23, R101, 0x20, RZ ;  /* 0x0000002065177810 */ /* 0x000fe20007ffe0ff */
[C---:B------:R-:W-:Y:S01]  /*3150*/  IMAD.IADD R3, R76.reuse, 0x1, R3 ;  /* 0x000000014c037824 */ /* 0x040fe200078e0203 */
[----:B------:R-:W-:Y:S01]  /*3160*/  ISETP.GE.AND P5, PT, R76, c[0x0][0x1d4], PT ;  /* 0x000075004c007a0c */ /* 0x000fe20003fa6270 */
[----:B------:R-:W-:-:S02]  /*3170*/  IMAD.SHL.U32 R21, R21, 0x40, RZ ;  /* 0x0000004015157824 */ /* 0x000fc400078e00ff */
[----:B------:R-:W-:Y:S01]  /*3180*/  IMAD R14, R24, c[0x0][0x26c], R8 ;  /* 0x00009b00180e7a24 */ /* 0x000fe200078e0208 */
[----:B------:R-:W-:Y:S01]  /*3190*/  SHF.R.S32.HI R6, RZ, 0x1f, R3 ;  /* 0x0000001fff067819 */ /* 0x000fe20000011403 */
[----:B------:R-:W-:Y:S01]  /*31a0*/  IMAD.SHL.U32 R23, R23, 0x40, RZ ;  /* 0x0000004017177824 */ /* 0x000fe200078e00ff */
[----:B------:R-:W-:Y:S01]  /*31b0*/  LOP3.LUT R21, R21, 0x1c0, RZ, 0xc0, !PT ;  /* 0x000001c015157812 */ /* 0x000fe200078ec0ff */
[----:B------:R-:W-:Y:S01]  /*31c0*/  IMAD R5, R26, c[0x0][0x264], R5 ;  /* 0x000099001a057a24 */ /* 0x000fe200078e0205 */
[CC--:B------:R-:W-:Y:S01]  /*31d0*/  LEA.HI R9, R6.reuse, R3.reuse, RZ, 0x6 ;  /* 0x0000000306097211 */ /* 0x0c0fe200078f30ff */
[----:B------:R-:W-:Y:S01]  /*31e0*/  IMAD.MOV.U32 R140, RZ, RZ, 0x6 ;  /* 0x00000006ff8c7424 */ /* 0x000fe200078e00ff */
[----:B------:R-:W-:Y:S01]  /*31f0*/  LEA.HI R3, R6, R3, RZ, 0x3 ;  /* 0x0000000306037211 */ /* 0x000fe200078f18ff */
[----:B------:R-:W-:Y:S01]  /*3200*/  IMAD.WIDE.U32 R88, R24, c[0x0][0x268], R4 ;  /* 0x00009a0018587a25 */ /* 0x000fe200078e0004 */
[----:B------:R-:W-:Y:S01]  /*3210*/  LOP3.LUT R23, R23, 0x1c0, RZ, 0xc0, !PT ;  /* 0x000001c017177812 */ /* 0x000fe200078ec0ff */
[----:B------:R-:W-:Y:S01]  /*3220*/  ULDC.U8 UR5, c[0x0][0x298] ;  /* 0x0000a60000057ab9 */ /* 0x000fe20000000000 */
[--C-:B------:R-:W-:Y:S01]  /*3230*/  LOP3.LUT R6, R20, 0x38, R3.reuse, 0xf8, !PT ;  /* 0x0000003814067812 */ /* 0x100fe200078ef803 */
[----:B------:R-:W-:Y:S01]  /*3240*/  IMAD.SHL.U32 R20, R101, 0x40, RZ ;  /* 0x0000004065147824 */ /* 0x000fe200078e00ff */
[----:B------:R-:W-:Y:S01]  /*3250*/  LOP3.LUT R8, R21, 0x38, R3, 0xf8, !PT ;  /* 0x0000003815087812 */ /* 0x000fe200078ef803 */
[----:B------:R-:W-:Y:S01]  /*3260*/  IMAD.MOV.U32 R156, RZ, RZ, c[0x0][0x2b8] ;  /* 0x0000ae00ff9c7624 */ /* 0x000fe200078e00ff */
[----:B------:R-:W-:Y:S01]  /*3270*/  IADD3 R21, R101, 0x20, RZ ;  /* 0x0000002065157810 */ /* 0x000fe20007ffe0ff */
[----:B------:R-:W-:Y:S01]  /*3280*/  IMAD.MOV.U32 R155, RZ, RZ, c[0x0][0x27c] ;  /* 0x00009f00ff9b7624 */ /* 0x000fe200078e00ff */
[----:B------:R-:W-:Y:S01]  /*3290*/  LOP3.LUT R20, R20, 0x1c0, RZ, 0xc0, !PT ;  /* 0x000001c014147812 */ /* 0x000fe200078ec0ff */
[----:B------:R-:W-:Y:S01]  /*32a0*/  IMAD.SHL.U32 R149, R133, 0x40, RZ ;  /* 0x0000004085957824 */ /* 0x000fe200078e00ff */
[----:B------:R-:W-:Y:S01]  /*32b0*/  SHF.R.S32.HI R4, RZ, 0x6, R9 ;  /* 0x00000006ff047819 */ /* 0x000fe20000011409 */
[----:B------:R-:W-:Y:S01]  /*32c0*/  IMAD.SHL.U32 R21, R21, 0x40, RZ ;  /* 0x0000004015157824 */ /* 0x000fe200078e00ff */
[----:B------:R-:W-:Y:S01]  /*32d0*/  SHF.R.U32.HI R20, RZ, 0x3, R20 ;  /* 0x00000003ff147819 */ /* 0x000fe20000011614 */
[----:B------:R-:W-:Y:S01]  /*32e0*/  IMAD.IADD R99, R89, 0x1, R14 ;  /* 0x0000000159637824 */ /* 0x000fe200078e020e */
[----:B------:R-:W-:Y:S01]  /*32f0*/  LOP3.LUT R5, R23, 0x38, R3, 0xf8, !PT ;  /* 0x0000003817057812 */ /* 0x000fe200078ef803 */
[----:B------:R-:W-:Y:S01]  /*3300*/  IMAD R11, R4, 0x1800, R7 ;  /* 0x00001800040b7824 */ /* 0x000fe200078e0207 */
[----:B------:R-:W-:Y:S01]  /*3310*/  LOP3.LUT R10, R6, R20, RZ, 0x3c, !PT ;  /* 0x00000014060a7212 */ /* 0x000fe200078e3cff */
[----:B------:R-:W-:Y:S01]  /*3320*/  IMAD R9, R4, 0x1800, R12 ;  /* 0x0000180004097824 */ /* 0x000fe200078e020c */
[----:B------:R-:W-:-:S02]  /*3330*/  IADD3 R20, R101, 0x40, RZ ;  /* 0x0000004065147810 */ /* 0x000fc40007ffe0ff */
[----:B------:R-:W-:Y:S01]  /*3340*/  LOP3.LUT R21, R21, 0x1c0, RZ, 0xc0, !PT ;  /* 0x000001c015157812 */ /* 0x000fe200078ec0ff */
[----:B------:R-:W-:Y:S01]  /*3350*/  IMAD.IADD R10, R11, 0x1, R10 ;  /* 0x000000010b0a7824 */ /* 0x000fe200078e020a */
[----:B------:R-:W-:Y:S01]  /*3360*/  LOP3.LUT R86, R3, 0xfffffff8, RZ, 0xc0, !PT ;  /* 0xfffffff803567812 */ /* 0x000fe200078ec0ff */
[----:B------:R-:W-:Y:S01]  /*3370*/  IMAD.SHL.U32 R20, R20, 0x40, RZ ;  /* 0x0000004014147824 */ /* 0x000fe200078e00ff */
[----:B------:R-:W-:Y:S01]  /*3380*/  SHF.R.U32.HI R21, RZ, 0x3, R21 ;  /* 0x00000003ff157819 */ /* 0x000fe20000011615 */
[----:B------:R-:W-:Y:S01]  /*3390*/  IMAD.SHL.U32 R124, R10, 0x2, RZ ;  /* 0x000000020a7c7824 */ /* 0x000fe200078e00ff */
[----:B------:R-:W-:Y:S02]  /*33a0*/  SHF.L.U64.HI R133, R133, R140, c[0x0][0x284] ;  /* 0x0000a10085857619 */ /* 0x000fe4000001028c */
[----:B------:R-:W-:Y:S02]  /*33b0*/  LOP3.LUT R20, R20, 0x1c0, RZ, 0xc0, !PT ;  /* 0x000001c014147812 */ /* 0x000fe400078ec0ff */
[----:B------:R-:W-:Y:S01]  /*33c0*/  LOP3.LUT R6, R5, R21, RZ, 0x3c, !PT ;  /* 0x0000001505067212 */ /* 0x000fe200078e3cff */
[----:B------:R-:W-:Y:S01]  /*33d0*/  IMAD R5, R4, 0x1800, R13 ;  /* 0x0000180004057824 */ /* 0x000fe200078e020d */
[----:B------:R-:W-:-:S02]  /*33e0*/  SHF.R.U32.HI R20, RZ, 0x3, R20 ;  /* 0x00000003ff147819 */ /* 0x000fc40000011614 */
[----:B------:R-:W-:Y:S01]  /*33f0*/  SHF.L.U64.HI R140, R150, R140, c[0x0][0x294] ;  /* 0x0000a500968c7619 */ /* 0x000fe2000001028c */
[----:B------:R-:W-:Y:S01]  /*3400*/  IMAD.IADD R6, R9, 0x1, R6 ;  /* 0x0000000109067824 */ /* 0x000fe200078e0206 */
[----:B------:R-:W-:Y:S01]  /*3410*/  LOP3.LUT R4, R8, R20, RZ, 0x3c, !PT ;  /* 0x0000001408047212 */ /* 0x000fe200078e3cff */
[----:B------:R-:W-:Y:S01]  /*3420*/  IMAD.SHL.U32 R150, R150, 0x40, RZ ;  /* 0x0000004096967824 */ /* 0x000fe200078e00ff */
[----:B------:R-:W-:Y:S01]  /*3430*/  SHF.R.S32.HI R64, RZ, 0x3, R3 ;  /* 0x00000003ff407819 */ /* 0x000fe20000011403 */
[----:B------:R-:W-:Y:S01]  /*3440*/  IMAD.SHL.U32 R123, R6, 0x2, RZ ;  /* 0x00000002067b7824 */ /* 0x000fe200078e00ff */
[----:B------:R-:W-:Y:S01]  /*3450*/  SHF.R.S32.HI R103, RZ, 0x1f, R86 ;  /* 0x0000001fff677819 */ /* 0x000fe20000011456 */
[----:B------:R-:W-:Y:S01]  /*3460*/  IMAD.IADD R4, R5, 0x1, R4 ;  /* 0x0000000105047824 */ /* 0x000fe200078e0204 */
[----:B------:R-:W-:Y:S02]  /*3470*/  ISETP.NE.AND P1, PT, R156, 0x1, PT ;  /* 0x000000019c00780c */ /* 0x000fe40003f25270 */
[----:B------:R-:W-:Y:S01]  /*3480*/  ISETP.GE.AND P0, PT, R155, 0x1, PT ;  /* 0x000000019b00780c */ /* 0x000fe20003f06270 */
[----:B------:R-:W-:-:S02]  /*3490*/  IMAD.SHL.U32 R122, R4, 0x2, RZ ;  /* 0x00000002047a7824 */ /* 0x000fc400078e00ff */
.L_x_953:
[----:B------:R-:W-:Y:S01]  /*34a0*/  IMAD R3, R35, 0x60, R0 ;  /* 0x0000006023037824 */ /* 0x000fe200078e0200 */
[----:B------:R-:W-:Y:S01]  /*34b0*/  ISETP.NE.AND P1, PT, R156, 0x1, PT ;  /* 0x000000019c00780c */ /* 0x000fe20003f25270 */
[----:B------:R-:W-:Y:S01]  /*34c0*/  IMAD.MOV.U32 R84, RZ, RZ, RZ ;  /* 0x000000ffff547224 */ /* 0x000fe200078e00ff */
[----:B------:R-:W-:Y:S04]  /*34d0*/  DEPBAR.LE SB0, 0x0 ;  /* 0x000080000000791a */ /* 0x000fe80000000000 */
[----:B-1----:R-:W-:Y:S01]  /*34e0*/  IMAD.IADD R4, R128, 0x1, R3 ;  /* 0x0000000180047824 */ /* 0x002fe200078e0203 */
[----:B------:R-:W-:Y:S01]  /*34f0*/  ISETP.GE.AND P0, PT, R3, R2, PT ;  /* 0x000000020300720c */ /* 0x000fe20003f06270 */
[----:B------:R-:W-:Y:S01]  /*3500*/  WARPSYNC 0xffffffff ;  /* 0xffffffff00007948 */ /* 0x000fe20003800000 */
[----:B------:R-:W-:Y:S01]  /*3510*/  ISETP.GE.AND P3, PT, R155, 0x1, PT ;  /* 0x000000019b00780c */ /* 0x000fe20003f66270 */
[--C-:B------:R-:W-:Y:S01]  /*3520*/  IMAD.MOV.U32 R3, RZ, RZ, R4.reuse ;  /* 0x000000ffff037224 */ /* 0x100fe200078e0004 */
[----:B------:R-:W-:Y:S01]  /*3530*/  ISETP.GT.OR P0, PT, R0, 0x5f, P0 ;  /* 0x0000005f0000780c */ /* 0x000fe20000704670 */
[----:B------:R-:W-:Y:S01]  /*3540*/  BSSY B2, `(.L_x_919) ;  /* 0x000040f000027945 */ /* 0x000fe20003800000 */
[----:B------:R-:W-:Y:S05]  /*3550*/  @P1 IMAD.HI.U32 R5, R4, c[0x0][0x2bc], RZ ;  /* 0x0000af0004051a27 */ /* 0x000fea00078e00ff */
[----:B------:R-:W-:Y:S06]  /*3560*/  @P1 SHF.R.U32.HI R3, RZ, c[0x0][0x2c0], R5 ;  /* 0x0000b000ff031a19 */ /* 0x000fec0000011605 */
[C---:B------:R-:W-:Y:S04]  /*3570*/  @!P0 IADD3 R5, P1, R3.reuse, R114, RZ ;  /* 0x0000007203058210 */ /* 0x040fe80007f3e0ff */
[----:B------:R-:W-:Y:S01]  /*3580*/  @!P0 LEA.HI.X.SX32 R6, R3, R125, 0x1, P1 ;  /* 0x0000007d03068211 */ /* 0x000fe200008f0eff */
[----:B------:R-:W-:Y:S01]  /*3590*/  IMAD.MOV R3, RZ, RZ, -R3 ;  /* 0x000000ffff037224 */ /* 0x000fe200078e0a03 */
[----:B------:R-:W-:Y:S03]  /*35a0*/  @!P0 LEA R8, P1, R5, c[0x0][0x2a0], 0x2 ;  /* 0x0000a80005088a11 */ /* 0x000fe600078210ff */
[----:B------:R-:W-:Y:S01]  /*35b0*/  IMAD R85, R3, c[0x0][0x2b8], R4 ;  /* 0x0000ae0003557a24 */ /* 0x000fe200078e0204 */
[----:B------:R-:W-:Y:S03]  /*35c0*/  @!P0 LEA.HI.X R9, R5, c[0x0][0x2a4], R6, 0x2, P1 ;  /* 0x0000a90005098a11 */ /* 0x000fe600008f1406 */
[----:B------:R-:W-:Y:S01]  /*35d0*/  IMAD.WIDE.U32 R4, R85, c[0x0][0x1e0], RZ ;  /* 0x0000780055047a25 */ /* 0x000fe200078e00ff */
[----:B------:R-:W-:Y:S01]  /*35e0*/  SHF.R.S32.HI R87, RZ, 0x1f, R85 ;  /* 0x0000001fff577819 */ /* 0x000fe20000011455 */
[----:B--2---:R-:W2:Y:S04]  /*35f0*/  @!P0 LDG.E R84, [R8.64] ;  /* 0x0000000808548981 */ /* 0x004ea8000c1e1900 */
[----:B------:R-:W-:Y:S01]  /*3600*/  IMAD R3, R87, c[0x0][0x1e0], RZ ;  /* 0x0000780057037a24 */ /* 0x000fe200078e02ff */
[----:B------:R-:W-:Y:S03]  /*3610*/  BAR.SYNC.DEFER_BLOCKING 0x0 ;  /* 0x0000000000007b1d */ /* 0x000fe60000010000 */
[----:B------:R-:W-:Y:S04]  /*3620*/  IMAD R3, R85, c[0x0][0x1e4], R3 ;  /* 0x0000790055037a24 */ /* 0x000fe800078e0203 */
        /* <DEDUP_REMOVED lines=9> */
[----:B------:R-:W-:-:S05]  /*36c0*/  @!P3 BRA `(.L_x_920) ;  /* 0x00003c400000b947 */ /* 0x000fca0003800000 */
[-C--:B------:R-:W-:Y:S01]  /*36d0*/  IMAD R6, R146, R35.reuse, RZ ;  /* 0x0000002392067224 */ /* 0x080fe200078e02ff */
[----:B------:R-:W-:Y:S01]  /*36e0*/  ISETP.NE.AND P0, PT, RZ, UR5, PT ;  /* 0x00000005ff007c0c */ /* 0x000fe2000bf05270 */
[-C--:B------:R-:W-:Y:S01]  /*36f0*/  IMAD R5, R147, R35.reuse, RZ ;  /* 0x0000002393057224 */ /* 0x080fe200078e02ff */
[----:B------:R-:W-:Y:S01]  /*3700*/  SHF.R.S32.HI R4, RZ, 0x1f, R35 ;  /* 0x0000001fff047819 */ /* 0x000fe20000011423 */
[----:B------:R-:W-:Y:S02]  /*3710*/  IMAD R3, R35, -0x60, R2 ;  /* 0xffffffa023037824 */ /* 0x000fe400078e0202 */
[-C--:B------:R-:W-:Y:S03]  /*3720*/  IMAD.WIDE.U32 R62, R138, R35.reuse, RZ ;  /* 0x000000238a3e7225 */ /* 0x080fe600078e00ff */
[----:B------:R-:W-:Y:S01]  /*3730*/  IMNMX R67, R3, 0x60, PT ;  /* 0x0000006003437817 */ /* 0x000fe20003800200 */
[C---:B------:R-:W-:Y:S02]  /*3740*/  IMAD R6, R4.reuse, R138, R6 ;  /* 0x0000008a04067224 */ /* 0x040fe400078e0206 */
[----:B------:R-:W-:Y:S02]  /*3750*/  IMAD R5, R4, R136, R5 ;  /* 0x0000008804057224 */ /* 0x000fe400078e0205 */
[----:B------:R-:W-:Y:S01]  /*3760*/  IMAD.WIDE.U32 R60, R136, R35, RZ ;  /* 0x00000023883c7225 */ /* 0x000fe200078e00ff */
[----:B------:R-:W-:Y:S04]  /*3770*/  IADD3 R36, R63, R6, RZ ;  /* 0x000000063f247210 */ /* 0x000fe80007ffe0ff */
        /* <DEDUP_REMOVED lines=30> */
.L_x_923:
[----:B------:R-:W-:Y:S05]  /*3960*/  BSYNC B0 ;  /* 0x0000000000007941 */ /* 0x000fea0003800000 */
.L_x_922:
[----:B------:R-:W-:Y:S01]  /*3970*/  IADD3 R16, R101, 0x20, RZ ;  /* 0x0000002065107810 */ /* 0x000fe20007ffe0ff */
[----:B-1---5:R-:W-:Y:S01]  /*3980*/  IMAD.MOV.U32 R11, RZ, RZ, R40 ;  /* 0x000000ffff0b7224 */ /* 0x022fe200078e0028 */
[----:B------:R-:W-:Y:S01]  /*3990*/  BSSY B0, `(.L_x_924) ;  /* 0x0000026000007945 */ /* 0x000fe20003800000 */
[----:B------:R-:W-:Y:S01]  /*39a0*/  IMAD.MOV.U32 R10, RZ, RZ, R41 ;  /* 0x000000ffff0a7224 */ /* 0x000fe200078e0029 */
[----:B------:R-:W-:Y:S01]  /*39b0*/  ISETP.GE.AND P6, PT, R16, R67, PT ;  /* 0x000000431000720c */ /* 0x000fe20003fc6270 */
[----:B------:R-:W-:Y:S01]  /*39c0*/  IMAD.MOV.U32 R6, RZ, RZ, R32 ;  /* 0x000000ffff067224 */ /* 0x000fe200078e0020 */
[----:B------:R-:W-:Y:S01]  /*39d0*/  CS2R R42, SRZ ;  /* 0x00000000002a7805 */ /* 0x000fe2000001ff00 */
[----:B------:R-:W-:Y:S01]  /*39e0*/  IMAD.MOV.U32 R3, RZ, RZ, R33 ;  /* 0x000000ffff037224 */ /* 0x000fe200078e0021 */
[----:B------:R-:W-:Y:S01]  /*39f0*/  PRMT R39, R11, 0x5410, R10 ;  /* 0x000054100b277816 */ /* 0x000fe2000000000a */
[----:B------:R-:W-:Y:S01]  /*3a00*/  IMAD.MOV.U32 R10, RZ, RZ, R9 ;  /* 0x000000ffff0a7224 */ /* 0x000fe200078e0009 */
[----:B------:R-:W-:Y:S01]  /*3a10*/  PRMT R34, R6, 0x7610, R34 ;  /* 0x0000761006227816 */ /* 0x000fe20000000022 */
        /* <DEDUP_REMOVED lines=29> */
.L_x_925:
[----:B------:R-:W-:Y:S05]  /*3bf0*/  BSYNC B0 ;  /* 0x0000000000007941 */ /* 0x000fea0003800000 */
.L_x_924:
[----:B-1----:R-:W-:Y:S01]  /*3c00*/  IADD3 R16, R101, 0x40, RZ ;  /* 0x0000004065107810 */ /* 0x002fe20007ffe0ff */
[----:B-----5:R-:W-:Y:S01]  /*3c10*/  IMAD.MOV.U32 R11, RZ, RZ, R44 ;  /* 0x000000ffff0b7224 */ /* 0x020fe200078e002c */
        /* <DEDUP_REMOVED lines=8> */
[----:B------:R-:W-:Y:S01]  /*3ca0*/  MOV R11, R20 ;  /* 0x00000014000b7202 */ /* 0x000fe20000000f00 */
[----:B------:R-:W-:Y:S01]  /*3cb0*/  CS2R R46, SRZ ;  /* 0x00000000002e7805 */ /* 0x000fe2000001ff00 */
[----:B------:R-:W-:Y:S01]  /*3cc0*/  PRMT R50, R6, 0x5410, R3 ;  /* 0x0000541006327816 */ /* 0x000fe20000000003 */
[----:B------:R-:W-:Y:S01]  /*3cd0*/  IMAD.MOV.U32 R6, RZ, RZ, R14 ;  /* 0x000000ffff067224 */ /* 0x000fe200078e000e */
        /* <DEDUP_REMOVED lines=8> */
[----:B------:R-:W-:Y:S02]  /*3d60*/  CS2R R24, SRZ ;  /* 0x0000000000187805 */ /* 0x000fe4000001ff00 */
[----:B------:R-:W-:Y:S02]  /*3d70*/  IADD3.X R10, R107, R133, R36, P1, P0 ;  /* 0x000000856b0a7210 */ /* 0x000fe40000fe0424 */
        /* <DEDUP_REMOVED lines=14> */
.L_x_927:
[----:B------:R-:W-:Y:S05]  /*3e60*/  BSYNC B0 ;  /* 0x0000000000007941 */ /* 0x000fea0003800000 */
.L_x_926:
[----:B-----5:R-:W-:Y:S01]  /*3e70*/  MOV R6, R46 ;  /* 0x0000002e00067202 */ /* 0x020fe20000000f00 */
[----:B------:R2:W3:Y:S01]  /*3e80*/  SHFL.IDX PT, R57, R80, RZ, 0x181f ;  /* 0x00181fff50397589 */ /* 0x0004e200000e0000 */
[----:B-1----:R-:W-:Y:S01]  /*3e90*/  IMAD.MOV.U32 R11, RZ, RZ, R48 ;  /* 0x000000ffff0b7224 */ /* 0x002fe200078e0030 */
[----:B------:R-:W-:Y:S01]  /*3ea0*/  BSSY B1, `(.L_x_928) ;  /* 0x000007f000017945 */ /* 0x000fe20003800000 */
[----:B------:R-:W-:Y:S02]  /*3eb0*/  IMAD.MOV.U32 R10, RZ, RZ, R49 ;  /* 0x000000ffff0a7224 */ /* 0x000fe400078e0031 */
[----:B------:R-:W-:Y:S01]  /*3ec0*/  IMAD.MOV.U32 R3, RZ, RZ, R47 ;  /* 0x000000ffff037224 */ /* 0x000fe200078e002f */
[----:B------:R2:W1:Y:S02]  /*3ed0*/  SHFL.IDX PT, R56, R81, RZ, 0x181f ;  /* 0x00181fff51387589 */ /* 0x00046400000e0000 */
[----:B------:R-:W-:Y:S01]  /*3ee0*/  PRMT R53, R11, 0x5410, R10 ;  /* 0x000054100b357816 */ /* 0x000fe2000000000a */
[----:B------:R-:W-:Y:S01]  /*3ef0*/  IMAD.MOV.U32 R11, RZ, RZ, R24 ;  /* 0x000000ffff0b7224 */ /* 0x000fe200078e0018 */
[----:B------:R-:W-:Y:S01]  /*3f00*/  PRMT R52, R6, 0x5410, R3 ;  /* 0x0000541006347816 */ /* 0x000fe20000000003 */
[----:B------:R-:W-:Y:S01]  /*3f10*/  IMAD.MOV.U32 R6, RZ, RZ, R22 ;  /* 0x000000ffff067224 */ /* 0x000fe200078e0016 */
[----:B------:R-:W-:Y:S02]  /*3f20*/  MOV R10, R25 ;  /* 0x00000019000a7202 */ /* 0x000fe40000000f00 */
        /* <DEDUP_REMOVED lines=12> */
[--C-:B------:R-:W-:Y:S02]  /*3ff0*/  @!P0 SHF.R.U64 R10, R4, 0x10, R5.reuse ;  /* 0x00000010040a8819 */ /* 0x100fe40000001205 */
[----:B------:R-:W-:Y:S02]  /*4000*/  @!P0 SHF.R.U32.HI R11, RZ, 0x10, R5 ;  /* 0x00000010ff0b8819 */ /* 0x000fe40000011605 */
[--C-:B------:R-:W-:Y:S02]  /*4010*/  @!P0 SHF.R.U64 R36, R32, 0x10, R33.reuse ;  /* 0x0000001020248819 */ /* 0x100fe40000001221 */
[----:B------:R-:W-:Y:S01]  /*4020*/  @!P0 SHF.R.U32.HI R38, RZ, 0x10, R33 ;  /* 0x00000010ff268819 */ /* 0x000fe20000011621 */
[----:B------:R-:W-:Y:S02]  /*4030*/  @!P0 HADD2.F32 R33, -RZ, R34.H0_H0 ;  /* 0x20000022ff218230 */ /* 0x000fe40000004100 */
[----:B------:R-:W-:Y:S02]  /*4040*/  @!P0 HADD2.F32 R36, -RZ, R36.H0_H0 ;  /* 0x20000024ff248230 */ /* 0x000fe40000004100 */
[----:B------:R-:W-:Y:S01]  /*4050*/  @!P0 HADD2.F32 R38, -RZ, R38.H0_H0 ;  /* 0x20000026ff268230 */ /* 0x000fe20000004100 */
[----:B-1----:R-:W-:Y:S02]  /*4060*/  @!P0 MOV R6, R16 ;  /* 0x0000001000068202 */ /* 0x002fe40000000f00 */
[----:B------:R-:W-:Y:S03]  /*4070*/  @!P0 MOV R5, R17 ;  /* 0x0000001100058202 */ /* 0x000fe60000000f00 */
[--C-:B------:R-:W-:Y:S02]  /*4080*/  @!P0 HADD2.F32 R32, -RZ, R6.reuse.H1_H1 ;  /* 0x30000006ff208230 */ /* 0x100fe40000004100 */
[----:B------:R-:W-:Y:S02]  /*4090*/  @!P0 HADD2.F32 R4, -RZ, R6.H0_H0 ;  /* 0x20000006ff048230 */ /* 0x000fe40000004100 */
[----:B------:R-:W-:Y:S01]  /*40a0*/  @!P0 HADD2.F32 R6, -RZ, R10.H0_H0 ;  /* 0x2000000aff068230 */ /* 0x000fe20000004100 */
[-C--:B------:R-:W-:Y:S01]  /*40b0*/  @!P0 FMUL.FTZ R58, R32, R3.reuse ;  /* 0x00000003203a8220 */ /* 0x080fe20000410000 */
[--C-:B------:R-:W-:Y:S01]  /*40c0*/  @!P0 HADD2.F32 R34, -RZ, R5.reuse.H1_H1 ;  /* 0x30000005ff228230 */ /* 0x100fe20000004100 */
[C---:B------:R-:W-:Y:S01]  /*40d0*/  @!P0 FMUL.FTZ R3, R4.reuse, R3 ;  /* 0x0000000304038220 */ /* 0x040fe20000410000 */
[----:B------:R-:W-:Y:S01]  /*40e0*/  @!P0 HADD2.F32 R5, -RZ, R5.H0_H0 ;  /* 0x20000005ff058230 */ /* 0x000fe20000004100 */
[----:B------:R-:W-:Y:S01]  /*40f0*/  @!P0 FFMA.FTZ R60, R4, R33, -R58 ;  /* 0x00000021043c8223 */ /* 0x000fe2000001083a */
[----:B------:R-:W-:Y:S01]  /*4100*/  @!P0 MOV R10, R18 ;  /* 0x00000012000a8202 */ /* 0x000fe20000000f00 */
[-C--:B------:R-:W-:Y:S02]  /*4110*/  @!P0 FMUL.FTZ R58, R34, R6.reuse ;  /* 0x00000006223a8220 */ /* 0x080fe40000410000 */
[C---:B------:R-:W-:Y:S01]  /*4120*/  @!P0 FMUL.FTZ R4, R5.reuse, R6 ;  /* 0x0000000605048220 */ /* 0x040fe20000410000 */
[----:B------:R-:W-:Y:S01]  /*4130*/  @!P0 MOV R6, R19 ;  /* 0x0000001300068202 */ /* 0x000fe20000000f00 */
[----:B------:R-:W-:Y:S01]  /*4140*/  @!P0 FFMA.FTZ R3, R32, R33, R3 ;  /* 0x0000002120038223 */ /* 0x000fe20000010003 */
[----:B------:R-:W-:Y:S01]  /*4150*/  @!P0 HADD2.F32 R32, -RZ, R10.H1_H1 ;  /* 0x3000000aff208230 */ /* 0x000fe20000004100 */
[-C--:B------:R-:W-:Y:S01]  /*4160*/  @!P0 FFMA.FTZ R59, R5, R36.reuse, -R58 ;  /* 0x00000024053b8223 */ /* 0x080fe2000001083a */
[----:B------:R-:W-:Y:S01]  /*4170*/  @!P0 HADD2.F32 R5, -RZ, R26.H1_H1 ;  /* 0x3000001aff058230 */ /* 0x000fe20000004100 */
[----:B------:R-:W-:Y:S01]  /*4180*/  @!P0 FFMA.FTZ R4, R34, R36, R4 ;  /* 0x0000002422048223 */ /* 0x000fe20000010004 */
[----:B------:R-:W-:Y:S02]  /*4190*/  @!P0 HADD2.F32 R26, -RZ, R11.H0_H0 ;  /* 0x2000000bff1a8230 */ /* 0x000fe40000004100 */
        /* <DEDUP_REMOVED lines=21> */
.L_x_931:
[----:B------:R-:W-:Y:S05]  /*42f0*/  BSYNC B0 ;  /* 0x0000000000007941 */ /* 0x000fea0003800000 */
.L_x_930:
        /* <DEDUP_REMOVED lines=10> */
[----:B------:R-:W-:Y:S01]  /*43a0*/  @!P0 HADD2.F32 R10, -RZ, R39.H0_H0 ;  /* 0x20000027ff0a8230 */ /* 0x000fe20000004100 */
        /* <DEDUP_REMOVED lines=28> */
[----:B------:R-:W-:Y:S01]  /*4570*/  @!P0 HADD2.F32 R32, -RZ, R39.H1_H1 ;  /* 0x30000027ff208230 */ /* 0x000fe20000004100 */
[----:B------:R-:W-:Y:S01]  /*4580*/  @!P0 MOV R17, R4 ;  /* 0x0000000400118202 */ /* 0x000fe20000000f00 */
[----:B------:R-:W-:Y:S01]  /*4590*/  @!P0 HADD2.F32 R33, -RZ, R6.H1_H1 ;  /* 0x30000006ff218230 */ /* 0x000fe20000004100 */
[-C--:B------:R-:W-:Y:S02]  /*45a0*/  @!P0 FMUL.FTZ R6, R27, R5.reuse ;  /* 0x000000051b068220 */ /* 0x080fe40000410000 */
        /* <DEDUP_REMOVED lines=14> */
.L_x_929:
[----:B------:R-:W-:Y:S05]  /*4690*/  BSYNC B1 ;  /* 0x0000000000017941 */ /* 0x000fea0003800000 */
.L_x_928:
[----:B------:R4:W2:Y:S01]  /*46a0*/  SHFL.IDX PT, R34, R80, 0x1, 0x181f ;  /* 0x00381f0050227f89 */ /* 0x0008a200000e0000 */
[----:B------:R-:W-:Y:S03]  /*46b0*/  BSSY B1, `(.L_x_932) ;  /* 0x0000075000017945 */ /* 0x000fe60003800000 */
[----:B------:R4:W3:Y:S01]  /*46c0*/  SHFL.IDX PT, R33, R81, 0x1, 0x181f ;  /* 0x00381f0051217f89 */ /* 0x0008e200000e0000 */
[----:B------:R-:W-:-:S05]  /*46d0*/  @P6 BRA `(.L_x_933) ;  /* 0x0000072000006947 */ /* 0x000fca0003800000 */
[----:B------:R-:W-:Y:S01]  /*46e0*/  BSSY B0, `(.L_x_934) ;  /* 0x0000038000007945 */ /* 0x000fe20003800000 */
[----:B------:R-:W-:-:S05]  /*46f0*/  @P5 BRA `(.L_x_935) ;  /* 0x0000036000005947 */ /* 0x000fca0003800000 */
[C---:B-1-3--:R-:W-:Y:S01]  /*4700*/  LEA R36, P0, R76.reuse, R33, 0x1 ;  /* 0x000000214c247211 */ /* 0x04afe200078008ff */
[----:B------:R-:W1:Y:S03]  /*4710*/  LDS.128 R8, [R210+0x9100] ;  /* 0x00910000d2087984 */ /* 0x000e660000000c00 */
[----:B--2---:R-:W-:Y:S02]  /*4720*/  LEA.HI.X R37, R76, R34, R77, 0x1, P0 ;  /* 0x000000224c257211 */ /* 0x004fe400000f0c4d */
[----:B------:R-:W-:Y:S11]  /*4730*/  ISETP.GE.AND P0, PT, R78, c[0x0][0x27c], PT ;  /* 0x00009f004e007a0c */ /* 0x000ff60003f06270 */
[----:B------:R-:W-:Y:S02]  /*4740*/  @!UPT UIADD3 URZ, URZ, URZ, URZ ;  /* 0x0000003f3f3ff290 */ /* 0x000fe4000fffe03f */
[----:B------:R-:W-:Y:S01]  /*4750*/  @!P0 HADD2.F32 R3, -RZ, R28.H0_H0 ;  /* 0x2000001cff038230 */ /* 0x000fe20000004100 */
[----:B------:R-:W-:Y:S01]  /*4760*/  @!P0 SHF.R.U64 R6, R14, 0x10, R15 ;  /* 0x000000100e068819 */ /* 0x000fe2000000120f */
[--C-:B------:R-:W-:Y:S01]  /*4770*/  @!P0 HADD2.F32 R16, -RZ, R50.reuse.H0_H0 ;  /* 0x20000032ff108230 */ /* 0x100fe20000004100 */
[----:B------:R-:W-:Y:S01]  /*4780*/  @!P0 SHF.R.U64 R18, R42, 0x10, R43 ;  /* 0x000000102a128819 */ /* 0x000fe2000000122b */
[----:B------:R-:W-:Y:S01]  /*4790*/  @!P0 HADD2.F32 R26, -RZ, R50.H1_H1 ;  /* 0x30000032ff1a8230 */ /* 0x000fe20000004100 */
[----:B------:R-:W-:Y:S01]  /*47a0*/  @!P0 SHF.R.U32.HI R15, RZ, 0x10, R15 ;  /* 0x00000010ff0f8819 */ /* 0x000fe2000001160f */
[----:B------:R-:W-:Y:S01]  /*47b0*/  @!P0 HADD2.F32 R6, -RZ, R6.H0_H0 ;  /* 0x20000006ff068230 */ /* 0x000fe20000004100 */
[----:B------:R-:W-:Y:S01]  /*47c0*/  @!P0 SHF.R.U32.HI R32, RZ, 0x10, R43 ;  /* 0x00000010ff208819 */ /* 0x000fe2000001162b */
        /* <DEDUP_REMOVED lines=41> */
.L_x_935:
[----:B------:R-:W-:Y:S05]  /*4a60*/  BSYNC B0 ;  /* 0x0000000000007941 */ /* 0x000fea0003800000 */
.L_x_934:
[----:B------:R-:W-:Y:S11]  /*4a70*/  ISETP.GE.AND P0, PT, R211, c[0x0][0x1d4], PT ;  /* 0x00007500d3007a0c */ /* 0x000ff60003f06270 */
[----:B------:R-:W-:Y:S02]  /*4a80*/  @!UPT UIADD3 URZ, URZ, URZ, URZ ;  /* 0x0000003f3f3ff290 */ /* 0x000fe4000fffe03f */
[----:B------:R-:W-:-:S05]  /*4a90*/  @P0 BRA `(.L_x_933) ;  /* 0x0000036000000947 */ /* 0x000fca0003800000 */
[C---:B---3--:R-:W-:Y:S01]  /*4aa0*/  LEA R32, P0, R211.reuse, R33, 0x1 ;  /* 0x00000021d3207211 */ /* 0x048fe200078008ff */
[----:B-1----:R-:W1:Y:S03]  /*4ab0*/  LDS.128 R8, [R210+0xc100] ;  /* 0x00c10000d2087984 */ /* 0x002e660000000c00 */
        /* <DEDUP_REMOVED lines=52> */
.L_x_933:
[----:B------:R-:W-:Y:S05]  /*4e00*/  BSYNC B1 ;  /* 0x0000000000017941 */ /* 0x000fea0003800000 */
.L_x_932:
[----:B------:R4:W3:Y:S04]  /*4e10*/  SHFL.IDX PT, R29, R80, 0x2, 0x181f ;  /* 0x00581f00501d7f89 */ /* 0x0008e800000e0000 */
[----:B------:R4:W2:Y:S01]  /*4e20*/  SHFL.IDX PT, R28, R81, 0x2, 0x181f ;  /* 0x00581f00511c7f89 */ /* 0x0008a200000e0000 */
[----:B------:R-:W-:-:S05]  /*4e30*/  @P3 BRA `(.L_x_936) ;  /* 0x000027f000003947 */ /* 0x000fca0003800000 */
[----:B------:R-:W-:Y:S01]  /*4e40*/  BSSY B0, `(.L_x_937) ;  /* 0x0000038000007945 */ /* 0x000fe20003800000 */
[----:B------:R-:W-:-:S05]  /*4e50*/  @P5 BRA `(.L_x_938) ;  /* 0x0000036000005947 */ /* 0x000fca0003800000 */
[C---:B--2---:R-:W-:Y:S01]  /*4e60*/  LEA R26, P0, R76.reuse, R28, 0x1 ;  /* 0x0000001c4c1a7211 */ /* 0x044fe200078008ff */
[----:B-1----:R-:W1:Y:S03]  /*4e70*/  LDS.128 R8, [R210+0xa100] ;  /* 0x00a10000d2087984 */ /* 0x002e660000000c00 */
[----:B---3--:R-:W-:Y:S02]  /*4e80*/  LEA.HI.X R27, R76, R29, R77, 0x1, P0 ;  /* 0x0000001d4c1b7211 */ /* 0x008fe400000f0c4d */
        /* <DEDUP_REMOVED lines=51> */
.L_x_938:
[----:B------:R-:W-:Y:S05]  /*51c0*/  BSYNC B0 ;  /* 0x0000000000007941 */ /* 0x000fea0003800000 */
.L_x_937:
[----:B------:R-:W-:Y:S11]  /*51d0*/  ISETP.GE.AND P0, PT, R211, c[0x0][0x1d4], PT ;  /* 0x00007500d3007a0c */ /* 0x000ff60003f06270 */
[----:B------:R-:W-:Y:S02]  /*51e0*/  @!UPT UIADD3 URZ, URZ, URZ, URZ ;  /* 0x0000003f3f3ff290 */ /* 0x000fe4000fffe03f */
[----:B------:R-:W-:-:S05]  /*51f0*/  @P0 BRA `(.L_x_936) ;  /* 0x0000243000000947 */ /* 0x000fca0003800000 */
[C---:B-12---:R-:W-:Y:S01]  /*5200*/  LEA R26, P0, R211.reuse, R28, 0x1 ;  /* 0x0000001cd31a7211 */ /* 0x046fe200078008ff */
[----:B------:R-:W1:Y:S03]  /*5210*/  LDS.128 R8, [R210+0xd100] ;  /* 0x00d10000d2087984 */ /* 0x000e660000000c00 */
        /* <DEDUP_REMOVED lines=53> */
.L_x_921:
[C---:B------:R-:W-:Y:S01]  /*5570*/  IADD3 R158, R101.reuse, 0x20, RZ ;  /* 0x00000020659e7810 */ /* 0x040fe20007ffe0ff */
[----:B------:R-:W-:Y:S01]  /*5580*/  CS2R R18, SRZ ;  /* 0x0000000000127805 */ /* 0x000fe2000001ff00 */
[----:B------:R-:W-:Y:S01]  /*5590*/  IADD3 R157, R101, 0x40, RZ ;  /* 0x00000040659d7810 */ /* 0x000fe20007ffe0ff */
[----:B------:R-:W-:Y:S01]  /*55a0*/  CS2R R58, SRZ ;  /* 0x00000000003a7805 */ /* 0x000fe2000001ff00 */
[-C--:B------:R-:W-:Y:S01]  /*55b0*/  ISETP.GE.AND P1, PT, R158, R67.reuse, PT ;  /* 0x000000439e00720c */ /* 0x080fe20003f26270 */
[----:B------:R-:W-:Y:S01]  /*55c0*/  CS2R R56, SRZ ;  /* 0x0000000000387805 */ /* 0x000fe2000001ff00 */
[----:B------:R-:W-:Y:S01]  /*55d0*/  IADD3 R65, -R66, c[0x0][0x1d4], RZ ;  /* 0x0000750042417a10 */ /* 0x000fe20007ffe1ff */
[----:B------:R-:W-:Y:S01]  /*55e0*/  CS2R R30, SRZ ;  /* 0x00000000001e7805 */ /* 0x000fe2000001ff00 */
[----:B------:R-:W-:Y:S01]  /*55f0*/  ISETP.GE.OR P1, PT, R76, c[0x0][0x27c], P1 ;  /* 0x00009f004c007a0c */ /* 0x000fe20000f26670 */
[----:B------:R-:W-:Y:S01]  /*5600*/  CS2R R28, SRZ ;  /* 0x00000000001c7805 */ /* 0x000fe2000001ff00 */
[----:B------:R-:W-:Y:S01]  /*5610*/  CS2R R54, SRZ ;  /* 0x0000000000367805 */ /* 0x000fe2000001ff00 */
[----:B------:R-:W-:Y:S01]  /*5620*/  CS2R R52, SRZ ;  /* 0x0000000000347805 */ /* 0x000fe2000001ff00 */
[----:B------:R1:W2:Y:S01]  /*5630*/  SHFL.IDX PT, R69, R80, RZ, 0x181f ;  /* 0x00181fff50457589 */ /* 0x0002a200000e0000 */
[----:B------:R-:W-:Y:S06]  /*5640*/  BSSY B0, `(.L_x_939) ;  /* 0x00000c7000007945 */ /* 0x000fec0003800000 */
[----:B------:R1:W3:Y:S02]  /*5650*/  SHFL.IDX PT, R68, R81, RZ, 0x181f ;  /* 0x00181fff51447589 */ /* 0x0002e400000e0000 */
[----:B------:R-:W-:Y:S04]  /*5660*/  @!P1 IADD3 R3, P3, P0, R92, R62, R152 ;  /* 0x0000003e5c039210 */ /* 0x000fe8000787e098 */
[----:B------:R-:W-:Y:S02]  /*5670*/  @!P1 IADD3.X R4, R105, R36, R141, P3, P0 ;  /* 0x0000002469049210 */ /* 0x000fe40001fe048d */
[----:B------:R-:W-:Y:S04]  /*5680*/  @!P1 IADD3 R5, P3, P0, R90, R60, R153 ;  /* 0x0000003c5a059210 */ /* 0x000fe8000787e099 */
[----:B------:R-:W-:Y:S02]  /*5690*/  @!P1 IADD3.X R10, R104, R38, R142, P3, P0 ;  /* 0x00000026680a9210 */ /* 0x000fe40001fe048e */
[----:B------:R-:W-:Y:S04]  /*56a0*/  ISETP.GE.AND P0, PT, R157, R67, PT ;  /* 0x000000439d00720c */ /* 0x000fe80003f06270 */
[----:B------:R-:W-:Y:S11]  /*56b0*/  ISETP.GE.OR P0, PT, R76, c[0x0][0x27c], P0 ;  /* 0x00009f004c007a0c */ /* 0x000ff60000706670 */
[----:B------:R-:W-:Y:S02]  /*56c0*/  @!UPT UIADD3 URZ, URZ, URZ, URZ ;  /* 0x0000003f3f3ff290 */ /* 0x000fe4000fffe03f */
[----:B------:R-:W-:Y:S04]  /*56d0*/  @!P0 IADD3 R6, P4, P3, R92, R149, R62 ;  /* 0x000000955c068210 */ /* 0x000fe80007b9e03e */
[----:B------:R-:W-:Y:S02]  /*56e0*/  @!P0 IADD3.X R15, R105, R133, R36, P4, P3 ;  /* 0x00000085690f8210 */ /* 0x000fe400027e6424 */
[----:B------:R-:W-:Y:S04]  /*56f0*/  @!P0 IADD3 R11, P4, P3, R90, R150, R60 ;  /* 0x000000965a0b8210 */ /* 0x000fe80007b9e03c */
[----:B------:R-:W-:Y:S02]  /*5700*/  @!P0 IADD3.X R16, R104, R140, R38, P4, P3 ;  /* 0x0000008c68108210 */ /* 0x000fe400027e6426 */
        /* <DEDUP_REMOVED lines=10> */
[----:B------:R-:W-:Y:S04]  /*57b0*/  CS2R R16, SRZ ;  /* 0x0000000000107805 */ /* 0x000fe8000001ff00 */
[----:B------:R1:W3:Y:S01]  /*57c0*/  @!P0 LDG.E.128 R28, [R10.64] ;  /* 0x000000080a1c8981 */ /* 0x0002e2000c1e1d00 */
[-C--:B------:R-:W-:Y:S04]  /*57d0*/  ISETP.GE.AND P0, PT, R101, R67.reuse, PT ;  /* 0x000000436500720c */ /* 0x080fe80003f06270 */
[----:B------:R-:W-:Y:S01]  /*57e0*/  ISETP.GE.OR P0, PT, R76, c[0x0][0x27c], P0 ;  /* 0x00009f004c007a0c */ /* 0x000fe20000706670 */
[----:B----4-:R-:W-:Y:S01]  /*57f0*/  CS2R R8, SRZ ;  /* 0x0000000000087805 */ /* 0x010fe2000001ff00 */
[----:B------:R4:W3:Y:S11]  /*5800*/  @!P1 LDG.E.128 R16, [R4.64] ;  /* 0x0000000804109981 */ /* 0x0008f6000c1e1d00 */
[----:B------:R-:W-:Y:S01]  /*5810*/  @!P0 IADD3 R3, P1, R92, R62, RZ ;  /* 0x0000003e5c038210 */ /* 0x000fe20007f3e0ff */
[----:B-1----:R-:W-:Y:S04]  /*5820*/  CS2R R10, SRZ ;  /* 0x00000000000a7805 */ /* 0x002fe8000001ff00 */
[----:B----4-:R-:W-:Y:S01]  /*5830*/  @!P0 IMAD.X R4, R36, 0x1, R105, P1 ;  /* 0x0000000124048824 */ /* 0x010fe200008e0669 */
[C---:B------:R-:W-:Y:S01]  /*5840*/  @!P0 LEA R14, P1, R3.reuse, c[0x0][0x270], 0x1 ;  /* 0x00009c00030e8a11 */ /* 0x040fe200078208ff */
[----:B------:R-:W-:Y:S03]  /*5850*/  CS2R R36, SRZ ;  /* 0x0000000000247805 */ /* 0x000fe6000001ff00 */
[----:B------:R-:W-:Y:S02]  /*5860*/  @!P0 LEA.HI.X R15, R3, c[0x0][0x274], R4, 0x1, P1 ;  /* 0x00009d00030f8a11 */ /* 0x000fe400008f0c04 */
[----:B------:R-:W-:Y:S05]  /*5870*/  @!P0 IADD3 R3, P1, R90, R60, RZ ;  /* 0x0000003c5a038210 */ /* 0x000fea0007f3e0ff */
[----:B------:R-:W-:Y:S01]  /*5880*/  @!P0 IMAD.X R5, R38, 0x1, R104, P1 ;  /* 0x0000000126058824 */ /* 0x000fe200008e0668 */
[C---:B------:R-:W-:Y:S01]  /*5890*/  @!P0 LEA R4, P1, R3.reuse, c[0x0][0x288], 0x1 ;  /* 0x0000a20003048a11 */ /* 0x040fe200078208ff */
[----:B------:R-:W-:Y:S03]  /*58a0*/  CS2R R38, SRZ ;  /* 0x0000000000267805 */ /* 0x000fe6000001ff00 */
[----:B------:R-:W-:Y:S02]  /*58b0*/  @!P0 LEA.HI.X R5, R3, c[0x0][0x28c], R5, 0x1, P1 ;  /* 0x0000a30003058a11 */ /* 0x000fe400008f0c05 */
[----:B------:R-:W-:Y:S01]  /*58c0*/  ISETP.GE.AND P1, PT, R76, c[0x0][0x27c], PT ;  /* 0x00009f004c007a0c */ /* 0x000fe20003f26270 */
[----:B------:R1:W5:Y:S07]  /*58d0*/  @!P0 LDG.E.128 R36, [R14.64] ;  /* 0x000000080e248981 */ /* 0x00036e000c1e1d00 */
[----:B------:R4:W5:Y:S01]  /*58e0*/  @!P0 LDG.E.128 R8, [R4.64] ;  /* 0x0000000804088981 */ /* 0x000962000c1e1d00 */
[----:B------:R-:W-:Y:S01]  /*58f0*/  ISETP.GE.OR P0, PT, R101, R67, P5 ;  /* 0x000000436500720c */ /* 0x000fe20002f06670 */
[----:B--2---:R-:W-:Y:S02]  /*5900*/  IMAD.MOV.U32 R6, RZ, RZ, R54 ;  /* 0x000000ffff067224 */ /* 0x004fe400078e0036 */
[----:B----4-:R-:W-:Y:S02]  /*5910*/  IMAD.MOV.U32 R5, RZ, RZ, R55 ;  /* 0x000000ffff057224 */ /* 0x010fe400078e0037 */
        /* <DEDUP_REMOVED lines=23> */
[C---:B-1----:R-:W-:Y:S01]  /*5a90*/  IMAD.SHL.U32 R20, R101.reuse, 0x40, RZ ;  /* 0x0000004065147824 */ /* 0x042fe200078e00ff */
[----:B------:R-:W-:Y:S01]  /*5aa0*/  SEL R3, R66, R65, !P2 ;  /* 0x0000004142037207 */ /* 0x000fe20005000000 */
[----:B-----5:R-:W-:Y:S01]  /*5ab0*/  IMAD.MOV.U32 R5, RZ, RZ, R8 ;  /* 0x000000ffff057224 */ /* 0x020fe200078e0008 */
[----:B------:R-:W-:Y:S01]  /*5ac0*/  SHF.L.U32 R24, R101, 0x6, RZ ;  /* 0x0000000665187819 */ /* 0x000fe200000006ff */
[----:B------:R-:W-:Y:S01]  /*5ad0*/  IMAD.MOV.U32 R40, RZ, RZ, R36 ;  /* 0x000000ffff287224 */ /* 0x000fe200078e0024 */
[----:B------:R-:W-:Y:S01]  /*5ae0*/  SHF.R.S32.HI R4, RZ, 0x1f, R3 ;  /* 0x0000001fff047819 */ /* 0x000fe20000011403 */
[----:B------:R-:W-:Y:S01]  /*5af0*/  IMAD.MOV.U32 R15, RZ, RZ, R10 ;  /* 0x000000ffff0f7224 */ /* 0x000fe200078e000a */
[----:B------:R-:W-:Y:S01]  /*5b00*/  LOP3.LUT R20, R20, 0x1c0, RZ, 0xc0, !PT ;  /* 0x000001c014147812 */ /* 0x000fe200078ec0ff */
[----:B------:R-:W-:Y:S01]  /*5b10*/  IMAD.MOV.U32 R44, RZ, RZ, R38 ;  /* 0x000000ffff2c7224 */ /* 0x000fe200078e0026 */
[----:B------:R-:W-:Y:S01]  /*5b20*/  LEA.HI R3, R4, R3, RZ, 0x4 ;  /* 0x0000000304037211 */ /* 0x000fe200078f20ff */
[----:B------:R-:W-:Y:S01]  /*5b30*/  @!P1 HADD2.F32 R5, -RZ, R5.H0_H0 ;  /* 0x20000005ff059230 */ /* 0x000fe20000004100 */
[----:B------:R-:W-:Y:S02]  /*5b40*/  LOP3.LUT R24, R24, 0x1c0, RZ, 0xc0, !PT ;  /* 0x000001c018187812 */ /* 0x000fe400078ec0ff */
[----:B------:R-:W-:Y:S02]  /*5b50*/  LEA.HI.SX32 R3, R3, R64, 0x1c ;  /* 0x0000004003037211 */ /* 0x000fe400078fe2ff */
[----:B------:R-:W-:Y:S02]  /*5b60*/  SHF.R.U32.HI R24, RZ, 0x3, R24 ;  /* 0x00000003ff187819 */ /* 0x000fe40000011618 */
[----:B------:R-:W-:Y:S02]  /*5b70*/  SHF.R.S32.HI R4, RZ, 0x1f, R3 ;  /* 0x0000001fff047819 */ /* 0x000fe40000011403 */
[----:B------:R-:W-:Y:S02]  /*5b80*/  SHF.L.U32 R6, R3, 0x3, RZ ;  /* 0x0000000303067819 */ /* 0x000fe400000006ff */
[----:B------:R-:W-:Y:S02]  /*5b90*/  LEA.HI R4, R4, R3, RZ, 0x3 ;  /* 0x0000000304047211 */ /* 0x000fe400078f18ff */
[----:B------:R-:W-:Y:S02]  /*5ba0*/  LEA R72, P0, R86, R68, 0x1 ;  /* 0x0000004456487211 */ /* 0x000fe400078008ff */
[----:B------:R-:W-:Y:S02]  /*5bb0*/  SHF.R.S32.HI R3, RZ, 0x3, R4 ;  /* 0x00000003ff037819 */ /* 0x000fe40000011404 */
[----:B------:R-:W-:Y:S02]  /*5bc0*/  LOP3.LUT R4, R20, 0x38, R6, 0xf8, !PT ;  /* 0x0000003814047812 */ /* 0x000fe400078ef806 */
[----:B------:R-:W1:Y:S01]  /*5bd0*/  LDS.128 R20, [R124+0x8100] ;  /* 0x008100007c147984 */ /* 0x000e620000000c00 */
[----:B------:R-:W-:Y:S01]  /*5be0*/  IMAD R3, R3, 0x1800, R7 ;  /* 0x0000180003037824 */ /* 0x000fe200078e0207 */
[----:B------:R-:W-:Y:S02]  /*5bf0*/  LOP3.LUT R4, R4, R24, RZ, 0x3c, !PT ;  /* 0x0000001804047212 */ /* 0x000fe400078e3cff */
[----:B------:R-:W-:Y:S02]  /*5c00*/  LEA.HI.X R73, R86, R69, R103, 0x1, P0 ;  /* 0x0000004556497211 */ /* 0x000fe400000f0c67 */
[----:B------:R-:W-:Y:S01]  /*5c10*/  ISETP.GE.AND P0, PT, R6, c[0x0][0x1d4], PT ;  /* 0x0000750006007a0c */ /* 0x000fe20003f06270 */
[----:B------:R-:W-:Y:S01]  /*5c20*/  IMAD.IADD R3, R3, 0x1, R4 ;  /* 0x0000000103037824 */ /* 0x000fe200078e0204 */
[--C-:B------:R-:W-:Y:S02]  /*5c30*/  @!P1 SHF.R.U64 R24, R10, 0x10, R11.reuse ;  /* 0x000000100a189819 */ /* 0x100fe4000000120b */
[----:B------:R-:W-:Y:S02]  /*5c40*/  MOV R25, R11 ;  /* 0x0000000b00197202 */ /* 0x000fe40000000f00 */
[----:B------:R-:W-:Y:S02]  /*5c50*/  SHF.L.U32 R3, R3, 0x1, RZ ;  /* 0x0000000103037819 */ /* 0x000fe400000006ff */
[----:B------:R-:W-:Y:S01]  /*5c60*/  @!P1 SHF.R.U32.HI R26, RZ, 0x10, R11 ;  /* 0x00000010ff1a9819 */ /* 0x000fe2000001160b */
[----:B------:R-:W-:Y:S01]  /*5c70*/  @!P1 HADD2.F32 R11, -RZ, R40.H0_H0 ;  /* 0x20000028ff0b9230 */ /* 0x000fe20000004100 */
[----:B------:R-:W-:Y:S01]  /*5c80*/  MOV R42, R37 ;  /* 0x00000025002a7202 */ /* 0x000fe20000000f00 */
[----:B------:R1:W2:Y:S01]  /*5c90*/  LDS.128 R48, [R3+0x8100] ;  /* 0x0081000003307984 */ /* 0x0002a20000000c00 */
[----:B------:R-:W-:Y:S01]  /*5ca0*/  @!P1 SHF.R.U32.HI R47, RZ, 0x10, R39 ;  /* 0x00000010ff2f9819 */ /* 0x000fe20000011627 */
[----:B------:R-:W-:Y:S01]  /*5cb0*/  @!P0 IMAD.WIDE R68, R6, 0x2, R68 ;  /* 0x0000000206448825 */ /* 0x000fe200078e0244 */
[----:B------:R-:W-:Y:S02]  /*5cc0*/  @!P1 SHF.R.U64 R4, R8, 0x10, R9 ;  /* 0x0000001008049819 */ /* 0x000fe40000001209 */
[----:B------:R-:W-:Y:S02]  /*5cd0*/  @!P1 SHF.R.U64 R41, R36, 0x10, R37 ;  /* 0x0000001024299819 */ /* 0x000fe40000001225 */
[----:B------:R-:W-:Y:S01]  /*5ce0*/  @!P1 SHF.R.U64 R45, R38, 0x10, R39 ;  /* 0x00000010262d9819 */ /* 0x000fe20000001227 */
[----:B------:R-:W-:Y:S01]  /*5cf0*/  @!P1 HADD2.F32 R4, -RZ, R4.H0_H0 ;  /* 0x20000004ff049230 */ /* 0x000fe20000004100 */
[----:B------:R-:W-:Y:S01]  /*5d00*/  @!P1 SHF.R.U32.HI R43, RZ, 0x10, R37 ;  /* 0x00000010ff2b9819 */ /* 0x000fe20000011625 */
[----:B------:R-:W-:Y:S01]  /*5d10*/  @!P1 HADD2.F32 R37, -RZ, R41.H0_H0 ;  /* 0x20000029ff259230 */ /* 0x000fe20000004100 */
[----:B------:R-:W-:Y:S01]  /*5d20*/  MOV R14, R9 ;  /* 0x00000009000e7202 */ /* 0x000fe20000000f00 */
[----:B------:R-:W-:Y:S01]  /*5d30*/  @!P1 HADD2.F32 R41, -RZ, R44.H0_H0 ;  /* 0x2000002cff299230 */ /* 0x000fe20000004100 */
[----:B------:R-:W-:Y:S02]  /*5d40*/  @!P1 SHF.R.U32.HI R9, RZ, 0x10, R9 ;  /* 0x00000010ff099819 */ /* 0x000fe40000011609 */
[----:B------:R-:W-:Y:S01]  /*5d50*/  MOV R46, R39 ;  /* 0x00000027002e7202 */ /* 0x000fe20000000f00 */
[----:B------:R-:W-:Y:S02]  /*5d60*/  @!P1 HADD2.F32 R39, -RZ, R43.H0_H0 ;  /* 0x2000002bff279230 */ /* 0x000fe40000004100 */
[----:B------:R-:W-:Y:S02]  /*5d70*/  @!P1 HADD2.F32 R43, -RZ, R45.H0_H0 ;  /* 0x2000002dff2b9230 */ /* 0x000fe40000004100 */
[----:B------:R-:W-:Y:S01]  /*5d80*/  @!P1 HADD2.F32 R45, -RZ, R47.H0_H0 ;  /* 0x2000002fff2d9230 */ /* 0x000fe20000004100 */
[----:B-1----:R-:W-:Y:S05]  /*5d90*/  @!P1 IMAD.MOV.U32 R3, RZ, RZ, R20 ;  /* 0x000000ffff039224 */ /* 0x002fea00078e0014 */
[--C-:B------:R-:W-:Y:S01]  /*5da0*/  @!P1 HADD2.F32 R8, -RZ, R3.reuse.H0_H0 ;  /* 0x20000003ff089230 */ /* 0x100fe20000004100 */
[----:B--2---:R-:W-:Y:S05]  /*5db0*/  @!P1 MOV R6, R48 ;  /* 0x0000003000069202 */ /* 0x004fea0000000f00 */
[--C-:B------:R-:W-:Y:S02]  /*5dc0*/  @!P1 HADD2.F32 R10, -RZ, R6.reuse.H0_H0 ;  /* 0x20000006ff0a9230 */ /* 0x100fe40000004100 */
[----:B------:R-:W-:Y:S02]  /*5dd0*/  @!P1 HADD2.F32 R36, -RZ, R6.H1_H1 ;  /* 0x30000006ff249230 */ /* 0x000fe40000004100 */
[----:B------:R-:W-:Y:S01]  /*5de0*/  @!P1 HADD2.F32 R6, -RZ, R3.H1_H1 ;  /* 0x30000003ff069230 */ /* 0x000fe20000004100 */
[-C--:B------:R-:W-:Y:S02]  /*5df0*/  @!P1 FMUL.FTZ R3, R8, R5.reuse ;  /* 0x0000000508039220 */ /* 0x080fe40000410000 */
[----:B------:R-:W-:Y:S02]  /*5e00*/  @!P1 FMUL.FTZ R38, R10, R5 ;  /* 0x000000050a269220 */ /* 0x000fe40000410000 */
[-C--:B------:R-:W-:Y:S02]  /*5e10*/  @!P1 FMUL.FTZ R5, R36, R4.reuse ;  /* 0x0000000424059220 */ /* 0x080fe40000410000 */
[-C--:B------:R-:W-:Y:S02]  /*5e20*/  @!P1 FFMA.FTZ R3, R10, R11.reuse, R3 ;  /* 0x0000000b0a039223 */ /* 0x080fe40000010003 */
[----:B------:R-:W-:Y:S01]  /*5e30*/  @!P1 FFMA.FTZ R83, R8, R11, -R38 ;  /* 0x0000000b08539223 */ /* 0x000fe20000010826 */
[----:B------:R-:W-:Y:S01]  /*5e40*/  @!P1 HADD2.F32 R8, -RZ, R9.H0_H0 ;  /* 0x20000009ff089230 */ /* 0x000fe20000004100 */
[----:B------:R-:W-:Y:S02]  /*5e50*/  @!P1 IMAD.MOV.U32 R11, RZ, RZ, R49 ;  /* 0x000000ffff0b9224 */ /* 0x000fe400078e0031 */
[C---:B------:R-:W-:Y:S02]  /*5e60*/  @!P1 FMUL.FTZ R4, R6.reuse, R4 ;  /* 0x0000000406049220 */ /* 0x040fe40000410000 */
[----:B------:R-:W-:Y:S01]  /*5e70*/  @!P1 FFMA.FTZ R82, R6, R37, -R5 ;  /* 0x0000002506529223 */ /* 0x000fe20000010805 */
[----:B------:R-:W-:Y:S01]  /*5e80*/  @!P1 MOV R6, R21 ;  /* 0x0000001500069202 */ /* 0x000fe20000000f00 */
[----:B------:R-:W-:Y:S01]  /*5e90*/  @!P1 FFMA.FTZ R4, R36, R37, R4 ;  /* 0x0000002524049223 */ /* 0x000fe20000010004 */
[--C-:B------:R-:W-:Y:S02]  /*5ea0*/  @!P1 HADD2.F32 R36, -RZ, R11.reuse.H0_H0 ;  /* 0x2000000bff249230 */ /* 0x100fe40000004100 */
[----:B------:R-:W-:Y:S01]  /*5eb0*/  @!P1 HADD2.F32 R38, -RZ, R11.H1_H1 ;  /* 0x3000000bff269230 */ /* 0x000fe20000004100 */
[----:B------:R-:W-:Y:S01]  /*5ec0*/  @!P1 IMAD.MOV.U32 R11, RZ, RZ, R50 ;  /* 0x000000ffff0b9224 */ /* 0x000fe200078e0032 */
[----:B------:R-:W-:Y:S02]  /*5ed0*/  @!P1 HADD2.F32 R5, -RZ, R14.H0_H0 ;  /* 0x2000000eff059230 */ /* 0x000fe40000004100 */
[----:B------:R-:W-:Y:S01]  /*5ee0*/  @!P1 HADD2.F32 R37, -RZ, R42.H0_H0 ;  /* 0x2000002aff259230 */ /* 0x000fe20000004100 */
[-C--:B------:R-:W-:Y:S01]  /*5ef0*/  @!P1 FMUL.FTZ R14, R38, R8.reuse ;  /* 0x00000008260e9220 */ /* 0x080fe20000410000 */
[--C-:B------:R-:W-:Y:S02]  /*5f00*/  @!P1 HADD2.F32 R9, -RZ, R6.reuse.H1_H1 ;  /* 0x30000006ff099230 */ /* 0x100fe40000004100 */
[----:B------:R-:W-:Y:S01]  /*5f10*/  @!P1 HADD2.F32 R10, -RZ, R6.H0_H0 ;  /* 0x20000006ff0a9230 */ /* 0x000fe20000004100 */
[----:B------:R-:W-:Y:S01]  /*5f20*/  @!P1 FMUL.FTZ R6, R36, R5 ;  /* 0x0000000524069220 */ /* 0x000fe20000410000 */
[--C-:B------:R-:W-:Y:S01]  /*5f30*/  @!P1 HADD2.F32 R40, -RZ, R11.reuse.H0_H0 ;  /* 0x2000000bff289230 */ /* 0x100fe20000004100 */
[C---:B------:R-:W-:Y:S01]  /*5f40*/  @!P1 FFMA.FTZ R74, R9.reuse, R39, -R14 ;  /* 0x00000027094a9223 */ /* 0x040fe2000001080e */
[----:B------:R-:W-:Y:S01]  /*5f50*/  @!P1 HADD2.F32 R42, -RZ, R11.H1_H1 ;  /* 0x3000000bff2a9230 */ /* 0x000fe20000004100 */
[C---:B------:R-:W-:Y:S02]  /*5f60*/  @!P1 FFMA.FTZ R75, R10.reuse, R37, -R6 ;  /* 0x000000250a4b9223 */ /* 0x040fe40000010806 */
[----:B------:R-:W-:Y:S01]  /*5f70*/  @!P1 FMUL.FTZ R6, R9, R8 ;  /* 0x0000000809069220 */ /* 0x000fe20000410000 */
[----:B------:R-:W-:Y:S01]  /*5f80*/  @!P1 MOV R9, R22 ;  /* 0x0000001600099202 */ /* 0x000fe20000000f00 */
[----:B------:R-:W-:Y:S01]  /*5f90*/  @!P1 FMUL.FTZ R5, R10, R5 ;  /* 0x000000050a059220 */ /* 0x000fe20000410000 */
[----:B------:R-:W-:Y:S01]  /*5fa0*/  @!P1 HADD2.F32 R8, -RZ, R15.H0_H0 ;  /* 0x2000000fff089230 */ /* 0x000fe20000004100 */
[----:B------:R-:W-:Y:S01]  /*5fb0*/  @!P1 IMAD.MOV.U32 R15, RZ, RZ, R51 ;  /* 0x000000ffff0f9224 */ /* 0x000fe200078e0033 */
[----:B------:R-:W-:Y:S01]  /*5fc0*/  @!P1 HADD2.F32 R10, -RZ, R24.H0_H0 ;  /* 0x20000018ff0a9230 */ /* 0x000fe20000004100 */
[----:B------:R-:W-:Y:S01]  /*5fd0*/  @!P1 FFMA.FTZ R5, R36, R37, R5 ;  /* 0x0000002524059223 */ /* 0x000fe20000010005 */
[--C-:B------:R-:W-:Y:S01]  /*5fe0*/  @!P1 HADD2.F32 R11, -RZ, R9.reuse.H1_H1 ;  /* 0x30000009ff0b9230 */ /* 0x100fe20000004100 */
[----:B------:R-:W-:Y:S01]  /*5ff0*/  @!P1 FFMA.FTZ R6, R38, R39, R6 ;  /* 0x0000002726069223 */ /* 0x000fe20000010006 */
[----:B------:R-:W-:Y:S01]  /*6000*/  @!P1 HADD2.F32 R14, -RZ, R9.H0_H0 ;  /* 0x20000009ff0e9230 */ /* 0x000fe20000004100 */
[----:B------:R-:W-:Y:S01]  /*6010*/  @!P1 FMUL.FTZ R9, R40, R8 ;  /* 0x0000000828099220 */ /* 0x000fe20000410000 */
[----:B------:R-:W-:Y:S01]  /*6020*/  @!P1 HADD2.F32 R44, -RZ, R15.H1_H1 ;  /* 0x3000000fff2c9230 */ /* 0x000fe20000004100 */
[-C--:B------:R-:W-:Y:S01]  /*6030*/  @!P1 FMUL.FTZ R24, R42, R10.reuse ;  /* 0x0000000a2a189220 */ /* 0x080fe20000410000 */
[----:B------:R-:W-:Y:S01]  /*6040*/  @!P1 F2FP.PACK_AB R5, R6, R5 ;  /* 0x000000050605923e */ /* 0x000fe200000000ff */
[C---:B------:R-:W-:Y:S02]  /*6050*/  @!P1 FFMA.FTZ R71, R14.reuse, R41, -R9 ;  /* 0x000000290e479223 */ /* 0x040fe40000010809 */
[C---:B------:R-:W-:Y:S01]  /*6060*/  @!P1 FMUL.FTZ R9, R11.reuse, R10 ;  /* 0x0000000a0b099220 */ /* 0x040fe20000410000 */
[----:B------:R-:W-:Y:S01]  /*6070*/  @!P1 HADD2.F32 R10, -RZ, R25.H0_H0 ;  /* 0x20000019ff0a9230 */ /* 0x000fe20000004100 */
[----:B------:R-:W-:Y:S01]  /*6080*/  @!P1 FFMA.FTZ R70, R11, R43, -R24 ;  /* 0x0000002b0b469223 */ /* 0x000fe20000010818 */
[----:B------:R-:W-:Y:S01]  /*6090*/  @!P1 MOV R11, R23 ;  /* 0x00000017000b9202 */ /* 0x000fe20000000f00 */
[----:B------:R-:W-:Y:S01]  /*60a0*/  @!P1 FMUL.FTZ R8, R14, R8 ;  /* 0x000000080e089220 */ /* 0x000fe20000410000 */
[----:B------:R-:W-:Y:S01]  /*60b0*/  @!P1 HADD2.F32 R14, -RZ, R26.H0_H0 ;  /* 0x2000001aff0e9230 */ /* 0x000fe20000004100 */
[----:B------:R-:W-:Y:S01]  /*60c0*/  @!P1 IMAD.MOV.U32 R49, RZ, RZ, R5 ;  /* 0x000000ffff319224 */ /* 0x000fe200078e0005 */
[----:B------:R-:W-:Y:S01]  /*60d0*/  @!P1 F2FP.PACK_AB R36, R70, R71 ;  /* 0x000000474624923e */ /* 0x000fe200000000ff */
[----:B------:R-:W-:Y:S01]  /*60e0*/  @!P1 FFMA.FTZ R8, R40, R41, R8 ;  /* 0x0000002928089223 */ /* 0x000fe20000010008 */
[----:B------:R-:W-:Y:S01]  /*60f0*/  @!P1 HADD2.F32 R25, -RZ, R15.H0_H0 ;  /* 0x2000000fff199230 */ /* 0x000fe20000004100 */
[----:B------:R-:W-:Y:S01]  /*6100*/  @!P1 FFMA.FTZ R9, R42, R43, R9 ;  /* 0x0000002b2a099223 */ /* 0x000fe20000010009 */
[--C-:B------:R-:W-:Y:S01]  /*6110*/  @!P1 HADD2.F32 R24, -RZ, R11.reuse.H0_H0 ;  /* 0x2000000bff189230 */ /* 0x100fe20000004100 */
[----:B------:R-:W-:Y:S01]  /*6120*/  @!P1 IMAD.MOV.U32 R22, RZ, RZ, R36 ;  /* 0x000000ffff169224 */ /* 0x000fe200078e0024 */
[----:B------:R-:W-:Y:S01]  /*6130*/  @!P1 HADD2.F32 R15, -RZ, R11.H1_H1 ;  /* 0x3000000bff0f9230 */ /* 0x000fe20000004100 */
[----:B------:R-:W-:Y:S01]  /*6140*/  @!P1 FMUL.FTZ R11, R25, R10 ;  /* 0x0000000a190b9220 */ /* 0x000fe20000410000 */
[----:B------:R-:W-:Y:S01]  /*6150*/  @!P1 HADD2.F32 R26, -RZ, R46.H0_H0 ;  /* 0x2000002eff1a9230 */ /* 0x000fe20000004100 */
[----:B------:R-:W-:Y:S02]  /*6160*/  @!P1 FMUL.FTZ R46, R44, R14 ;  /* 0x0000000e2c2e9220 */ /* 0x000fe40000410000 */
[C---:B------:R-:W-:Y:S02]  /*6170*/  @!P1 FMUL.FTZ R10, R24.reuse, R10 ;  /* 0x0000000a180a9220 */ /* 0x040fe40000410000 */
[----:B------:R-:W-:Y:S01]  /*6180*/  @!P1 FFMA.FTZ R47, R24, R26, -R11 ;  /* 0x0000001a182f9223 */ /* 0x000fe2000001080b */
[----:B------:R-:W-:Y:S01]  /*6190*/  @!P1 F2FP.PACK_AB R24, R74, R75 ;  /* 0x0000004b4a18923e */ /* 0x000fe200000000ff */
[C---:B------:R-:W-:Y:S02]  /*61a0*/  @!P1 FMUL.FTZ R11, R15.reuse, R14 ;  /* 0x0000000e0f0b9220 */ /* 0x040fe40000410000 */
[----:B------:R-:W-:Y:S01]  /*61b0*/  @!P1 FFMA.FTZ R14, R15, R45, -R46 ;  /* 0x0000002d0f0e9223 */ /* 0x000fe2000001082e */
[----:B------:R-:W-:Y:S01]  /*61c0*/  @!P1 F2FP.PACK_AB R15, R82, R83 ;  /* 0x00000053520f923e */ /* 0x000fe200000000ff */
[----:B------:R-:W-:Y:S01]  /*61d0*/  @!P1 FFMA.FTZ R10, R25, R26, R10 ;  /* 0x0000001a190a9223 */ /* 0x000fe2000001000a */
[----:B------:R-:W-:Y:S01]  /*61e0*/  @!P1 MOV R21, R24 ;  /* 0x0000001800159202 */ /* 0x000fe20000000f00 */
[----:B------:R-:W-:Y:S01]  /*61f0*/  @!P1 FFMA.FTZ R11, R44, R45, R11 ;  /* 0x0000002d2c0b9223 */ /* 0x000fe2000001000b */
[----:B------:R-:W-:Y:S01]  /*6200*/  @!P1 F2FP.PACK_AB R37, R14, R47 ;  /* 0x0000002f0e25923e */ /* 0x000fe200000000ff */
[----:B------:R-:W-:Y:S01]  /*6210*/  @!P1 IMAD.MOV.U32 R20, RZ, RZ, R15 ;  /* 0x000000ffff149224 */ /* 0x000fe200078e000f */
[----:B------:R-:W-:Y:S02]  /*6220*/  @!P1 F2FP.PACK_AB R14, R4, R3 ;  /* 0x00000003040e923e */ /* 0x000fe400000000ff */
[----:B------:R-:W-:Y:S02]  /*6230*/  @!P1 MOV R23, R37 ;  /* 0x0000002500179202 */ /* 0x000fe40000000f00 */
[----:B------:R-:W-:Y:S02]  /*6240*/  @!P1 F2FP.PACK_AB R4, R9, R8 ;  /* 0x000000080904923e */ /* 0x000fe400000000ff */
[----:B------:R-:W-:Y:S01]  /*6250*/  @!P1 F2FP.PACK_AB R3, R11, R10 ;  /* 0x0000000a0b03923e */ /* 0x000fe200000000ff */
[----:B------:R1:W-:Y:S01]  /*6260*/  ST.E.128 [R72.64], R20 ;  /* 0x0000001448007985 */ /* 0x0003e2000c101d08 */
[----:B------:R-:W-:Y:S02]  /*6270*/  @!P1 MOV R48, R14 ;  /* 0x0000000e00309202 */ /* 0x000fe40000000f00 */
[----:B------:R-:W-:Y:S02]  /*6280*/  @!P1 MOV R50, R4 ;  /* 0x0000000400329202 */ /* 0x000fe40000000f00 */
[----:B------:R-:W-:Y:S05]  /*6290*/  @!P1 MOV R51, R3 ;  /* 0x0000000300339202 */ /* 0x000fea0000000f00 */
[----:B------:R1:W-:Y:S02]  /*62a0*/  @!P0 ST.E.128 [R68.64], R48 ;  /* 0x0000003044008985 */ /* 0x0003e4000c101d08 */
.L_x_940:
[----:B-1----:R-:W-:Y:S05]  /*62b0*/  BSYNC B0 ;  /* 0x0000000000007941 */ /* 0x002fea0003800000 */
.L_x_939:
[----:B-----5:R1:W2:Y:S01]  /*62c0*/  SHFL.IDX PT, R37, R80, 0x1, 0x181f ;  /* 0x00381f0050257f89 */ /* 0x0202a200000e0000 */
[----:B------:R-:W-:Y:S01]  /*62d0*/  ISETP.GE.OR P0, PT, R158, R67, P5 ;  /* 0x000000439e00720c */ /* 0x000fe20002f06670 */
[----:B------:R-:W-:Y:S02]  /*62e0*/  BSSY B0, `(.L_x_941) ;  /* 0x000007f000007945 */ /* 0x000fe40003800000 */
[----:B------:R1:W3:Y:S10]  /*62f0*/  SHFL.IDX PT, R36, R81, 0x1, 0x181f ;  /* 0x00381f0051247f89 */ /* 0x0002f400000e0000 */
[----:B------:R-:W-:-:S05]  /*6300*/  @P0 BRA `(.L_x_942) ;  /* 0x000007c000000947 */ /* 0x000fca0003800000 */
[----:B------:R-:W-:Y:S01]  /*6310*/  SEL R3, R66, R65, !P2 ;  /* 0x0000004142037207 */ /* 0x000fe20005000000 */
[----:B------:R-:W-:Y:S01]  /*6320*/  LDS.128 R20, [R123+0x8100] ;  /* 0x008100007b147984 */ /* 0x000fe20000000c00 */
[C---:B------:R-:W-:Y:S01]  /*6330*/  IADD3 R6, R101.reuse, 0x20, RZ ;  /* 0x0000002065067810 */ /* 0x040fe20007ffe0ff */
[----:B------:R-:W-:Y:S01]  /*6340*/  @!P1 HADD2.F32 R15, -RZ, R60.H0_H0 ;  /* 0x2000003cff0f9230 */ /* 0x000fe20000004100 */
[----:B------:R-:W-:Y:S01]  /*6350*/  SHF.R.S32.HI R4, RZ, 0x1f, R3 ;  /* 0x0000001fff047819 */ /* 0x000fe20000011403 */
[----:B------:R-:W-:Y:S01]  /*6360*/  @!P1 HADD2.F32 R26, -RZ, R61.H1_H1 ;  /* 0x3000003dff1a9230 */ /* 0x000fe20000004100 */
        /* <DEDUP_REMOVED lines=14> */
[----:B---3--:R-:W-:Y:S02]  /*6450*/  LEA R48, P0, R86, R36, 0x1 ;  /* 0x0000002456307211 */ /* 0x008fe400078008ff */
[----:B------:R-:W-:Y:S02]  /*6460*/  LOP3.LUT R4, R4, R6, RZ, 0x3c, !PT ;  /* 0x0000000604047212 */ /* 0x000fe400078e3cff */
[----:B--2---:R-:W-:Y:S02]  /*6470*/  LEA.HI.X R49, R86, R37, R103, 0x1, P0 ;  /* 0x0000002556317211 */ /* 0x004fe400000f0c67 */
[----:B------:R-:W-:Y:S02]  /*6480*/  IADD3 R3, R3, R4, RZ ;  /* 0x0000000403037210 */ /* 0x000fe40007ffe0ff */
[----:B------:R-:W-:Y:S02]  /*6490*/  ISETP.GE.AND P0, PT, R5, c[0x0][0x1d4], PT ;  /* 0x0000750005007a0c */ /* 0x000fe40003f06270 */
[----:B------:R-:W-:Y:S01]  /*64a0*/  @!P1 SHF.R.U32.HI R25, RZ, 0x10, R55 ;  /* 0x00000010ff199819 */ /* 0x000fe20000011637 */
[----:B------:R-:W-:Y:S01]  /*64b0*/  IMAD.SHL.U32 R3, R3, 0x2, RZ ;  /* 0x0000000203037824 */ /* 0x000fe200078e00ff */
[----:B------:R-:W-:Y:S02]  /*64c0*/  @!P1 SHF.R.U64 R4, R16, 0x10, R17 ;  /* 0x0000001010049819 */ /* 0x000fe40000001211 */
[----:B------:R-:W-:Y:S01]  /*64d0*/  @!P1 SHF.R.U64 R44, R54, 0x10, R55 ;  /* 0x00000010362c9819 */ /* 0x000fe20000001237 */
[----:B------:R-:W-:Y:S01]  /*64e0*/  @!P1 HADD2.F32 R39, -RZ, R25.H0_H0 ;  /* 0x20000019ff279230 */ /* 0x000fe20000004100 */
[----:B------:R-:W2:Y:S01]  /*64f0*/  LDS.128 R40, [R3+0x8100] ;  /* 0x0081000003287984 */ /* 0x000ea20000000c00 */
[----:B------:R-:W-:Y:S01]  /*6500*/  @!P1 SHF.R.U32.HI R9, RZ, 0x10, R17 ;  /* 0x00000010ff099819 */ /* 0x000fe20000011611 */
[----:B------:R-:W-:Y:S01]  /*6510*/  @!P1 HADD2.F32 R4, -RZ, R4.H0_H0 ;  /* 0x20000004ff049230 */ /* 0x000fe20000004100 */
[----:B------:R-:W-:Y:S02]  /*6520*/  @!P1 SHF.R.U64 R17, R52, 0x10, R53 ;  /* 0x0000001034119819 */ /* 0x000fe40000001235 */
[----:B------:R-:W-:Y:S01]  /*6530*/  @!P0 IMAD.WIDE R54, R5, 0x2, R36 ;  /* 0x0000000205368825 */ /* 0x000fe200078e0224 */
[----:B------:R-:W-:Y:S01]  /*6540*/  @!P1 SHF.R.U64 R14, R18, 0x10, R19 ;  /* 0x00000010120e9819 */ /* 0x000fe20000001213 */
[----:B------:R-:W-:Y:S01]  /*6550*/  @!P1 HADD2.F32 R37, -RZ, R61.H0_H0 ;  /* 0x2000003dff259230 */ /* 0x000fe20000004100 */
[----:B------:R-:W-:Y:S01]  /*6560*/  @!P1 SHF.R.U32.HI R24, RZ, 0x10, R53 ;  /* 0x00000010ff189819 */ /* 0x000fe20000011635 */
[----:B------:R-:W-:Y:S01]  /*6570*/  @!P1 HADD2.F32 R17, -RZ, R17.H0_H0 ;  /* 0x20000011ff119230 */ /* 0x000fe20000004100 */
[----:B------:R-:W-:Y:S01]  /*6580*/  @!P1 SHF.R.U32.HI R11, RZ, 0x10, R19 ;  /* 0x00000010ff0b9819 */ /* 0x000fe20000011613 */
[----:B------:R-:W-:Y:S02]  /*6590*/  @!P1 HADD2.F32 R14, -RZ, R14.H0_H0 ;  /* 0x2000000eff0e9230 */ /* 0x000fe40000004100 */
[----:B------:R-:W-:Y:S02]  /*65a0*/  @!P1 HADD2.F32 R24, -RZ, R24.H0_H0 ;  /* 0x20000018ff189230 */ /* 0x000fe40000004100 */
[----:B------:R-:W-:Y:S02]  /*65b0*/  @!P1 HADD2.F32 R5, -RZ, R27.H0_H0 ;  /* 0x2000001bff059230 */ /* 0x000fe40000004100 */
[----:B------:R-:W-:Y:S01]  /*65c0*/  @!P1 HADD2.F32 R11, -RZ, R11.H0_H0 ;  /* 0x2000000bff0b9230 */ /* 0x000fe20000004100 */
[----:B--2---:R-:W-:Y:S01]  /*65d0*/  @!P1 IMAD.MOV.U32 R6, RZ, RZ, R40 ;  /* 0x000000ffff069224 */ /* 0x004fe200078e0028 */
[----:B------:R-:W-:Y:S04]  /*65e0*/  @!P1 MOV R3, R20 ;  /* 0x0000001400039202 */ /* 0x000fe80000000f00 */
[--C-:B------:R-:W-:Y:S02]  /*65f0*/  @!P1 HADD2.F32 R10, -RZ, R6.reuse.H0_H0 ;  /* 0x20000006ff0a9230 */ /* 0x100fe40000004100 */
[--C-:B------:R-:W-:Y:S02]  /*6600*/  @!P1 HADD2.F32 R8, -RZ, R3.reuse.H0_H0 ;  /* 0x20000003ff089230 */ /* 0x100fe40000004100 */
[----:B------:R-:W-:Y:S01]  /*6610*/  @!P1 HADD2.F32 R16, -RZ, R6.H1_H1 ;  /* 0x30000006ff109230 */ /* 0x000fe20000004100 */
[-C--:B------:R-:W-:Y:S01]  /*6620*/  @!P1 FMUL.FTZ R18, R10, R5.reuse ;  /* 0x000000050a129220 */ /* 0x080fe20000410000 */
[----:B------:R-:W-:Y:S01]  /*6630*/  @!P1 HADD2.F32 R6, -RZ, R3.H1_H1 ;  /* 0x30000003ff069230 */ /* 0x000fe20000004100 */
[----:B------:R-:W-:Y:S02]  /*6640*/  @!P1 FMUL.FTZ R3, R8, R5 ;  /* 0x0000000508039220 */ /* 0x000fe40000410000 */
[-C--:B------:R-:W-:Y:S02]  /*6650*/  @!P1 FMUL.FTZ R5, R16, R4.reuse ;  /* 0x0000000410059220 */ /* 0x080fe40000410000 */
        /* <DEDUP_REMOVED lines=13> */
[----:B------:R-:W-:Y:S01]  /*6730*/  @!P1 FMUL.FTZ R16, R19, R8 ;  /* 0x0000000813109220 */ /* 0x000fe20000410000 */
        /* <DEDUP_REMOVED lines=8> */
[C---:B------:R-:W-:Y:S02]  /*67c0*/  @!P1 FMUL.FTZ R6, R9.reuse, R8 ;  /* 0x0000000809069220 */ /* 0x040fe40000410000 */
        /* <DEDUP_REMOVED lines=12> */
[--C-:B------:R-:W-:Y:S01]  /*6890*/  @!P1 HADD2.F32 R25, -RZ, R15.reuse.H0_H0 ;  /* 0x2000000fff199230 */ /* 0x100fe20000004100 */
[----:B------:R-:W-:Y:S01]  /*68a0*/  @!P1 FFMA.FTZ R46, R8, R39, -R16 ;  /* 0x00000027082e9223 */ /* 0x000fe20000010810 */
[----:B------:R-:W-:Y:S01]  /*68b0*/  @!P1 HADD2.F32 R8, -RZ, R32.H1_H1 ;  /* 0x30000020ff089230 */ /* 0x000fe20000004100 */
[----:B------:R-:W-:Y:S01]  /*68c0*/  @!P1 FFMA.FTZ R6, R19, R24, R6 ;  /* 0x0000001813069223 */ /* 0x000fe20000010006 */
[----:B------:R-:W-:Y:S02]  /*68d0*/  @!P1 HADD2.F32 R27, -RZ, R15.H1_H1 ;  /* 0x3000000fff1b9230 */ /* 0x000fe40000004100 */
[--C-:B------:R-:W-:Y:S01]  /*68e0*/  @!P1 HADD2.F32 R16, -RZ, R9.reuse.H0_H0 ;  /* 0x20000009ff109230 */ /* 0x100fe20000004100 */
[----:B------:R-:W-:Y:S01]  /*68f0*/  @!P1 F2FP.PACK_AB R18, R46, R47 ;  /* 0x0000002f2e12923e */ /* 0x000fe200000000ff */
[----:B------:R-:W-:Y:S01]  /*6900*/  @!P1 HADD2.F32 R15, -RZ, R9.H1_H1 ;  /* 0x30000009ff0f9230 */ /* 0x000fe20000004100 */
[----:B------:R-:W-:Y:S01]  /*6910*/  @!P1 FMUL.FTZ R9, R25, R8 ;  /* 0x0000000819099220 */ /* 0x000fe20000410000 */
[----:B------:R-:W-:Y:S01]  /*6920*/  @!P1 HADD2.F32 R32, -RZ, R44.H0_H0 ;  /* 0x2000002cff209230 */ /* 0x000fe20000004100 */
[----:B------:R-:W-:Y:S01]  /*6930*/  @!P1 FMUL.FTZ R44, R27, R14 ;  /* 0x0000000e1b2c9220 */ /* 0x000fe20000410000 */
[----:B------:R-:W-:Y:S01]  /*6940*/  @!P1 F2FP.PACK_AB R5, R6, R5 ;  /* 0x000000050605923e */ /* 0x000fe200000000ff */
        /* <DEDUP_REMOVED lines=24> */
.L_x_942:
[----:B------:R-:W-:Y:S05]  /*6ad0*/  BSYNC B0 ;  /* 0x0000000000007941 */ /* 0x000fea0003800000 */
.L_x_941:
[----:B--2---:R2:W4:Y:S01]  /*6ae0*/  SHFL.IDX PT, R41, R80, 0x2, 0x181f ;  /* 0x00581f0050297f89 */ /* 0x00452200000e0000 */
[----:B------:R-:W-:Y:S03]  /*6af0*/  ISETP.GE.OR P0, PT, R157, R67, P5 ;  /* 0x000000439d00720c */ /* 0x000fe60002f06670 */
[----:B------:R2:W1:Y:S10]  /*6b00*/  SHFL.IDX PT, R40, R81, 0x2, 0x181f ;  /* 0x00581f0051287f89 */ /* 0x00047400000e0000 */
        /* <DEDUP_REMOVED lines=21> */
[----:B-1----:R-:W-:Y:S02]  /*6c60*/  LEA R48, P0, R86, R40, 0x1 ;  /* 0x0000002856307211 */ /* 0x002fe400078008ff */
[----:B------:R-:W-:Y:S01]  /*6c70*/  LOP3.LUT R4, R4, R5, RZ, 0x3c, !PT ;  /* 0x0000000504047212 */ /* 0x000fe200078e3cff */
[----:B------:R-:W-:Y:S01]  /*6c80*/  @!P1 HADD2.F32 R5, -RZ, R33.H0_H0 ;  /* 0x20000021ff059230 */ /* 0x000fe20000004100 */
[----:B----4-:R-:W-:Y:S02]  /*6c90*/  LEA.HI.X R49, R86, R41, R103, 0x1, P0 ;  /* 0x0000002956317211 */ /* 0x010fe400000f0c67 */
[----:B------:R-:W-:Y:S02]  /*6ca0*/  IADD3 R3, R3, R4, RZ ;  /* 0x0000000403037210 */ /* 0x000fe40007ffe0ff */
[--C-:B------:R-:W-:Y:S02]  /*6cb0*/  @!P1 SHF.R.U32.HI R9, RZ, 0x10, R29.reuse ;  /* 0x00000010ff099819 */ /* 0x100fe4000001161d */
[----:B------:R-:W-:Y:S01]  /*6cc0*/  @!P1 SHF.R.U64 R4, R28, 0x10, R29 ;  /* 0x000000101c049819 */ /* 0x000fe2000000121d */
[----:B------:R-:W-:Y:S01]  /*6cd0*/  IMAD.SHL.U32 R3, R3, 0x2, RZ ;  /* 0x0000000203037824 */ /* 0x000fe200078e00ff */
[--C-:B------:R-:W-:Y:S02]  /*6ce0*/  @!P1 SHF.R.U64 R17, R56, 0x10, R57.reuse ;  /* 0x0000001038119819 */ /* 0x100fe40000001239 */
[----:B------:R-:W-:Y:S01]  /*6cf0*/  @!P1 SHF.R.U32.HI R24, RZ, 0x10, R57 ;  /* 0x00000010ff189819 */ /* 0x000fe20000011639 */
[----:B------:R-:W-:Y:S01]  /*6d00*/  @!P1 HADD2.F32 R4, -RZ, R4.H0_H0 ;  /* 0x20000004ff049230 */ /* 0x000fe20000004100 */
[----:B---3--:R-:W1:Y:S01]  /*6d10*/  LDS.128 R36, [R3+0x8100] ;  /* 0x0081000003247984 */ /* 0x008e620000000c00 */
[----:B------:R-:W-:Y:S01]  /*6d20*/  @!P1 HADD2.F32 R17, -RZ, R17.H0_H0 ;  /* 0x20000011ff119230 */ /* 0x000fe20000004100 */
[----:B------:R-:W-:Y:S01]  /*6d30*/  @!P1 SHF.R.U64 R14, R30, 0x10, R31 ;  /* 0x000000101e0e9819 */ /* 0x000fe2000000121f */
[----:B------:R-:W-:Y:S01]  /*6d40*/  @!P1 HADD2.F32 R24, -RZ, R24.H0_H0 ;  /* 0x20000018ff189230 */ /* 0x000fe20000004100 */
[--C-:B------:R-:W-:Y:S01]  /*6d50*/  @!P1 SHF.R.U32.HI R25, RZ, 0x10, R59.reuse ;  /* 0x00000010ff199819 */ /* 0x100fe2000001163b */
[----:B------:R-:W-:Y:S01]  /*6d60*/  @!P1 HADD2.F32 R30, -RZ, R63.H0_H0 ;  /* 0x2000003fff1e9230 */ /* 0x000fe20000004100 */
[----:B------:R-:W-:Y:S01]  /*6d70*/  @!P1 SHF.R.U64 R28, R58, 0x10, R59 ;  /* 0x000000103a1c9819 */ /* 0x000fe2000000123b */
[----:B------:R-:W-:Y:S01]  /*6d80*/  @!P1 HADD2.F32 R14, -RZ, R14.H0_H0 ;  /* 0x2000000eff0e9230 */ /* 0x000fe20000004100 */
[----:B------:R-:W-:Y:S01]  /*6d90*/  @!P1 SHF.R.U32.HI R11, RZ, 0x10, R31 ;  /* 0x00000010ff0b9819 */ /* 0x000fe2000001161f */
[----:B------:R-:W-:Y:S01]  /*6da0*/  @!P1 HADD2.F32 R32, -RZ, R25.H0_H0 ;  /* 0x20000019ff209230 */ /* 0x000fe20000004100 */
[----:B------:R-:W-:Y:S01]  /*6db0*/  ISETP.GE.AND P0, PT, R42, c[0x0][0x1d4], PT ;  /* 0x000075002a007a0c */ /* 0x000fe20003f06270 */
        /* <DEDUP_REMOVED lines=19> */
[----:B------:R-:W-:Y:S01]  /*6ef0*/  @!P1 HADD2.F32 R5, -RZ, R33.H1_H1 ;  /* 0x30000021ff059230 */ /* 0x000fe20000004100 */
[----:B------:R-:W-:Y:S01]  /*6f00*/  @!P1 FFMA.FTZ R4, R16, R17, R4 ;  /* 0x0000001110049223 */ /* 0x000fe20000010004 */
[--C-:B------:R-:W-:Y:S02]  /*6f10*/  @!P1 HADD2.F32 R17, -RZ, R15.reuse.H0_H0 ;  /* 0x2000000fff119230 */ /* 0x100fe40000004100 */
[--C-:B------:R-:W-:Y:S02]  /*6f20*/  @!P1 HADD2.F32 R10, -RZ, R6.reuse.H0_H0 ;  /* 0x20000006ff0a9230 */ /* 0x100fe40000004100 */
[----:B------:R-:W-:Y:S01]  /*6f30*/  @!P1 HADD2.F32 R19, -RZ, R15.H1_H1 ;  /* 0x3000000fff139230 */ /* 0x000fe20000004100 */
[----:B------:R-:W-:Y:S01]  /*6f40*/  @!P1 MOV R15, R39 ;  /* 0x00000027000f9202 */ /* 0x000fe20000000f00 */
[----:B------:R-:W-:Y:S01]  /*6f50*/  @!P1 HADD2.F32 R9, -RZ, R6.H1_H1 ;  /* 0x30000006ff099230 */ /* 0x000fe20000004100 */
[-C--:B------:R-:W-:Y:S02]  /*6f60*/  @!P1 FMUL.FTZ R6, R17, R5.reuse ;  /* 0x0000000511069220 */ /* 0x080fe40000410000 */
[----:B------:R-:W-:Y:S01]  /*6f70*/  @!P1 FMUL.FTZ R16, R19, R8 ;  /* 0x0000000813109220 */ /* 0x000fe20000410000 */
[--C-:B------:R-:W-:Y:S01]  /*6f80*/  @!P1 HADD2.F32 R29, -RZ, R15.reuse.H0_H0 ;  /* 0x2000000fff1d9230 */ /* 0x100fe20000004100 */
[C---:B------:R-:W-:Y:S01]  /*6f90*/  @!P1 FFMA.FTZ R46, R10.reuse, R18, -R6 ;  /* 0x000000120a2e9223 */ /* 0x040fe20000010806 */
[----:B------:R-:W-:Y:S01]  /*6fa0*/  @!P1 HADD2.F32 R31, -RZ, R15.H1_H1 ;  /* 0x3000000fff1f9230 */ /* 0x000fe20000004100 */
[C---:B------:R-:W-:Y:S02]  /*6fb0*/  @!P1 FMUL.FTZ R6, R9.reuse, R8 ;  /* 0x0000000809069220 */ /* 0x040fe40000410000 */
[----:B------:R-:W-:Y:S02]  /*6fc0*/  @!P1 IMAD.MOV.U32 R8, RZ, RZ, R23 ;  /* 0x000000ffff089224 */ /* 0x000fe400078e0017 */
[----:B------:R-:W-:Y:S01]  /*6fd0*/  @!P1 FMUL.FTZ R5, R10, R5 ;  /* 0x000000050a059220 */ /* 0x000fe20000410000 */
[----:B------:R-:W-:Y:S01]  /*6fe0*/  @!P1 HADD2.F32 R10, -RZ, R34.H0_H0 ;  /* 0x20000022ff0a9230 */ /* 0x000fe20000004100 */
[----:B------:R-:W-:Y:S01]  /*6ff0*/  @!P1 FFMA.FTZ R45, R9, R24, -R16 ;  /* 0x00000018092d9223 */ /* 0x000fe20000010810 */
[--C-:B------:R-:W-:Y:S01]  /*7000*/  @!P1 HADD2.F32 R9, -RZ, R8.reuse.H0_H0 ;  /* 0x20000008ff099230 */ /* 0x100fe20000004100 */
[-C--:B------:R-:W-:Y:S01]  /*7010*/  @!P1 FMUL.FTZ R16, R31, R11.reuse ;  /* 0x0000000b1f109220 */ /* 0x080fe20000410000 */
[----:B------:R-:W-:Y:S01]  /*7020*/  @!P1 HADD2.F32 R8, -RZ, R8.H1_H1 ;  /* 0x30000008ff089230 */ /* 0x000fe20000004100 */
[-C--:B------:R-:W-:Y:S02]  /*7030*/  @!P1 FMUL.FTZ R15, R29, R10.reuse ;  /* 0x0000000a1d0f9220 */ /* 0x080fe40000410000 */
[C---:B------:R-:W-:Y:S02]  /*7040*/  @!P1 FMUL.FTZ R10, R9.reuse, R10 ;  /* 0x0000000a090a9220 */ /* 0x040fe40000410000 */
[----:B------:R-:W-:Y:S01]  /*7050*/  @!P1 FFMA.FTZ R44, R9, R30, -R15 ;  /* 0x0000001e092c9223 */ /* 0x000fe2000001080f */
[----:B------:R-:W-:Y:S01]  /*7060*/  @!P1 MOV R15, R38 ;  /* 0x00000026000f9202 */ /* 0x000fe20000000f00 */
[----:B------:R-:W-:Y:S02]  /*7070*/  @!P1 IMAD.MOV.U32 R9, RZ, RZ, R22 ;  /* 0x000000ffff099224 */ /* 0x000fe400078e0016 */
[C---:B------:R-:W-:Y:S02]  /*7080*/  @!P1 FMUL.FTZ R11, R8.reuse, R11 ;  /* 0x0000000b080b9220 */ /* 0x040fe40000410000 */
[----:B------:R-:W-:Y:S01]  /*7090*/  @!P1 FFMA.FTZ R43, R8, R32, -R16 ;  /* 0x00000020082b9223 */ /* 0x000fe20000010810 */
[----:B------:R-:W-:Y:S01]  /*70a0*/  @!P1 HADD2.F32 R8, -RZ, R34.H1_H1 ;  /* 0x30000022ff089230 */ /* 0x000fe20000004100 */
[----:B------:R-:W-:Y:S01]  /*70b0*/  @!P1 FFMA.FTZ R5, R17, R18, R5 ;  /* 0x0000001211059223 */ /* 0x000fe20000010005 */
[--C-:B------:R-:W-:Y:S01]  /*70c0*/  @!P1 HADD2.F32 R25, -RZ, R15.reuse.H0_H0 ;  /* 0x2000000fff199230 */ /* 0x100fe20000004100 */
[----:B------:R-:W-:Y:S01]  /*70d0*/  @!P1 FFMA.FTZ R6, R19, R24, R6 ;  /* 0x0000001813069223 */ /* 0x000fe20000010006 */
[----:B------:R-:W-:Y:S01]  /*70e0*/  @!P1 HADD2.F32 R27, -RZ, R15.H1_H1 ;  /* 0x3000000fff1b9230 */ /* 0x000fe20000004100 */
[----:B------:R-:W-:Y:S01]  /*70f0*/  @!P1 F2FP.PACK_AB R18, R45, R46 ;  /* 0x0000002e2d12923e */ /* 0x000fe200000000ff */
[--C-:B------:R-:W-:Y:S01]  /*7100*/  @!P1 HADD2.F32 R16, -RZ, R9.reuse.H0_H0 ;  /* 0x20000009ff109230 */ /* 0x100fe20000004100 */
[----:B------:R-:W-:Y:S01]  /*7110*/  @!P1 F2FP.PACK_AB R17, R47, R50 ;  /* 0x000000322f11923e */ /* 0x000fe200000000ff */
[----:B------:R-:W-:Y:S01]  /*7120*/  @!P1 HADD2.F32 R15, -RZ, R9.H1_H1 ;  /* 0x30000009ff0f9230 */ /* 0x000fe20000004100 */
[----:B------:R-:W-:Y:S01]  /*7130*/  @!P1 FMUL.FTZ R9, R25, R8 ;  /* 0x0000000819099220 */ /* 0x000fe20000410000 */
[----:B------:R-:W-:Y:S01]  /*7140*/  @!P1 F2FP.PACK_AB R5, R6, R5 ;  /* 0x000000050605923e */ /* 0x000fe200000000ff */
[----:B------:R-:W-:Y:S01]  /*7150*/  @!P1 FMUL.FTZ R33, R27, R14 ;  /* 0x0000000e1b219220 */ /* 0x000fe20000410000 */
[----:B------:R-:W-:Y:S01]  /*7160*/  @!P1 MOV R20, R17 ;  /* 0x0000001100149202 */ /* 0x000fe20000000f00 */
[C---:B------:R-:W-:Y:S02]  /*7170*/  @!P1 FFMA.FTZ R34, R16.reuse, R26, -R9 ;  /* 0x0000001a10229223 */ /* 0x040fe40000010809 */
[----:B------:R-:W-:Y:S02]  /*7180*/  @!P1 FFMA.FTZ R33, R15, R28, -R33 ;  /* 0x0000001c0f219223 */ /* 0x000fe40000010821 */
[----:B------:R-:W-:Y:S01]  /*7190*/  @!P1 FMUL.FTZ R8, R16, R8 ;  /* 0x0000000810089220 */ /* 0x000fe20000410000 */
[----:B------:R-:W-:Y:S01]  /*71a0*/  @!P1 F2FP.PACK_AB R16, R43, R44 ;  /* 0x0000002c2b10923e */ /* 0x000fe200000000ff */
[----:B------:R-:W-:Y:S01]  /*71b0*/  @!P1 FMUL.FTZ R9, R15, R14 ;  /* 0x0000000e0f099220 */ /* 0x000fe20000410000 */
[----:B------:R-:W-:Y:S01]  /*71c0*/  @!P1 F2FP.PACK_AB R15, R33, R34 ;  /* 0x00000022210f923e */ /* 0x000fe200000000ff */
[----:B------:R-:W-:Y:S01]  /*71d0*/  @!P1 IMAD.MOV.U32 R21, RZ, RZ, R18 ;  /* 0x000000ffff159224 */ /* 0x000fe200078e0012 */
[----:B------:R-:W-:Y:S01]  /*71e0*/  @!P1 F2FP.PACK_AB R14, R4, R3 ;  /* 0x00000003040e923e */ /* 0x000fe200000000ff */
[----:B------:R-:W-:Y:S01]  /*71f0*/  @!P1 IMAD.MOV.U32 R23, RZ, RZ, R16 ;  /* 0x000000ffff179224 */ /* 0x000fe200078e0010 */
[----:B------:R-:W-:Y:S01]  /*7200*/  @!P1 MOV R22, R15 ;  /* 0x0000000f00169202 */ /* 0x000fe20000000f00 */
[----:B------:R-:W-:Y:S01]  /*7210*/  @!P1 FFMA.FTZ R8, R25, R26, R8 ;  /* 0x0000001a19089223 */ /* 0x000fe20000010008 */
[----:B------:R-:W-:Y:S01]  /*7220*/  @!P1 MOV R36, R14 ;  /* 0x0000000e00249202 */ /* 0x000fe20000000f00 */
[----:B------:R-:W-:Y:S02]  /*7230*/  @!P1 FFMA.FTZ R9, R27, R28, R9 ;  /* 0x0000001c1b099223 */ /* 0x000fe40000010009 */
[----:B------:R1:W-:Y:S01]  /*7240*/  ST.E.128 [R48.64], R20 ;  /* 0x0000001430007985 */ /* 0x0003e2000c101d08 */
        /* <DEDUP_REMOVED lines=12> */
.L_x_920:
        /* <DEDUP_REMOVED lines=19> */
.L_x_944:
[----:B-12---:R-:W-:Y:S05]  /*7440*/  BSYNC B0 ;  /* 0x0000000000007941 */ /* 0x006fea0003800000 */
.L_x_943:
        /* <DEDUP_REMOVED lines=15> */
.L_x_946:
[----:B------:R-:W-:Y:S05]  /*7540*/  BSYNC B0 ;  /* 0x0000000000007941 */ /* 0x000fea0003800000 */
.L_x_945:
[----:B--2---:R2:W4:Y:S01]  /*7550*/  SHFL.IDX PT, R5, R80, 0x2, 0x181f ;  /* 0x00581f0050057f89 */ /* 0x00452200000e0000 */
[----:B------:R-:W-:Y:S03]  /*7560*/  ISETP.GE.AND P0, PT, R3, 0x41, PT ;  /* 0x000000410300780c */ /* 0x000fe60003f06270 */
        /* <DEDUP_REMOVED lines=12> */
.L_x_936:
[----:B------:R-:W-:Y:S05]  /*7630*/  BSYNC B2 ;  /* 0x0000000000027941 */ /* 0x000fea0003800000 */
.L_x_919:
[----:B-1----:R-:W-:Y:S01]  /*7640*/  IMAD R17, R35, -0x60, RZ ;  /* 0xffffffa023117824 */ /* 0x002fe200078e02ff */
[----:B------:R-:W-:Y:S01]  /*7650*/  ISETP.NE.AND P6, PT, R129, RZ, PT ;  /* 0x000000ff8100720c */ /* 0x000fe20003fc5270 */
[----:B---3--:R-:W-:Y:S01]  /*7660*/  IMAD.WIDE R8, R35, 0x60, R108 ;  /* 0x0000006023087825 */ /* 0x008fe200078e026c */
[----:B------:R-:W-:Y:S03]  /*7670*/  BSSY B0, `(.L_x_947) ;  /* 0x000004a000007945 */ /* 0x000fe60003800000 */
[----:B------:R-:W-:Y:S02]  /*7680*/  IMAD.IADD R3, R120, 0x1, R17 ;  /* 0x0000000178037824 */ /* 0x000fe400078e0211 */
[----:B------:R-:W-:Y:S02]  /*7690*/  IMAD R4, R87, c[0x0][0x208], RZ ;  /* 0x0000820057047a24 */ /* 0x000fe400078e02ff */
[----:B------:R-:W-:Y:S01]  /*76a0*/  IMAD R10, R98, c[0x0][0x218], RZ ;  /* 0x00008600620a7a24 */ /* 0x000fe200078e02ff */
[----:B------:R-:W-:Y:S01]  /*76b0*/  ISETP.GE.AND P1, PT, R3, 0x21, PT ;  /* 0x000000210300780c */ /* 0x000fe20003f26270 */
[C---:B------:R-:W-:Y:S02]  /*76c0*/  IMAD R6, R85.reuse, c[0x0][0x20c], R4 ;  /* 0x0000830055067a24 */ /* 0x040fe400078e0204 */
[----:B----4-:R-:W-:Y:S04]  /*76d0*/  IMAD.WIDE.U32 R4, R85, c[0x0][0x208], RZ ;  /* 0x0000820055047a25 */ /* 0x010fe800078e00ff */
[----:B------:R-:W-:Y:S01]  /*76e0*/  IMAD R10, R84, c[0x0][0x21c], R10 ;  /* 0x00008700540a7a24 */ /* 0x000fe200078e020a */
[----:B------:R-:W-:Y:S05]  /*76f0*/  IADD3 R5, R5, R6, RZ ;  /* 0x0000000605057210 */ /* 0x000fea0007ffe0ff */
[----:B------:R-:W-:Y:S01]  /*7700*/  @P1 IADD3 R11, P0, R8, 0x20, RZ ;  /* 0x00000020080b1810 */ /* 0x000fe20007f1e0ff */
[----:B------:R-:W-:Y:S03]  /*7710*/  IMAD.WIDE.U32 R4, R84, c[0x0][0x218], R4 ;  /* 0x0000860054047a25 */ /* 0x000fe600078e0004 */
[----:B------:R-:W-:Y:S02]  /*7720*/  @P1 IADD3.X R18, RZ, R9, RZ, P0, !PT ;  /* 0x00000009ff121210 */ /* 0x000fe400007fe4ff */
[C---:B------:R-:W-:Y:S11]  /*7730*/  ISETP.GE.AND P0, PT, R3.reuse, 0x41, PT ;  /* 0x000000410300780c */ /* 0x040ff60003f06270 */
[----:B------:R-:W-:Y:S02]  /*7740*/  @!UPT UIADD3 URZ, URZ, URZ, URZ ;  /* 0x0000003f3f3ff290 */ /* 0x000fe4000fffe03f */
[----:B------:R-:W-:Y:S05]  /*7750*/  @P0 IADD3 R16, P3, R8, 0x40, RZ ;  /* 0x0000004008100810 */ /* 0x000fea0007f7e0ff */
[----:B------:R-:W-:Y:S01]  /*7760*/  @P0 IMAD.X R19, RZ, RZ, R9, P3 ;  /* 0x000000ffff130224 */ /* 0x000fe200018e0609 */
[----:B------:R-:W-:Y:S04]  /*7770*/  IADD3 R6, P3, R116, R4, RZ ;  /* 0x0000000474067210 */ /* 0x000fe80007f7e0ff */
[----:B------:R-:W-:Y:S02]  /*7780*/  IADD3.X R10, R126, R5, R10, P3, !PT ;  /* 0x000000057e0a7210 */ /* 0x000fe40001ffe40a */
[----:B------:R-:W-:Y:S11]  /*7790*/  ISETP.GE.AND P3, PT, R3, 0x1, PT ;  /* 0x000000010300780c */ /* 0x000ff60003f66270 */
[----:B------:R-:W-:Y:S02]  /*77a0*/  @!UPT UIADD3 URZ, URZ, URZ, URZ ;  /* 0x0000003f3f3ff290 */ /* 0x000fe4000fffe03f */
[----:B------:R-:W-:Y:S01]  /*77b0*/  @P3 MOV R5, R99 ;  /* 0x0000006300053202 */ /* 0x000fe20000000f00 */
        /* <DEDUP_REMOVED lines=9> */
[----:B------:R-:W-:Y:S02]  /*7850*/  @P1 MOV R4, R88 ;  /* 0x0000005800041202 */ /* 0x000fe40000000f00 */
[C---:B------:R-:W-:Y:S01]  /*7860*/  LEA R20, P4, R6.reuse, c[0x0][0x1f8], 0x1 ;  /* 0x00007e0006147a11 */ /* 0x040fe200078808ff */
[C---:B------:R-:W-:Y:S02]  /*7870*/  @P1 IMAD R3, R11.reuse, c[0x0][0x25c], R3 ;  /* 0x000097000b031a24 */ /* 0x040fe400078e0203 */
[----:B------:R-:W-:Y:S01]  /*7880*/  @P1 IMAD.WIDE.U32 R4, R11, c[0x0][0x258], R4 ;  /* 0x000096000b041a25 */ /* 0x000fe200078e0004 */
[----:B------:R-:W-:Y:S04]  /*7890*/  LEA.HI.X R6, R6, c[0x0][0x1fc], R10, 0x1, P4 ;  /* 0x00007f0006067a11 */ /* 0x000fe800020f0c0a */
[C---:B------:R-:W-:Y:S02]  /*78a0*/  @P1 LEA R10, P4, R4.reuse, c[0x0][0x250], 0x1 ;  /* 0x00009400040a1a11 */ /* 0x040fe400078808ff */
[----:B------:R-:W-:Y:S02]  /*78b0*/  @P1 IADD3 R3, R5, R3, RZ ;  /* 0x0000000305031210 */ /* 0x000fe40007ffe0ff */
[----:B------:R-:W-:Y:S02]  /*78c0*/  @P0 MOV R5, R99 ;  /* 0x0000006300050202 */ /* 0x000fe40000000f00 */
[----:B------:R-:W-:Y:S01]  /*78d0*/  @P1 LEA.HI.X R11, R4, c[0x0][0x254], R3, 0x1, P4 ;  /* 0x00009500040b1a11 */ /* 0x000fe200020f0c03 */
[----:B------:R-:W-:Y:S02]  /*78e0*/  @P0 IMAD.MOV.U32 R4, RZ, RZ, R88 ;  /* 0x000000ffff040224 */ /* 0x000fe400078e0058 */
[----:B------:R-:W-:Y:S02]  /*78f0*/  @P0 IMAD R3, R19, c[0x0][0x258], RZ ;  /* 0x0000960013030a24 */ /* 0x000fe400078e02ff */
[C---:B------:R-:W-:Y:S04]  /*7900*/  @P0 IMAD.WIDE.U32 R4, R16.reuse, c[0x0][0x258], R4 ;  /* 0x0000960010040a25 */ /* 0x040fe800078e0004 */
[----:B------:R-:W-:Y:S01]  /*7910*/  @P0 IMAD R3, R16, c[0x0][0x25c], R3 ;  /* 0x0000970010030a24 */ /* 0x000fe200078e0203 */
[C---:B------:R-:W-:Y:S03]  /*7920*/  @P0 LEA R8, P4, R4.reuse, c[0x0][0x250], 0x1 ;  /* 0x0000940004080a11 */ /* 0x040fe600078808ff */
[----:B------:R-:W-:Y:S02]  /*7930*/  @P0 IMAD.IADD R3, R5, 0x1, R3 ;  /* 0x0000000105030824 */ /* 0x000fe400078e0203 */
[----:B------:R1:W3:Y:S03]  /*7940*/  SHFL.IDX PT, R5, R6, RZ, 0x181f ;  /* 0x00181fff06057589 */ /* 0x0002e600000e0000 */
[----:B------:R-:W-:Y:S02]  /*7950*/  @P0 LEA.HI.X R9, R4, c[0x0][0x254], R3, 0x1, P4 ;  /* 0x0000950004090a11 */ /* 0x000fe400020f0c03 */
[----:B------:R1:W4:Y:S01]  /*7960*/  SHFL.IDX PT, R4, R20, RZ, 0x181f ;  /* 0x00181fff14047589 */ /* 0x00032200000e0000 */
[----:B------:R-:W-:Y:S02]  /*7970*/  ISETP.NE.AND P4, PT, R130, RZ, PT ;  /* 0x000000ff8200720c */ /* 0x000fe40003f85270 */
[----:B------:R-:W-:Y:S04]  /*7980*/  IADD3 R3, R17, R2, RZ ;  /* 0x0000000211037210 */ /* 0x000fe80007ffe0ff */
[----:B------:R-:W-:Y:S05]  /*7990*/  IMNMX R3, R3, 0x60, PT ;  /* 0x0000006003037817 */ /* 0x000fea0003800200 */
[----:B------:R-:W-:Y:S02]  /*79a0*/  IMAD.IADD R3, R3, 0x1, -R101 ;  /* 0x0000000103037824 */ /* 0x000fe400078e0a65 */
[----:B------:R-:W-:Y:S01]  /*79b0*/  @!PT LDS RZ, [RZ] ;  /* 0x00000000fffff984 */ /* 0x000fe20000000800 */
[----:B------:R1:W-:Y:S05]  /*79c0*/  @P3 LDGSTS.E.BYPASS.LTC128B.128 [R210+0x100], [R14.64], !P4 ;  /* 0x001000000ed23fae */ /* 0x0003ea000e101d48 */
[----:B------:R1:W-:Y:S05]  /*79d0*/  @P3 LDGSTS.E.BYPASS.LTC128B.128 [R210+0x3100], [R14.64+0x80], !P6 ;  /* 0x031000800ed23fae */ /* 0x0003ea000f101d48 */
[----:B------:R1:W-:Y:S05]  /*79e0*/  @P1 LDGSTS.E.BYPASS.LTC128B.128 [R241+0x1100], [R10.64], !P4 ;  /* 0x011000000af11fae */ /* 0x0003ea000e101d48 */
[----:B------:R1:W-:Y:S05]  /*79f0*/  @P1 LDGSTS.E.BYPASS.LTC128B.128 [R241+0x4100], [R10.64+0x80], !P6 ;  /* 0x041000800af11fae */ /* 0x0003ea000f101d48 */
[----:B------:R1:W-:Y:S05]  /*7a00*/  @P0 LDGSTS.E.BYPASS.LTC128B.128 [R241+0x2100], [R8.64], !P4 ;  /* 0x0210000008f10fae */ /* 0x0003ea000e101d48 */
[----:B------:R1:W-:Y:S01]  /*7a10*/  @P0 LDGSTS.E.BYPASS.LTC128B.128 [R241+0x5100], [R8.64+0x80], !P6 ;  /* 0x0510008008f10fae */ /* 0x0003e2000f101d48 */
[----:B------:R-:W-:Y:S04]  /*7a20*/  ISETP.GE.AND P0, PT, R3, 0x1, PT ;  /* 0x000000010300780c */ /* 0x000fe80003f06270 */
[----:B------:R-:W0:Y:S01]  /*7a30*/  LDGDEPBAR ;  /* 0x00000000000079af */ /* 0x000e220000000000 */
[----:B------:R-:W-:Y:S04]  /*7a40*/  DEPBAR.LE SB0, 0x0 ;  /* 0x000080000000791a */ /* 0x000fe80000000000 */
[----:B------:R-:W-:Y:S06]  /*7a50*/  BAR.SYNC.DEFER_BLOCKING 0x0 ;  /* 0x0000000000007b1d */ /* 0x000fec0000010000 */
[----:B------:R-:W-:-:S05]  /*7a60*/  @!P0 BRA `(.L_x_948) ;  /* 0x000000a000008947 */ /* 0x000fca0003800000 */
[----:B-1-34-:R-:W1:Y:S01]  /*7a70*/  @!P5 LDS.128 R16, [R210+0x100] ;  /* 0x00010000d210d984 */ /* 0x01ae620000000c00 */
[CC--:B------:R-:W-:Y:S04]  /*7a80*/  @!P5 LEA R8, P0, R76.reuse, R4.reuse, 0x1 ;  /* 0x000000044c08d211 */ /* 0x0c0fe800078008ff */
        /* <DEDUP_REMOVED lines=8> */
.L_x_948:
[----:B-1-34-:R-:W-:Y:S05]  /*7b10*/  BSYNC B0 ;  /* 0x0000000000007941 */ /* 0x01afea0003800000 */
.L_x_947:
[----:B------:R1:W3:Y:S01]  /*7b20*/  SHFL.IDX PT, R5, R6, 0x1, 0x181f ;  /* 0x00381f0006057f89 */ /* 0x0002e200000e0000 */
[----:B------:R-:W-:Y:S01]  /*7b30*/  ISETP.GE.AND P0, PT, R3, 0x21, PT ;  /* 0x000000210300780c */ /* 0x000fe20003f06270 */
[----:B------:R-:W-:Y:S02]  /*7b40*/  BSSY B0, `(.L_x_949) ;  /* 0x000000d000007945 */ /* 0x000fe40003800000 */
[----:B------:R1:W4:Y:S10]  /*7b50*/  SHFL.IDX PT, R4, R20, 0x1, 0x181f ;  /* 0x00381f0014047f89 */ /* 0x00033400000e0000 */
[----:B------:R-:W-:-:S05]  /*7b60*/  @!P0 BRA `(.L_x_950) ;  /* 0x000000a000008947 */ /* 0x000fca0003800000 */
[----:B------:R-:W5:Y:S01]  /*7b70*/  @!P5 LDS.128 R16, [R210+0x1100] ;  /* 0x00110000d210d984 */ /* 0x000f620000000c00 */
[CC--:B----4-:R-:W-:Y:S04]  /*7b80*/  @!P5 LEA R8, P0, R76.reuse, R4.reuse, 0x1 ;  /* 0x000000044c08d211 */ /* 0x0d0fe800078008ff */
[-C--:B---3--:R-:W-:Y:S02]  /*7b90*/  @!P5 LEA.HI.X R9, R76, R5.reuse, R77, 0x1, P0 ;  /* 0x000000054c09d211 */ /* 0x088fe400000f0c4d */
[C---:B------:R-:W-:Y:S11]  /*7ba0*/  ISETP.GE.AND P0, PT, R211.reuse, c[0x0][0x1d4], PT ;  /* 0x00007500d3007a0c */ /* 0x040ff60003f06270 */
[----:B------:R-:W-:Y:S02]  /*7bb0*/  @!UPT UIADD3 URZ, URZ, URZ, URZ ;  /* 0x0000003f3f3ff290 */ /* 0x000fe4000fffe03f */
[C---:B------:R-:W-:Y:S04]  /*7bc0*/  @!P0 LEA R4, P1, R211.reuse, R4, 0x1 ;  /* 0x00000004d3048211 */ /* 0x040fe800078208ff */
[----:B------:R-:W-:Y:S01]  /*7bd0*/  @!P0 LEA.HI.X R5, R211, R5, R237, 0x1, P1 ;  /* 0x00000005d3058211 */ /* 0x000fe200008f0ced */
[----:B-----5:R-:W-:Y:S04]  /*7be0*/  @!P5 ST.E.128 [R8.64], R16 ;  /* 0x000000100800d985 */ /* 0x020fe8000c101d08 */
[----:B------:R-:W3:Y:S04]  /*7bf0*/  @!P0 LDS.128 R8, [R210+0x4100] ;  /* 0x00410000d2088984 */ /* 0x000ee80000000c00 */
[----:B---3--:R3:W-:Y:S02]  /*7c00*/  @!P0 ST.E.128 [R4.64], R8 ;  /* 0x0000000804008985 */ /* 0x0087e4000c101d08 */
.L_x_950:
[----:B------:R-:W-:Y:S05]  /*7c10*/  BSYNC B0 ;  /* 0x0000000000007941 */ /* 0x000fea0003800000 */
.L_x_949:
[----:B---3--:R3:W1:Y:S01]  /*7c20*/  SHFL.IDX PT, R5, R6, 0x2, 0x181f ;  /* 0x00581f0006057f89 */ /* 0x00866200000e0000 */
[----:B------:R-:W-:Y:S01]  /*7c30*/  ISETP.GE.AND P0, PT, R3, 0x41, PT ;  /* 0x000000410300780c */ /* 0x000fe20003f06270 */
[----:B------:R-:W-:Y:S02]  /*7c40*/  BSSY B0, `(.L_x_951) ;  /* 0x000000d000007945 */ /* 0x000fe40003800000 */
[----:B----4-:R3:W4:Y:S10]  /*7c50*/  SHFL.IDX PT, R4, R20, 0x2, 0x181f ;  /* 0x00581f0014047f89 */ /* 0x01073400000e0000 */
[----:B------:R-:W-:-:S05]  /*7c60*/  @!P0 BRA `(.L_x_952) ;  /* 0x000000a000008947 */ /* 0x000fca0003800000 */
[----:B------:R-:W5:Y:S01]  /*7c70*/  @!P5 LDS.128 R16, [R210+0x2100] ;  /* 0x00210000d210d984 */ /* 0x000f620000000c00 */
[CC--:B----4-:R-:W-:Y:S04]  /*7c80*/  @!P5 LEA R8, P0, R76.reuse, R4.reuse, 0x1 ;  /* 0x000000044c08d211 */ /* 0x0d0fe800078008ff */
[-C--:B-1----:R-:W-:Y:S02]  /*7c90*/  @!P5 LEA.HI.X R9, R76, R5.reuse, R77, 0x1, P0 ;  /* 0x000000054c09d211 */ /* 0x082fe400000f0c4d */
[C---:B------:R-:W-:Y:S11]  /*7ca0*/  ISETP.GE.AND P0, PT, R211.reuse, c[0x0][0x1d4], PT ;  /* 0x00007500d3007a0c */ /* 0x040ff60003f06270 */
[----:B------:R-:W-:Y:S02]  /*7cb0*/  @!UPT UIADD3 URZ, URZ, URZ, URZ ;  /* 0x0000003f3f3ff290 */ /* 0x000fe4000fffe03f */
[C---:B------:R-:W-:Y:S04]  /*7cc0*/  @!P0 LEA R4, P1, R211.reuse, R4, 0x1 ;  /* 0x00000004d3048211 */ /* 0x040fe800078208ff */
[----:B------:R-:W-:Y:S01]  /*7cd0*/  @!P0 LEA.HI.X R5, R211, R5, R237, 0x1, P1 ;  /* 0x00000005d3058211 */ /* 0x000fe200008f0ced */
[----:B-----5:R-:W-:Y:S04]  /*7ce0*/  @!P5 ST.E.128 [R8.64], R16 ;  /* 0x000000100800d985 */ /* 0x020fe8000c101d08 */
[----:B------:R-:W1:Y:S04]  /*7cf0*/  @!P0 LDS.128 R8, [R210+0x5100] ;  /* 0x00510000d2088984 */ /* 0x000e680000000c00 */
[----:B-1----:R1:W-:Y:S02]  /*7d00*/  @!P0 ST.E.128 [R4.64], R8 ;  /* 0x0000000804008985 */ /* 0x0023e4000c101d08 */
.L_x_952:
[----:B------:R-:W-:Y:S05]  /*7d10*/  BSYNC B0 ;  /* 0x0000000000007941 */ /* 0x000fea0003800000 */
.L_x_951:
[C---:B------:R-:W-:Y:S02]  /*7d20*/  ISETP.GT.AND P0, PT, R35.reuse, R121, PT ;  /* 0x000000792300720c */ /* 0x040fe40003f04270 */
[----:B------:R-:W-:Y:S11]  /*7d30*/  IADD3 R35, R35, -0x1, RZ ;  /* 0xffffffff23237810 */ /* 0x000ff60007ffe0ff */
[----:B-1-3--:R-:W-:Y:S01]  /*7d40*/  @P0 SHF.R.S32.HI R6, RZ, 0x1f, R35 ;  /* 0x0000001fff060819 */ /* 0x00afe20000011423 */
[----:B----4-:R-:W-:Y:S02]  /*7d50*/  @P0 IMAD.MOV.U32 R4, RZ, RZ, R112 ;  /* 0x000000ffff040224 */ /* 0x010fe400078e0070 */
[----:B------:R-:W-:Y:S02]  /*7d60*/  @P0 IMAD.MOV.U32 R5, RZ, RZ, R111 ;  /* 0x000000ffff050224 */ /* 0x000fe400078e006f */
[----:B------:R-:W-:Y:S02]  /*7d70*/  @P0 IMAD R3, R145, R35, RZ ;  /* 0x0000002391030224 */ /* 0x000fe400078e02ff */
[-C--:B------:R-:W-:Y:S04]  /*7d80*/  @P0 IMAD.WIDE.U32 R4, R35, R134.reuse, R4 ;  /* 0x0000008623040225 */ /* 0x080fe800078e0004 */
[----:B------:R-:W-:Y:S01]  /*7d90*/  @P0 IMAD R3, R6, R134, R3 ;  /* 0x0000008606030224 */ /* 0x000fe200078e0203 */
[C---:B------:R-:W-:Y:S02]  /*7da0*/  @P0 LEA R8, P1, R4.reuse, c[0x0][0x220], 0x1 ;  /* 0x0000880004080a11 */ /* 0x040fe400078208ff */
[----:B------:R-:W-:Y:S01]  /*7db0*/  @P0 SHF.L.U64.HI R6, R151, 0x1, R148 ;  /* 0x0000000197060819 */ /* 0x000fe20000010294 */
[----:B------:R-:W-:Y:S05]  /*7dc0*/  @P0 IMAD.IADD R3, R5, 0x1, R3 ;  /* 0x0000000105030824 */ /* 0x000fea00078e0203 */
[----:B------:R-:W-:Y:S02]  /*7dd0*/  @P0 LEA.HI.X R9, R4, c[0x0][0x224], R3, 0x1, P1 ;  /* 0x0000890004090a11 */ /* 0x000fe400008f0c03 */
[----:B------:R-:W-:Y:S03]  /*7de0*/  @P0 SHF.L.U32 R3, R151, 0x1, RZ ;  /* 0x0000000197030819 */ /* 0x000fe600000006ff */
[----:B------:R-:W-:Y:S01]  /*7df0*/  @!PT LDS RZ, [RZ] ;  /* 0x00000000fffff984 */ /* 0x000fe20000000800 */
[----:B------:R-:W-:Y:S01]  /*7e00*/  @!PT LDS RZ, [RZ] ;  /* 0x00000000fffff984 */ /* 0x000fe20000000800 */
[----:B------:R-:W-:Y:S01]  /*7e10*/  @!PT LDS RZ, [RZ] ;  /* 0x00000000fffff984 */ /* 0x000fe20000000800 */
[----:B------:R1:W-:Y:S01]  /*7e20*/  @P0 LDGSTS.E.BYPASS.LTC128B.128 [R210+0x8100], [R8.64], !P4 ;  /* 0x0810000008d20fae */ /* 0x0003e2000e101d48 */
[----:B------:R-:W-:Y:S03]  /*7e30*/  @P0 IADD3 R4, P1, R3, R8, RZ ;  /* 0x0000000803040210 */ /* 0x000fe60007f3e0ff */
[----:B------:R1:W-:Y:S02]  /*7e40*/  @P0 LDGSTS.E.BYPASS.LTC128B.128 [R210+0xb100], [R8.64+0x80], !P6 ;  /* 0x0b10008008d20fae */ /* 0x0003e4000f101d48 */
[----:B------:R-:W-:Y:S01]  /*7e50*/  @P0 IMAD.X R5, R6, 0x1, R9, P1 ;  /* 0x0000000106050824 */ /* 0x000fe200008e0609 */
[----:B------:R-:W-:Y:S04]  /*7e60*/  @P0 IADD3 R10, P1, R4, R3, RZ ;  /* 0x00000003040a0210 */ /* 0x000fe80007f3e0ff */
[----:B------:R1:W-:Y:S01]  /*7e70*/  @P0 LDGSTS.E.BYPASS.LTC128B.128 [R210+0x9100], [R4.64], !P4 ;  /* 0x0910000004d20fae */ /* 0x0003e2000e101d48 */
[----:B------:R-:W-:Y:S03]  /*7e80*/  @P0 IADD3.X R11, R5, R6, RZ, P1, !PT ;  /* 0x00000006050b0210 */ /* 0x000fe60000ffe4ff */
[----:B------:R1:W-:Y:S04]  /*7e90*/  @P0 LDGSTS.E.BYPASS.LTC128B.128 [R210+0xc100], [R4.64+0x80], !P6 ;  /* 0x0c10008004d20fae */ /* 0x0003e8000f101d48 */
[----:B------:R1:W-:Y:S04]  /*7ea0*/  @P0 LDGSTS.E.BYPASS.LTC128B.128 [R210+0xa100], [R10.64], !P4 ;  /* 0x0a1000000ad20fae */ /* 0x0003e8000e101d48 */
[----:B------:R1:W-:Y:S04]  /*7eb0*/  @P0 LDGSTS.E.BYPASS.LTC128B.128 [R210+0xd100], [R10.64+0x80], !P6 ;  /* 0x0d1000800ad20fae */ /* 0x0003e8000f101d48 */
[----:B------:R-:W0:Y:S01]  /*7ec0*/  LDGDEPBAR ;  /* 0x00000000000079af */ /* 0x000e220000000000 */
[----:B------:R-:W-:-:S05]  /*7ed0*/  @P0 BRA `(.L_x_953) ;  /* 0xffffb5c000000947 */ /* 0x000fca000383ffff */
[----:B------:R-:W-:Y:S01]  /*7ee0*/  WARPSYNC 0xffffffff ;  /* 0xffffffff00007948 */ /* 0x000fe20003800000 */
[----:B------:R-:W-:Y:S06]  /*7ef0*/  BAR.SYNC.DEFER_BLOCKING 0x0 ;  /* 0x0000000000007b1d */ /* 0x000fec0000010000 */
.L_x_918:
[----:B------:R-:W3:Y:S01]  /*7f00*/  LDL R71, [R1+0xc] ;  /* 0x00000c0001477983 */ /* 0x000ee20000100800 */
[----:B------:R-:W-:-:S05]  /*7f10*/  IMAD.MOV.U32 R74, RZ, RZ, c[0x0][0x2c4] ;  /* 0x0000b100ff4a7624 */ /* 0x000fca00078e00ff */
[----:B------:R-:W-:Y:S01]  /*7f20*/  ISETP.NE.AND P3, PT, R74, 0x1, PT ;  /* 0x000000014a00780c */ /* 0x000fe20003f65270 */
[----:B-1----:R-:W-:-:S05]  /*7f30*/  IMAD.MOV.U32 R5, RZ, RZ, c[0x0][0x32c] ;  /* 0x0000cb00ff057624 */ /* 0x002fca00078e00ff */
[----:B------:R-:W-:Y:S02]  /*7f40*/  ISETP.GE.AND P1, PT, R5, 0x1, PT ;  /* 0x000000010500780c */ /* 0x000fe40003f26270 */
[----:B------:R-:W-:Y:S02]  /*7f50*/  IADD3 R3, R244, 0x1, -R243 ;  /* 0x00000001f4037810 */ /* 0x000fe40007ffe8f3 */
[----:B---3--:R-:W-:-:S05]  /*7f60*/  IADD3 R2, R71, 0x7f, RZ ;  /* 0x0000007f47027810 */ /* 0x008fca0007ffe0ff */
[----:B------:R-:W-:-:S05]  /*7f70*/  @P3 IMAD.HI.U32 R4, R2, c[0x0][0x2c8], RZ ;  /* 0x0000b20002043a27 */ /* 0x000fca00078e00ff */
[----:B------:R-:W-:-:S05]  /*7f80*/  @P3 SHF.R.U32.HI R2, RZ, c[0x0][0x2cc], R4 ;  /* 0x0000b300ff023a19 */ /* 0x000fca0000011604 */
[----:B------:R-:W-:-:S05]  /*7f90*/  IMAD.IADD R2, R3, 0x1, R2 ;  /* 0x0000000103027824 */ /* 0x000fca00078e0202 */
[----:B------:R-:W-:Y:S01]  /*7fa0*/  IADD3 R4, R2, c[0x0][0x328], RZ ;  /* 0x0000ca0002047a10 */ /* 0x000fe20007ffe0ff */
[----:B------:R-:W-:Y:S05]  /*7fb0*/  @!P1 BRA `(.L_x_954) ;  /* 0x0000011000009947 */ /* 0x000fea0003800000 */
[C---:B------:R-:W-:Y:S01]  /*7fc0*/  ISETP.GT.AND P0, PT, R2.reuse, RZ, PT ;  /* 0x000000ff0200720c */ /* 0x040fe20003f04270 */
[----:B------:R-:W-:Y:S01]  /*7fd0*/  BSSY B0, `(.L_x_955) ;  /* 0x000000d000007945 */ /* 0x000fe20003800000 */
[----:B------:R-:W-:Y:S01]  /*7fe0*/  IADD3 R3, R2, -0x1, RZ ;  /* 0xffffffff02037810 */ /* 0x000fe20007ffe0ff */
[----:B------:R-:W-:-:S10]  /*7ff0*/  IMAD.MOV.U32 R5, RZ, RZ, c[0x0][0x32c] ;  /* 0x0000cb00ff057624 */ /* 0x000fd400078e00ff */
[----:B------:R-:W-:Y:S05]  /*8000*/  @P0 BRA `(.L_x_956) ;  /* 0x0000006000000947 */ /* 0x000fea0003800000 */
[----:B------:R-:W-:Y:S01]  /*8010*/  ISETP.NE.AND P0, PT, R5, 0x1, PT ;  /* 0x000000010500780c */ /* 0x000fe20003f05270 */
[----:B------:R-:W-:-:S12]  /*8020*/  IMAD.MOV R2, RZ, RZ, -R2 ;  /* 0x000000ffff027224 */ /* 0x000fd800078e0a02 */
[----:B------:R-:W-:-:S05]  /*8030*/  @P0 IMAD.HI.U32 R3, R2, c[0x0][0x330], RZ ;  /* 0x0000cc0002030a27 */ /* 0x000fca00078e00ff */
[----:B------:R-:W-:-:S04]  /*8040*/  @P0 SHF.R.U32.HI R2, RZ, c[0x0][0x334], R3 ;  /* 0x0000cd00ff020a19 */ /* 0x000fc80000011603 */
[----:B------:R-:W-:Y:S01]  /*8050*/  LOP3.LUT R3, RZ, R2, RZ, 0x33, !PT ;  /* 0x00000002ff037212 */ /* 0x000fe200078e33ff */
[----:B------:R-:W-:Y:S05]  /*8060*/  BRA `(.L_x_957) ;  /* 0x0000003000007947 */ /* 0x000fea0003800000 */
.L_x_956:
[----:B------:R-:W-:-:S13]  /*8070*/  ISETP.NE.AND P0, PT, R5, 0x1, PT ;  /* 0x000000010500780c */ /* 0x000fda0003f05270 */
[----:B------:R-:W-:-:S05]  /*8080*/  @P0 IMAD.HI.U32 R2, R3, c[0x0][0x330], RZ ;  /* 0x0000cc0003020a27 */ /* 0x000fca00078e00ff */
[----:B------:R-:W-:Y:S02]  /*8090*/  @P0 SHF.R.U32.HI R3, RZ, c[0x0][0x334], R2 ;  /* 0x0000cd00ff030a19 */ /* 0x000fe40000011602 */
.L_x_957:
[----:B------:R-:W-:Y:S05]  /*80a0*/  BSYNC B0 ;  /* 0x0000000000007941 */ /* 0x000fea0003800000 */
.L_x_955:
[----:B------:R-:W-:-:S05]  /*80b0*/  IMAD R3, R3, R5, c[0x0][0x32c] ;  /* 0x0000cb0003037624 */ /* 0x000fca00078e0205 */
[----:B------:R-:W-:-:S04]  /*80c0*/  IMNMX R4, R4, R3, PT ;  /* 0x0000000304047217 */ /* 0x000fc80003800200 */
.L_x_954:
[----:B------:R-:W-:Y:S01]  /*80d0*/  IADD3 R4, R4, 0x5f, RZ ;  /* 0x0000005f04047810 */ /* 0x000fe20007ffe0ff */
[----:B------:R-:W-:-:S04]  /*80e0*/  @P3 IMAD.HI.U32 R3, R71, c[0x0][0x2c8], RZ ;  /* 0x0000b20047033a27 */ /* 0x000fc800078e00ff */
[----:B------:R-:W-:-:S04]  /*80f0*/  IMAD.HI R4, R4, 0x2aaaaaab, RZ ;  /* 0x2aaaaaab04047827 */ /* 0x000fc800078e02ff */
[----:B------:R-:W-:Y:S01]  /*8100*/  IMAD.MOV.U32 R2, RZ, RZ, R71 ;  /* 0x000000ffff027224 */ /* 0x000fe200078e0047 */
[----:B------:R-:W-:Y:S02]  /*8110*/  @P3 SHF.R.U32.HI R2, RZ, c[0x0][0x2cc], R3 ;  /* 0x0000b300ff023a19 */ /* 0x000fe40000011603 */
        /* <DEDUP_REMOVED lines=16> */
.L_x_960:
[----:B------:R-:W-:-:S04]  /*8220*/  MOV R4, c[0x0][0x32c] ;  /* 0x0000cb0000047a02 */ /* 0x000fc80000000f00 */
[----:B------:R-:W-:-:S13]  /*8230*/  ISETP.NE.AND P0, PT, R4, 0x1, PT ;  /* 0x000000010400780c */ /* 0x000fda0003f05270 */
[----:B------:R-:W-:-:S05]  /*8240*/  @P0 IMAD.HI.U32 R4, R2, c[0x0][0x330], RZ ;  /* 0x0000cc0002040a27 */ /* 0x000fca00078e00ff */
[----:B------:R-:W-:Y:S02]  /*8250*/  @P0 SHF.R.U32.HI R2, RZ, c[0x0][0x334], R4 ;  /* 0x0000cd00ff020a19 */ /* 0x000fe40000011604 */
.L_x_961:
[----:B------:R-:W-:Y:S05]  /*8260*/  BSYNC B0 ;  /* 0x0000000000007941 */ /* 0x000fea0003800000 */
.L_x_959:
[----:B------:R-:W-:-:S05]  /*8270*/  IMAD R2, R2, c[0x0][0x32c], RZ ;  /* 0x0000cb0002027a24 */ /* 0x000fca00078e02ff */
[----:B------:R-:W-:-:S05]  /*8280*/  IMNMX R3, R3, R2, !PT ;  /* 0x0000000203037217 */ /* 0x000fca0007800200 */
.L_x_958:
[----:B------:R-:W-:Y:S01]  /*8290*/  IMAD.HI R3, R3, 0x2aaaaaab, RZ ;  /* 0x2aaaaaab03037827 */ /* 0x000fe200078e02ff */
[----:B------:R-:W-:Y:S04]  /*82a0*/  BSSY B0, `(.L_x_962) ;  /* 0x0000024000007945 */ /* 0x000fe80003800000 */
[----:B------:R-:W-:-:S04]  /*82b0*/  SHF.R.U32.HI R2, RZ, 0x1f, R3 ;  /* 0x0000001fff027819 */ /* 0x000fc80000011603 */
[----:B------:R-:W-:Y:S01]  /*82c0*/  LEA.HI.SX32 R3, R3, R2, 0x1c ;  /* 0x0000000203037211 */ /* 0x000fe200078fe2ff */
[----:B------:R-:W-:-:S03]  /*82d0*/  IMAD.MOV.U32 R2, RZ, RZ, RZ ;  /* 0x000000ffff027224 */ /* 0x000fc600078e00ff */
[----:B------:R-:W-:-:S04]  /*82e0*/  IMNMX R6, RZ, R3, !PT ;  /* 0x00000003ff067217 */ /* 0x000fc80007800200 */
[----:B------:R-:W-:-:S13]  /*82f0*/  ISETP.GT.AND P0, PT, R8, R6, PT ;  /* 0x000000060800720c */ /* 0x000fda0003f04270 */
[----:B------:R-:W-:Y:S05]  /*8300*/  @!P0 BRA `(.L_x_963) ;  /* 0x000001d000008947 */ /* 0x000fea0003800000 */
[----:B------:R-:W-:Y:S02]  /*8310*/  IABS R3, R131 ;  /* 0x0000008300037213 */ /* 0x000fe40000000000 */
[----:B------:R-:W-:Y:S02]  /*8320*/  IADD3 R4, R131, -0x1, R8 ;  /* 0xffffffff83047810 */ /* 0x000fe40007ffe008 */
[----:B------:R-:W1:Y:S03]  /*8330*/  I2F.RP R2, R3 ;  /* 0x0000000300027306 */ /* 0x000e660000209400 */
[----:B------:R-:W-:Y:S02]  /*8340*/  IMAD.IADD R9, R4, 0x1, -R6 ;  /* 0x0000000104097824 */ /* 0x000fe400078e0a06 */
[----:B------:R-:W-:-:S03]  /*8350*/  IMAD.MOV.U32 R4, RZ, RZ, RZ ;  /* 0x000000ffff047224 */ /* 0x000fc600078e00ff */
        /* <DEDUP_REMOVED lines=24> */
.L_x_963:
[----:B------:R-:W-:Y:S05]  /*84e0*/  BSYNC B0 ;  /* 0x0000000000007941 */ /* 0x000fea0003800000 */
.L_x_962:
[----:B------:R-:W3:Y:S01]  /*84f0*/  LDL R3, [R1+0x28] ;  /* 0x0000280001037983 */ /* 0x000ee20000100800 */
        /* <DEDUP_REMOVED lines=13> */
[----:B--2---:R-:W-:Y:S01]  /*85d0*/  CS2R R80, SRZ ;  /* 0x0000000000507805 */ /* 0x004fe2000001ff00 */
        /* <DEDUP_REMOVED lines=19> */
[----:B---3--:R-:W-:-:S04]  /*8710*/  IMAD R242, R3, R2, R6 ;  /* 0x0000000203f27224 */ /* 0x008fc800078e0206 */
[--C-:B------:R-:W-:Y:S01]  /*8720*/  IMAD.IADD R3, R242, 0x1, R2.reuse ;  /* 0x00000001f2037824 */ /* 0x100fe200078e0202 */
[----:B------:R-:W-:-:S04]  /*8730*/  PRMT R2, RZ, 0x7610, R2 ;  /* 0x00007610ff027816 */ /* 0x000fc80000000002 */
[----:B------:R-:W-:-:S04]  /*8740*/  IMNMX R212, R8, R3, PT ;  /* 0x0000000308d47217 */ /* 0x000fc80003800200 */
[----:B------:R-:W-:-:S13]  /*8750*/  ISETP.GT.AND P0, PT, R212, R242, PT ;  /* 0x000000f2d400720c */ /* 0x000fda0003f04270 */
[----:B------:R-:W-:Y:S05]  /*8760*/  @!P0 BRA `(.L_x_964) ;  /* 0x00014db000008947 */ /* 0x000fea0003800000 */
[----:B------:R-:W2:Y:S01]  /*8770*/  LDL R10, [R1+0x24] ;  /* 0x00002400010a7983 */ /* 0x000ea20000100800 */
[----:B------:R-:W-:-:S03]  /*8780*/  ISETP.NE.U32.AND P0, PT, RZ, c[0x0][0x340], PT ;  /* 0x0000d000ff007a0c */ /* 0x000fc60003f05070 */
[----:B------:R-:W3:Y:S01]  /*8790*/  LDL R9, [R1+0x20] ;  /* 0x0000200001097983 */ /* 0x000ee20000100800 */
[----:B------:R-:W-:-:S13]  /*87a0*/  ISETP.NE.AND.EX P0, PT, RZ, c[0x0][0x344], PT, P0 ;  /* 0x0000d100ff007a0c */ /* 0x000fda0003f05300 */
[----:B------:R-:W-:-:S04]  /*87b0*/  @P0 IMAD.MOV.U32 R2, RZ, RZ, 0x4 ;  /* 0x00000004ff020424 */ /* 0x000fc800078e00ff */
[----:B--2---:R-:W-:-:S06]  /*87c0*/  @P0 IMAD.WIDE R2, R10, R2, c[0x0][0x340] ;  /* 0x0000d0000a020625 */ /* 0x004fcc00078e0202 */
[----:B------:R1:W5:Y:S01]  /*87d0*/  @P0 LDG.E R2, [R2.64] ;  /* 0x0000000802020981 */ /* 0x000362000c1e1900 */
[----:B------:R-:W-:Y:S01]  /*87e0*/  ISETP.NE.U32.AND P1, PT, RZ, c[0x0][0x348], PT ;  /* 0x0000d200ff007a0c */ /* 0x000fe20003f25070 */
[----:B------:R-:W-:Y:S01]  /*87f0*/  IMAD.WIDE.U32 R4, R143, c[0x0][0x178], RZ ;  /* 0x00005e008f047a25 */ /* 0x000fe200078e00ff */
[----:B------:R-:W-:Y:S02]  /*8800*/  SHF.R.S32.HI R6, RZ, 0x1f, R10 ;  /* 0x0000001fff067819 */ /* 0x000fe4000001140a */
[----:B------:R-:W-:Y:S01]  /*8810*/  ISETP.NE.AND.EX P1, PT, RZ, c[0x0][0x34c], PT, P1 ;  /* 0x0000d300ff007a0c */ /* 0x000fe20003f25310 */
[----:B------:R-:W-:Y:S01]  /*8820*/  WARPSYNC 0xffffffff ;  /* 0xffffffff00007948 */ /* 0x000fe20003800000 */
[----:B---3--:R-:W-:Y:S02]  /*8830*/  LOP3.LUT R82, R9, 0xffff, RZ, 0xc0, !PT ;  /* 0x0000ffff09527812 */ /* 0x008fe400078ec0ff */
[----:B------:R-:W-:Y:S02]  /*8840*/  SEL R11, R6, RZ, !P1 ;  /* 0x000000ff060b7207 */ /* 0x000fe40004800000 */
[----:B------:R-:W-:-:S02]  /*8850*/  IADD3 R126, R212, -0x1, RZ ;  /* 0xffffffffd47e7810 */ /* 0x000fc40007ffe0ff */
[----:B-1----:R-:W-:-:S05]  /*8860*/  SHF.R.S32.HI R3, RZ, 0x1f, R143 ;  /* 0x0000001fff037819 */ /* 0x002fca000001148f */
[----:B------:R-:W-:-:S04]  /*8870*/  IMAD R3, R3, c[0x0][0x178], RZ ;  /* 0x00005e0003037a24 */ /* 0x000fc800078e02ff */
[----:B------:R-:W-:Y:S01]  /*8880*/  IMAD R3, R143, c[0x0][0x17c], R3 ;  /* 0x00005f008f037a24 */ /* 0x000fe200078e0203 */
[----:B------:R-:W-:-:S03]  /*8890*/  SEL R6, R10, RZ, !P1 ;  /* 0x000000ff0a067207 */ /* 0x000fc60004800000 */
[----:B------:R-:W-:Y:S02]  /*88a0*/  IMAD.IADD R9, R5, 0x1, R3 ;  /* 0x0000000105097824 */ /* 0x000fe400078e0203 */
[----:B------:R-:W-:-:S03]  /*88b0*/  @!P0 IMAD.MOV.U32 R2, RZ, RZ, R10 ;  /* 0x000000ffff028224 */ /* 0x000fc600078e000a */
[----:B------:R-:W2:Y:S01]  /*88c0*/  LDL R130, [R1+0x10] ;  /* 0x0000100001827983 */ /* 0x000ea20000100800 */
[----:B------:R-:W-:Y:S01]  /*88d0*/  IMAD.MOV.U32 R61, RZ, RZ, 0x60 ;  /* 0x00000060ff3d7424 */ /* 0x000fe200078e00ff */
[----:B-----5:R-:W-:Y:S01]  /*88e0*/  SHF.R.S32.HI R5, RZ, 0x1f, R2 ;  /* 0x0000001fff057819 */ /* 0x020fe20000011402 */
[----:B------:R-:W-:Y:S01]  /*88f0*/  IMAD.MOV.U32 R131, RZ, RZ, c[0x0][0x2b8] ;  /* 0x0000ae00ff837624 */ /* 0x000fe200078e00ff */
[----:B------:R-:W-:Y:S01]  /*8900*/  LOP3.LUT R209, R209, 0xfff7ffff, RZ, 0xc0, !PT ;  /* 0xfff7ffffd1d17812 */ /* 0x000fe200078ec0ff */
[----:B------:R-:W-:Y:S02]  /*8910*/  IMAD R125, R212, R61, -0x60 ;  /* 0xffffffa0d47d7424 */ /* 0x000fe400078e023d */
[----:B------:R-:W-:Y:S01]  /*8920*/  IMAD.WIDE.U32 R128, R2, c[0x0][0x2b0], RZ ;  /* 0x0000ac0002807a25 */ /* 0x000fe200078e00ff */
[----:B------:R-:W-:Y:S01]  /*8930*/  BAR.SYNC.DEFER_BLOCKING 0x0 ;  /* 0x0000000000007b1d */ /* 0x000fe20000010000 */
[----:B------:R-:W-:-:S02]  /*8940*/  ISETP.NE.AND P1, PT, R131, 0x1, PT ;  /* 0x000000018300780c */ /* 0x000fc40003f25270 */
[----:B------:R-:W-:Y:S02]  /*8950*/  IMAD.IADD R3, R0, 0x1, R125 ;  /* 0x0000000100037824 */ /* 0x000fe400078e027d */
[----:B------:R-:W-:Y:S01]  /*8960*/  IMAD.MOV.U32 R213, RZ, RZ, RZ ;  /* 0x000000ffffd57224 */ /* 0x000fe200078e00ff */
[----:B------:R-:W-:Y:S02]  /*8970*/  STL.64 [R1], R128 ;  /* 0x0000008001007387 */ /* 0x000fe40000100a00 */
[----:B------:R-:W-:-:S04]  /*8980*/  ISETP.GE.AND P0, PT, R3, R244, PT ;  /* 0x000000f40300720c */ /* 0x000fc80003f06270 */
[----:B------:R-:W-:Y:S02]  /*8990*/  ISETP.GT.OR P0, PT, R0, 0x5f, P0 ;  /* 0x0000005f0000780c */ /* 0x000fe40000704670 */
[----:B------:R-:W-:Y:S01]  /*89a0*/  @P1 LOP3.LUT R209, R209, 0x80000, RZ, 0xfc, !PT ;  /* 0x00080000d1d11812 */ /* 0x000fe200078efcff */
[----:B--2---:R-:W-:Y:S02]  /*89b0*/  IMAD.IADD R14, R3, 0x1, R130 ;  /* 0x00000001030e7824 */ /* 0x004fe400078e0282 */
[----:B------:R-:W-:Y:S02]  /*89c0*/  IMAD R3, R5, c[0x0][0x2b0], RZ ;  /* 0x0000ac0005037a24 */ /* 0x000fe400078e02ff */
[----:B------:R-:W-:-:S04]  /*89d0*/  @P1 IMAD.HI.U32 R5, R14, c[0x0][0x2bc], RZ ;  /* 0x0000af000e051a27 */ /* 0x000fc800078e00ff */
[----:B------:R-:W-:Y:S01]  /*89e0*/  IMAD.MOV.U32 R8, RZ, RZ, R14 ;  /* 0x000000ffff087224 */ /* 0x000fe200078e000e */
[----:B------:R-:W-:Y:S01]  /*89f0*/  @P1 SHF.R.U32.HI R8, RZ, c[0x0][0x2c0], R5 ;  /* 0x0000b000ff081a19 */ /* 0x000fe20000011605 */
[----:B------:R-:W-:-:S04]  /*8a00*/  IMAD R3, R2, c[0x0][0x2b4], R3 ;  /* 0x0000ad0002037a24 */ /* 0x000fc800078e0203 */
[----:B------:R-:W-:Y:S01]  /*8a10*/  IMAD.IADD R127, R129, 0x1, R3 ;  /* 0x00000001817f7824 */ /* 0x000fe200078e0203 */
[----:B------:R-:W-:-:S04]  /*8a20*/  @!P0 IADD3 R3, P1, R8, R128, RZ ;  /* 0x0000008008038210 */ /* 0x000fc80007f3e0ff */
[----:B------:R-:W-:Y:S01]  /*8a30*/  @!P0 LEA.HI.X.SX32 R5, R8, R127, 0x1, P1 ;  /* 0x0000007f08058211 */ /* 0x000fe200008f0eff */
[----:B------:R-:W-:Y:S01]  /*8a40*/  IMAD R48, R243, c[0x0][0x2c4], RZ ;  /* 0x0000b100f3307a24 */ /* 0x000fe200078e02ff */
[C---:B------:R-:W-:Y:S01]  /*8a50*/  @!P0 LEA R2, P1, R3.reuse, c[0x0][0x2a0], 0x2 ;  /* 0x0000a80003028a11 */ /* 0x040fe200078210ff */
[----:B------:R-:W-:Y:S01]  /*8a60*/  IMAD.WIDE.U32 R250, R82, c[0x0][0x1e8], RZ ;  /* 0x00007a0052fa7a25 */ /* 0x000fe200078e00ff */
[----:B------:R-:W-:Y:S02]  /*8a70*/  STL [R1+0x8], R127 ;  /* 0x0000087f01007387 */ /* 0x000fe40000100800 */
[----:B------:R-:W-:-:S05]  /*8a80*/  @!P0 LEA.HI.X R3, R3, c[0x0][0x2a4], R5, 0x2, P1 ;  /* 0x0000a90003038a11 */ /* 0x000fca00008f1405 */
[----:B------:R1:W2:Y:S01]  /*8a90*/  @!P0 LDG.E R213, [R2.64] ;  /* 0x0000000802d58981 */ /* 0x0002a2000c1e1900 */
[----:B------:R-:W-:Y:S01]  /*8aa0*/  IMAD.MOV.U32 R5, RZ, RZ, R9 ;  /* 0x000000ffff057224 */ /* 0x000fe200078e0009 */
[----:B------:R-:W-:Y:S01]  /*8ab0*/  ISETP.GE.AND P1, PT, R76, c[0x0][0x198], PT ;  /* 0x000066004c007a0c */ /* 0x000fe20003f26270 */
[----:B------:R-:W-:Y:S01]  /*8ac0*/  IMAD R9, R11, c[0x0][0x1c0], RZ ;  /* 0x000070000b097a24 */ /* 0x000fe200078e02ff */
[----:B------:R-:W-:Y:S01]  /*8ad0*/  LOP3.LUT R209, R209, 0xfffbffff, RZ, 0xc0, !PT ;  /* 0xfffbffffd1d17812 */ /* 0x000fe200078ec0ff */
[----:B------:R-:W-:-:S04]  /*8ae0*/  IMAD.WIDE.U32 R4, R82, c[0x0][0x1b8], R4 ;  /* 0x00006e0052047a25 */ /* 0x000fc800078e0004 */
[----:B------:R-:W-:Y:S02]  /*8af0*/  IMAD R5, R82, c[0x0][0x1bc], R5 ;  /* 0x00006f0052057a24 */ /* 0x000fe400078e0205 */
[C---:B------:R-:W-:Y:S02]  /*8b00*/  IMAD R9, R6.reuse, c[0x0][0x1c4], R9 ;  /* 0x0000710006097a24 */ /* 0x040fe400078e0209 */
[----:B------:R-:W-:-:S04]  /*8b10*/  IMAD.WIDE.U32 R4, R6, c[0x0][0x1c0], R4 ;  /* 0x0000700006047a25 */ /* 0x000fc800078e0004 */
[----:B------:R-:W-:Y:S02]  /*8b20*/  IMAD.IADD R5, R5, 0x1, R9 ;  /* 0x0000000105057824 */ /* 0x000fe400078e0209 */
[----:B------:R-:W-:Y:S02]  /*8b30*/  IMAD R252, R82, c[0x0][0x1ec], R251 ;  /* 0x00007b0052fc7a24 */ /* 0x000fe400078e02fb */
[----:B------:R-:W-:Y:S02]  /*8b40*/  IMAD R61, R212, -0x60, R61 ;  /* 0xffffffa0d43d7824 */ /* 0x000fe400078e023d */
[----:B-1----:R-:W-:Y:S02]  /*8b50*/  IMAD.IADD R3, R0, 0x1, R71 ;  /* 0x0000000100037824 */ /* 0x002fe400078e0247 */
[----:B------:R-:W-:Y:S02]  /*8b60*/  IMAD.IADD R124, R244, 0x1, R61 ;  /* 0x00000001f47c7824 */ /* 0x000fe400078e023d */
[----:B------:R-:W-:-:S04]  /*8b70*/  @P3 IMAD.HI.U32 R10, R3, c[0x0][0x2c8], RZ ;  /* 0x0000b200030a3a27 */ /* 0x000fc800078e00ff */
[----:B------:R-:W-:Y:S01]  /*8b80*/  IMAD.MOV.U32 R2, RZ, RZ, R3 ;  /* 0x000000ffff027224 */ /* 0x000fe200078e0003 */
[----:B------:R-:W-:Y:S01]  /*8b90*/  @P3 SHF.R.U32.HI R2, RZ, c[0x0][0x2cc], R10 ;  /* 0x0000b300ff023a19 */ /* 0x000fe2000001160a */
[----:B------:R-:W-:-:S03]  /*8ba0*/  IMAD.IADD R72, R124, 0x1, -R101 ;  /* 0x000000017c487824 */ /* 0x000fc600078e0a65 */
[--C-:B------:R-:W-:Y:S01]  /*8bb0*/  SHF.R.S32.HI R10, RZ, 0x1f, R2.reuse ;  /* 0x0000001fff0a7819 */ /* 0x100fe20000011402 */
[----:B------:R-:W-:Y:S01]  /*8bc0*/  IMAD.MOV R6, RZ, RZ, -R2 ;  /* 0x000000ffff067224 */ /* 0x000fe200078e0a02 */
[----:B------:R-:W-:-:S03]  /*8bd0*/  ISETP.GE.AND P2, PT, R72, 0x1, PT ;  /* 0x000000014800780c */ /* 0x000fc60003f46270 */
        /* <DEDUP_REMOVED lines=10> */
[----:B------:R-:W-:Y:S01]  /*8c80*/  LEA R3, P0, R2, c[0x0][0x160], 0x1 ;  /* 0x0000580002037a11 */ /* 0x000fe200078008ff */
[----:B------:R-:W-:-:S03]  /*8c90*/  IMAD.IADD R6, R101, 0x1, R71 ;  /* 0x0000000165067824 */ /* 0x000fc600078e0247 */
[----:B------:R-:W-:Y:S01]  /*8ca0*/  LEA.HI.X R2, R2, c[0x0][0x164], R4, 0x1, P0 ;  /* 0x0000590002027a11 */ /* 0x000fe200000f0c04 */
[----:B------:R-:W-:Y:S01]  /*8cb0*/  SHFL.IDX PT, R9, R3, 0x1, 0x181f ;  /* 0x00381f0003097f89 */ /* 0x000fe200000e0000 */
[CC--:B------:R-:W-:Y:S02]  /*8cc0*/  ISETP.GE.AND P3, PT, R6.reuse, R48.reuse, PT ;  /* 0x000000300600720c */ /* 0x0c0fe40003f66270 */
[----:B------:R-:W-:Y:S01]  /*8cd0*/  IADD3 R11, R6, 0x20, RZ ;  /* 0x00000020060b7810 */ /* 0x000fe20007ffe0ff */
[----:B------:R-:W1:Y:S03]  /*8ce0*/  SHFL.IDX PT, R4, R3, RZ, 0x181f ;  /* 0x00181fff03047589 */ /* 0x000e6600000e0000 */
[----:B------:R-:W-:Y:S01]  /*8cf0*/  ISETP.GE.AND P4, PT, R11, R48, PT ;  /* 0x000000300b00720c */ /* 0x000fe20003f86270 */
[----:B------:R-:W3:Y:S01]  /*8d00*/  SHFL.IDX PT, R5, R2, RZ, 0x181f ;  /* 0x00181fff02057589 */ /* 0x000ee200000e0000 */
[----:B------:R-:W-:-:S03]  /*8d10*/  IMAD.MOV R11, RZ, RZ, -R8 ;  /* 0x000000ffff0b7224 */ /* 0x000fc600078e0a08 */
[----:B------:R-:W4:Y:S01]  /*8d20*/  SHFL.IDX PT, R10, R2, 0x1, 0x181f ;  /* 0x00381f00020a7f89 */ /* 0x000f2200000e0000 */
[----:B------:R-:W-:-:S03]  /*8d30*/  IMAD R214, R11, c[0x0][0x2b8], R14 ;  /* 0x0000ae000bd67a24 */ /* 0x000fc600078e020e */
[----:B------:R-:W4:Y:S02]  /*8d40*/  SHFL.IDX PT, R8, R3, 0x2, 0x181f ;  /* 0x00581f0003087f89 */ /* 0x000f2400000e0000 */
[----:B------:R-:W-:Y:S02]  /*8d50*/  SHF.R.S32.HI R90, RZ, 0x1f, R214 ;  /* 0x0000001fff5a7819 */ /* 0x000fe400000114d6 */
[----:B------:R-:W4:Y:S03]  /*8d60*/  SHFL.IDX PT, R11, R2, 0x2, 0x181f ;  /* 0x00581f00020b7f89 */ /* 0x000f2600000e0000 */
[----:B------:R-:W-:-:S04]  /*8d70*/  IMAD R14, R90, c[0x0][0x1e0], RZ ;  /* 0x000078005a0e7a24 */ /* 0x000fc800078e02ff */
[----:B------:R-:W-:Y:S01]  /*8d80*/  IMAD R14, R214, c[0x0][0x1e4], R14 ;  /* 0x00007900d60e7a24 */ /* 0x000fe200078e020e */
[----:B-1----:R-:W-:-:S04]  /*8d90*/  @!P3 LEA R26, P0, R76, R4, 0x1 ;  /* 0x000000044c1ab211 */ /* 0x002fc800078008ff */
[-C--:B---3--:R-:W-:Y:S02]  /*8da0*/  @!P3 LEA.HI.X R27, R76, R5.reuse, R77, 0x1, P0 ;  /* 0x000000054c1bb211 */ /* 0x088fe400000f0c4d */
[C---:B------:R-:W-:Y:S02]  /*8db0*/  @!P3 LEA R24, P0, R211.reuse, R4, 0x1 ;  /* 0x00000004d318b211 */ /* 0x040fe400078008ff */
[----:B------:R-:W-:Y:S01]  /*8dc0*/  IADD3 R4, R6, 0x40, RZ ;  /* 0x0000004006047810 */ /* 0x000fe20007ffe0ff */
[----:B------:R1:W-:Y:S01]  /*8dd0*/  @!P3 LDGSTS.E.BYPASS.LTC128B.128 [R210+0x100], [R26.64], !P1 ;  /* 0x001000001ad2bfae */ /* 0x0003e2000c901d48 */
[----:B------:R-:W-:Y:S02]  /*8de0*/  @!P3 LEA.HI.X R25, R211, R5, R237, 0x1, P0 ;  /* 0x00000005d319b211 */ /* 0x000fe400000f0ced */
[----:B------:R-:W-:Y:S01]  /*8df0*/  ISETP.GE.AND P5, PT, R4, R48, PT ;  /* 0x000000300400720c */ /* 0x000fe20003fa6270 */
[----:B------:R-:W-:Y:S01]  /*8e00*/  IMAD.WIDE.U32 R4, R214, c[0x0][0x1e0], RZ ;  /* 0x00007800d6047a25 */ /* 0x000fe200078e00ff */
[----:B------:R-:W-:-:S03]  /*8e10*/  @!P4 LEA R22, P0, R76, R9, 0x1 ;  /* 0x000000094c16c211 */ /* 0x000fc600078008ff */
[----:B------:R-:W-:Y:S01]  /*8e20*/  IMAD.IADD R5, R5, 0x1, R14 ;  /* 0x0000000105057824 */ /* 0x000fe200078e020e */
[----:B----4-:R-:W-:Y:S02]  /*8e30*/  @!P4 LEA.HI.X R23, R76, R10, R77, 0x1, P0 ;  /* 0x0000000a4c17c211 */ /* 0x010fe400000f0c4d */
[----:B------:R-:W-:-:S04]  /*8e40*/  @!P4 LEA R20, P0, R211, R9, 0x1 ;  /* 0x00000009d314c211 */ /* 0x000fc800078008ff */
[----:B------:R-:W-:Y:S02]  /*8e50*/  @!P4 LEA.HI.X R21, R211, R10, R237, 0x1, P0 ;  /* 0x0000000ad315c211 */ /* 0x000fe400000f0ced */
[----:B------:R-:W-:-:S04]  /*8e60*/  @!P5 LEA R18, P0, R76, R8, 0x1 ;  /* 0x000000084c12d211 */ /* 0x000fc800078008ff */
[-C--:B------:R-:W-:Y:S02]  /*8e70*/  @!P5 LEA.HI.X R19, R76, R11.reuse, R77, 0x1, P0 ;  /* 0x0000000b4c13d211 */ /* 0x080fe400000f0c4d */
[C---:B------:R-:W-:Y:S02]  /*8e80*/  @!P5 LEA R14, P0, R211.reuse, R8, 0x1 ;  /* 0x00000008d30ed211 */ /* 0x040fe400078008ff */
[----:B------:R3:W4:Y:S02]  /*8e90*/  SHFL.IDX PT, R8, R3, 0x3, 0x181f ;  /* 0x00781f0003087f89 */ /* 0x00072400000e0000 */
[----:B------:R-:W-:Y:S02]  /*8ea0*/  @!P5 LEA.HI.X R15, R211, R11, R237, 0x1, P0 ;  /* 0x0000000bd30fd211 */ /* 0x000fe400000f0ced */
[----:B--2---:R-:W-:Y:S01]  /*8eb0*/  SHF.R.S32.HI R91, RZ, 0x1f, R213 ;  /* 0x0000001fff5b7819 */ /* 0x004fe200000114d5 */
[----:B------:R-:W-:-:S04]  /*8ec0*/  IMAD.WIDE.U32 R4, R213, c[0x0][0x1f0], R4 ;  /* 0x00007c00d5047a25 */ /* 0x000fc800078e0004 */
[----:B------:R-:W-:Y:S01]  /*8ed0*/  IMAD R9, R91, c[0x0][0x1f0], RZ ;  /* 0x00007c005b097a24 */ /* 0x000fe200078e02ff */
[----:B---3--:R-:W-:Y:S02]  /*8ee0*/  IADD3 R3, P0, R4, R250, RZ ;  /* 0x000000fa04037210 */ /* 0x008fe40007f1e0ff */
[----:B------:R2:W3:Y:S01]  /*8ef0*/  SHFL.IDX PT, R4, R2, 0x3, 0x181f ;  /* 0x00781f0002047f89 */ /* 0x0004e200000e0000 */
[----:B------:R-:W-:-:S05]  /*8f00*/  IMAD R9, R213, c[0x0][0x1f4], R9 ;  /* 0x00007d00d5097a24 */ /* 0x000fca00078e0209 */
[----:B--2---:R-:W-:Y:S02]  /*8f10*/  IADD3.X R2, R252, R5, R9, P0, !PT ;  /* 0x00000005fc027210 */ /* 0x004fe400007fe409 */
[C---:B------:R-:W-:Y:S02]  /*8f20*/  LEA R10, P0, R3.reuse, c[0x0][0x1c8], 0x1 ;  /* 0x00007200030a7a11 */ /* 0x040fe400078008ff */
[----:B------:R-:W-:Y:S02]  /*8f30*/  IADD3 R5, R6, 0x60, RZ ;  /* 0x0000006006057810 */ /* 0x000fe40007ffe0ff */
[----:B------:R-:W-:Y:S01]  /*8f40*/  LEA.HI.X R17, R3, c[0x0][0x1cc], R2, 0x1, P0 ;  /* 0x0000730003117a11 */ /* 0x000fe200000f0c02 */
[----:B------:R-:W2:Y:S01]  /*8f50*/  SHFL.IDX PT, R11, R10, RZ, 0x181f ;  /* 0x00181fff0a0b7589 */ /* 0x000ea200000e0000 */
[----:B------:R-:W-:-:S03]  /*8f60*/  ISETP.GE.AND P6, PT, R5, R48, PT ;  /* 0x000000300500720c */ /* 0x000fc60003fc6270 */
[----:B------:R-:W1:Y:S10]  /*8f70*/  SHFL.IDX PT, R16, R17, RZ, 0x181f ;  /* 0x00181fff11107589 */ /* 0x000e7400000e0000 */
[----:B----4-:R-:W-:-:S04]  /*8f80*/  @!P6 LEA R2, P0, R76, R8, 0x1 ;  /* 0x000000084c02e211 */ /* 0x010fc800078008ff */
[----:B---3--:R-:W-:Y:S02]  /*8f90*/  @!P6 LEA.HI.X R3, R76, R4, R77, 0x1, P0 ;  /* 0x000000044c03e211 */ /* 0x008fe400000f0c4d */
[----:B------:R-:W-:-:S04]  /*8fa0*/  @!P6 LEA R8, P0, R211, R8, 0x1 ;  /* 0x00000008d308e211 */ /* 0x000fc800078008ff */
[----:B------:R-:W-:Y:S02]  /*8fb0*/  @!P6 LEA.HI.X R9, R211, R4, R237, 0x1, P0 ;  /* 0x00000004d309e211 */ /* 0x000fe400000f0ced */
[----:B--2---:R-:W-:-:S04]  /*8fc0*/  @P2 LEA R4, P0, R76, R11, 0x1 ;  /* 0x0000000b4c042211 */ /* 0x004fc800078008ff */
[----:B-1----:R-:W-:Y:S02]  /*8fd0*/  @P2 LEA.HI.X R5, R76, R16, R77, 0x1, P0 ;  /* 0x000000104c052211 */ /* 0x002fe400000f0c4d */
[----:B------:R-:W-:-:S13]  /*8fe0*/  ISETP.GE.AND P0, PT, R211, c[0x0][0x198], PT ;  /* 0x00006600d3007a0c */ /* 0x000fda0003f06270 */
[----:B------:R1:W-:Y:S04]  /*8ff0*/  @!P3 LDGSTS.E.BYPASS.LTC128B.128 [R210+0x4100], [R24.64], !P0 ;  /* 0x0410000018d2bfae */ /* 0x0003e8000c101d48 */
[----:B------:R1:W-:Y:S04]  /*9000*/  @!P4 LDGSTS.E.BYPASS.LTC128B.128 [R241+0x1100], [R22.64], !P1 ;  /* 0x0110000016f1cfae */ /* 0x0003e8000c901d48 */
[----:B------:R1:W-:Y:S04]  /*9010*/  @!P4 LDGSTS.E.BYPASS.LTC128B.128 [R241+0x5100], [R20.64], !P0 ;  /* 0x0510000014f1cfae */ /* 0x0003e8000c101d48 */
[----:B------:R1:W-:Y:S04]  /*9020*/  @!P5 LDGSTS.E.BYPASS.LTC128B.128 [R241+0x2100], [R18.64], !P1 ;  /* 0x0210000012f1dfae */ /* 0x0003e8000c901d48 */
[----:B------:R1:W-:Y:S04]  /*9030*/  @!P5 LDGSTS.E.BYPASS.LTC128B.128 [R241+0x6100], [R14.64], !P0 ;  /* 0x061000000ef1dfae */ /* 0x0003e8000c101d48 */
[----:B------:R2:W-:Y:S04]  /*9040*/  @!P6 LDGSTS.E.BYPASS.LTC128B.128 [R241+0x3100], [R2.64], !P1 ;  /* 0x0310000002f1efae */ /* 0x0005e8000c901d48 */
[----:B------:R1:W-:Y:S01]  /*9050*/  @!P6 LDGSTS.E.BYPASS.LTC128B.128 [R241+0x7100], [R8.64], !P0 ;  /* 0x0710000008f1efae */ /* 0x0003e2000c101d48 */
[----:B------:R-:W-:-:S03]  /*9060*/  @P2 ISETP.GE.AND P0, PT, R76, c[0x0][0x1d4], PT ;  /* 0x000075004c002a0c */ /* 0x000fc60003f06270 */
[----:B------:R-:W0:Y:S10]  /*9070*/  LDGDEPBAR ;  /* 0x00000000000079af */ /* 0x000e340000000000 */
[----:B------:R3:W-:Y:S01]  /*9080*/  @P2 LDGSTS.E.BYPASS.LTC128B.128 [R210+0x8100], [R4.64], !P0 ;  /* 0x0810000004d22fae */ /* 0x0007e2000c101d48 */
[----:B------:R-:W-:-:S02]  /*9090*/  @P2 ISETP.GE.AND P0, PT, R211, c[0x0][0x1d4], PT ;  /* 0x00007500d3002a0c */ /* 0x000fc40003f06270 */
[----:B--2---:R-:W-:-:S04]  /*90a0*/  @P2 LEA R2, P1, R211, R11, 0x1 ;  /* 0x0000000bd3022211 */ /* 0x004fc800078208ff */
[----:B------:R-:W-:Y:S02]  /*90b0*/  @P2 LEA.HI.X R3, R211, R16, R237, 0x1, P1 ;  /* 0x00000010d3032211 */ /* 0x000fe400008f0ced */
[----:B------:R-:W-:-:S05]  /*90c0*/  ISETP.GE.AND P1, PT, R72, 0x21, PT ;  /* 0x000000214800780c */ /* 0x000fca0003f26270 */
[----:B------:R2:W-:Y:S04]  /*90d0*/  @P2 LDGSTS.E.BYPASS.LTC128B.128 [R210+0xb100], [R2.64], !P0 ;  /* 0x0b10000002d22fae */ /* 0x0005e8000c101d48 */
[----:B--2---:R-:W3:Y:S04]  /*90e0*/  SHFL.IDX PT, R2, R10, 0x1, 0x181f ;  /* 0x00381f000a027f89 */ /* 0x004ee800000e0000 */
[----:B------:R-:W2:Y:S01]  /*90f0*/  SHFL.IDX PT, R3, R17, 0x1, 0x181f ;  /* 0x00381f0011037f89 */ /* 0x000ea200000e0000 */
[----:B---3--:R-:W-:-:S04]  /*9100*/  @P1 LEA R4, P0, R76, R2, 0x1 ;  /* 0x000000024c041211 */ /* 0x008fc800078008ff */
[----:B--2---:R-:W-:Y:S02]  /*9110*/  @P1 LEA.HI.X R5, R76, R3, R77, 0x1, P0 ;  /* 0x000000034c051211 */ /* 0x004fe400000f0c4d */
[----:B------:R-:W-:-:S04]  /*9120*/  @P1 LEA R2, P0, R211, R2, 0x1 ;  /* 0x00000002d3021211 */ /* 0x000fc800078008ff */
[----:B------:R-:W-:Y:S02]  /*9130*/  @P1 LEA.HI.X R3, R211, R3, R237, 0x1, P0 ;  /* 0x00000003d3031211 */ /* 0x000fe400000f0ced */
[----:B------:R-:W-:-:S13]  /*9140*/  @P1 ISETP.GE.AND P0, PT, R76, c[0x0][0x1d4], PT ;  /* 0x000075004c001a0c */ /* 0x000fda0003f06270 */
[----:B------:R2:W-:Y:S01]  /*9150*/  @P1 LDGSTS.E.BYPASS.LTC128B.128 [R241+0x9100], [R4.64], !P0 ;  /* 0x0910000004f11fae */ /* 0x0005e2000c101d48 */
[----:B------:R-:W-:-:S13]  /*9160*/  @P1 ISETP.GE.AND P0, PT, R211, c[0x0][0x1d4], PT ;  /* 0x00007500d3001a0c */ /* 0x000fda0003f06270 */
[----:B------:R3:W-:Y:S01]  /*9170*/  @P1 LDGSTS.E.BYPASS.LTC128B.128 [R241+0xc100], [R2.64], !P0 ;  /* 0x0c10000002f11fae */ /* 0x0007e2000c101d48 */
[----:B------:R-:W-:-:S03]  /*9180*/  ISETP.GE.AND P1, PT, R72, 0x41, PT ;  /* 0x000000414800780c */ /* 0x000fc60003f26270 */
[----:B---3--:R-:W2:Y:S04]  /*9190*/  SHFL.IDX PT, R2, R10, 0x2, 0x181f ;  /* 0x00581f000a027f89 */ /* 0x008ea800000e0000 */
[----:B------:R-:W3:Y:S06]  /*91a0*/  SHFL.IDX PT, R3, R17, 0x2, 0x181f ;  /* 0x00581f0011037f89 */ /* 0x000eec00000e0000 */
[----:B--2---:R-:W-:-:S04]  /*91b0*/  @P1 LEA R4, P0, R76, R2, 0x1 ;  /* 0x000000024c041211 */ /* 0x004fc800078008ff */
[----:B---3--:R-:W-:Y:S02]  /*91c0*/  @P1 LEA.HI.X R5, R76, R3, R77, 0x1, P0 ;  /* 0x000000034c051211 */ /* 0x008fe400000f0c4d */
[----:B------:R-:W-:-:S04]  /*91d0*/  @P1 LEA R2, P0, R211, R2, 0x1 ;  /* 0x00000002d3021211 */ /* 0x000fc800078008ff */
[----:B------:R-:W-:Y:S02]  /*91e0*/  @P1 LEA.HI.X R3, R211, R3, R237, 0x1, P0 ;  /* 0x00000003d3031211 */ /* 0x000fe400000f0ced */
[----:B------:R-:W-:-:S13]  /*91f0*/  @P1 ISETP.GE.AND P0, PT, R76, c[0x0][0x1d4], PT ;  /* 0x000075004c001a0c */ /* 0x000fda0003f06270 */
[----:B------:R1:W-:Y:S01]  /*9200*/  @P1 LDGSTS.E.BYPASS.LTC128B.128 [R241+0xa100], [R4.64], !P0 ;  /* 0x0a10000004f11fae */ /* 0x0003e2000c101d48 */
[----:B------:R-:W-:-:S13]  /*9210*/  @P1 ISETP.GE.AND P0, PT, R211, c[0x0][0x1d4], PT ;  /* 0x00007500d3001a0c */ /* 0x000fda0003f06270 */
[----:B------:R1:W-:Y:S01]  /*9220*/  @P1 LDGSTS.E.BYPASS.LTC128B.128 [R241+0xd100], [R2.64], !P0 ;  /* 0x0d10000002f11fae */ /* 0x0003e2000c101d48 */
[----:B------:R-:W-:Y:S02]  /*9230*/  ISETP.LT.AND P0, PT, RZ, c[0x0][0x27c], PT ;  /* 0x00009f00ff007a0c */ /* 0x000fe40003f01270 */
[----:B------:R-:W-:Y:S01]  /*9240*/  ISETP.GT.AND P1, PT, R0, 0x5f, PT ;  /* 0x0000005f0000780c */ /* 0x000fe20003f24270 */
[----:B------:R-:W0:-:S12]  /*9250*/  LDGDEPBAR ;  /* 0x00000000000079af */ /* 0x000e180000000000 */
[----:B------:R-:W-:Y:S01]  /*9260*/  @P1 LOP3.LUT R209, R209, 0x40000, RZ, 0xfc, !PT ;  /* 0x00040000d1d11812 */ /* 0x000fe200078efcff */
[----:B------:R-:W-:Y:S05]  /*9270*/  @P0 BRA `(.L_x_965) ;  /* 0x0000002000000947 */ /* 0x000fea0003800000 */
[----:B------:R-:W-:-:S04]  /*9280*/  DEPBAR.LE SB0, 0x1 ;  /* 0x000080400000791a */ /* 0x000fc80000000000 */
[----:B------:R-:W-:Y:S05]  /*9290*/  BRA `(.L_x_966) ;  /* 0x00004a7000007947 */ /* 0x000fea0003800000 */
.L_x_965:
[----:B------:R-:W-:Y:S01]  /*92a0*/  ULDC.U8 UR4, c[0x0][0x298] ;  /* 0x0000a60000047ab9 */ /* 0x000fe20000000000 */
[----:B-1----:R-:W-:Y:S01]  /*92b0*/  SHF.R.S32.HI R2, RZ, 0x1f, R132 ;  /* 0x0000001fff027819 */ /* 0x002fe20000011484 */
[----:B------:R-:W-:Y:S01]  /*92c0*/  IMAD.WIDE.U32 R8, R132, c[0x0][0x280], RZ ;  /* 0x0000a00084087a25 */ /* 0x000fe200078e00ff */
[----:B------:R-:W-:Y:S01]  /*92d0*/  ISETP.NE.AND P0, PT, RZ, UR4, PT ;  /* 0x00000004ff007c0c */ /* 0x000fe2000bf05270 */
[----:B------:R-:W-:Y:S02]  /*92e0*/  BSSY B2, `(.L_x_966) ;  /* 0x00004a2000027945 */ /* 0x000fe40003800000 */
[C---:B------:R-:W-:Y:S02]  /*92f0*/  IMAD R3, R2.reuse, c[0x0][0x280], RZ ;  /* 0x0000a00002037a24 */ /* 0x040fe400078e02ff */
[----:B------:R-:W-:Y:S02]  /*9300*/  IMAD R2, R2, c[0x0][0x290], RZ ;  /* 0x0000a40002027a24 */ /* 0x000fe400078e02ff */
[----:B------:R-:W-:-:S02]  /*9310*/  IMAD R3, R132, c[0x0][0x284], R3 ;  /* 0x0000a10084037a24 */ /* 0x000fc400078e0203 */
[----:B------:R-:W-:Y:S01]  /*9320*/  IMAD R10, R132, c[0x0][0x294], R2 ;  /* 0x0000a500840a7a24 */ /* 0x000fe200078e0202 */
[----:B------:R-:W-:Y:S01]  /*9330*/  LEA R2, R102, R6, 0x5 ;  /* 0x0000000666027211 */ /* 0x000fe200078e28ff */
[----:B------:R-:W-:Y:S01]  /*9340*/  IMAD.WIDE.U32 R4, R132, c[0x0][0x290], RZ ;  /* 0x0000a40084047a25 */ /* 0x000fe200078e00ff */
[----:B------:R-:W-:-:S04]  /*9350*/  IADD3 R3, R3, R9, RZ ;  /* 0x0000000903037210 */ /* 0x000fc80007ffe0ff */
[----:B------:R-:W-:Y:S01]  /*9360*/  IADD3 R6, R10, R5, RZ ;  /* 0x000000050a067210 */ /* 0x000fe20007ffe0ff */
[----:B------:R-:W-:Y:S05]  /*9370*/  @!P0 BRA `(.L_x_967) ;  /* 0x0000253000008947 */ /* 0x000fea0003800000 */
[----:B------:R1:W5:Y:S01]  /*9380*/  LDL R65, [R1+0x2c] ;  /* 0x00002c0001417983 */ /* 0x0003620000100800 */
[----:B------:R-:W-:Y:S01]  /*9390*/  ISETP.NE.AND P1, PT, R74, 0x1, PT ;  /* 0x000000014a00780c */ /* 0x000fe20003f25270 */
[----:B------:R-:W-:Y:S01]  /*93a0*/  IMAD.MOV.U32 R9, RZ, RZ, R3 ;  /* 0x000000ffff097224 */ /* 0x000fe200078e0003 */
[----:B------:R-:W-:Y:S01]  /*93b0*/  BSSY B0, `(.L_x_968) ;  /* 0x0000031000007945 */ /* 0x000fe20003800000 */
[----:B------:R-:W-:Y:S01]  /*93c0*/  CS2R R36, SRZ ;  /* 0x0000000000247805 */ /* 0x000fe2000001ff00 */
[----:B------:R-:W-:Y:S01]  /*93d0*/  CS2R R16, SRZ ;  /* 0x0000000000107805 */ /* 0x000fe2000001ff00 */
[----:B------:R-:W-:-:S08]  /*93e0*/  CS2R R14, SRZ ;  /* 0x00000000000e7805 */ /* 0x000fd0000001ff00 */
[----:B------:R-:W-:-:S05]  /*93f0*/  @P1 IMAD.HI.U32 R5, R2, c[0x0][0x2c8], RZ ;  /* 0x0000b20002051a27 */ /* 0x000fca00078e00ff */
[----:B------:R-:W-:-:S04]  /*9400*/  @P1 SHF.R.U32.HI R2, RZ, c[0x0][0x2cc], R5 ;  /* 0x0000b300ff021a19 */ /* 0x000fc80000011605 */
[----:B------:R-:W-:Y:S01]  /*9410*/  SHF.R.S32.HI R5, RZ, 0x1f, R2 ;  /* 0x0000001fff057819 */ /* 0x000fe20000011402 */
[----:B------:R-:W-:-:S04]  /*9420*/  IMAD.WIDE.U32 R8, R2, c[0x0][0x280], R8 ;  /* 0x0000a00002087a25 */ /* 0x000fc800078e0008 */
[----:B------:R-:W-:Y:S01]  /*9430*/  IMAD R10, R5, c[0x0][0x280], RZ ;  /* 0x0000a000050a7a24 */ /* 0x000fe200078e02ff */
[----:B------:R-:W-:-:S03]  /*9440*/  LEA R32, P0, R8, c[0x0][0x270], 0x1 ;  /* 0x00009c0008207a11 */ /* 0x000fc600078008ff */
[----:B------:R-:W-:Y:S02]  /*9450*/  IMAD R3, R2, c[0x0][0x284], R10 ;  /* 0x0000a10002037a24 */ /* 0x000fe400078e020a */
[----:B------:R1:W2:Y:S01]  /*9460*/  SHFL.IDX PT, R18, R32, RZ, 0x181f ;  /* 0x00181fff20127589 */ /* 0x0002a200000e0000 */
[----:B------:R-:W-:Y:S01]  /*9470*/  CS2R R10, SRZ ;  /* 0x00000000000a7805 */ /* 0x000fe2000001ff00 */
[----:B------:R-:W-:-:S05]  /*9480*/  IMAD.IADD R3, R9, 0x1, R3 ;  /* 0x0000000109037824 */ /* 0x000fca00078e0203 */
[----:B------:R-:W-:Y:S01]  /*9490*/  LEA.HI.X R31, R8, c[0x0][0x274], R3, 0x1, P0 ;  /* 0x00009d00081f7a11 */ /* 0x000fe200000f0c03 */
[----:B------:R-:W-:Y:S01]  /*94a0*/  IMAD R3, R5, c[0x0][0x290], RZ ;  /* 0x0000a40005037a24 */ /* 0x000fe200078e02ff */
[----:B------:R-:W-:Y:S01]  /*94b0*/  MOV R5, R6 ;  /* 0x0000000600057202 */ /* 0x000fe20000000f00 */
[----:B------:R-:W-:Y:S02]  /*94c0*/  CS2R R8, SRZ ;  /* 0x0000000000087805 */ /* 0x000fe4000001ff00 */
[----:B------:R1:W3:Y:S02]  /*94d0*/  SHFL.IDX PT, R21, R31, RZ, 0x181f ;  /* 0x00181fff1f157589 */ /* 0x0002e400000e0000 */
[----:B------:R-:W-:-:S04]  /*94e0*/  IMAD.WIDE.U32 R4, R2, c[0x0][0x290], R4 ;  /* 0x0000a40002047a25 */ /* 0x000fc800078e0004 */
[----:B------:R-:W-:Y:S01]  /*94f0*/  IMAD R2, R2, c[0x0][0x294], R3 ;  /* 0x0000a50002027a24 */ /* 0x000fe200078e0203 */
[----:B------:R-:W-:-:S04]  /*9500*/  LEA R30, P0, R4, c[0x0][0x288], 0x1 ;  /* 0x0000a200041e7a11 */ /* 0x000fc800078008ff */
[----:B------:R-:W-:Y:S01]  /*9510*/  IADD3 R2, R5, R2, RZ ;  /* 0x0000000205027210 */ /* 0x000fe20007ffe0ff */
[----:B------:R1:W4:Y:S03]  /*9520*/  SHFL.IDX PT, R19, R30, RZ, 0x181f ;  /* 0x00181fff1e137589 */ /* 0x00032600000e0000 */
[----:B------:R-:W-:-:S05]  /*9530*/  LEA.HI.X R28, R4, c[0x0][0x28c], R2, 0x1, P0 ;  /* 0x0000a300041c7a11 */ /* 0x000fca00000f0c02 */
[----:B------:R1:W1:Y:S01]  /*9540*/  SHFL.IDX PT, R22, R28, RZ, 0x181f ;  /* 0x00181fff1c167589 */ /* 0x00026200000e0000 */
[----:B------:R-:W-:Y:S05]  /*9550*/  @P3 BRA `(.L_x_969) ;  /* 0x0000016000003947 */ /* 0x000fea0003800000 */
[----:B--2---:R-:W-:Y:S01]  /*9560*/  ISETP.GE.AND P1, PT, R78, c[0x0][0x27c], PT ;  /* 0x00009f004e007a0c */ /* 0x004fe20003f26270 */
[----:B------:R-:W-:-:S12]  /*9570*/  CS2R R14, SRZ ;  /* 0x00000000000e7805 */ /* 0x000fd8000001ff00 */
[C---:B------:R-:W-:Y:S01]  /*9580*/  @!P1 IMAD.SHL.U32 R2, R78.reuse, 0x2, RZ ;  /* 0x000000024e029824 */ /* 0x040fe200078e00ff */
[----:B------:R-:W-:-:S04]  /*9590*/  @!P1 SHF.L.U64.HI R3, R78, 0x1, R79 ;  /* 0x000000014e039819 */ /* 0x000fc8000001024f */
[----:B------:R-:W-:-:S05]  /*95a0*/  @!P1 IADD3 R4, P0, R18, R2, RZ ;  /* 0x0000000212049210 */ /* 0x000fca0007f1e0ff */
[--C-:B---3--:R-:W-:Y:S01]  /*95b0*/  @!P1 IMAD.X R5, R21, 0x1, R3.reuse, P0 ;  /* 0x0000000115059824 */ /* 0x108fe200000e0603 */
[----:B----4-:R-:W-:Y:S01]  /*95c0*/  @!P1 IADD3 R2, P0, R19, R2, RZ ;  /* 0x0000000213029210 */ /* 0x010fe20007f1e0ff */
[----:B------:R-:W-:Y:S01]  /*95d0*/  CS2R R16, SRZ ;  /* 0x0000000000107805 */ /* 0x000fe2000001ff00 */
[----:B------:R-:W-:Y:S02]  /*95e0*/  CS2R R10, SRZ ;  /* 0x00000000000a7805 */ /* 0x000fe4000001ff00 */
[----:B------:R2:W5:Y:S01]  /*95f0*/  @!P1 LD.E.64 R14, [R4.64] ;  /* 0x00000008040e9980 */ /* 0x000562000c101b00 */
[----:B-1----:R-:W-:Y:S01]  /*9600*/  @!P1 IMAD.X R3, R22, 0x1, R3, P0 ;  /* 0x0000000116039824 */ /* 0x002fe200000e0603 */
[----:B------:R-:W-:-:S13]  /*9610*/  ISETP.GE.AND P0, PT, R100, c[0x0][0x27c], PT ;  /* 0x00009f0064007a0c */ /* 0x000fda0003f06270 */
[C---:B------:R-:W-:Y:S01]  /*9620*/  @!P0 IMAD.SHL.U32 R6, R100.reuse, 0x2, RZ ;  /* 0x0000000264068824 */ /* 0x040fe200078e00ff */
[----:B-----5:R-:W-:-:S04]  /*9630*/  @!P0 SHF.L.U64.HI R8, R100, 0x1, R65 ;  /* 0x0000000164088819 */ /* 0x020fc80000010241 */
[----:B------:R-:W-:-:S05]  /*9640*/  @!P0 IADD3 R20, P2, R18, R6, RZ ;  /* 0x0000000612148210 */ /* 0x000fca0007f5e0ff */
[----:B------:R-:W-:Y:S01]  /*9650*/  @!P0 IMAD.X R21, R21, 0x1, R8, P2 ;  /* 0x0000000115158824 */ /* 0x000fe200010e0608 */
[----:B------:R-:W-:-:S04]  /*9660*/  @!P0 IADD3 R18, P2, R19, R6, RZ ;  /* 0x0000000613128210 */ /* 0x000fc80007f5e0ff */
[----:B------:R2:W5:Y:S01]  /*9670*/  @!P0 LD.E.64 R16, [R20.64] ;  /* 0x0000000814108980 */ /* 0x000562000c101b00 */
[----:B------:R-:W-:Y:S02]  /*9680*/  @!P0 IMAD.X R19, R22, 0x1, R8, P2 ;  /* 0x0000000116138824 */ /* 0x000fe400010e0608 */
[----:B------:R-:W-:-:S03]  /*9690*/  CS2R R8, SRZ ;  /* 0x0000000000087805 */ /* 0x000fc6000001ff00 */
[----:B------:R2:W5:Y:S04]  /*96a0*/  @!P0 LD.E.64 R10, [R18.64] ;  /* 0x00000008120a8980 */ /* 0x000568000c101b00 */
[----:B------:R2:W5:Y:S02]  /*96b0*/  @!P1 LD.E.64 R8, [R2.64] ;  /* 0x0000000802089980 */ /* 0x000564000c101b00 */
.L_x_969:
[----:B--2---:R-:W-:Y:S05]  /*96c0*/  BSYNC B0 ;  /* 0x0000000000007941 */ /* 0x004fea0003800000 */
.L_x_968:
[----:B-----5:R-:W-:Y:S01]  /*96d0*/  IMAD.MOV.U32 R5, RZ, RZ, R16 ;  /* 0x000000ffff057224 */ /* 0x020fe200078e0010 */
[----:B----4-:R2:W4:Y:S01]  /*96e0*/  SHFL.IDX PT, R19, R31, 0x1, 0x181f ;  /* 0x00381f001f137f89 */ /* 0x01052200000e0000 */
        /* <DEDUP_REMOVED lines=9> */
[----:B------:R-:W-:Y:S01]  /*9780*/  PRMT R52, R52, 0x5410, R2 ;  /* 0x0000541034347816 */ /* 0x000fe20000000002 */
[----:B------:R-:W-:Y:S01]  /*9790*/  IMAD.MOV.U32 R3, RZ, RZ, R8 ;  /* 0x000000ffff037224 */ /* 0x000fe200078e0008 */
[----:B------:R2:W3:Y:S01]  /*97a0*/  SHFL.IDX PT, R6, R32, 0x1, 0x181f ;  /* 0x00381f0020067f89 */ /* 0x0004e200000e0000 */
[----:B------:R-:W-:Y:S01]  /*97b0*/  IMAD.MOV.U32 R2, RZ, RZ, R9 ;  /* 0x000000ffff027224 */ /* 0x000fe200078e0009 */
[----:B------:R-:W-:Y:S01]  /*97c0*/  PRMT R53, R5, 0x7610, R53 ;  /* 0x0000761005357816 */ /* 0x000fe20000000035 */
[----:B------:R-:W-:Y:S01]  /*97d0*/  CS2R R34, SRZ ;  /* 0x0000000000227805 */ /* 0x000fe2000001ff00 */
[----:B------:R2:W1:Y:S01]  /*97e0*/  SHFL.IDX PT, R26, R28, 0x1, 0x181f ;  /* 0x00381f001c1a7f89 */ /* 0x00046200000e0000 */
[----:B------:R-:W-:-:S02]  /*97f0*/  PRMT R54, R4, 0x7610, R54 ;  /* 0x0000761004367816 */ /* 0x000fc40000000036 */
[----:B------:R-:W-:Y:S01]  /*9800*/  PRMT R49, R3, 0x7610, R49 ;  /* 0x0000761003317816 */ /* 0x000fe20000000031 */
[----:B------:R2:W1:Y:S01]  /*9810*/  SHFL.IDX PT, R18, R30, 0x1, 0x181f ;  /* 0x00381f001e127f89 */ /* 0x00046200000e0000 */
[----:B------:R-:W-:Y:S01]  /*9820*/  PRMT R52, R2, 0x7610, R52 ;  /* 0x0000761002347816 */ /* 0x000fe20000000034 */
[----:B------:R-:W-:Y:S01]  /*9830*/  CS2R R4, SRZ ;  /* 0x0000000000047805 */ /* 0x000fe2000001ff00 */
[----:B------:R-:W-:Y:S01]  /*9840*/  CS2R R2, SRZ ;  /* 0x0000000000027805 */ /* 0x000fe2000001ff00 */
[----:B------:R-:W-:Y:S05]  /*9850*/  @P4 BRA `(.L_x_971) ;  /* 0x0000016000004947 */ /* 0x000fea0003800000 */
[----:B----4-:R-:W-:Y:S01]  /*9860*/  ISETP.GE.AND P1, PT, R78, c[0x0][0x27c], PT ;  /* 0x00009f004e007a0c */ /* 0x010fe20003f26270 */
[----:B------:R-:W-:-:S12]  /*9870*/  CS2R R4, SRZ ;  /* 0x0000000000047805 */ /* 0x000fd8000001ff00 */
[C---:B------:R-:W-:Y:S01]  /*9880*/  @!P1 IMAD.SHL.U32 R2, R78.reuse, 0x2, RZ ;  /* 0x000000024e029824 */ /* 0x040fe200078e00ff */
[----:B------:R-:W-:-:S04]  /*9890*/  @!P1 SHF.L.U64.HI R3, R78, 0x1, R79 ;  /* 0x000000014e039819 */ /* 0x000fc8000001024f */
[----:B---3--:R-:W-:-:S05]  /*98a0*/  @!P1 IADD3 R24, P0, R6, R2, RZ ;  /* 0x0000000206189210 */ /* 0x008fca0007f1e0ff */
[--C-:B------:R-:W-:Y:S01]  /*98b0*/  @!P1 IMAD.X R25, R19, 0x1, R3.reuse, P0 ;  /* 0x0000000113199824 */ /* 0x100fe200000e0603 */
[----:B-1----:R-:W-:Y:S01]  /*98c0*/  @!P1 IADD3 R22, P0, R18, R2, RZ ;  /* 0x0000000212169210 */ /* 0x002fe20007f1e0ff */
[----:B------:R-:W-:Y:S01]  /*98d0*/  CS2R R36, SRZ ;  /* 0x0000000000247805 */ /* 0x000fe2000001ff00 */
[----:B------:R-:W-:Y:S02]  /*98e0*/  CS2R R34, SRZ ;  /* 0x0000000000227805 */ /* 0x000fe4000001ff00 */
[----:B------:R1:W5:Y:S01]  /*98f0*/  @!P1 LD.E.64 R4, [R24.64] ;  /* 0x0000000818049980 */ /* 0x000362000c101b00 */
[----:B------:R-:W-:Y:S01]  /*9900*/  @!P1 IMAD.X R23, R26, 0x1, R3, P0 ;  /* 0x000000011a179824 */ /* 0x000fe200000e0603 */
[----:B------:R-:W-:-:S13]  /*9910*/  ISETP.GE.AND P0, PT, R100, c[0x0][0x27c], PT ;  /* 0x00009f0064007a0c */ /* 0x000fda0003f06270 */
[C---:B------:R-:W-:Y:S01]  /*9920*/  @!P0 IMAD.SHL.U32 R2, R100.reuse, 0x2, RZ ;  /* 0x0000000264028824 */ /* 0x040fe200078e00ff */
[----:B------:R-:W-:-:S04]  /*9930*/  @!P0 SHF.L.U64.HI R3, R100, 0x1, R65 ;  /* 0x0000000164038819 */ /* 0x000fc80000010241 */
        /* <DEDUP_REMOVED lines=8> */
.L_x_971:
[----:B----4-:R-:W-:Y:S05]  /*99c0*/  BSYNC B0 ;  /* 0x0000000000007941 */ /* 0x010fea0003800000 */
.L_x_970:
[----:B-1---5:R-:W-:Y:S01]  /*99d0*/  IMAD.MOV.U32 R22, RZ, RZ, R36 ;  /* 0x000000ffff167224 */ /* 0x022fe200078e0024 */
[----:B---3--:R1:W3:Y:S01]  /*99e0*/  SHFL.IDX PT, R21, R31, 0x2, 0x181f ;  /* 0x00581f001f157f89 */ /* 0x0082e200000e0000 */
        /* <DEDUP_REMOVED lines=11> */
[----:B------:R1:W4:Y:S01]  /*9aa0*/  SHFL.IDX PT, R19, R32, 0x2, 0x181f ;  /* 0x00581f0020137f89 */ /* 0x00032200000e0000 */
[----:B------:R-:W-:Y:S01]  /*9ab0*/  IMAD.MOV.U32 R6, RZ, RZ, R3 ;  /* 0x000000ffff067224 */ /* 0x000fe200078e0003 */
[----:B------:R-:W-:Y:S01]  /*9ac0*/  PRMT R57, R22, 0x7610, R57 ;  /* 0x0000761016397816 */ /* 0x000fe20000000039 */
[----:B------:R-:W-:Y:S01]  /*9ad0*/  CS2R R50, SRZ ;  /* 0x0000000000327805 */ /* 0x000fe2000001ff00 */
[----:B------:R1:W2:Y:S01]  /*9ae0*/  SHFL.IDX PT, R29, R28, 0x2, 0x181f ;  /* 0x00581f001c1d7f89 */ /* 0x0002a200000e0000 */
[----:B------:R-:W-:Y:S01]  /*9af0*/  PRMT R58, R20, 0x7610, R58 ;  /* 0x00007610143a7816 */ /* 0x000fe2000000003a */
[----:B------:R-:W-:Y:S01]  /*9b00*/  CS2R R42, SRZ ;  /* 0x00000000002a7805 */ /* 0x000fe2000001ff00 */
[----:B------:R-:W-:Y:S01]  /*9b10*/  PRMT R55, R18, 0x7610, R55 ;  /* 0x0000761012377816 */ /* 0x000fe20000000037 */
[----:B------:R1:W1:Y:S01]  /*9b20*/  SHFL.IDX PT, R27, R30, 0x2, 0x181f ;  /* 0x00581f001e1b7f89 */ /* 0x00026200000e0000 */
[----:B------:R-:W-:Y:S01]  /*9b30*/  PRMT R56, R6, 0x7610, R56 ;  /* 0x0000761006387816 */ /* 0x000fe20000000038 */
[----:B------:R-:W-:Y:S01]  /*9b40*/  CS2R R38, SRZ ;  /* 0x0000000000267805 */ /* 0x000fe2000001ff00 */
[----:B------:R-:W-:Y:S01]  /*9b50*/  CS2R R44, SRZ ;  /* 0x00000000002c7805 */ /* 0x000fe2000001ff00 */
[----:B------:R-:W-:Y:S01]  /*9b60*/  CS2R R40, SRZ ;  /* 0x0000000000287805 */ /* 0x000fe2000001ff00 */
[----:B------:R-:W-:Y:S05]  /*9b70*/  @P5 BRA `(.L_x_973) ;  /* 0x0000016000005947 */ /* 0x000fea0003800000 */
[----:B---3--:R-:W-:Y:S01]  /*9b80*/  ISETP.GE.AND P1, PT, R78, c[0x0][0x27c], PT ;  /* 0x00009f004e007a0c */ /* 0x008fe20003f26270 */
[----:B------:R-:W-:Y:S01]  /*9b90*/  CS2R R42, SRZ ;  /* 0x00000000002a7805 */ /* 0x000fe2000001ff00 */
[----:B------:R-:W-:-:S11]  /*9ba0*/  CS2R R38, SRZ ;  /* 0x0000000000267805 */ /* 0x000fd6000001ff00 */
[C---:B------:R-:W-:Y:S01]  /*9bb0*/  @!P1 IMAD.SHL.U32 R6, R78.reuse, 0x2, RZ ;  /* 0x000000024e069824 */ /* 0x040fe200078e00ff */
[----:B------:R-:W-:-:S04]  /*9bc0*/  @!P1 SHF.L.U64.HI R18, R78, 0x1, R79 ;  /* 0x000000014e129819 */ /* 0x000fc8000001024f */
[----:B----4-:R-:W-:-:S05]  /*9bd0*/  @!P1 IADD3 R24, P0, R19, R6, RZ ;  /* 0x0000000613189210 */ /* 0x010fca0007f1e0ff */
[--C-:B------:R-:W-:Y:S01]  /*9be0*/  @!P1 IMAD.X R25, R21, 0x1, R18.reuse, P0 ;  /* 0x0000000115199824 */ /* 0x100fe200000e0612 */
[----:B-1----:R-:W-:Y:S01]  /*9bf0*/  @!P1 IADD3 R22, P0, R27, R6, RZ ;  /* 0x000000061b169210 */ /* 0x002fe20007f1e0ff */
[----:B------:R-:W-:Y:S01]  /*9c00*/  CS2R R40, SRZ ;  /* 0x0000000000287805 */ /* 0x000fe2000001ff00 */
[----:B------:R-:W-:Y:S02]  /*9c10*/  CS2R R44, SRZ ;  /* 0x00000000002c7805 */ /* 0x000fe4000001ff00 */
[----:B------:R1:W5:Y:S01]  /*9c20*/  @!P1 LD.E.64 R38, [R24.64] ;  /* 0x0000000818269980 */ /* 0x000362000c101b00 */
[----:B--2---:R-:W-:Y:S01]  /*9c30*/  @!P1 IMAD.X R23, R29, 0x1, R18, P0 ;  /* 0x000000011d179824 */ /* 0x004fe200000e0612 */
[----:B------:R-:W-:-:S04]  /*9c40*/  ISETP.GE.AND P0, PT, R100, c[0x0][0x27c], PT ;  /* 0x00009f0064007a0c */ /* 0x000fc80003f06270 */
[----:B------:R1:W5:Y:S09]  /*9c50*/  @!P1 LD.E.64 R40, [R22.64] ;  /* 0x0000000816289980 */ /* 0x000372000c101b00 */
[C---:B------:R-:W-:Y:S01]  /*9c60*/  @!P0 IMAD.SHL.U32 R6, R100.reuse, 0x2, RZ ;  /* 0x0000000264068824 */ /* 0x040fe200078e00ff */
[----:B------:R-:W-:-:S04]  /*9c70*/  @!P0 SHF.L.U64.HI R26, R100, 0x1, R65 ;  /* 0x00000001641a8819 */ /* 0x000fc80000010241 */
[----:B------:R-:W-:-:S05]  /*9c80*/  @!P0 IADD3 R20, P2, R19, R6, RZ ;  /* 0x0000000613148210 */ /* 0x000fca0007f5e0ff */
[----:B------:R-:W-:Y:S01]  /*9c90*/  @!P0 IMAD.X R21, R21, 0x1, R26, P2 ;  /* 0x0000000115158824 */ /* 0x000fe200010e061a */
[----:B------:R-:W-:-:S04]  /*9ca0*/  @!P0 IADD3 R18, P2, R27, R6, RZ ;  /* 0x000000061b128210 */ /* 0x000fc80007f5e0ff */
[----:B------:R1:W5:Y:S01]  /*9cb0*/  @!P0 LD.E.64 R42, [R20.64] ;  /* 0x00000008142a8980 */ /* 0x000362000c101b00 */
[----:B------:R-:W-:-:S05]  /*9cc0*/  @!P0 IMAD.X R19, R29, 0x1, R26, P2 ;  /* 0x000000011d138824 */ /* 0x000fca00010e061a */
[----:B------:R1:W5:Y:S03]  /*9cd0*/  @!P0 LD.E.64 R44, [R18.64] ;  /* 0x00000008122c8980 */ /* 0x000366000c101b00 */
.L_x_973:
[----:B---3--:R-:W-:Y:S05]  /*9ce0*/  BSYNC B0 ;  /* 0x0000000000007941 */ /* 0x008fea0003800000 */
.L_x_972:
[----:B-1---5:R-:W-:Y:S01]  /*9cf0*/  IMAD.MOV.U32 R22, RZ, RZ, R42 ;  /* 0x000000ffff167224 */ /* 0x022fe200078e002a */
[----:B------:R-:W1:Y:S01]  /*9d00*/  SHFL.IDX PT, R21, R31, 0x3, 0x181f ;  /* 0x00781f001f157f89 */ /* 0x000e6200000e0000 */
        /* <DEDUP_REMOVED lines=11> */
[----:B----4-:R3:W4:Y:S01]  /*9dc0*/  SHFL.IDX PT, R19, R32, 0x3, 0x181f ;  /* 0x00781f0020137f89 */ /* 0x01072200000e0000 */
[----:B------:R-:W-:Y:S01]  /*9dd0*/  IMAD.MOV.U32 R6, RZ, RZ, R41 ;  /* 0x000000ffff067224 */ /* 0x000fe200078e0029 */
[----:B------:R-:W-:Y:S01]  /*9de0*/  PRMT R62, R22, 0x7610, R62 ;  /* 0x00007610163e7816 */ /* 0x000fe2000000003e */
[----:B------:R-:W-:Y:S01]  /*9df0*/  CS2R R46, SRZ ;  /* 0x00000000002e7805 */ /* 0x000fe2000001ff00 */
[----:B--2---:R-:W2:Y:S01]  /*9e00*/  SHFL.IDX PT, R28, R28, 0x3, 0x181f ;  /* 0x00781f001c1c7f89 */ /* 0x004ea200000e0000 */
[----:B------:R-:W-:-:S02]  /*9e10*/  PRMT R63, R20, 0x7610, R63 ;  /* 0x00007610143f7816 */ /* 0x000fc4000000003f */
[----:B------:R-:W-:Y:S01]  /*9e20*/  PRMT R58, R58, 0x5410, R18 ;  /* 0x000054103a3a7816 */ /* 0x000fe20000000012 */
[----:B------:R1:W2:Y:S01]  /*9e30*/  SHFL.IDX PT, R26, R30, 0x3, 0x181f ;  /* 0x00781f001e1a7f89 */ /* 0x0002a200000e0000 */
[----:B------:R-:W-:Y:S01]  /*9e40*/  PRMT R60, R6, 0x7610, R60 ;  /* 0x00007610063c7816 */ /* 0x000fe2000000003c */
[----:B---3--:R-:W-:Y:S01]  /*9e50*/  CS2R R32, SRZ ;  /* 0x0000000000207805 */ /* 0x008fe2000001ff00 */
[----:B-1----:R-:W-:Y:S01]  /*9e60*/  CS2R R30, SRZ ;  /* 0x00000000001e7805 */ /* 0x002fe2000001ff00 */
[----:B------:R-:W-:Y:S05]  /*9e70*/  @P6 BRA `(.L_x_975) ;  /* 0x0000016000006947 */ /* 0x000fea0003800000 */
[----:B--2-4-:R-:W-:Y:S01]  /*9e80*/  ISETP.GE.AND P1, PT, R78, c[0x0][0x27c], PT ;  /* 0x00009f004e007a0c */ /* 0x014fe20003f26270 */
[----:B------:R-:W-:Y:S01]  /*9e90*/  CS2R R50, SRZ ;  /* 0x0000000000327805 */ /* 0x000fe2000001ff00 */
[----:B------:R-:W-:Y:S01]  /*9ea0*/  ISETP.GE.AND P0, PT, R100, c[0x0][0x27c], PT ;  /* 0x00009f0064007a0c */ /* 0x000fe20003f06270 */
[----:B------:R-:W-:-:S10]  /*9eb0*/  CS2R R30, SRZ ;  /* 0x00000000001e7805 */ /* 0x000fd4000001ff00 */
[C---:B------:R-:W-:Y:S01]  /*9ec0*/  @!P1 IMAD.SHL.U32 R6, R78.reuse, 0x2, RZ ;  /* 0x000000024e069824 */ /* 0x040fe200078e00ff */
[----:B------:R-:W-:Y:S02]  /*9ed0*/  @!P1 SHF.L.U64.HI R18, R78, 0x1, R79 ;  /* 0x000000014e129819 */ /* 0x000fe4000001024f */
[----:B------:R-:W-:Y:S02]  /*9ee0*/  @!P0 SHF.L.U64.HI R27, R100, 0x1, R65 ;  /* 0x00000001641b8819 */ /* 0x000fe40000010241 */
[----:B------:R-:W-:-:S05]  /*9ef0*/  @!P1 IADD3 R24, P2, R19, R6, RZ ;  /* 0x0000000613189210 */ /* 0x000fca0007f5e0ff */
[--C-:B------:R-:W-:Y:S01]  /*9f00*/  @!P1 IMAD.X R25, R21, 0x1, R18.reuse, P2 ;  /* 0x0000000115199824 */ /* 0x100fe200010e0612 */
[----:B------:R-:W-:Y:S01]  /*9f10*/  @!P1 IADD3 R22, P2, R26, R6, RZ ;  /* 0x000000061a169210 */ /* 0x000fe20007f5e0ff */
[----:B------:R-:W-:Y:S01]  /*9f20*/  @!P0 IMAD.SHL.U32 R6, R100, 0x2, RZ ;  /* 0x0000000264068824 */ /* 0x000fe200078e00ff */
[----:B------:R-:W-:Y:S01]  /*9f30*/  CS2R R32, SRZ ;  /* 0x0000000000207805 */ /* 0x000fe2000001ff00 */
[----:B------:R-:W-:Y:S01]  /*9f40*/  CS2R R46, SRZ ;  /* 0x00000000002e7805 */ /* 0x000fe2000001ff00 */
[----:B------:R1:W5:Y:S01]  /*9f50*/  @!P1 LD.E.64 R30, [R24.64] ;  /* 0x00000008181e9980 */ /* 0x000362000c101b00 */
[----:B------:R-:W-:Y:S01]  /*9f60*/  @!P1 IMAD.X R23, R28, 0x1, R18, P2 ;  /* 0x000000011c179824 */ /* 0x000fe200010e0612 */
[----:B------:R-:W-:-:S04]  /*9f70*/  @!P0 IADD3 R20, P2, R19, R6, RZ ;  /* 0x0000000613148210 */ /* 0x000fc80007f5e0ff */
[----:B------:R1:W5:Y:S01]  /*9f80*/  @!P1 LD.E.64 R32, [R22.64] ;  /* 0x0000000816209980 */ /* 0x000362000c101b00 */
[----:B------:R-:W-:Y:S01]  /*9f90*/  @!P0 IMAD.X R21, R21, 0x1, R27, P2 ;  /* 0x0000000115158824 */ /* 0x000fe200010e061b */
[----:B------:R-:W-:-:S04]  /*9fa0*/  @!P0 IADD3 R18, P2, R26, R6, RZ ;  /* 0x000000061a128210 */ /* 0x000fc80007f5e0ff */
[----:B------:R1:W5:Y:S01]  /*9fb0*/  @!P0 LD.E.64 R50, [R20.64] ;  /* 0x0000000814328980 */ /* 0x000362000c101b00 */
[----:B------:R-:W-:-:S05]  /*9fc0*/  @!P0 IMAD.X R19, R28, 0x1, R27, P2 ;  /* 0x000000011c138824 */ /* 0x000fca00010e061b */
[----:B------:R1:W5:Y:S03]  /*9fd0*/  @!P0 LD.E.64 R46, [R18.64] ;  /* 0x00000008122e8980 */ /* 0x000366000c101b00 */
.L_x_975:
[----:B--2-4-:R-:W-:Y:S05]  /*9fe0*/  BSYNC B0 ;  /* 0x0000000000007941 */ /* 0x014fea0003800000 */
.L_x_974:
[----:B-1----:R-:W-:Y:S01]  /*9ff0*/  IMAD.IADD R19, R48, 0x1, -R71 ;  /* 0x0000000130137824 */ /* 0x002fe200078e0a47 */
[----:B------:R-:W-:-:S04]  /*a000*/  DEPBAR.LE SB0, 0x1 ;  /* 0x000080400000791a */ /* 0x000fc80000000000 */
[----:B------:R-:W-:Y:S01]  /*a010*/  IMNMX R48, R19, 0x80, PT ;  /* 0x0000008013307817 */ /* 0x000fe20003800200 */
[----:B-----5:R-:W-:Y:S01]  /*a020*/  IMAD.MOV.U32 R6, RZ, RZ, R50 ;  /* 0x000000ffff067224 */ /* 0x020fe200078e0032 */
[----:B------:R-:W-:Y:S01]  /*a030*/  BSSY B1, `(.L_x_976) ;  /* 0x000006b000017945 */ /* 0x000fe20003800000 */
[----:B------:R-:W-:Y:S01]  /*a040*/  IMAD.MOV.U32 R20, RZ, RZ, R51 ;  /* 0x000000ffff147224 */ /* 0x000fe200078e0033 */
[----:B------:R-:W-:Y:S01]  /*a050*/  BAR.SYNC.DEFER_BLOCKING 0x0 ;  /* 0x0000000000007b1d */ /* 0x000fe20000010000 */
[----:B------:R-:W-:Y:S01]  /*a060*/  ISETP.GE.AND P0, PT, R101, R48, PT ;  /* 0x000000306500720c */ /* 0x000fe20003f06270 */
[----:B------:R-:W-:Y:S02]  /*a070*/  IMAD.MOV.U32 R18, RZ, RZ, R30 ;  /* 0x000000ffff127224 */ /* 0x000fe400078e001e */
[----:B------:R-:W-:Y:S01]  /*a080*/  PRMT R67, R6, 0x5410, R20 ;  /* 0x0000541006437816 */ /* 0x000fe20000000014 */
[----:B------:R-:W-:Y:S01]  /*a090*/  IMAD.MOV.U32 R20, RZ, RZ, R46 ;  /* 0x000000ffff147224 */ /* 0x000fe200078e002e */
[----:B------:R-:W-:Y:S01]  /*a0a0*/  MOV R6, R31 ;  /* 0x0000001f00067202 */ /* 0x000fe20000000f00 */
[----:B------:R-:W-:Y:S01]  /*a0b0*/  IMAD.MOV.U32 R19, RZ, RZ, R47 ;  /* 0x000000ffff137224 */ /* 0x000fe200078e002f */
[----:B------:R-:W-:-:S02]  /*a0c0*/  PRMT R64, R64, 0x5410, R18 ;  /* 0x0000541040407816 */ /* 0x000fc40000000012 */
[----:B------:R-:W-:Y:S01]  /*a0d0*/  PRMT R65, R65, 0x5410, R6 ;  /* 0x0000541041417816 */ /* 0x000fe20000000006 */
[----:B------:R-:W-:Y:S01]  /*a0e0*/  IMAD.MOV.U32 R6, RZ, RZ, R33 ;  /* 0x000000ffff067224 */ /* 0x000fe200078e0021 */
[----:B------:R-:W-:Y:S02]  /*a0f0*/  MOV R18, R32 ;  /* 0x0000002000127202 */ /* 0x000fe40000000f00 */
[----:B------:R-:W-:Y:S02]  /*a100*/  PRMT R66, R20, 0x5410, R19 ;  /* 0x0000541014427816 */ /* 0x000fe40000000013 */
[----:B------:R-:W-:Y:S02]  /*a110*/  PRMT R63, R63, 0x5410, R18 ;  /* 0x000054103f3f7816 */ /* 0x000fe40000000012 */
[----:B------:R-:W-:Y:S01]  /*a120*/  PRMT R65, R6, 0x7610, R65 ;  /* 0x0000761006417816 */ /* 0x000fe20000000041 */
[----:B------:R-:W-:Y:S05]  /*a130*/  @P0 BRA `(.L_x_977) ;  /* 0x000005a000000947 */ /* 0x000fea0003800000 */
[----:B------:R-:W-:Y:S01]  /*a140*/  ISETP.GE.AND P0, PT, R78, c[0x0][0x27c], PT ;  /* 0x00009f004e007a0c */ /* 0x000fe20003f06270 */
[----:B------:R-:W-:-:S12]  /*a150*/  BSSY B0, `(.L_x_978) ;  /* 0x000002c000007945 */ /* 0x000fd80003800000 */
[----:B------:R-:W-:Y:S05]  /*a160*/  @P0 BRA `(.L_x_979) ;  /* 0x000002a000000947 */ /* 0x000fea0003800000 */
[----:B------:R-:W1:Y:S01]  /*a170*/  LDS.128 R20, [R210+0x100] ;  /* 0x00010000d2147984 */ /* 0x000e620000000c00 */
[--C-:B------:R-:W-:Y:S02]  /*a180*/  SHF.R.U32.HI R6, RZ, 0x10, R9.reuse ;  /* 0x00000010ff067819 */ /* 0x100fe40000011609 */
[----:B------:R-:W-:Y:S01]  /*a190*/  SHF.R.U64 R28, R8, 0x10, R9 ;  /* 0x00000010081c7819 */ /* 0x000fe20000001209 */
[----:B------:R-:W-:Y:S01]  /*a1a0*/  HADD2.F32 R9, -RZ, R49.H1_H1 ;  /* 0x30000031ff097230 */ /* 0x000fe20000004100 */
[--C-:B------:R-:W-:Y:S02]  /*a1b0*/  SHF.R.U64 R29, R14, 0x10, R15.reuse ;  /* 0x000000100e1d7819 */ /* 0x100fe4000000120f */
[----:B------:R-:W-:-:S05]  /*a1c0*/  SHF.R.U32.HI R25, RZ, 0x10, R15 ;  /* 0x00000010ff197819 */ /* 0x000fca000001160f */
[----:B------:R-:W-:Y:S02]  /*a1d0*/  HADD2.F32 R26, -RZ, R25.H0_H0 ;  /* 0x20000019ff1a7230 */ /* 0x000fe40000004100 */
[--C-:B-1----:R-:W-:Y:S02]  /*a1e0*/  HADD2.F32 R24, -RZ, R23.reuse.H0_H0 ;  /* 0x20000017ff187230 */ /* 0x102fe40000004100 */
[----:B------:R-:W-:Y:S02]  /*a1f0*/  HADD2.F32 R8, -RZ, R23.H1_H1 ;  /* 0x30000017ff087230 */ /* 0x000fe40000004100 */
[--C-:B------:R-:W-:Y:S02]  /*a200*/  HADD2.F32 R23, -RZ, R20.reuse.H0_H0 ;  /* 0x20000014ff177230 */ /* 0x100fe40000004100 */
[----:B------:R-:W-:Y:S02]  /*a210*/  HADD2.F32 R19, -RZ, R20.H1_H1 ;  /* 0x30000014ff137230 */ /* 0x000fe40000004100 */
[----:B------:R-:W-:-:S02]  /*a220*/  HADD2.F32 R20, -RZ, R22.H0_H0 ;  /* 0x20000016ff147230 */ /* 0x000fc40000004100 */
[----:B------:R-:W-:Y:S02]  /*a230*/  HADD2.F32 R14, -RZ, R22.H1_H1 ;  /* 0x30000016ff0e7230 */ /* 0x000fe40000004100 */
[----:B------:R-:W-:Y:S02]  /*a240*/  HADD2.F32 R22, -RZ, R6.H0_H0 ;  /* 0x20000006ff167230 */ /* 0x000fe40000004100 */
[--C-:B------:R-:W-:Y:S02]  /*a250*/  HADD2.F32 R18, -RZ, R21.reuse.H0_H0 ;  /* 0x20000015ff127230 */ /* 0x100fe40000004100 */
[----:B------:R-:W-:Y:S01]  /*a260*/  HADD2.F32 R15, -RZ, R21.H1_H1 ;  /* 0x30000015ff0f7230 */ /* 0x000fe20000004100 */
[-C--:B------:R-:W-:Y:S01]  /*a270*/  FMUL.FTZ R21, R8, R22.reuse ;  /* 0x0000001608157220 */ /* 0x080fe20000410000 */
[----:B------:R-:W-:Y:S01]  /*a280*/  HADD2.F32 R6, -RZ, R49.H0_H0 ;  /* 0x20000031ff067230 */ /* 0x000fe20000004100 */
[C---:B------:R-:W-:Y:S02]  /*a290*/  FMUL.FTZ R22, R24.reuse, R22 ;  /* 0x0000001618167220 */ /* 0x040fe40000410000 */
[----:B------:R-:W-:-:S02]  /*a2a0*/  FFMA.FTZ R27, R24, R26, -R21 ;  /* 0x0000001a181b7223 */ /* 0x000fc40000010815 */
[-C--:B------:R-:W-:Y:S02]  /*a2b0*/  FMUL.FTZ R21, R23, R6.reuse ;  /* 0x0000000617157220 */ /* 0x080fe40000410000 */
[C---:B------:R-:W-:Y:S01]  /*a2c0*/  FMUL.FTZ R25, R19.reuse, R6 ;  /* 0x0000000613197220 */ /* 0x040fe20000410000 */
[----:B------:R-:W-:Y:S01]  /*a2d0*/  HADD2.F32 R6, -RZ, R52.H0_H0 ;  /* 0x20000034ff067230 */ /* 0x000fe20000004100 */
[-C--:B------:R-:W-:Y:S01]  /*a2e0*/  FFMA.FTZ R24, R19, R9.reuse, R21 ;  /* 0x0000000913187223 */ /* 0x080fe20000010015 */
[----:B------:R-:W-:Y:S01]  /*a2f0*/  HADD2.F32 R21, -RZ, R28.H0_H0 ;  /* 0x2000001cff157230 */ /* 0x000fe20000004100 */
[----:B------:R-:W-:Y:S01]  /*a300*/  FFMA.FTZ R26, R8, R26, R22 ;  /* 0x0000001a081a7223 */ /* 0x000fe20000010016 */
[----:B------:R-:W-:Y:S01]  /*a310*/  HADD2.F32 R8, -RZ, R52.H1_H1 ;  /* 0x30000034ff087230 */ /* 0x000fe20000004100 */
[----:B------:R-:W-:Y:S01]  /*a320*/  FFMA.FTZ R25, R23, R9, -R25 ;  /* 0x0000000917197223 */ /* 0x000fe20000010819 */
[----:B------:R-:W-:Y:S01]  /*a330*/  HADD2.F32 R23, -RZ, R29.H0_H0 ;  /* 0x2000001dff177230 */ /* 0x000fe20000004100 */
[----:B------:R-:W-:-:S02]  /*a340*/  FMUL.FTZ R9, R14, R6 ;  /* 0x000000060e097220 */ /* 0x000fc40000410000 */
[----:B------:R-:W-:Y:S02]  /*a350*/  FMUL.FTZ R6, R20, R6 ;  /* 0x0000000614067220 */ /* 0x000fe40000410000 */
[-C--:B------:R-:W-:Y:S02]  /*a360*/  FMUL.FTZ R19, R15, R21.reuse ;  /* 0x000000150f137220 */ /* 0x080fe40000410000 */
[----:B------:R-:W-:Y:S02]  /*a370*/  FMUL.FTZ R21, R18, R21 ;  /* 0x0000001512157220 */ /* 0x000fe40000410000 */
[-C--:B------:R-:W-:Y:S01]  /*a380*/  FFMA.FTZ R22, R20, R8.reuse, -R9 ;  /* 0x0000000814167223 */ /* 0x080fe20000010809 */
[----:B------:R-:W-:Y:S01]  /*a390*/  F2FP.PACK_AB R20, R24, R25 ;  /* 0x000000191814723e */ /* 0x000fe200000000ff */
[----:B------:R-:W-:Y:S02]  /*a3a0*/  FFMA.FTZ R6, R14, R8, R6 ;  /* 0x000000080e067223 */ /* 0x000fe40000010006 */
[----:B------:R-:W-:-:S02]  /*a3b0*/  FFMA.FTZ R9, R18, R23, -R19 ;  /* 0x0000001712097223 */ /* 0x000fc40000010813 */
[----:B------:R-:W-:Y:S01]  /*a3c0*/  FFMA.FTZ R8, R15, R23, R21 ;  /* 0x000000170f087223 */ /* 0x000fe20000010015 */
[----:B------:R-:W-:Y:S02]  /*a3d0*/  F2FP.PACK_AB R23, R26, R27 ;  /* 0x0000001b1a17723e */ /* 0x000fe400000000ff */
[----:B------:R-:W-:Y:S02]  /*a3e0*/  F2FP.PACK_AB R22, R6, R22 ;  /* 0x000000160616723e */ /* 0x000fe400000000ff */
[----:B------:R-:W-:-:S05]  /*a3f0*/  F2FP.PACK_AB R21, R8, R9 ;  /* 0x000000090815723e */ /* 0x000fca00000000ff */
[----:B------:R1:W-:Y:S02]  /*a400*/  STS.128 [R210+0x100], R20 ;  /* 0x00010014d2007388 */ /* 0x0003e40000000c00 */
.L_x_979:
[----:B------:R-:W-:Y:S05]  /*a410*/  BSYNC B0 ;  /* 0x0000000000007941 */ /* 0x000fea0003800000 */
.L_x_978:
[----:B------:R-:W-:-:S13]  /*a420*/  ISETP.GE.AND P0, PT, R100, c[0x0][0x27c], PT ;  /* 0x00009f0064007a0c */ /* 0x000fda0003f06270 */
[----:B------:R-:W-:Y:S05]  /*a430*/  @P0 BRA `(.L_x_977) ;  /* 0x000002a000000947 */ /* 0x000fea0003800000 */
[----:B-1----:R-:W1:Y:S01]  /*a440*/  LDS.128 R20, [R210+0x4100] ;  /* 0x00410000d2147984 */ /* 0x002e620000000c00 */
[----:B------:R-:W-:Y:S02]  /*a450*/  SHF.R.U32.HI R6, RZ, 0x10, R11 ;  /* 0x00000010ff067819 */ /* 0x000fe4000001160b */
[--C-:B------:R-:W-:Y:S02]  /*a460*/  SHF.R.U64 R25, R16, 0x10, R17.reuse ;  /* 0x0000001010197819 */ /* 0x100fe40000001211 */
[----:B------:R-:W-:Y:S02]  /*a470*/  SHF.R.U32.HI R9, RZ, 0x10, R17 ;  /* 0x00000010ff097819 */ /* 0x000fe40000011611 */
[----:B------:R-:W-:Y:S01]  /*a480*/  SHF.R.U64 R24, R10, 0x10, R11 ;  /* 0x000000100a187819 */ /* 0x000fe2000000120b */
[--C-:B-1----:R-:W-:Y:S02]  /*a490*/  HADD2.F32 R16, -RZ, R20.reuse.H0_H0 ;  /* 0x20000014ff107230 */ /* 0x102fe40000004100 */
[----:B------:R-:W-:-:S02]  /*a4a0*/  HADD2.F32 R15, -RZ, R20.H1_H1 ;  /* 0x30000014ff0f7230 */ /* 0x000fc40000004100 */
[----:B------:R-:W-:Y:S02]  /*a4b0*/  HADD2.F32 R8, -RZ, R23.H1_H1 ;  /* 0x30000017ff087230 */ /* 0x000fe40000004100 */
[----:B------:R-:W-:Y:S02]  /*a4c0*/  HADD2.F32 R20, -RZ, R6.H0_H0 ;  /* 0x20000006ff147230 */ /* 0x000fe40000004100 */
[----:B------:R-:W-:Y:S02]  /*a4d0*/  HADD2.F32 R6, -RZ, R53.H0_H0 ;  /* 0x20000035ff067230 */ /* 0x000fe40000004100 */
[----:B------:R-:W-:Y:S01]  /*a4e0*/  HADD2.F32 R17, -RZ, R23.H0_H0 ;  /* 0x20000017ff117230 */ /* 0x000fe20000004100 */
[-C--:B------:R-:W-:Y:S01]  /*a4f0*/  FMUL.FTZ R19, R8, R20.reuse ;  /* 0x0000001408137220 */ /* 0x080fe20000410000 */
[----:B------:R-:W-:Y:S02]  /*a500*/  HADD2.F32 R23, -RZ, R9.H0_H0 ;  /* 0x20000009ff177230 */ /* 0x000fe40000004100 */
[--C-:B------:R-:W-:Y:S01]  /*a510*/  HADD2.F32 R14, -RZ, R21.reuse.H0_H0 ;  /* 0x20000015ff0e7230 */ /* 0x100fe20000004100 */
[----:B------:R-:W-:Y:S01]  /*a520*/  FMUL.FTZ R20, R17, R20 ;  /* 0x0000001411147220 */ /* 0x000fe20000410000 */
[----:B------:R-:W-:Y:S01]  /*a530*/  HADD2.F32 R11, -RZ, R21.H1_H1 ;  /* 0x30000015ff0b7230 */ /* 0x000fe20000004100 */
[----:B------:R-:W-:Y:S01]  /*a540*/  FMUL.FTZ R21, R15, R6 ;  /* 0x000000060f157220 */ /* 0x000fe20000410000 */
[----:B------:R-:W-:-:S02]  /*a550*/  HADD2.F32 R9, -RZ, R53.H1_H1 ;  /* 0x30000035ff097230 */ /* 0x000fc40000004100 */
[--C-:B------:R-:W-:Y:S02]  /*a560*/  HADD2.F32 R18, -RZ, R22.reuse.H0_H0 ;  /* 0x20000016ff127230 */ /* 0x100fe40000004100 */
[----:B------:R-:W-:Y:S01]  /*a570*/  HADD2.F32 R10, -RZ, R22.H1_H1 ;  /* 0x30000016ff0a7230 */ /* 0x000fe20000004100 */
[----:B------:R-:W-:Y:S02]  /*a580*/  FFMA.FTZ R22, R17, R23, -R19 ;  /* 0x0000001711167223 */ /* 0x000fe40000010813 */
[C---:B------:R-:W-:Y:S01]  /*a590*/  FMUL.FTZ R17, R16.reuse, R6 ;  /* 0x0000000610117220 */ /* 0x040fe20000410000 */
[----:B------:R-:W-:Y:S01]  /*a5a0*/  HADD2.F32 R6, -RZ, R54.H0_H0 ;  /* 0x20000036ff067230 */ /* 0x000fe20000004100 */
[----:B------:R-:W-:Y:S01]  /*a5b0*/  FFMA.FTZ R21, R16, R9, -R21 ;  /* 0x0000000910157223 */ /* 0x000fe20000010815 */
[----:B------:R-:W-:Y:S01]  /*a5c0*/  HADD2.F32 R16, -RZ, R24.H0_H0 ;  /* 0x20000018ff107230 */ /* 0x000fe20000004100 */
[----:B------:R-:W-:Y:S01]  /*a5d0*/  FFMA.FTZ R19, R8, R23, R20 ;  /* 0x0000001708137223 */ /* 0x000fe20000010014 */
[----:B------:R-:W-:Y:S01]  /*a5e0*/  HADD2.F32 R8, -RZ, R54.H1_H1 ;  /* 0x30000036ff087230 */ /* 0x000fe20000004100 */
[----:B------:R-:W-:Y:S01]  /*a5f0*/  FFMA.FTZ R17, R15, R9, R17 ;  /* 0x000000090f117223 */ /* 0x000fe20000010011 */
[----:B------:R-:W-:Y:S01]  /*a600*/  HADD2.F32 R20, -RZ, R25.H0_H0 ;  /* 0x20000019ff147230 */ /* 0x000fe20000004100 */
[----:B------:R-:W-:-:S02]  /*a610*/  FMUL.FTZ R9, R10, R6 ;  /* 0x000000060a097220 */ /* 0x000fc40000410000 */
[----:B------:R-:W-:Y:S02]  /*a620*/  FMUL.FTZ R15, R11, R16 ;  /* 0x000000100b0f7220 */ /* 0x000fe40000410000 */
[----:B------:R-:W-:Y:S02]  /*a630*/  FMUL.FTZ R6, R18, R6 ;  /* 0x0000000612067220 */ /* 0x000fe40000410000 */
[----:B------:R-:W-:Y:S02]  /*a640*/  FMUL.FTZ R16, R14, R16 ;  /* 0x000000100e107220 */ /* 0x000fe40000410000 */
[-C--:B------:R-:W-:Y:S02]  /*a650*/  FFMA.FTZ R18, R18, R8.reuse, -R9 ;  /* 0x0000000812127223 */ /* 0x080fe40000010809 */
[----:B------:R-:W-:Y:S01]  /*a660*/  FFMA.FTZ R6, R10, R8, R6 ;  /* 0x000000080a067223 */ /* 0x000fe20000010006 */
[----:B------:R-:W-:Y:S01]  /*a670*/  F2FP.PACK_AB R8, R17, R21 ;  /* 0x000000151108723e */ /* 0x000fe200000000ff */
[----:B------:R-:W-:-:S02]  /*a680*/  FFMA.FTZ R14, R14, R20, -R15 ;  /* 0x000000140e0e7223 */ /* 0x000fc4000001080f */
[----:B------:R-:W-:Y:S01]  /*a690*/  FFMA.FTZ R9, R11, R20, R16 ;  /* 0x000000140b097223 */ /* 0x000fe20000010010 */
[----:B------:R-:W-:Y:S02]  /*a6a0*/  F2FP.PACK_AB R11, R19, R22 ;  /* 0x00000016130b723e */ /* 0x000fe400000000ff */
[----:B------:R-:W-:Y:S02]  /*a6b0*/  F2FP.PACK_AB R10, R6, R18 ;  /* 0x00000012060a723e */ /* 0x000fe400000000ff */
[----:B------:R-:W-:-:S05]  /*a6c0*/  F2FP.PACK_AB R9, R9, R14 ;  /* 0x0000000e0909723e */ /* 0x000fca00000000ff */
[----:B------:R1:W-:Y:S02]  /*a6d0*/  STS.128 [R210+0x4100], R8 ;  /* 0x00410008d2007388 */ /* 0x0003e40000000c00 */
.L_x_977:
[----:B------:R-:W-:Y:S05]  /*a6e0*/  BSYNC B1 ;  /* 0x0000000000017941 */ /* 0x000fea0003800000 */
.L_x_976:
        /* <DEDUP_REMOVED lines=8> */
[--C-:B------:R-:W-:Y:S02]  /*a770*/  SHF.R.U64 R19, R2, 0x10, R3.reuse ;  /* 0x0000001002137819 */ /* 0x100fe40000001203 */
[----:B------:R-:W-:Y:S02]  /*a780*/  SHF.R.U32.HI R2, RZ, 0x10, R3 ;  /* 0x00000010ff027819 */ /* 0x000fe40000011603 */
[--C-:B------:R-:W-:Y:S02]  /*a790*/  SHF.R.U64 R20, R4, 0x10, R5.reuse ;  /* 0x0000001004147819 */ /* 0x100fe40000001205 */
[----:B------:R-:W-:-:S05]  /*a7a0*/  SHF.R.U32.HI R4, RZ, 0x10, R5 ;  /* 0x00000010ff047819 */ /* 0x000fca0000011605 */
[----:B------:R-:W-:Y:S02]  /*a7b0*/  HADD2.F32 R21, -RZ, R4.H0_H0 ;  /* 0x20000004ff157230 */ /* 0x000fe40000004100 */
[----:B------:R-:W-:Y:S02]  /*a7c0*/  HADD2.F32 R4, -RZ, R55.H1_H1 ;  /* 0x30000037ff047230 */ /* 0x000fe40000004100 */
[--C-:B-1----:R-:W-:Y:S02]  /*a7d0*/  HADD2.F32 R16, -RZ, R10.reuse.H0_H0 ;  /* 0x2000000aff107230 */ /* 0x102fe40000004100 */
[----:B------:R-:W-:Y:S02]  /*a7e0*/  HADD2.F32 R5, -RZ, R10.H1_H1 ;  /* 0x3000000aff057230 */ /* 0x000fe40000004100 */
[----:B------:R-:W-:Y:S02]  /*a7f0*/  HADD2.F32 R3, -RZ, R11.H1_H1 ;  /* 0x3000000bff037230 */ /* 0x000fe40000004100 */
[----:B------:R-:W-:-:S02]  /*a800*/  HADD2.F32 R10, -RZ, R2.H0_H0 ;  /* 0x20000002ff0a7230 */ /* 0x000fc40000004100 */
[----:B------:R-:W-:Y:S02]  /*a810*/  HADD2.F32 R15, -RZ, R11.H0_H0 ;  /* 0x2000000bff0f7230 */ /* 0x000fe40000004100 */
[--C-:B------:R-:W-:Y:S02]  /*a820*/  HADD2.F32 R14, -RZ, R8.reuse.H0_H0 ;  /* 0x20000008ff0e7230 */ /* 0x100fe40000004100 */
[----:B------:R-:W-:Y:S02]  /*a830*/  HADD2.F32 R11, -RZ, R8.H1_H1 ;  /* 0x30000008ff0b7230 */ /* 0x000fe40000004100 */
[--C-:B------:R-:W-:Y:S02]  /*a840*/  HADD2.F32 R8, -RZ, R9.reuse.H0_H0 ;  /* 0x20000009ff087230 */ /* 0x100fe40000004100 */
[----:B------:R-:W-:Y:S01]  /*a850*/  HADD2.F32 R6, -RZ, R9.H1_H1 ;  /* 0x30000009ff067230 */ /* 0x000fe20000004100 */
[-C--:B------:R-:W-:Y:S01]  /*a860*/  FMUL.FTZ R9, R3, R10.reuse ;  /* 0x0000000a03097220 */ /* 0x080fe20000410000 */
[----:B------:R-:W-:Y:S01]  /*a870*/  HADD2.F32 R2, -RZ, R55.H0_H0 ;  /* 0x20000037ff027230 */ /* 0x000fe20000004100 */
[----:B------:R-:W-:-:S02]  /*a880*/  FMUL.FTZ R10, R15, R10 ;  /* 0x0000000a0f0a7220 */ /* 0x000fc40000410000 */
[-C--:B------:R-:W-:Y:S02]  /*a890*/  FFMA.FTZ R18, R15, R21.reuse, -R9 ;  /* 0x000000150f127223 */ /* 0x080fe40000010809 */
[CC--:B------:R-:W-:Y:S02]  /*a8a0*/  FMUL.FTZ R17, R11.reuse, R2.reuse ;  /* 0x000000020b117220 */ /* 0x0c0fe40000410000 */
[C---:B------:R-:W-:Y:S01]  /*a8b0*/  FMUL.FTZ R9, R14.reuse, R2 ;  /* 0x000000020e097220 */ /* 0x040fe20000410000 */
[--C-:B------:R-:W-:Y:S01]  /*a8c0*/  HADD2.F32 R2, -RZ, R56.reuse.H0_H0 ;  /* 0x20000038ff027230 */ /* 0x100fe20000004100 */
[-C--:B------:R-:W-:Y:S02]  /*a8d0*/  FFMA.FTZ R17, R14, R4.reuse, -R17 ;  /* 0x000000040e117223 */ /* 0x080fe40000010811 */
[----:B------:R-:W-:Y:S01]  /*a8e0*/  FFMA.FTZ R14, R11, R4, R9 ;  /* 0x000000040b0e7223 */ /* 0x000fe20000010009 */
[----:B------:R-:W-:Y:S01]  /*a8f0*/  HADD2.F32 R11, -RZ, R19.H0_H0 ;  /* 0x20000013ff0b7230 */ /* 0x000fe20000004100 */
[----:B------:R-:W-:Y:S01]  /*a900*/  FFMA.FTZ R15, R3, R21, R10 ;  /* 0x00000015030f7223 */ /* 0x000fe2000001000a */
[----:B------:R-:W-:Y:S01]  /*a910*/  HADD2.F32 R3, -RZ, R56.H1_H1 ;  /* 0x30000038ff037230 */ /* 0x000fe20000004100 */
[-C--:B------:R-:W-:Y:S01]  /*a920*/  FMUL.FTZ R4, R5, R2.reuse ;  /* 0x0000000205047220 */ /* 0x080fe20000410000 */
[----:B------:R-:W-:Y:S01]  /*a930*/  HADD2.F32 R19, -RZ, R20.H0_H0 ;  /* 0x20000014ff137230 */ /* 0x000fe20000004100 */
[----:B------:R-:W-:-:S02]  /*a940*/  FMUL.FTZ R2, R16, R2 ;  /* 0x0000000210027220 */ /* 0x000fc40000410000 */
[-C--:B------:R-:W-:Y:S02]  /*a950*/  FMUL.FTZ R9, R6, R11.reuse ;  /* 0x0000000b06097220 */ /* 0x080fe40000410000 */
[----:B------:R-:W-:Y:S02]  /*a960*/  FMUL.FTZ R11, R8, R11 ;  /* 0x0000000b080b7220 */ /* 0x000fe40000410000 */
[-C--:B------:R-:W-:Y:S02]  /*a970*/  FFMA.FTZ R10, R16, R3.reuse, -R4 ;  /* 0x00000003100a7223 */ /* 0x080fe40000010804 */
[----:B------:R-:W-:Y:S02]  /*a980*/  FFMA.FTZ R3, R5, R3, R2 ;  /* 0x0000000305037223 */ /* 0x000fe40000010002 */
[----:B------:R-:W-:Y:S01]  /*a990*/  FFMA.FTZ R4, R8, R19, -R9 ;  /* 0x0000001308047223 */ /* 0x000fe20000010809 */
[----:B------:R-:W-:Y:S01]  /*a9a0*/  F2FP.PACK_AB R8, R14, R17 ;  /* 0x000000110e08723e */ /* 0x000fe200000000ff */
[----:B------:R-:W-:Y:S01]  /*a9b0*/  FFMA.FTZ R2, R6, R19, R11 ;  /* 0x0000001306027223 */ /* 0x000fe2000001000b */
[----:B------:R-:W-:-:S02]  /*a9c0*/  F2FP.PACK_AB R11, R15, R18 ;  /* 0x000000120f0b723e */ /* 0x000fc400000000ff */
[----:B------:R-:W-:Y:S02]  /*a9d0*/  F2FP.PACK_AB R10, R3, R10 ;  /* 0x0000000a030a723e */ /* 0x000fe400000000ff */
[----:B------:R-:W-:-:S05]  /*a9e0*/  F2FP.PACK_AB R9, R2, R4 ;  /* 0x000000040209723e */ /* 0x000fca00000000ff */
[----:B------:R1:W-:Y:S02]  /*a9f0*/  STS.128 [R210+0x1100], R8 ;  /* 0x00110008d2007388 */ /* 0x0003e40000000c00 */
.L_x_983:
[----:B------:R-:W-:Y:S05]  /*aa00*/  BSYNC B0 ;  /* 0x0000000000007941 */ /* 0x000fea0003800000 */
.L_x_982:
[----:B------:R-:W-:-:S13]  /*aa10*/  ISETP.GE.AND P0, PT, R100, c[0x0][0x27c], PT ;  /* 0x00009f0064007a0c */ /* 0x000fda0003f06270 */
[----:B------:R-:W-:Y:S05]  /*aa20*/  @P0 BRA `(.L_x_981) ;  /* 0x000002a000000947 */ /* 0x000fea0003800000 */
[----:B-1----:R-:W1:Y:S01]  /*aa30*/  LDS.128 R8, [R210+0x5100] ;  /* 0x00510000d2087984 */ /* 0x002e620000000c00 */
[----:B------:R-:W-:Y:S02]  /*aa40*/  SHF.R.U32.HI R2, RZ, 0x10, R35 ;  /* 0x00000010ff027819 */ /* 0x000fe40000011623 */
[----:B------:R-:W-:Y:S02]  /*aa50*/  SHF.R.U32.HI R3, RZ, 0x10, R37 ;  /* 0x00000010ff037819 */ /* 0x000fe40000011625 */
[----:B------:R-:W-:Y:S02]  /*aa60*/  SHF.R.U64 R18, R34, 0x10, R35 ;  /* 0x0000001022127819 */ /* 0x000fe40000001223 */
[----:B------:R-:W-:Y:S01]  /*aa70*/  SHF.R.U64 R19, R36, 0x10, R37 ;  /* 0x0000001024137819 */ /* 0x000fe20000001225 */
[----:B------:R-:W-:Y:S02]  /*aa80*/  HADD2.F32 R21, -RZ, R3.H0_H0 ;  /* 0x20000003ff157230 */ /* 0x000fe40000004100 */
[----:B------:R-:W-:-:S02]  /*aa90*/  HADD2.F32 R3, -RZ, R57.H1_H1 ;  /* 0x30000039ff037230 */ /* 0x000fc40000004100 */
[----:B------:R-:W-:Y:S02]  /*aaa0*/  HADD2.F32 R19, -RZ, R19.H0_H0 ;  /* 0x20000013ff137230 */ /* 0x000fe40000004100 */
[--C-:B-1----:R-:W-:Y:S02]  /*aab0*/  HADD2.F32 R16, -RZ, R10.reuse.H0_H0 ;  /* 0x2000000aff107230 */ /* 0x102fe40000004100 */
[----:B------:R-:W-:Y:S02]  /*aac0*/  HADD2.F32 R6, -RZ, R10.H1_H1 ;  /* 0x3000000aff067230 */ /* 0x000fe40000004100 */
[--C-:B------:R-:W-:Y:S02]  /*aad0*/  HADD2.F32 R5, -RZ, R11.reuse.H1_H1 ;  /* 0x3000000bff057230 */ /* 0x100fe40000004100 */
[----:B------:R-:W-:Y:S02]  /*aae0*/  HADD2.F32 R10, -RZ, R2.H0_H0 ;  /* 0x20000002ff0a7230 */ /* 0x000fe40000004100 */
[----:B------:R-:W-:-:S02]  /*aaf0*/  HADD2.F32 R15, -RZ, R11.H0_H0 ;  /* 0x2000000bff0f7230 */ /* 0x000fc40000004100 */
[--C-:B------:R-:W-:Y:S02]  /*ab00*/  HADD2.F32 R14, -RZ, R8.reuse.H0_H0 ;  /* 0x20000008ff0e7230 */ /* 0x100fe40000004100 */
[----:B------:R-:W-:Y:S02]  /*ab10*/  HADD2.F32 R11, -RZ, R8.H1_H1 ;  /* 0x30000008ff0b7230 */ /* 0x000fe40000004100 */
[--C-:B------:R-:W-:Y:S02]  /*ab20*/  HADD2.F32 R8, -RZ, R9.reuse.H0_H0 ;  /* 0x20000009ff087230 */ /* 0x100fe40000004100 */
[----:B------:R-:W-:Y:S01]  /*ab30*/  HADD2.F32 R4, -RZ, R9.H1_H1 ;  /* 0x30000009ff047230 */ /* 0x000fe20000004100 */
[-C--:B------:R-:W-:Y:S01]  /*ab40*/  FMUL.FTZ R9, R5, R10.reuse ;  /* 0x0000000a05097220 */ /* 0x080fe20000410000 */
[----:B------:R-:W-:Y:S01]  /*ab50*/  HADD2.F32 R2, -RZ, R57.H0_H0 ;  /* 0x20000039ff027230 */ /* 0x000fe20000004100 */
[C---:B------:R-:W-:Y:S02]  /*ab60*/  FMUL.FTZ R10, R15.reuse, R10 ;  /* 0x0000000a0f0a7220 */ /* 0x040fe40000410000 */
[----:B------:R-:W-:-:S02]  /*ab70*/  FFMA.FTZ R20, R15, R21, -R9 ;  /* 0x000000150f147223 */ /* 0x000fc40000010809 */
[CC--:B------:R-:W-:Y:S02]  /*ab80*/  FMUL.FTZ R17, R11.reuse, R2.reuse ;  /* 0x000000020b117220 */ /* 0x0c0fe40000410000 */
[C---:B------:R-:W-:Y:S01]  /*ab90*/  FMUL.FTZ R9, R14.reuse, R2 ;  /* 0x000000020e097220 */ /* 0x040fe20000410000 */
[----:B------:R-:W-:Y:S01]  /*aba0*/  HADD2.F32 R2, -RZ, R58.H0_H0 ;  /* 0x2000003aff027230 */ /* 0x000fe20000004100 */
[-C--:B------:R-:W-:Y:S02]  /*abb0*/  FFMA.FTZ R17, R14, R3.reuse, -R17 ;  /* 0x000000030e117223 */ /* 0x080fe40000010811 */
[----:B------:R-:W-:Y:S01]  /*abc0*/  FFMA.FTZ R14, R11, R3, R9 ;  /* 0x000000030b0e7223 */ /* 0x000fe20000010009 */
[----:B------:R-:W-:Y:S01]  /*abd0*/  HADD2.F32 R11, -RZ, R18.H0_H0 ;  /* 0x20000012ff0b7230 */ /* 0x000fe20000004100 */
[----:B------:R-:W-:Y:S01]  /*abe0*/  FFMA.FTZ R15, R5, R21, R10 ;  /* 0x00000015050f7223 */ /* 0x000fe2000001000a */
[----:B------:R-:W-:Y:S01]  /*abf0*/  HADD2.F32 R3, -RZ, R59.H0_H0 ;  /* 0x2000003bff037230 */ /* 0x000fe20000004100 */
[----:B------:R-:W-:-:S02]  /*ac00*/  FMUL.FTZ R5, R6, R2 ;  /* 0x0000000206057220 */ /* 0x000fc40000410000 */
[----:B------:R-:W-:Y:S02]  /*ac10*/  FMUL.FTZ R2, R16, R2 ;  /* 0x0000000210027220 */ /* 0x000fe40000410000 */
        /* <DEDUP_REMOVED lines=11> */
.L_x_981:
[----:B------:R-:W-:Y:S05]  /*acd0*/  BSYNC B1 ;  /* 0x0000000000017941 */ /* 0x000fea0003800000 */
.L_x_980:
        /* <DEDUP_REMOVED lines=25> */
[----:B------:R-:W-:Y:S01]  /*ae70*/  HADD2.F32 R2, -RZ, R58.H1_H1 ;  /* 0x3000003aff027230 */ /* 0x000fe20000004100 */
        /* <DEDUP_REMOVED lines=9> */
[----:B------:R-:W-:Y:S01]  /*af10*/  HADD2.F32 R3, -RZ, R60.H1_H1 ;  /* 0x3000003cff037230 */ /* 0x000fe20000004100 */
        /* <DEDUP_REMOVED lines=13> */
.L_x_987:
[----:B------:R-:W-:Y:S05]  /*aff0*/  BSYNC B0 ;  /* 0x0000000000007941 */ /* 0x000fea0003800000 */
.L_x_986:
        /* <DEDUP_REMOVED lines=44> */
.L_x_985:
[----:B------:R-:W-:Y:S05]  /*b2c0*/  BSYNC B1 ;  /* 0x0000000000017941 */ /* 0x000fea0003800000 */
.L_x_984:
[----:B------:R-:W-:-:S04]  /*b2d0*/  IADD3 R2, R101, 0x60, RZ ;  /* 0x0000006065027810 */ /* 0x000fc80007ffe0ff */
        /* <DEDUP_REMOVED lines=47> */
.L_x_990:
[----:B------:R-:W-:Y:S05]  /*b5d0*/  BSYNC B0 ;  /* 0x0000000000007941 */ /* 0x000fea0003800000 */
.L_x_989:
        /* <DEDUP_REMOVED lines=8> */
[----:B------:R-:W-:-:S02]  /*b660*/  HADD2.F32 R3, -RZ, R67.H0_H0 ;  /* 0x20000043ff037230 */ /* 0x000fc40000004100 */
        /* <DEDUP_REMOVED lines=16> */
[----:B------:R-:W-:Y:S01]  /*b770*/  HADD2.F32 R2, -RZ, R66.H1_H1 ;  /* 0x30000042ff027230 */ /* 0x000fe20000004100 */
        /* <DEDUP_REMOVED lines=17> */
[----:B------:R1:W-:Y:S01]  /*b890*/  STS.128 [R210+0x7100], R8 ;  /* 0x00710008d2007388 */ /* 0x0003e20000000c00 */
[----:B------:R-:W-:Y:S05]  /*b8a0*/  BRA `(.L_x_988) ;  /* 0x0000245000007947 */ /* 0x000fea0003800000 */
.L_x_967:
[----:B------:R-:W-:Y:S01]  /*b8b0*/  ISETP.NE.AND P0, PT, R74, 0x1, PT ;  /* 0x000000014a00780c */ /* 0x000fe20003f05270 */
[----:B------:R-:W-:Y:S01]  /*b8c0*/  IMAD.MOV.U32 R9, RZ, RZ, R3 ;  /* 0x000000ffff097224 */ /* 0x000fe200078e0003 */
[----:B------:R-:W-:Y:S01]  /*b8d0*/  CS2R R26, SRZ ;  /* 0x00000000001a7805 */ /* 0x000fe2000001ff00 */
[----:B------:R-:W-:-:S10]  /*b8e0*/  CS2R R24, SRZ ;  /* 0x0000000000187805 */ /* 0x000fd4000001ff00 */
[----:B------:R-:W-:-:S05]  /*b8f0*/  @P0 IMAD.HI.U32 R5, R2, c[0x0][0x2c8], RZ ;  /* 0x0000b20002050a27 */ /* 0x000fca00078e00ff */
[----:B------:R-:W-:-:S04]  /*b900*/  @P0 SHF.R.U32.HI R2, RZ, c[0x0][0x2cc], R5 ;  /* 0x0000b300ff020a19 */ /* 0x000fc80000011605 */
[----:B------:R-:W-:Y:S01]  /*b910*/  SHF.R.S32.HI R5, RZ, 0x1f, R2 ;  /* 0x0000001fff057819 */ /* 0x000fe20000011402 */
[----:B------:R-:W-:-:S04]  /*b920*/  IMAD.WIDE.U32 R8, R2, c[0x0][0x280], R8 ;  /* 0x0000a00002087a25 */ /* 0x000fc800078e0008 */
[----:B------:R-:W-:Y:S01]  /*b930*/  IMAD R10, R5, c[0x0][0x280], RZ ;  /* 0x0000a000050a7a24 */ /* 0x000fe200078e02ff */
[----:B------:R-:W-:-:S03]  /*b940*/  LEA R28, P0, R8, c[0x0][0x270], 0x1 ;  /* 0x00009c00081c7a11 */ /* 0x000fc600078008ff */
[----:B------:R-:W-:-:S04]  /*b950*/  IMAD R3, R2, c[0x0][0x284], R10 ;  /* 0x0000a10002037a24 */ /* 0x000fc800078e020a */
[----:B------:R-:W-:-:S05]  /*b960*/  IMAD.IADD R3, R9, 0x1, R3 ;  /* 0x0000000109037824 */ /* 0x000fca00078e0203 */
[----:B------:R-:W-:Y:S01]  /*b970*/  LEA.HI.X R15, R8, c[0x0][0x274], R3, 0x1, P0 ;  /* 0x00009d00080f7a11 */ /* 0x000fe200000f0c03 */
[----:B------:R-:W-:Y:S02]  /*b980*/  IMAD R3, R5, c[0x0][0x290], RZ ;  /* 0x0000a40005037a24 */ /* 0x000fe400078e02ff */
[----:B------:R-:W-:-:S04]  /*b990*/  IMAD.MOV.U32 R5, RZ, RZ, R6 ;  /* 0x000000ffff057224 */ /* 0x000fc800078e0006 */
[----:B------:R-:W-:-:S04]  /*b9a0*/  IMAD.WIDE.U32 R4, R2, c[0x0][0x290], R4 ;  /* 0x0000a40002047a25 */ /* 0x000fc800078e0004 */
[----:B------:R-:W-:Y:S01]  /*b9b0*/  IMAD R2, R2, c[0x0][0x294], R3 ;  /* 0x0000a50002027a24 */ /* 0x000fe200078e0203 */
[C---:B------:R-:W-:Y:S01]  /*b9c0*/  LEA R14, P0, R4.reuse, c[0x0][0x288], 0x1 ;  /* 0x0000a200040e7a11 */ /* 0x040fe200078008ff */
[----:B------:R-:W-:Y:S02]  /*b9d0*/  SHFL.IDX PT, R3, R15, RZ, 0x181f ;  /* 0x00181fff0f037589 */ /* 0x000fe400000e0000 */
[----:B------:R-:W-:Y:S02]  /*b9e0*/  IMAD.IADD R2, R5, 0x1, R2 ;  /* 0x0000000105027824 */ /* 0x000fe400078e0202 */
[----:B------:R-:W-:Y:S03]  /*b9f0*/  SHFL.IDX PT, R8, R14, RZ, 0x181f ;  /* 0x00181fff0e087589 */ /* 0x000fe600000e0000 */
[----:B------:R-:W-:Y:S02]  /*ba00*/  LEA.HI.X R6, R4, c[0x0][0x28c], R2, 0x1, P0 ;  /* 0x0000a30004067a11 */ /* 0x000fe400000f0c02 */
[----:B------:R-:W1:Y:S01]  /*ba10*/  SHFL.IDX PT, R2, R28, RZ, 0x181f ;  /* 0x00181fff1c027589 */ /* 0x000e6200000e0000 */
[----:B------:R-:W-:-:S03]  /*ba20*/  ISETP.GE.OR P0, PT, R76, c[0x0][0x27c], P3 ;  /* 0x00009f004c007a0c */ /* 0x000fc60001f06670 */
[----:B------:R-:W2:Y:S10]  /*ba30*/  SHFL.IDX PT, R9, R6, RZ, 0x181f ;  /* 0x00181fff06097589 */ /* 0x000eb400000e0000 */
[C---:B------:R-:W-:Y:S01]  /*ba40*/  @!P0 IMAD.SHL.U32 R4, R76.reuse, 0x2, RZ ;  /* 0x000000024c048824 */ /* 0x040fe200078e00ff */
[----:B------:R-:W-:-:S04]  /*ba50*/  @!P0 SHF.L.U64.HI R5, R76, 0x1, R77 ;  /* 0x000000014c058819 */ /* 0x000fc8000001024d */
[----:B-1----:R-:W-:-:S04]  /*ba60*/  @!P0 IADD3 R2, P1, R2, R4, RZ ;  /* 0x0000000402028210 */ /* 0x002fc80007f3e0ff */
[----:B------:R-:W-:Y:S02]  /*ba70*/  @!P0 IADD3.X R3, R3, R5, RZ, P1, !PT ;  /* 0x0000000503038210 */ /* 0x000fe40000ffe4ff */
[----:B------:R-:W-:Y:S01]  /*ba80*/  @!P0 IADD3 R4, P1, R8, R4, RZ ;  /* 0x0000000408048210 */ /* 0x000fe20007f3e0ff */
[----:B------:R-:W-:Y:S01]  /*ba90*/  CS2R R22, SRZ ;  /* 0x0000000000167805 */ /* 0x000fe2000001ff00 */
[----:B------:R-:W-:Y:S01]  /*baa0*/  CS2R R20, SRZ ;  /* 0x0000000000147805 */ /* 0x000fe2000001ff00 */
[----:B------:R-:W3:Y:S02]  /*bab0*/  @!P0 LD.E.128 R24, [R2.64] ;  /* 0x0000000802188980 */ /* 0x000ee4000c101d00 */
[----:B--2---:R-:W-:-:S05]  /*bac0*/  @!P0 IMAD.X R5, R9, 0x1, R5, P1 ;  /* 0x0000000109058824 */ /* 0x004fca00008e0605 */
[----:B------:R-:W2:Y:S01]  /*bad0*/  @!P0 LD.E.128 R20, [R4.64] ;  /* 0x0000000804148980 */ /* 0x000ea2000c101d00 */
[----:B------:R-:W-:Y:S03]  /*bae0*/  BSSY B0, `(.L_x_991) ;  /* 0x0000026000007945 */ /* 0x000fe60003800000 */
[----:B------:R1:W4:Y:S01]  /*baf0*/  SHFL.IDX PT, R29, R28, 0x1, 0x181f ;  /* 0x00381f001c1d7f89 */ /* 0x00032200000e0000 */
[----:B------:R-:W-:-:S03]  /*bb00*/  CS2R R18, SRZ ;  /* 0x0000000000127805 */ /* 0x000fc6000001ff00 */
[----:B------:R1:W1:Y:S01]  /*bb10*/  SHFL.IDX PT, R30, R14, 0x1, 0x181f ;  /* 0x00381f000e1e7f89 */ /* 0x00026200000e0000 */
[----:B------:R-:W-:-:S03]  /*bb20*/  CS2R R16, SRZ ;  /* 0x0000000000107805 */ /* 0x000fc6000001ff00 */
[----:B------:R1:W1:Y:S01]  /*bb30*/  SHFL.IDX PT, R31, R15, 0x1, 0x181f ;  /* 0x00381f000f1f7f89 */ /* 0x00026200000e0000 */
[----:B------:R-:W-:-:S03]  /*bb40*/  ISETP.GE.AND P2, PT, R76, c[0x0][0x27c], PT ;  /* 0x00009f004c007a0c */ /* 0x000fc60003f46270 */
[----:B------:R1:W1:Y:S01]  /*bb50*/  SHFL.IDX PT, R32, R6, 0x1, 0x181f ;  /* 0x00381f0006207f89 */ /* 0x00026200000e0000 */
[----:B---3--:R-:W-:Y:S01]  /*bb60*/  IMAD.MOV.U32 R10, RZ, RZ, R27 ;  /* 0x000000ffff0a7224 */ /* 0x008fe200078e001b */
[----:B------:R-:W-:Y:S01]  /*bb70*/  MOV R9, R24 ;  /* 0x0000001800097202 */ /* 0x000fe20000000f00 */
[----:B------:R-:W-:Y:S02]  /*bb80*/  IMAD.MOV.U32 R11, RZ, RZ, R26 ;  /* 0x000000ffff0b7224 */ /* 0x000fe400078e001a */
[----:B------:R-:W-:Y:S01]  /*bb90*/  IMAD.MOV.U32 R8, RZ, RZ, R25 ;  /* 0x000000ffff087224 */ /* 0x000fe200078e0019 */
[----:B------:R-:W-:Y:S01]  /*bba0*/  PRMT R69, R69, 0x5410, R10 ;  /* 0x0000541045457816 */ /* 0x000fe2000000000a */
[----:B--2---:R-:W-:Y:S01]  /*bbb0*/  IMAD.MOV.U32 R5, RZ, RZ, R22 ;  /* 0x000000ffff057224 */ /* 0x004fe200078e0016 */
[----:B------:R-:W-:Y:S01]  /*bbc0*/  PRMT R51, R9, 0x7610, R51 ;  /* 0x0000761009337816 */ /* 0x000fe20000000033 */
[----:B------:R-:W-:Y:S01]  /*bbd0*/  IMAD.MOV.U32 R4, RZ, RZ, R23 ;  /* 0x000000ffff047224 */ /* 0x000fe200078e0017 */
[----:B------:R-:W-:Y:S01]  /*bbe0*/  MOV R3, R20 ;  /* 0x0000001400037202 */ /* 0x000fe20000000f00 */
[----:B------:R-:W-:Y:S01]  /*bbf0*/  IMAD.MOV.U32 R2, RZ, RZ, R21 ;  /* 0x000000ffff027224 */ /* 0x000fe200078e0015 */
[----:B------:R-:W-:-:S02]  /*bc00*/  PRMT R70, R11, 0x7610, R70 ;  /* 0x000076100b467816 */ /* 0x000fc40000000046 */
[----:B------:R-:W-:Y:S01]  /*bc10*/  PRMT R50, R8, 0x7610, R50 ;  /* 0x0000761008327816 */ /* 0x000fe20000000032 */
[----:B------:R-:W-:Y:S01]  /*bc20*/  CS2R R10, SRZ ;  /* 0x00000000000a7805 */ /* 0x000fe2000001ff00 */
[----:B------:R-:W-:Y:S01]  /*bc30*/  PRMT R51, R51, 0x5410, R5 ;  /* 0x0000541033337816 */ /* 0x000fe20000000005 */
[----:B------:R-:W-:Y:S01]  /*bc40*/  CS2R R8, SRZ ;  /* 0x0000000000087805 */ /* 0x000fe2000001ff00 */
[----:B------:R-:W-:Y:S02]  /*bc50*/  PRMT R69, R4, 0x7610, R69 ;  /* 0x0000761004457816 */ /* 0x000fe40000000045 */
[----:B------:R-:W-:Y:S01]  /*bc60*/  PRMT R49, R2, 0x5410, R3 ;  /* 0x0000541002317816 */ /* 0x000fe20000000003 */
[----:B------:R-:W-:Y:S05]  /*bc70*/  @P4 BRA `(.L_x_992) ;  /* 0x000000c000004947 */ /* 0x000fea0003800000 */
[----:B-1--4-:R-:W-:Y:S01]  /*bc80*/  CS2R R16, SRZ ;  /* 0x0000000000107805 */ /* 0x012fe2000001ff00 */
[----:B------:R-:W-:Y:S01]  /*bc90*/  CS2R R10, SRZ ;  /* 0x00000000000a7805 */ /* 0x000fe2000001ff00 */
[----:B------:R-:W-:Y:S01]  /*bca0*/  CS2R R8, SRZ ;  /* 0x0000000000087805 */ /* 0x000fe2000001ff00 */
[----:B------:R-:W-:Y:S05]  /*bcb0*/  @P2 BRA `(.L_x_992) ;  /* 0x0000008000002947 */ /* 0x000fea0003800000 */
[C---:B------:R-:W-:Y:S01]  /*bcc0*/  IMAD.SHL.U32 R4, R76.reuse, 0x2, RZ ;  /* 0x000000024c047824 */ /* 0x040fe200078e00ff */
[----:B------:R-:W-:-:S04]  /*bcd0*/  SHF.L.U64.HI R5, R76, 0x1, R77 ;  /* 0x000000014c057819 */ /* 0x000fc8000001024d */
[----:B------:R-:W-:-:S05]  /*bce0*/  IADD3 R2, P0, R29, R4, RZ ;  /* 0x000000041d027210 */ /* 0x000fca0007f1e0ff */
[----:B------:R-:W-:Y:S01]  /*bcf0*/  IMAD.X R3, R31, 0x1, R5, P0 ;  /* 0x000000011f037824 */ /* 0x000fe200000e0605 */
[----:B------:R-:W-:-:S04]  /*bd00*/  IADD3 R4, P0, R30, R4, RZ ;  /* 0x000000041e047210 */ /* 0x000fc80007f1e0ff */
[----:B------:R1:W5:Y:S01]  /*bd10*/  LD.E.128 R16, [R2.64] ;  /* 0x0000000802107980 */ /* 0x000362000c101d00 */
[----:B------:R-:W-:-:S05]  /*bd20*/  IMAD.X R5, R32, 0x1, R5, P0 ;  /* 0x0000000120057824 */ /* 0x000fca00000e0605 */
[----:B------:R1:W5:Y:S03]  /*bd30*/  LD.E.128 R8, [R4.64] ;  /* 0x0000000804087980 */ /* 0x000366000c101d00 */
.L_x_992:
[----:B-1--4-:R-:W-:Y:S05]  /*bd40*/  BSYNC B0 ;  /* 0x0000000000007941 */ /* 0x012fea0003800000 */
.L_x_991:
[----:B------:R-:W1:Y:S01]  /*bd50*/  SHFL.IDX PT, R4, R28, 0x2, 0x181f ;  /* 0x00581f001c047f89 */ /* 0x000e6200000e0000 */
[C---:B------:R-:W-:Y:S01]  /*bd60*/  ISETP.GE.OR P0, PT, R76.reuse, c[0x0][0x27c], P5 ;  /* 0x00009f004c007a0c */ /* 0x040fe20002f06670 */
[----:B------:R-:W-:Y:S01]  /*bd70*/  CS2R R42, SRZ ;  /* 0x00000000002a7805 */ /* 0x000fe2000001ff00 */
[----:B------:R-:W-:Y:S01]  /*bd80*/  CS2R R40, SRZ ;  /* 0x0000000000287805 */ /* 0x000fe2000001ff00 */
[----:B------:R-:W2:Y:S04]  /*bd90*/  SHFL.IDX PT, R5, R15, 0x2, 0x181f ;  /* 0x00581f000f057f89 */ /* 0x000ea800000e0000 */
[----:B------:R-:W3:Y:S04]  /*bda0*/  SHFL.IDX PT, R29, R14, 0x2, 0x181f ;  /* 0x00581f000e1d7f89 */ /* 0x000ee800000e0000 */
[----:B------:R-:W4:Y:S02]  /*bdb0*/  SHFL.IDX PT, R30, R6, 0x2, 0x181f ;  /* 0x00581f00061e7f89 */ /* 0x000f2400000e0000 */
[C---:B------:R-:W-:Y:S01]  /*bdc0*/  @!P0 IMAD.SHL.U32 R2, R76.reuse, 0x2, RZ ;  /* 0x000000024c028824 */ /* 0x040fe200078e00ff */
[----:B------:R-:W-:-:S04]  /*bdd0*/  @!P0 SHF.L.U64.HI R3, R76, 0x1, R77 ;  /* 0x000000014c038819 */ /* 0x000fc8000001024d */
[----:B-1----:R-:W-:-:S05]  /*bde0*/  @!P0 IADD3 R4, P1, R4, R2, RZ ;  /* 0x0000000204048210 */ /* 0x002fca0007f3e0ff */
[----:B--2---:R-:W-:Y:S01]  /*bdf0*/  @!P0 IMAD.X R5, R5, 0x1, R3, P1 ;  /* 0x0000000105058824 */ /* 0x004fe200008e0603 */
[----:B---3--:R-:W-:Y:S01]  /*be00*/  @!P0 IADD3 R2, P1, R29, R2, RZ ;  /* 0x000000021d028210 */ /* 0x008fe20007f3e0ff */
[----:B------:R-:W-:-:S03]  /*be10*/  CS2R R46, SRZ ;  /* 0x00000000002e7805 */ /* 0x000fc6000001ff00 */
[----:B------:R1:W2:Y:S01]  /*be20*/  @!P0 LD.E.128 R40, [R4.64] ;  /* 0x0000000804288980 */ /* 0x0002a2000c101d00 */
[----:B------:R-:W-:Y:S01]  /*be30*/  CS2R R44, SRZ ;  /* 0x00000000002c7805 */ /* 0x000fe2000001ff00 */
[----:B----4-:R-:W-:-:S05]  /*be40*/  @!P0 IMAD.X R3, R30, 0x1, R3, P1 ;  /* 0x000000011e038824 */ /* 0x010fca00008e0603 */
[----:B------:R3:W4:Y:S01]  /*be50*/  @!P0 LD.E.128 R44, [R2.64] ;  /* 0x00000008022c8980 */ /* 0x000722000c101d00 */
[----:B-1---5:R-:W-:Y:S01]  /*be60*/  IMAD.MOV.U32 R4, RZ, RZ, R19 ;  /* 0x000000ffff047224 */ /* 0x022fe200078e0013 */
[----:B------:R-:W-:Y:S01]  /*be70*/  MOV R5, R18 ;  /* 0x0000001200057202 */ /* 0x000fe20000000f00 */
[----:B---3--:R-:W-:Y:S02]  /*be80*/  IMAD.MOV.U32 R3, RZ, RZ, R16 ;  /* 0x000000ffff037224 */ /* 0x008fe400078e0010 */
[----:B------:R-:W-:Y:S01]  /*be90*/  IMAD.MOV.U32 R2, RZ, RZ, R17 ;  /* 0x000000ffff027224 */ /* 0x000fe200078e0011 */
[----:B------:R-:W-:Y:S01]  /*bea0*/  PRMT R80, R4, 0x5410, R5 ;  /* 0x0000541004507816 */ /* 0x000fe20000000005 */
[----:B------:R-:W-:Y:S01]  /*beb0*/  IMAD.MOV.U32 R4, RZ, RZ, R11 ;  /* 0x000000ffff047224 */ /* 0x000fe200078e000b */
[----:B------:R-:W-:Y:S02]  /*bec0*/  MOV R5, R10 ;  /* 0x0000000a00057202 */ /* 0x000fe40000000f00 */
[----:B------:R-:W-:Y:S01]  /*bed0*/  PRMT R74, R2, 0x5410, R3 ;  /* 0x00005410024a7816 */ /* 0x000fe20000000003 */
[----:B------:R-:W-:-:S02]  /*bee0*/  IMAD.MOV.U32 R3, RZ, RZ, R8 ;  /* 0x000000ffff037224 */ /* 0x000fc400078e0008 */
[----:B------:R-:W-:Y:S01]  /*bef0*/  IMAD.MOV.U32 R2, RZ, RZ, R9 ;  /* 0x000000ffff027224 */ /* 0x000fe200078e0009 */
[----:B------:R-:W-:-:S04]  /*bf00*/  PRMT R75, R5, 0x5410, R4 ;  /* 0x00005410054b7816 */ /* 0x000fc80000000004 */
[----:B------:R-:W-:Y:S01]  /*bf10*/  PRMT R73, R2, 0x5410, R3 ;  /* 0x0000541002497816 */ /* 0x000fe20000000003 */
[----:B------:R1:W3:Y:S01]  /*bf20*/  SHFL.IDX PT, R29, R15, 0x3, 0x181f ;  /* 0x00781f000f1d7f89 */ /* 0x0002e200000e0000 */
[----:B------:R-:W-:Y:S03]  /*bf30*/  BSSY B0, `(.L_x_993) ;  /* 0x0000021000007945 */ /* 0x000fe60003800000 */
[----:B------:R1:W1:Y:S01]  /*bf40*/  SHFL.IDX PT, R15, R28, 0x3, 0x181f ;  /* 0x00781f001c0f7f89 */ /* 0x00026200000e0000 */
[----:B------:R-:W-:-:S03]  /*bf50*/  CS2R R58, SRZ ;  /* 0x00000000003a7805 */ /* 0x000fc6000001ff00 */
[----:B------:R-:W1:Y:S01]  /*bf60*/  SHFL.IDX PT, R14, R14, 0x3, 0x181f ;  /* 0x00781f000e0e7f89 */ /* 0x000e6200000e0000 */
[----:B------:R-:W-:-:S03]  /*bf70*/  CS2R R56, SRZ ;  /* 0x0000000000387805 */ /* 0x000fc6000001ff00 */
[----:B------:R-:W1:Y:S01]  /*bf80*/  SHFL.IDX PT, R6, R6, 0x3, 0x181f ;  /* 0x00781f0006067f89 */ /* 0x000e6200000e0000 */
[----:B------:R-:W-:Y:S01]  /*bf90*/  CS2R R54, SRZ ;  /* 0x0000000000367805 */ /* 0x000fe2000001ff00 */
[----:B------:R-:W-:Y:S01]  /*bfa0*/  CS2R R52, SRZ ;  /* 0x0000000000347805 */ /* 0x000fe2000001ff00 */
[----:B--2---:R-:W-:Y:S01]  /*bfb0*/  IMAD.MOV.U32 R4, RZ, RZ, R43 ;  /* 0x000000ffff047224 */ /* 0x004fe200078e002b */
[----:B------:R-:W-:Y:S01]  /*bfc0*/  MOV R5, R42 ;  /* 0x0000002a00057202 */ /* 0x000fe20000000f00 */
[----:B------:R-:W-:Y:S01]  /*bfd0*/  IMAD.MOV.U32 R3, RZ, RZ, R40 ;  /* 0x000000ffff037224 */ /* 0x000fe200078e0028 */
[----:B------:R-:W-:Y:S02]  /*bfe0*/  MOV R2, R41 ;  /* 0x0000002900027202 */ /* 0x000fe40000000f00 */
[----:B------:R-:W-:Y:S02]  /*bff0*/  PRMT R85, R4, 0x5410, R5 ;  /* 0x0000541004557816 */ /* 0x000fe40000000005 */
[----:B------:R-:W-:Y:S01]  /*c000*/  PRMT R83, R2, 0x5410, R3 ;  /* 0x0000541002537816 */ /* 0x000fe20000000003 */
[----:B----4-:R-:W-:Y:S01]  /*c010*/  IMAD.MOV.U32 R5, RZ, RZ, R46 ;  /* 0x000000ffff057224 */ /* 0x010fe200078e002e */
[----:B------:R-:W-:Y:S01]  /*c020*/  MOV R3, R44 ;  /* 0x0000002c00037202 */ /* 0x000fe20000000f00 */
[----:B------:R-:W-:-:S02]  /*c030*/  IMAD.MOV.U32 R4, RZ, RZ, R47 ;  /* 0x000000ffff047224 */ /* 0x000fc400078e002f */
[----:B------:R-:W-:-:S03]  /*c040*/  IMAD.MOV.U32 R2, RZ, RZ, R45 ;  /* 0x000000ffff027224 */ /* 0x000fc600078e002d */
[----:B------:R-:W-:Y:S02]  /*c050*/  PRMT R84, R5, 0x5410, R4 ;  /* 0x0000541005547816 */ /* 0x000fe40000000004 */
[----:B------:R-:W-:Y:S01]  /*c060*/  PRMT R81, R2, 0x5410, R3 ;  /* 0x0000541002517816 */ /* 0x000fe20000000003 */
[----:B------:R-:W-:Y:S05]  /*c070*/  @P6 BRA `(.L_x_994) ;  /* 0x000000c000006947 */ /* 0x000fea0003800000 */
[----:B-1-3--:R-:W-:Y:S01]  /*c080*/  CS2R R56, SRZ ;  /* 0x0000000000387805 */ /* 0x00afe2000001ff00 */
[----:B------:R-:W-:Y:S01]  /*c090*/  CS2R R54, SRZ ;  /* 0x0000000000367805 */ /* 0x000fe2000001ff00 */
[----:B------:R-:W-:Y:S01]  /*c0a0*/  CS2R R52, SRZ ;  /* 0x0000000000347805 */ /* 0x000fe2000001ff00 */
[----:B------:R-:W-:Y:S05]  /*c0b0*/  @P2 BRA `(.L_x_994) ;  /* 0x0000008000002947 */ /* 0x000fea0003800000 */
[C---:B------:R-:W-:Y:S01]  /*c0c0*/  IMAD.SHL.U32 R2, R76.reuse, 0x2, RZ ;  /* 0x000000024c027824 */ /* 0x040fe200078e00ff */
[----:B------:R-:W-:-:S04]  /*c0d0*/  SHF.L.U64.HI R3, R76, 0x1, R77 ;  /* 0x000000014c037819 */ /* 0x000fc8000001024d */
[-C--:B------:R-:W-:Y:S02]  /*c0e0*/  IADD3 R4, P1, R15, R2.reuse, RZ ;  /* 0x000000020f047210 */ /* 0x080fe40007f3e0ff */
[----:B------:R-:W-:-:S03]  /*c0f0*/  IADD3 R2, P0, R14, R2, RZ ;  /* 0x000000020e027210 */ /* 0x000fc60007f1e0ff */
[--C-:B------:R-:W-:Y:S02]  /*c100*/  IMAD.X R5, R29, 0x1, R3.reuse, P1 ;  /* 0x000000011d057824 */ /* 0x100fe400008e0603 */
[----:B------:R-:W-:-:S03]  /*c110*/  IMAD.X R3, R6, 0x1, R3, P0 ;  /* 0x0000000106037824 */ /* 0x000fc600000e0603 */
[----:B------:R1:W5:Y:S04]  /*c120*/  LD.E.128 R56, [R4.64] ;  /* 0x0000000804387980 */ /* 0x000368000c101d00 */
[----:B------:R1:W5:Y:S02]  /*c130*/  LD.E.128 R52, [R2.64] ;  /* 0x0000000802347980 */ /* 0x000364000c101d00 */
.L_x_994:
[----:B-1-3--:R-:W-:Y:S05]  /*c140*/  BSYNC B0 ;  /* 0x0000000000007941 */ /* 0x00afea0003800000 */
.L_x_993:
[----:B------:R-:W-:Y:S01]  /*c150*/  IADD3 R4, -R71, R48, RZ ;  /* 0x0000003047047210 */ /* 0x000fe20007ffe1ff */
[----:B-----5:R-:W-:Y:S01]  /*c160*/  IMAD.MOV.U32 R2, RZ, RZ, R58 ;  /* 0x000000ffff027224 */ /* 0x020fe200078e003a */
[----:B------:R-:W-:-:S04]  /*c170*/  DEPBAR.LE SB0, 0x1 ;  /* 0x000080400000791a */ /* 0x000fc80000000000 */
[----:B------:R-:W-:Y:S01]  /*c180*/  IMNMX R68, R4, 0x80, PT ;  /* 0x0000008004447817 */ /* 0x000fe20003800200 */
[----:B------:R-:W-:Y:S01]  /*c190*/  IMAD.MOV.U32 R5, RZ, RZ, R59 ;  /* 0x000000ffff057224 */ /* 0x000fe200078e003b */
[----:B------:R-:W-:Y:S01]  /*c1a0*/  MOV R4, R55 ;  /* 0x0000003700047202 */ /* 0x000fe20000000f00 */
[----:B------:R-:W-:Y:S01]  /*c1b0*/  IMAD.MOV.U32 R3, RZ, RZ, R56 ;  /* 0x000000ffff037224 */ /* 0x000fe200078e0038 */
[----:B------:R-:W-:Y:S01]  /*c1c0*/  BAR.SYNC.DEFER_BLOCKING 0x0 ;  /* 0x0000000000007b1d */ /* 0x000fe20000010000 */
[----:B------:R-:W-:Y:S02]  /*c1d0*/  ISETP.GE.OR P0, PT, R101, R68, P2 ;  /* 0x000000446500720c */ /* 0x000fe40001706670 */
[----:B------:R-:W-:Y:S01]  /*c1e0*/  PRMT R89, R5, 0x5410, R2 ;  /* 0x0000541005597816 */ /* 0x000fe20000000002 */
[----:B------:R-:W-:Y:S02]  /*c1f0*/  IMAD.MOV.U32 R2, RZ, RZ, R57 ;  /* 0x000000ffff027224 */ /* 0x000fe400078e0039 */
[----:B------:R-:W-:Y:S01]  /*c200*/  IMAD.MOV.U32 R5, RZ, RZ, R54 ;  /* 0x000000ffff057224 */ /* 0x000fe200078e0036 */
[----:B------:R-:W-:Y:S02]  /*c210*/  BSSY B0, `(.L_x_995) ;  /* 0x000006b000007945 */ /* 0x000fe40003800000 */
[----:B------:R-:W-:Y:S01]  /*c220*/  PRMT R87, R2, 0x5410, R3 ;  /* 0x0000541002577816 */ /* 0x000fe20000000003 */
[----:B------:R-:W-:Y:S01]  /*c230*/  IMAD.MOV.U32 R3, RZ, RZ, R52 ;  /* 0x000000ffff037224 */ /* 0x000fe200078e0034 */
[----:B------:R-:W-:-:S02]  /*c240*/  MOV R2, R53 ;  /* 0x0000003500027202 */ /* 0x000fc40000000f00 */
[----:B------:R-:W-:Y:S02]  /*c250*/  PRMT R88, R5, 0x5410, R4 ;  /* 0x0000541005587816 */ /* 0x000fe40000000004 */
[----:B------:R-:W-:Y:S01]  /*c260*/  PRMT R86, R2, 0x5410, R3 ;  /* 0x0000541002567816 */ /* 0x000fe20000000003 */
[----:B------:R-:W-:Y:S05]  /*c270*/  @P0 BRA `(.L_x_996) ;  /* 0x0000064000000947 */ /* 0x000fea0003800000 */
[----:B------:R-:W-:Y:S01]  /*c280*/  MOV R2, c[0x0][0x27c] ;  /* 0x00009f0000027a02 */ /* 0x000fe20000000f00 */
[----:B------:R-:W1:Y:S01]  /*c290*/  LDS.128 R28, [R210+0x100] ;  /* 0x00010000d21c7984 */ /* 0x000e620000000c00 */
[C---:B------:R-:W-:Y:S01]  /*c2a0*/  SHF.L.U32 R6, R101.reuse, 0x6, RZ ;  /* 0x0000000665067819 */ /* 0x040fe200000006ff */
[----:B------:R-:W-:Y:S01]  /*c2b0*/  HADD2.F32 R15, -RZ, R50.H0_H0 ;  /* 0x20000032ff0f7230 */ /* 0x000fe20000004100 */
[----:B------:R-:W-:Y:S02]  /*c2c0*/  LEA.HI R2, R2, R102, RZ, 0x1d ;  /* 0x0000006602027211 */ /* 0x000fe400078fe8ff */
[----:B------:R-:W-:Y:S02]  /*c2d0*/  SHF.L.U32 R14, R101, 0x6, RZ ;  /* 0x00000006650e7819 */ /* 0x000fe400000006ff */
[----:B------:R-:W-:-:S02]  /*c2e0*/  SHF.R.S32.HI R4, RZ, 0x1f, R2 ;  /* 0x0000001fff047819 */ /* 0x000fc40000011402 */
[----:B------:R-:W-:Y:S02]  /*c2f0*/  SHF.L.U32 R3, R2, 0x3, RZ ;  /* 0x0000000302037819 */ /* 0x000fe400000006ff */
[----:B------:R-:W-:Y:S02]  /*c300*/  LOP3.LUT R14, R14, 0x1c0, RZ, 0xc0, !PT ;  /* 0x000001c00e0e7812 */ /* 0x000fe400078ec0ff */
[----:B------:R-:W-:Y:S02]  /*c310*/  LOP3.LUT R6, R6, 0x1c0, RZ, 0xc0, !PT ;  /* 0x000001c006067812 */ /* 0x000fe400078ec0ff */
[----:B------:R-:W-:Y:S02]  /*c320*/  LEA.HI R2, R4, R2, RZ, 0x3 ;  /* 0x0000000204027211 */ /* 0x000fe400078f18ff */
[----:B------:R-:W-:Y:S02]  /*c330*/  SHF.R.U32.HI R6, RZ, 0x3, R6 ;  /* 0x00000003ff067819 */ /* 0x000fe40000011606 */
[----:B------:R-:W-:-:S02]  /*c340*/  LOP3.LUT R3, R14, 0x38, R3, 0xf8, !PT ;  /* 0x000000380e037812 */ /* 0x000fc400078ef803 */
[----:B------:R-:W-:Y:S02]  /*c350*/  SHF.L.U32 R2, R2, 0xa, RZ ;  /* 0x0000000a02027819 */ /* 0x000fe400000006ff */
[----:B------:R-:W-:Y:S02]  /*c360*/  LOP3.LUT R3, R3, R6, RZ, 0x3c, !PT ;  /* 0x0000000603037212 */ /* 0x000fe400078e3cff */
[----:B------:R-:W-:Y:S02]  /*c370*/  LOP3.LUT R2, R2, 0x7fffe000, RZ, 0xc0, !PT ;  /* 0x7fffe00002027812 */ /* 0x000fe400078ec0ff */
[----:B------:R-:W-:Y:S02]  /*c380*/  SHF.R.U32.HI R5, RZ, 0x10, R21 ;  /* 0x00000010ff057819 */ /* 0x000fe40000011615 */
[----:B------:R-:W-:Y:S02]  /*c390*/  IADD3 R2, R3, R2, R7 ;  /* 0x0000000203027210 */ /* 0x000fe40007ffe007 */
[----:B------:R-:W-:-:S02]  /*c3a0*/  SHF.R.U64 R67, R24, 0x10, R25 ;  /* 0x0000001018437819 */ /* 0x000fc40000001219 */
[----:B------:R-:W-:Y:S01]  /*c3b0*/  SHF.L.U32 R39, R2, 0x1, RZ ;  /* 0x0000000102277819 */ /* 0x000fe200000006ff */
[----:B------:R-:W-:Y:S01]  /*c3c0*/  HADD2.F32 R2, -RZ, R49.H0_H0 ;  /* 0x20000031ff027230 */ /* 0x000fe20000004100 */
[----:B------:R-:W-:Y:S02]  /*c3d0*/  SHF.R.U32.HI R38, RZ, 0x10, R25 ;  /* 0x00000010ff267819 */ /* 0x000fe40000011619 */
[----:B------:R-:W-:Y:S01]  /*c3e0*/  SHF.R.U64 R66, R26, 0x10, R27 ;  /* 0x000000101a427819 */ /* 0x000fe2000000121b */
[----:B------:R-:W2:Y:S01]  /*c3f0*/  LDS.128 R32, [R39+0x100] ;  /* 0x0001000027207984 */ /* 0x000ea20000000c00 */
[----:B------:R-:W-:Y:S01]  /*c400*/  SHF.R.U32.HI R48, RZ, 0x10, R23 ;  /* 0x00000010ff307819 */ /* 0x000fe20000011617 */
[----:B-1----:R-:W-:Y:S01]  /*c410*/  HADD2.F32 R37, -RZ, R29.H0_H0 ;  /* 0x2000001dff257230 */ /* 0x002fe20000004100 */
[----:B------:R-:W-:Y:S01]  /*c420*/  SHF.R.U64 R65, R20, 0x10, R21 ;  /* 0x0000001014417819 */ /* 0x000fe20000001215 */
[--C-:B------:R-:W-:Y:S01]  /*c430*/  HADD2.F32 R26, -RZ, R31.reuse.H0_H0 ;  /* 0x2000001fff1a7230 */ /* 0x100fe20000004100 */
[----:B------:R-:W-:Y:S01]  /*c440*/  SHF.R.U32.HI R60, RZ, 0x10, R27 ;  /* 0x00000010ff3c7819 */ /* 0x000fe2000001161b */
[----:B------:R-:W-:Y:S01]  /*c450*/  HADD2.F32 R25, -RZ, R31.H1_H1 ;  /* 0x3000001fff197230 */ /* 0x000fe20000004100 */
[----:B------:R-:W-:Y:S01]  /*c460*/  FMUL.FTZ R14, R37, R2 ;  /* 0x00000002250e7220 */ /* 0x000fe20000410000 */
[----:B------:R-:W-:Y:S01]  /*c470*/  HADD2.F32 R29, -RZ, R29.H1_H1 ;  /* 0x3000001dff1d7230 */ /* 0x000fe20000004100 */
[----:B------:R-:W-:Y:S01]  /*c480*/  SHF.R.U64 R62, R22, 0x10, R23 ;  /* 0x00000010163e7819 */ /* 0x000fe20000001217 */
[----:B------:R-:W-:-:S02]  /*c490*/  HADD2.F32 R31, -RZ, R5.H0_H0 ;  /* 0x20000005ff1f7230 */ /* 0x000fc40000004100 */
[----:B------:R-:W-:Y:S02]  /*c4a0*/  HADD2.F32 R36, -RZ, R28.H0_H0 ;  /* 0x2000001cff247230 */ /* 0x000fe40000004100 */
[----:B------:R-:W-:Y:S02]  /*c4b0*/  HADD2.F32 R5, -RZ, R49.H1_H1 ;  /* 0x30000031ff057230 */ /* 0x000fe40000004100 */
[----:B------:R-:W-:Y:S02]  /*c4c0*/  HADD2.F32 R71, -RZ, R38.H0_H0 ;  /* 0x20000026ff477230 */ /* 0x000fe40000004100 */
[----:B------:R-:W-:Y:S02]  /*c4d0*/  HADD2.F32 R27, -RZ, R30.H0_H0 ;  /* 0x2000001eff1b7230 */ /* 0x000fe40000004100 */
[----:B------:R-:W-:Y:S02]  /*c4e0*/  HADD2.F32 R28, -RZ, R28.H1_H1 ;  /* 0x3000001cff1c7230 */ /* 0x000fe40000004100 */
[----:B------:R-:W-:-:S02]  /*c4f0*/  HADD2.F32 R30, -RZ, R30.H1_H1 ;  /* 0x3000001eff1e7230 */ /* 0x000fc40000004100 */
[--C-:B--2---:R-:W-:Y:S02]  /*c500*/  HADD2.F32 R4, -RZ, R33.reuse.H0_H0 ;  /* 0x20000021ff047230 */ /* 0x104fe40000004100 */
[----:B------:R-:W-:Y:S02]  /*c510*/  HADD2.F32 R3, -RZ, R33.H1_H1 ;  /* 0x30000021ff037230 */ /* 0x000fe40000004100 */
[--C-:B------:R-:W-:Y:S01]  /*c520*/  HADD2.F32 R6, -RZ, R32.reuse.H0_H0 ;  /* 0x20000020ff067230 */ /* 0x100fe20000004100 */
[C---:B------:R-:W-:Y:S01]  /*c530*/  FMUL.FTZ R50, R4.reuse, R2 ;  /* 0x0000000204327220 */ /* 0x040fe20000410000 */
[----:B------:R-:W-:Y:S01]  /*c540*/  HADD2.F32 R21, -RZ, R35.H0_H0 ;  /* 0x20000023ff157230 */ /* 0x000fe20000004100 */
[----:B------:R-:W-:Y:S01]  /*c550*/  FMUL.FTZ R2, R29, R31 ;  /* 0x0000001f1d027220 */ /* 0x000fe20000410000 */
[----:B------:R-:W-:Y:S01]  /*c560*/  HADD2.F32 R24, -RZ, R32.H1_H1 ;  /* 0x30000020ff187230 */ /* 0x000fe20000004100 */
[----:B------:R-:W-:Y:S01]  /*c570*/  FFMA.FTZ R64, R4, R15, R14 ;  /* 0x0000000f04407223 */ /* 0x000fe2000001000e */
[----:B------:R-:W-:Y:S01]  /*c580*/  HADD2.F32 R14, -RZ, R51.H0_H0 ;  /* 0x20000033ff0e7230 */ /* 0x000fe20000004100 */
[----:B------:R-:W-:Y:S01]  /*c590*/  FMUL.FTZ R4, R36, R5 ;  /* 0x0000000524047220 */ /* 0x000fe20000410000 */
[----:B------:R-:W-:Y:S01]  /*c5a0*/  HADD2.F32 R23, -RZ, R34.H0_H0 ;  /* 0x20000022ff177230 */ /* 0x000fe20000004100 */
[C---:B------:R-:W-:Y:S01]  /*c5b0*/  FFMA.FTZ R63, R3.reuse, R71, R2 ;  /* 0x00000047033f7223 */ /* 0x040fe20000010002 */
[----:B------:R-:W-:Y:S01]  /*c5c0*/  HADD2.F32 R2, -RZ, R69.H0_H0 ;  /* 0x20000045ff027230 */ /* 0x000fe20000004100 */
[----:B------:R-:W-:Y:S01]  /*c5d0*/  FMUL.FTZ R49, R3, R31 ;  /* 0x0000001f03317220 */ /* 0x000fe20000410000 */
[----:B------:R-:W-:Y:S01]  /*c5e0*/  HADD2.F32 R3, -RZ, R51.H1_H1 ;  /* 0x30000033ff037230 */ /* 0x000fe20000004100 */
[C---:B------:R-:W-:Y:S01]  /*c5f0*/  FFMA.FTZ R51, R6.reuse, R14, R4 ;  /* 0x0000000e06337223 */ /* 0x040fe20000010004 */
[----:B------:R-:W-:Y:S01]  /*c600*/  HADD2.F32 R4, -RZ, R69.H1_H1 ;  /* 0x30000045ff047230 */ /* 0x000fe20000004100 */
[----:B------:R-:W-:Y:S01]  /*c610*/  FMUL.FTZ R38, R6, R5 ;  /* 0x0000000506267220 */ /* 0x000fe20000410000 */
[----:B------:R-:W-:Y:S01]  /*c620*/  HADD2.F32 R69, -RZ, R48.H0_H0 ;  /* 0x20000030ff457230 */ /* 0x000fe20000004100 */
[-C--:B------:R-:W-:Y:S01]  /*c630*/  FMUL.FTZ R6, R26, R2.reuse ;  /* 0x000000021a067220 */ /* 0x080fe20000410000 */
[----:B------:R-:W-:Y:S01]  /*c640*/  HADD2.F32 R5, -RZ, R70.H0_H0 ;  /* 0x20000046ff057230 */ /* 0x000fe20000004100 */
[----:B------:R-:W-:Y:S01]  /*c650*/  FMUL.FTZ R31, R27, R3 ;  /* 0x000000031b1f7220 */ /* 0x000fe20000410000 */
[----:B------:R-:W-:Y:S01]  /*c660*/  HADD2.F32 R20, -RZ, R35.H1_H1 ;  /* 0x30000023ff147230 */ /* 0x000fe20000004100 */
[C---:B------:R-:W-:Y:S01]  /*c670*/  FMUL.FTZ R32, R21.reuse, R2 ;  /* 0x0000000215207220 */ /* 0x040fe20000410000 */
[----:B------:R-:W-:Y:S01]  /*c680*/  HADD2.F32 R70, -RZ, R60.H0_H0 ;  /* 0x2000003cff467230 */ /* 0x000fe20000004100 */
[----:B------:R-:W-:Y:S01]  /*c690*/  FFMA.FTZ R33, R21, R4, R6 ;  /* 0x0000000415217223 */ /* 0x000fe20000010006 */
[----:B------:R-:W-:Y:S01]  /*c6a0*/  HADD2.F32 R6, -RZ, R65.H0_H0 ;  /* 0x20000041ff067230 */ /* 0x000fe20000004100 */
[----:B------:R-:W-:Y:S01]  /*c6b0*/  FMUL.FTZ R2, R25, R69 ;  /* 0x0000004519027220 */ /* 0x000fe20000410000 */
[----:B------:R-:W-:Y:S01]  /*c6c0*/  HADD2.F32 R35, -RZ, R62.H0_H0 ;  /* 0x2000003eff237230 */ /* 0x000fe20000004100 */
[C---:B------:R-:W-:Y:S01]  /*c6d0*/  FFMA.FTZ R48, R23.reuse, R5, R31 ;  /* 0x0000000517307223 */ /* 0x040fe2000001001f */
[----:B------:R-:W-:Y:S01]  /*c6e0*/  HADD2.F32 R22, -RZ, R34.H1_H1 ;  /* 0x30000022ff167230 */ /* 0x000fe20000004100 */
[----:B------:R-:W-:Y:S01]  /*c6f0*/  FMUL.FTZ R34, R23, R3 ;  /* 0x0000000317227220 */ /* 0x000fe20000410000 */
[----:B------:R-:W-:Y:S01]  /*c700*/  HADD2.F32 R62, -RZ, R67.H0_H0 ;  /* 0x20000043ff3e7230 */ /* 0x000fe20000004100 */
[----:B------:R-:W-:Y:S01]  /*c710*/  FFMA.FTZ R31, R20, R70, R2 ;  /* 0x00000046141f7223 */ /* 0x000fe20000010002 */
[----:B------:R-:W-:Y:S01]  /*c720*/  HADD2.F32 R60, -RZ, R66.H0_H0 ;  /* 0x20000042ff3c7230 */ /* 0x000fe20000004100 */
[----:B------:R-:W-:-:S02]  /*c730*/  FMUL.FTZ R3, R28, R6 ;  /* 0x000000061c037220 */ /* 0x000fc40000410000 */
[----:B------:R-:W-:Y:S02]  /*c740*/  FMUL.FTZ R2, R30, R35 ;  /* 0x000000231e027220 */ /* 0x000fe40000410000 */
[----:B------:R-:W-:Y:S02]  /*c750*/  FMUL.FTZ R23, R20, R69 ;  /* 0x0000004514177220 */ /* 0x000fe40000410000 */
[----:B------:R-:W-:Y:S02]  /*c760*/  FMUL.FTZ R21, R24, R6 ;  /* 0x0000000618157220 */ /* 0x000fe40000410000 */
[----:B------:R-:W-:Y:S02]  /*c770*/  FMUL.FTZ R20, R22, R35 ;  /* 0x0000002316147220 */ /* 0x000fe40000410000 */
[----:B------:R-:W-:Y:S02]  /*c780*/  FFMA.FTZ R24, R24, R62, R3 ;  /* 0x0000003e18187223 */ /* 0x000fe40000010003 */
[----:B------:R-:W-:-:S02]  /*c790*/  FFMA.FTZ R35, R22, R60, R2 ;  /* 0x0000003c16237223 */ /* 0x000fc40000010002 */
[----:B------:R-:W-:Y:S02]  /*c7a0*/  FFMA.FTZ R22, R37, R15, -R50 ;  /* 0x0000000f25167223 */ /* 0x000fe40000010832 */
[----:B------:R-:W-:Y:S02]  /*c7b0*/  FFMA.FTZ R6, R27, R5, -R34 ;  /* 0x000000051b067223 */ /* 0x000fe40000010822 */
[----:B------:R-:W-:Y:S02]  /*c7c0*/  FFMA.FTZ R3, R26, R4, -R32 ;  /* 0x000000041a037223 */ /* 0x000fe40000010820 */
[----:B------:R-:W-:Y:S02]  /*c7d0*/  FFMA.FTZ R15, R29, R71, -R49 ;  /* 0x000000471d0f7223 */ /* 0x000fe40000010831 */
[----:B------:R-:W-:Y:S02]  /*c7e0*/  FFMA.FTZ R14, R36, R14, -R38 ;  /* 0x0000000e240e7223 */ /* 0x000fe40000010826 */
[----:B------:R-:W-:Y:S01]  /*c7f0*/  FFMA.FTZ R2, R25, R70, -R23 ;  /* 0x0000004619027223 */ /* 0x000fe20000010817 */
[----:B------:R-:W-:Y:S01]  /*c800*/  F2FP.PACK_AB R25, R15, R22 ;  /* 0x000000160f19723e */ /* 0x000fe200000000ff */
[----:B------:R-:W-:Y:S01]  /*c810*/  FFMA.FTZ R5, R28, R62, -R21 ;  /* 0x0000003e1c057223 */ /* 0x000fe20000010815 */
[----:B------:R-:W-:Y:S01]  /*c820*/  F2FP.PACK_AB R23, R31, R33 ;  /* 0x000000211f17723e */ /* 0x000fe200000000ff */
[----:B------:R-:W-:Y:S01]  /*c830*/  FFMA.FTZ R4, R30, R60, -R20 ;  /* 0x0000003c1e047223 */ /* 0x000fe20000010814 */
[----:B------:R-:W-:-:S02]  /*c840*/  F2FP.PACK_AB R20, R24, R51 ;  /* 0x000000331814723e */ /* 0x000fc400000000ff */
[----:B------:R-:W-:Y:S02]  /*c850*/  F2FP.PACK_AB R27, R2, R3 ;  /* 0x00000003021b723e */ /* 0x000fe400000000ff */
[----:B------:R-:W-:Y:S02]  /*c860*/  F2FP.PACK_AB R24, R5, R14 ;  /* 0x0000000e0518723e */ /* 0x000fe400000000ff */
[----:B------:R-:W-:Y:S02]  /*c870*/  F2FP.PACK_AB R26, R4, R6 ;  /* 0x00000006041a723e */ /* 0x000fe400000000ff */
[----:B------:R-:W-:Y:S02]  /*c880*/  F2FP.PACK_AB R21, R63, R64 ;  /* 0x000000403f15723e */ /* 0x000fe400000000ff */
[----:B------:R-:W-:Y:S01]  /*c890*/  F2FP.PACK_AB R22, R35, R48 ;  /* 0x000000302316723e */ /* 0x000fe200000000ff */
[----:B------:R1:W-:Y:S04]  /*c8a0*/  STS.128 [R210+0x100], R24 ;  /* 0x00010018d2007388 */ /* 0x0003e80000000c00 */
[----:B------:R1:W-:Y:S02]  /*c8b0*/  STS.128 [R39+0x100], R20 ;  /* 0x0001001427007388 */ /* 0x0003e40000000c00 */
.L_x_996:
[----:B------:R-:W-:Y:S05]  /*c8c0*/  BSYNC B0 ;  /* 0x0000000000007941 */ /* 0x000fea0003800000 */
.L_x_995:
[----:B------:R-:W-:Y:S01]  /*c8d0*/  IADD3 R2, R101, 0x20, RZ ;  /* 0x0000002065027810 */ /* 0x000fe20007ffe0ff */
[----:B------:R-:W-:Y:S03]  /*c8e0*/  BSSY B0, `(.L_x_997) ;  /* 0x000006a000007945 */ /* 0x000fe60003800000 */
[----:B------:R-:W-:-:S13]  /*c8f0*/  ISETP.GE.OR P0, PT, R2, R68, P2 ;  /* 0x000000440200720c */ /* 0x000fda0001706670 */
[----:B------:R-:W-:Y:S05]  /*c900*/  @P0 BRA `(.L_x_998) ;  /* 0x0000067000000947 */ /* 0x000fea0003800000 */
[----:B------:R-:W2:Y:S01]  /*c910*/  LDL R64, [R1+0x58] ;  /* 0x0000580001407983 */ /* 0x000ea20000100800 */
[----:B------:R-:W-:Y:S02]  /*c920*/  MOV R2, c[0x0][0x27c] ;  /* 0x00009f0000027a02 */ /* 0x000fe40000000f00 */
        /* <DEDUP_REMOVED lines=14> */
[----:B------:R-:W-:Y:S02]  /*ca10*/  LOP3.LUT R2, R2, 0x7fffe000, RZ, 0xc0, !PT ;  /* 0x7fffe00002027812 */ /* 0x000fe400078ec0ff */
[----:B------:R-:W-:Y:S02]  /*ca20*/  SHF.R.U32.HI R5, RZ, 0x10, R9 ;  /* 0x00000010ff057819 */ /* 0x000fe40000011609 */
[----:B------:R-:W-:-:S02]  /*ca30*/  IADD3 R2, R3, R2, R12 ;  /* 0x0000000203027210 */ /* 0x000fc40007ffe00c */
[----:B------:R-:W-:Y:S02]  /*ca40*/  SHF.R.U32.HI R31, RZ, 0x10, R17 ;  /* 0x00000010ff1f7819 */ /* 0x000fe40000011611 */
[----:B------:R-:W-:Y:S01]  /*ca50*/  SHF.L.U32 R35, R2, 0x1, RZ ;  /* 0x0000000102237819 */ /* 0x000fe200000006ff */
[----:B------:R-:W-:Y:S01]  /*ca60*/  HADD2.F32 R2, -RZ, R73.H0_H0 ;  /* 0x20000049ff027230 */ /* 0x000fe20000004100 */
[----:B------:R-:W-:Y:S01]  /*ca70*/  SHF.R.U64 R50, R8, 0x10, R9 ;  /* 0x0000001008327819 */ /* 0x000fe20000001209 */
[----:B------:R-:W-:Y:S01]  /*ca80*/  HADD2.F32 R9, -RZ, R74.H0_H0 ;  /* 0x2000004aff097230 */ /* 0x000fe20000004100 */
[----:B------:R-:W-:Y:S01]  /*ca90*/  SHF.R.U64 R51, R18, 0x10, R19 ;  /* 0x0000001012337819 */ /* 0x000fe20000001213 */
[----:B-1----:R-:W1:Y:S01]  /*caa0*/  LDS.128 R24, [R35+0x100] ;  /* 0x0001000023187984 */ /* 0x002e620000000c00 */
[----:B------:R-:W-:Y:S01]  /*cab0*/  HADD2.F32 R63, -RZ, R31.H0_H0 ;  /* 0x2000001fff3f7230 */ /* 0x000fe20000004100 */
[--C-:B------:R-:W-:Y:S02]  /*cac0*/  SHF.R.U32.HI R33, RZ, 0x10, R11.reuse ;  /* 0x00000010ff217819 */ /* 0x100fe4000001160b */
[----:B------:R-:W-:-:S02]  /*cad0*/  SHF.R.U64 R39, R10, 0x10, R11 ;  /* 0x000000100a277819 */ /* 0x000fc4000000120b */
[----:B------:R-:W-:Y:S02]  /*cae0*/  SHF.R.U64 R60, R16, 0x10, R17 ;  /* 0x00000010103c7819 */ /* 0x000fe40000001211 */
[----:B------:R-:W-:-:S05]  /*caf0*/  SHF.R.U32.HI R38, RZ, 0x10, R19 ;  /* 0x00000010ff267819 */ /* 0x000fca0000011613 */
[----:B------:R-:W-:Y:S02]  /*cb00*/  HADD2.F32 R62, -RZ, R38.H0_H0 ;  /* 0x20000026ff3e7230 */ /* 0x000fe40000004100 */
[----:B------:R-:W-:Y:S02]  /*cb10*/  HADD2.F32 R38, -RZ, R51.H0_H0 ;  /* 0x20000033ff267230 */ /* 0x000fe40000004100 */
[--C-:B-1----:R-:W-:Y:S02]  /*cb20*/  HADD2.F32 R4, -RZ, R25.reuse.H0_H0 ;  /* 0x20000019ff047230 */ /* 0x102fe40000004100 */
[----:B------:R-:W-:Y:S02]  /*cb30*/  HADD2.F32 R3, -RZ, R25.H1_H1 ;  /* 0x30000019ff037230 */ /* 0x000fe40000004100 */
[----:B------:R-:W-:Y:S01]  /*cb40*/  HADD2.F32 R6, -RZ, R24.H0_H0 ;  /* 0x20000018ff067230 */ /* 0x000fe20000004100 */
[----:B------:R-:W-:Y:S01]  /*cb50*/  FMUL.FTZ R36, R4, R2 ;  /* 0x0000000204247220 */ /* 0x000fe20000410000 */
[----:B------:R-:W-:-:S02]  /*cb60*/  HADD2.F32 R11, -RZ, R27.H0_H0 ;  /* 0x2000001bff0b7230 */ /* 0x000fc40000004100 */
[--C-:B------:R-:W-:Y:S02]  /*cb70*/  HADD2.F32 R15, -RZ, R26.reuse.H0_H0 ;  /* 0x2000001aff0f7230 */ /* 0x100fe40000004100 */
[----:B------:R-:W-:Y:S02]  /*cb80*/  HADD2.F32 R14, -RZ, R26.H1_H1 ;  /* 0x3000001aff0e7230 */ /* 0x000fe40000004100 */
[----:B------:R-:W-:Y:S02]  /*cb90*/  HADD2.F32 R10, -RZ, R27.H1_H1 ;  /* 0x3000001bff0a7230 */ /* 0x000fe40000004100 */
[----:B------:R-:W-:Y:S01]  /*cba0*/  HADD2.F32 R16, -RZ, R24.H1_H1 ;  /* 0x30000018ff107230 */ /* 0x000fe20000004100 */
[----:B--2---:R-:W1:Y:S02]  /*cbb0*/  LDS.128 R20, [R64] ;  /* 0x0000000040147984 */ /* 0x004e640000000c00 */
[----:B-1----:R-:W-:Y:S02]  /*cbc0*/  HADD2.F32 R29, -RZ, R21.H0_H0 ;  /* 0x20000015ff1d7230 */ /* 0x002fe40000004100 */
[----:B------:R-:W-:-:S02]  /*cbd0*/  HADD2.F32 R28, -RZ, R20.H0_H0 ;  /* 0x20000014ff1c7230 */ /* 0x000fc40000004100 */
[----:B------:R-:W-:Y:S01]  /*cbe0*/  HADD2.F32 R30, -RZ, R20.H1_H1 ;  /* 0x30000014ff1e7230 */ /* 0x000fe20000004100 */
[----:B------:R-:W-:Y:S01]  /*cbf0*/  FMUL.FTZ R8, R29, R2 ;  /* 0x000000021d087220 */ /* 0x000fe20000410000 */
[----:B------:R-:W-:Y:S02]  /*cc00*/  HADD2.F32 R21, -RZ, R21.H1_H1 ;  /* 0x30000015ff157230 */ /* 0x000fe40000004100 */
[----:B------:R-:W-:Y:S01]  /*cc10*/  HADD2.F32 R20, -RZ, R5.H0_H0 ;  /* 0x20000005ff147230 */ /* 0x000fe20000004100 */
[----:B------:R-:W-:Y:S01]  /*cc20*/  FFMA.FTZ R49, R4, R9, R8 ;  /* 0x0000000904317223 */ /* 0x000fe20000010008 */
[----:B------:R-:W-:Y:S02]  /*cc30*/  HADD2.F32 R5, -RZ, R73.H1_H1 ;  /* 0x30000049ff057230 */ /* 0x000fe40000004100 */
[----:B------:R-:W-:Y:S01]  /*cc40*/  HADD2.F32 R8, -RZ, R74.H1_H1 ;  /* 0x3000004aff087230 */ /* 0x000fe20000004100 */
[----:B------:R-:W-:Y:S01]  /*cc50*/  FMUL.FTZ R2, R21, R20 ;  /* 0x0000001415027220 */ /* 0x000fe20000410000 */
[--C-:B------:R-:W-:Y:S01]  /*cc60*/  HADD2.F32 R18, -RZ, R23.reuse.H0_H0 ;  /* 0x20000017ff127230 */ /* 0x100fe20000004100 */
[----:B------:R-:W-:Y:S01]  /*cc70*/  FMUL.FTZ R4, R28, R5 ;  /* 0x000000051c047220 */ /* 0x000fe20000410000 */
[----:B------:R-:W-:Y:S01]  /*cc80*/  HADD2.F32 R17, -RZ, R23.H1_H1 ;  /* 0x30000017ff117230 */ /* 0x000fe20000004100 */
[C---:B------:R-:W-:Y:S01]  /*cc90*/  FFMA.FTZ R48, R3.reuse, R63, R2 ;  /* 0x0000003f03307223 */ /* 0x040fe20000010002 */
[----:B------:R-:W-:Y:S01]  /*cca0*/  HADD2.F32 R2, -RZ, R75.H1_H1 ;  /* 0x3000004bff027230 */ /* 0x000fe20000004100 */
[C---:B------:R-:W-:Y:S01]  /*ccb0*/  FFMA.FTZ R37, R6.reuse, R8, R4 ;  /* 0x0000000806257223 */ /* 0x040fe20000010004 */
[----:B------:R-:W-:Y:S01]  /*ccc0*/  HADD2.F32 R4, -RZ, R80.H0_H0 ;  /* 0x20000050ff047230 */ /* 0x000fe20000004100 */
[----:B------:R-:W-:Y:S01]  /*ccd0*/  FMUL.FTZ R32, R6, R5 ;  /* 0x0000000506207220 */ /* 0x000fe20000410000 */
[----:B------:R-:W-:Y:S01]  /*cce0*/  HADD2.F32 R23, -RZ, R33.H0_H0 ;  /* 0x20000021ff177230 */ /* 0x000fe20000004100 */
[----:B------:R-:W-:Y:S01]  /*ccf0*/  FMUL.FTZ R6, R18, R2 ;  /* 0x0000000212067220 */ /* 0x000fe20000410000 */
[----:B------:R-:W-:Y:S01]  /*cd00*/  HADD2.F32 R19, -RZ, R22.H0_H0 ;  /* 0x20000016ff137230 */ /* 0x000fe20000004100 */
[----:B------:R-:W-:Y:S01]  /*cd10*/  FMUL.FTZ R34, R3, R20 ;  /* 0x0000001403227220 */ /* 0x000fe20000410000 */
[----:B------:R-:W-:Y:S01]  /*cd20*/  HADD2.F32 R3, -RZ, R75.H0_H0 ;  /* 0x2000004bff037230 */ /* 0x000fe20000004100 */
[C---:B------:R-:W-:Y:S01]  /*cd30*/  FFMA.FTZ R26, R11.reuse, R4, R6 ;  /* 0x000000040b1a7223 */ /* 0x040fe20000010006 */
[----:B------:R-:W-:Y:S01]  /*cd40*/  HADD2.F32 R6, -RZ, R50.H0_H0 ;  /* 0x20000032ff067230 */ /* 0x000fe20000004100 */
[----:B------:R-:W-:Y:S01]  /*cd50*/  FMUL.FTZ R25, R11, R2 ;  /* 0x000000020b197220 */ /* 0x000fe20000410000 */
[----:B------:R-:W-:Y:S01]  /*cd60*/  HADD2.F32 R22, -RZ, R22.H1_H1 ;  /* 0x30000016ff167230 */ /* 0x000fe20000004100 */
[----:B------:R-:W-:Y:S01]  /*cd70*/  FMUL.FTZ R2, R17, R23 ;  /* 0x0000001711027220 */ /* 0x000fe20000410000 */
[----:B------:R-:W-:Y:S01]  /*cd80*/  HADD2.F32 R5, -RZ, R80.H1_H1 ;  /* 0x30000050ff057230 */ /* 0x000fe20000004100 */
[-C--:B------:R-:W-:Y:S01]  /*cd90*/  FMUL.FTZ R20, R19, R3.reuse ;  /* 0x0000000313147220 */ /* 0x080fe20000410000 */
[----:B------:R-:W-:Y:S01]  /*cda0*/  HADD2.F32 R11, -RZ, R39.H0_H0 ;  /* 0x20000027ff0b7230 */ /* 0x000fe20000004100 */
[----:B------:R-:W-:Y:S01]  /*cdb0*/  FMUL.FTZ R27, R15, R3 ;  /* 0x000000030f1b7220 */ /* 0x000fe20000410000 */
[----:B------:R-:W-:Y:S01]  /*cdc0*/  HADD2.F32 R39, -RZ, R60.H0_H0 ;  /* 0x2000003cff277230 */ /* 0x000fe20000004100 */
[----:B------:R-:W-:-:S02]  /*cdd0*/  FFMA.FTZ R24, R10, R62, R2 ;  /* 0x0000003e0a187223 */ /* 0x000fc40000010002 */
[-C--:B------:R-:W-:Y:S02]  /*cde0*/  FMUL.FTZ R3, R30, R6.reuse ;  /* 0x000000061e037220 */ /* 0x080fe40000410000 */
[----:B------:R-:W-:Y:S02]  /*cdf0*/  FFMA.FTZ R33, R15, R5, R20 ;  /* 0x000000050f217223 */ /* 0x000fe40000010014 */
[----:B------:R-:W-:Y:S02]  /*ce00*/  FMUL.FTZ R2, R22, R11 ;  /* 0x0000000b16027220 */ /* 0x000fe40000410000 */
[----:B------:R-:W-:Y:S02]  /*ce10*/  FMUL.FTZ R23, R10, R23 ;  /* 0x000000170a177220 */ /* 0x000fe40000410000 */
[----:B------:R-:W-:Y:S02]  /*ce20*/  FMUL.FTZ R20, R16, R6 ;  /* 0x0000000610147220 */ /* 0x000fe40000410000 */
[----:B------:R-:W-:-:S02]  /*ce30*/  FMUL.FTZ R11, R14, R11 ;  /* 0x0000000b0e0b7220 */ /* 0x000fc40000410000 */
[----:B------:R-:W-:Y:S02]  /*ce40*/  FFMA.FTZ R16, R16, R39, R3 ;  /* 0x0000002710107223 */ /* 0x000fe40000010003 */
[----:B------:R-:W-:Y:S02]  /*ce50*/  FFMA.FTZ R31, R14, R38, R2 ;  /* 0x000000260e1f7223 */ /* 0x000fe40000010002 */
[----:B------:R-:W-:Y:S02]  /*ce60*/  FFMA.FTZ R6, R19, R5, -R27 ;  /* 0x0000000513067223 */ /* 0x000fe4000001081b */
[----:B------:R-:W-:Y:S02]  /*ce70*/  FFMA.FTZ R3, R18, R4, -R25 ;  /* 0x0000000412037223 */ /* 0x000fe40000010819 */
[----:B------:R-:W-:Y:S01]  /*ce80*/  FFMA.FTZ R15, R29, R9, -R36 ;  /* 0x000000091d0f7223 */ /* 0x000fe20000010824 */
[----:B------:R-:W-:Y:S01]  /*ce90*/  F2FP.PACK_AB R9, R48, R49 ;  /* 0x000000313009723e */ /* 0x000fe200000000ff */
[----:B------:R-:W-:-:S02]  /*cea0*/  FFMA.FTZ R14, R21, R63, -R34 ;  /* 0x0000003f150e7223 */ /* 0x000fc40000010822 */
[----:B------:R-:W-:Y:S01]  /*ceb0*/  FFMA.FTZ R10, R28, R8, -R32 ;  /* 0x000000081c0a7223 */ /* 0x000fe20000010820 */
[----:B------:R-:W-:Y:S01]  /*cec0*/  F2FP.PACK_AB R8, R16, R37 ;  /* 0x000000251008723e */ /* 0x000fe200000000ff */
[----:B------:R-:W-:Y:S01]  /*ced0*/  FFMA.FTZ R2, R17, R62, -R23 ;  /* 0x0000003e11027223 */ /* 0x000fe20000010817 */
[----:B------:R-:W-:Y:S01]  /*cee0*/  F2FP.PACK_AB R17, R14, R15 ;  /* 0x0000000f0e11723e */ /* 0x000fe200000000ff */
[----:B------:R-:W-:Y:S02]  /*cef0*/  FFMA.FTZ R4, R30, R39, -R20 ;  /* 0x000000271e047223 */ /* 0x000fe40000010814 */
[----:B------:R-:W-:Y:S01]  /*cf00*/  FFMA.FTZ R5, R22, R38, -R11 ;  /* 0x0000002616057223 */ /* 0x000fe2000001080b */
[----:B------:R-:W-:Y:S02]  /*cf10*/  F2FP.PACK_AB R19, R2, R3 ;  /* 0x000000030213723e */ /* 0x000fe400000000ff */
[----:B------:R-:W-:Y:S02]  /*cf20*/  F2FP.PACK_AB R16, R4, R10 ;  /* 0x0000000a0410723e */ /* 0x000fe400000000ff */
[----:B------:R-:W-:-:S02]  /*cf30*/  F2FP.PACK_AB R18, R5, R6 ;  /* 0x000000060512723e */ /* 0x000fc400000000ff */
[----:B------:R-:W-:Y:S02]  /*cf40*/  F2FP.PACK_AB R11, R24, R26 ;  /* 0x0000001a180b723e */ /* 0x000fe400000000ff */
[----:B------:R-:W-:Y:S01]  /*cf50*/  F2FP.PACK_AB R10, R31, R33 ;  /* 0x000000211f0a723e */ /* 0x000fe200000000ff */
[----:B------:R1:W-:Y:S04]  /*cf60*/  STS.128 [R64], R16 ;  /* 0x0000001040007388 */ /* 0x0003e80000000c00 */
[----:B------:R1:W-:Y:S02]  /*cf70*/  STS.128 [R35+0x100], R8 ;  /* 0x0001000823007388 */ /* 0x0003e40000000c00 */
.L_x_998:
[----:B------:R-:W-:Y:S05]  /*cf80*/  BSYNC B0 ;  /* 0x0000000000007941 */ /* 0x000fea0003800000 */
.L_x_997:
        /* <DEDUP_REMOVED lines=23> */
[--C-:B------:R-:W-:Y:S02]  /*d100*/  SHF.R.U32.HI R28, RZ, 0x10, R41.reuse ;  /* 0x00000010ff1c7819 */ /* 0x100fe40000011629 */
[----:B------:R-:W-:Y:S01]  /*d110*/  SHF.L.U32 R30, R2, 0x1, RZ ;  /* 0x00000001021e7819 */ /* 0x000fe200000006ff */
[----:B------:R-:W-:Y:S01]  /*d120*/  HADD2.F32 R2, -RZ, R81.H0_H0 ;  /* 0x20000051ff027230 */ /* 0x000fe20000004100 */
[----:B------:R-:W-:Y:S02]  /*d130*/  SHF.R.U64 R48, R40, 0x10, R41 ;  /* 0x0000001028307819 */ /* 0x000fe40000001229 */
[--C-:B------:R-:W-:Y:S01]  /*d140*/  SHF.R.U64 R41, R42, 0x10, R43.reuse ;  /* 0x000000102a297819 */ /* 0x100fe2000000122b */
[----:B-1----:R-:W1:Y:S01]  /*d150*/  LDS.128 R16, [R30+0x100] ;  /* 0x000100001e107984 */ /* 0x002e620000000c00 */
[----:B------:R-:W-:Y:S01]  /*d160*/  SHF.R.U32.HI R31, RZ, 0x10, R43 ;  /* 0x00000010ff1f7819 */ /* 0x000fe2000001162b */
[----:B------:R-:W-:Y:S01]  /*d170*/  HADD2.F32 R43, -RZ, R28.H0_H0 ;  /* 0x2000001cff2b7230 */ /* 0x000fe20000004100 */
[----:B------:R-:W-:-:S02]  /*d180*/  SHF.R.U32.HI R29, RZ, 0x10, R47 ;  /* 0x00000010ff1d7819 */ /* 0x000fc4000001162f */
[----:B------:R-:W-:Y:S01]  /*d190*/  SHF.R.U64 R40, R44, 0x10, R45 ;  /* 0x000000102c287819 */ /* 0x000fe2000000122d */
[----:B------:R-:W-:Y:S01]  /*d1a0*/  HADD2.F32 R42, -RZ, R31.H0_H0 ;  /* 0x2000001fff2a7230 */ /* 0x000fe20000004100 */
[----:B------:R-:W-:Y:S01]  /*d1b0*/  SHF.R.U64 R35, R46, 0x10, R47 ;  /* 0x000000102e237819 */ /* 0x000fe2000000122f */
[--C-:B-1----:R-:W-:Y:S02]  /*d1c0*/  HADD2.F32 R4, -RZ, R17.reuse.H0_H0 ;  /* 0x20000011ff047230 */ /* 0x102fe40000004100 */
[----:B------:R-:W-:Y:S02]  /*d1d0*/  HADD2.F32 R3, -RZ, R17.H1_H1 ;  /* 0x30000011ff037230 */ /* 0x000fe40000004100 */
[----:B------:R-:W-:Y:S01]  /*d1e0*/  HADD2.F32 R17, -RZ, R5.H0_H0 ;  /* 0x20000005ff117230 */ /* 0x000fe20000004100 */
[----:B------:R-:W-:Y:S01]  /*d1f0*/  FMUL.FTZ R34, R4, R2 ;  /* 0x0000000204227220 */ /* 0x000fe20000410000 */
[----:B------:R-:W-:Y:S02]  /*d200*/  HADD2.F32 R5, -RZ, R81.H1_H1 ;  /* 0x30000051ff057230 */ /* 0x000fe40000004100 */
[--C-:B------:R-:W-:Y:S01]  /*d210*/  HADD2.F32 R15, -RZ, R18.reuse.H0_H0 ;  /* 0x20000012ff0f7230 */ /* 0x100fe20000004100 */
[----:B------:R-:W-:Y:S01]  /*d220*/  FMUL.FTZ R33, R3, R17 ;  /* 0x0000001103217220 */ /* 0x000fe20000410000 */
[----:B------:R-:W-:-:S02]  /*d230*/  HADD2.F32 R14, -RZ, R18.H1_H1 ;  /* 0x30000012ff0e7230 */ /* 0x000fc40000004100 */
[----:B------:R-:W-:Y:S01]  /*d240*/  HADD2.F32 R18, -RZ, R29.H0_H0 ;  /* 0x2000001dff127230 */ /* 0x000fe20000004100 */
[----:B--2---:R-:W1:Y:S02]  /*d250*/  LDS.128 R8, [R49] ;  /* 0x0000000031087984 */ /* 0x004e640000000c00 */
[--C-:B-1----:R-:W-:Y:S02]  /*d260*/  HADD2.F32 R25, -RZ, R9.reuse.H0_H0 ;  /* 0x20000009ff197230 */ /* 0x102fe40000004100 */
[----:B------:R-:W-:Y:S02]  /*d270*/  HADD2.F32 R23, -RZ, R9.H1_H1 ;  /* 0x30000009ff177230 */ /* 0x000fe40000004100 */
[--C-:B------:R-:W-:Y:S01]  /*d280*/  HADD2.F32 R24, -RZ, R8.reuse.H0_H0 ;  /* 0x20000008ff187230 */ /* 0x100fe20000004100 */
[----:B------:R-:W-:Y:S01]  /*d290*/  FMUL.FTZ R6, R25, R2 ;  /* 0x0000000219067220 */ /* 0x000fe20000410000 */
[----:B------:R-:W-:Y:S01]  /*d2a0*/  HADD2.F32 R27, -RZ, R8.H1_H1 ;  /* 0x30000008ff1b7230 */ /* 0x000fe20000004100 */
[----:B------:R-:W-:Y:S01]  /*d2b0*/  FMUL.FTZ R2, R23, R17 ;  /* 0x0000001117027220 */ /* 0x000fe20000410000 */
[----:B------:R-:W-:-:S02]  /*d2c0*/  HADD2.F32 R8, -RZ, R83.H0_H0 ;  /* 0x20000053ff087230 */ /* 0x000fc40000004100 */
[--C-:B------:R-:W-:Y:S01]  /*d2d0*/  HADD2.F32 R22, -RZ, R10.reuse.H0_H0 ;  /* 0x2000000aff167230 */ /* 0x100fe20000004100 */
[----:B------:R-:W-:Y:S01]  /*d2e0*/  FFMA.FTZ R38, R3, R43, R2 ;  /* 0x0000002b03267223 */ /* 0x000fe20000010002 */
[----:B------:R-:W-:Y:S01]  /*d2f0*/  HADD2.F32 R26, -RZ, R10.H1_H1 ;  /* 0x3000000aff1a7230 */ /* 0x000fe20000004100 */
[----:B------:R-:W-:Y:S01]  /*d300*/  FFMA.FTZ R39, R4, R8, R6 ;  /* 0x0000000804277223 */ /* 0x000fe20000010006 */
[----:B------:R-:W-:Y:S01]  /*d310*/  HADD2.F32 R10, -RZ, R16.H0_H0 ;  /* 0x20000010ff0a7230 */ /* 0x000fe20000004100 */
[-C--:B------:R-:W-:Y:S01]  /*d320*/  FMUL.FTZ R4, R24, R5.reuse ;  /* 0x0000000518047220 */ /* 0x080fe20000410000 */
[----:B------:R-:W-:Y:S02]  /*d330*/  HADD2.F32 R6, -RZ, R83.H1_H1 ;  /* 0x30000053ff067230 */ /* 0x000fe40000004100 */
[--C-:B------:R-:W-:Y:S01]  /*d340*/  HADD2.F32 R21, -RZ, R11.reuse.H0_H0 ;  /* 0x2000000bff157230 */ /* 0x100fe20000004100 */
[C---:B------:R-:W-:Y:S01]  /*d350*/  FMUL.FTZ R32, R10.reuse, R5 ;  /* 0x000000050a207220 */ /* 0x040fe20000410000 */
[----:B------:R-:W-:Y:S01]  /*d360*/  HADD2.F32 R2, -RZ, R84.H1_H1 ;  /* 0x30000054ff027230 */ /* 0x000fe20000004100 */
[----:B------:R-:W-:Y:S01]  /*d370*/  FFMA.FTZ R36, R10, R6, R4 ;  /* 0x000000060a247223 */ /* 0x000fe20000010004 */
[----:B------:R-:W-:-:S02]  /*d380*/  HADD2.F32 R20, -RZ, R11.H1_H1 ;  /* 0x3000000bff147230 */ /* 0x000fc40000004100 */
[----:B------:R-:W-:Y:S01]  /*d390*/  HADD2.F32 R11, -RZ, R19.H0_H0 ;  /* 0x20000013ff0b7230 */ /* 0x000fe20000004100 */
[-C--:B------:R-:W-:Y:S01]  /*d3a0*/  FMUL.FTZ R10, R21, R2.reuse ;  /* 0x00000002150a7220 */ /* 0x080fe20000410000 */
[----:B------:R-:W-:Y:S02]  /*d3b0*/  HADD2.F32 R3, -RZ, R84.H0_H0 ;  /* 0x20000054ff037230 */ /* 0x000fe40000004100 */
[----:B------:R-:W-:Y:S02]  /*d3c0*/  HADD2.F32 R4, -RZ, R85.H0_H0 ;  /* 0x20000055ff047230 */ /* 0x000fe40000004100 */
[----:B------:R-:W-:Y:S01]  /*d3d0*/  HADD2.F32 R9, -RZ, R19.H1_H1 ;  /* 0x30000013ff097230 */ /* 0x000fe20000004100 */
[----:B------:R-:W-:Y:S01]  /*d3e0*/  FMUL.FTZ R17, R22, R3 ;  /* 0x0000000316117220 */ /* 0x000fe20000410000 */
[----:B------:R-:W-:Y:S01]  /*d3f0*/  HADD2.F32 R5, -RZ, R85.H1_H1 ;  /* 0x30000055ff057230 */ /* 0x000fe20000004100 */
[C---:B------:R-:W-:Y:S01]  /*d400*/  FMUL.FTZ R19, R11.reuse, R2 ;  /* 0x000000020b137220 */ /* 0x040fe20000410000 */
[----:B------:R-:W-:Y:S01]  /*d410*/  HADD2.F32 R16, -RZ, R16.H1_H1 ;  /* 0x30000010ff107230 */ /* 0x000fe20000004100 */
[----:B------:R-:W-:Y:S01]  /*d420*/  FFMA.FTZ R28, R11, R4, R10 ;  /* 0x000000040b1c7223 */ /* 0x000fe2000001000a */
[----:B------:R-:W-:Y:S01]  /*d430*/  HADD2.F32 R11, -RZ, R40.H0_H0 ;  /* 0x20000028ff0b7230 */ /* 0x000fe20000004100 */
[-C--:B------:R-:W-:Y:S01]  /*d440*/  FMUL.FTZ R2, R20, R18.reuse ;  /* 0x0000001214027220 */ /* 0x080fe20000410000 */
[----:B------:R-:W-:Y:S01]  /*d450*/  HADD2.F32 R10, -RZ, R35.H0_H0 ;  /* 0x20000023ff0a7230 */ /* 0x000fe20000004100 */
[C---:B------:R-:W-:Y:S01]  /*d460*/  FFMA.FTZ R37, R15.reuse, R5, R17 ;  /* 0x000000050f257223 */ /* 0x040fe20000010011 */
[----:B------:R-:W-:Y:S01]  /*d470*/  HADD2.F32 R40, -RZ, R48.H0_H0 ;  /* 0x20000030ff287230 */ /* 0x000fe20000004100 */
[----:B------:R-:W-:Y:S01]  /*d480*/  FMUL.FTZ R29, R15, R3 ;  /* 0x000000030f1d7220 */ /* 0x000fe20000410000 */
[----:B------:R-:W-:Y:S01]  /*d490*/  HADD2.F32 R35, -RZ, R41.H0_H0 ;  /* 0x20000029ff237230 */ /* 0x000fe20000004100 */
[----:B------:R-:W-:-:S02]  /*d4a0*/  FMUL.FTZ R17, R9, R18 ;  /* 0x0000001209117220 */ /* 0x000fc40000410000 */
[----:B------:R-:W-:Y:S02]  /*d4b0*/  FFMA.FTZ R18, R9, R42, R2 ;  /* 0x0000002a09127223 */ /* 0x000fe40000010002 */
[-C--:B------:R-:W-:Y:S02]  /*d4c0*/  FMUL.FTZ R3, R27, R11.reuse ;  /* 0x0000000b1b037220 */ /* 0x080fe40000410000 */
[-C--:B------:R-:W-:Y:S02]  /*d4d0*/  FMUL.FTZ R2, R26, R10.reuse ;  /* 0x0000000a1a027220 */ /* 0x080fe40000410000 */
[----:B------:R-:W-:Y:S02]  /*d4e0*/  FMUL.FTZ R11, R16, R11 ;  /* 0x0000000b100b7220 */ /* 0x000fe40000410000 */
[----:B------:R-:W-:Y:S02]  /*d4f0*/  FMUL.FTZ R9, R14, R10 ;  /* 0x0000000a0e097220 */ /* 0x000fe40000410000 */
[----:B------:R-:W-:-:S02]  /*d500*/  FFMA.FTZ R16, R16, R40, R3 ;  /* 0x0000002810107223 */ /* 0x000fc40000010003 */
[----:B------:R-:W-:Y:S02]  /*d510*/  FFMA.FTZ R10, R24, R6, -R32 ;  /* 0x00000006180a7223 */ /* 0x000fe40000010820 */
[----:B------:R-:W-:Y:S02]  /*d520*/  FFMA.FTZ R31, R14, R35, R2 ;  /* 0x000000230e1f7223 */ /* 0x000fe40000010002 */
[----:B------:R-:W-:Y:S02]  /*d530*/  FFMA.FTZ R6, R22, R5, -R29 ;  /* 0x0000000516067223 */ /* 0x000fe4000001081d */
[----:B------:R-:W-:Y:S02]  /*d540*/  FFMA.FTZ R3, R21, R4, -R19 ;  /* 0x0000000415037223 */ /* 0x000fe40000010813 */
[----:B------:R-:W-:Y:S01]  /*d550*/  FFMA.FTZ R15, R25, R8, -R34 ;  /* 0x00000008190f7223 */ /* 0x000fe20000010822 */
[----:B------:R-:W-:Y:S01]  /*d560*/  F2FP.PACK_AB R8, R16, R36 ;  /* 0x000000241008723e */ /* 0x000fe200000000ff */
[----:B------:R-:W-:-:S02]  /*d570*/  FFMA.FTZ R14, R23, R43, -R33 ;  /* 0x0000002b170e7223 */ /* 0x000fc40000010821 */
[----:B------:R-:W-:Y:S02]  /*d580*/  FFMA.FTZ R2, R20, R42, -R17 ;  /* 0x0000002a14027223 */ /* 0x000fe40000010811 */
[----:B------:R-:W-:Y:S01]  /*d590*/  FFMA.FTZ R4, R27, R40, -R11 ;  /* 0x000000281b047223 */ /* 0x000fe2000001080b */
[----:B------:R-:W-:Y:S01]  /*d5a0*/  F2FP.PACK_AB R11, R18, R28 ;  /* 0x0000001c120b723e */ /* 0x000fe200000000ff */
[----:B------:R-:W-:Y:S01]  /*d5b0*/  FFMA.FTZ R5, R26, R35, -R9 ;  /* 0x000000231a057223 */ /* 0x000fe20000010809 */
[----:B------:R-:W-:Y:S02]  /*d5c0*/  F2FP.PACK_AB R19, R2, R3 ;  /* 0x000000030213723e */ /* 0x000fe400000000ff */
[----:B------:R-:W-:Y:S02]  /*d5d0*/  F2FP.PACK_AB R17, R14, R15 ;  /* 0x0000000f0e11723e */ /* 0x000fe400000000ff */
[----:B------:R-:W-:Y:S02]  /*d5e0*/  F2FP.PACK_AB R16, R4, R10 ;  /* 0x0000000a0410723e */ /* 0x000fe400000000ff */
[----:B------:R-:W-:-:S02]  /*d5f0*/  F2FP.PACK_AB R18, R5, R6 ;  /* 0x000000060512723e */ /* 0x000fc400000000ff */
[----:B------:R-:W-:Y:S02]  /*d600*/  F2FP.PACK_AB R9, R38, R39 ;  /* 0x000000272609723e */ /* 0x000fe400000000ff */
[----:B------:R-:W-:Y:S01]  /*d610*/  F2FP.PACK_AB R10, R31, R37 ;  /* 0x000000251f0a723e */ /* 0x000fe200000000ff */
[----:B------:R1:W-:Y:S04]  /*d620*/  STS.128 [R49], R16 ;  /* 0x0000001031007388 */ /* 0x0003e80000000c00 */
[----:B------:R1:W-:Y:S02]  /*d630*/  STS.128 [R30+0x100], R8 ;  /* 0x000100081e007388 */ /* 0x0003e40000000c00 */
.L_x_1000:
[----:B------:R-:W-:Y:S05]  /*d640*/  BSYNC B0 ;  /* 0x0000000000007941 */ /* 0x000fea0003800000 */
.L_x_999:
[----:B------:R-:W-:-:S04]  /*d650*/  IADD3 R2, R101, 0x60, RZ ;  /* 0x0000006065027810 */ /* 0x000fc80007ffe0ff */
[----:B------:R-:W-:-:S13]  /*d660*/  ISETP.GE.OR P0, PT, R2, R68, P2 ;  /* 0x000000440200720c */ /* 0x000fda0001706670 */
[----:B------:R-:W-:Y:S05]  /*d670*/  @P0 BRA `(.L_x_988) ;  /* 0x0000068000000947 */ /* 0x000fea0003800000 */
[----:B------:R-:W2:Y:S04]  /*d680*/  LDL R5, [R1+0x64] ;  /* 0x0000640001057983 */ /* 0x000ea80000100800 */
[----:B------:R-:W3:Y:S01]  /*d690*/  LDL R45, [R1+0x50] ;  /* 0x00005000012d7983 */ /* 0x000ee20000100800 */
[----:B------:R-:W-:Y:S02]  /*d6a0*/  MOV R2, c[0x0][0x27c] ;  /* 0x00009f0000027a02 */ /* 0x000fe40000000f00 */
[C---:B------:R-:W-:Y:S02]  /*d6b0*/  IADD3 R6, R101.reuse, 0x60, RZ ;  /* 0x0000006065067810 */ /* 0x040fe40007ffe0ff */
[----:B------:R-:W-:Y:S02]  /*d6c0*/  LEA.HI R2, R2, R102, RZ, 0x1d ;  /* 0x0000006602027211 */ /* 0x000fe400078fe8ff */
[----:B-1----:R-:W-:-:S02]  /*d6d0*/  IADD3 R8, R101, 0x60, RZ ;  /* 0x0000006065087810 */ /* 0x002fc40007ffe0ff */
[----:B------:R-:W-:Y:S02]  /*d6e0*/  SHF.R.S32.HI R4, RZ, 0x1f, R2 ;  /* 0x0000001fff047819 */ /* 0x000fe40000011402 */
[----:B------:R-:W-:Y:S02]  /*d6f0*/  SHF.L.U32 R6, R6, 0x6, RZ ;  /* 0x0000000606067819 */ /* 0x000fe400000006ff */
[----:B------:R-:W-:Y:S02]  /*d700*/  SHF.L.U32 R8, R8, 0x6, RZ ;  /* 0x0000000608087819 */ /* 0x000fe400000006ff */
[----:B------:R-:W-:Y:S02]  /*d710*/  SHF.L.U32 R3, R2, 0x3, RZ ;  /* 0x0000000302037819 */ /* 0x000fe400000006ff */
[----:B------:R-:W-:Y:S02]  /*d720*/  LOP3.LUT R8, R8, 0x1c0, RZ, 0xc0, !PT ;  /* 0x000001c008087812 */ /* 0x000fe400078ec0ff */
[----:B------:R-:W-:-:S02]  /*d730*/  LOP3.LUT R6, R6, 0x1c0, RZ, 0xc0, !PT ;  /* 0x000001c006067812 */ /* 0x000fc400078ec0ff */
[----:B------:R-:W-:Y:S02]  /*d740*/  LEA.HI R2, R4, R2, RZ, 0x3 ;  /* 0x0000000204027211 */ /* 0x000fe400078f18ff */
[----:B------:R-:W-:Y:S02]  /*d750*/  SHF.R.U32.HI R6, RZ, 0x3, R6 ;  /* 0x00000003ff067819 */ /* 0x000fe40000011606 */
[----:B------:R-:W-:Y:S02]  /*d760*/  LOP3.LUT R3, R8, 0x38, R3, 0xf8, !PT ;  /* 0x0000003808037812 */ /* 0x000fe400078ef803 */
[----:B------:R-:W-:Y:S02]  /*d770*/  SHF.L.U32 R2, R2, 0xa, RZ ;  /* 0x0000000a02027819 */ /* 0x000fe400000006ff */
[----:B------:R-:W-:Y:S02]  /*d780*/  LOP3.LUT R3, R3, R6, RZ, 0x3c, !PT ;  /* 0x0000000603037212 */ /* 0x000fe400078e3cff */
[----:B------:R-:W-:-:S02]  /*d790*/  LOP3.LUT R2, R2, 0x7fffe000, RZ, 0xc0, !PT ;  /* 0x7fffe00002027812 */ /* 0x000fc400078ec0ff */
[----:B------:R-:W-:Y:S02]  /*d7a0*/  SHF.R.U32.HI R28, RZ, 0x10, R57 ;  /* 0x00000010ff1c7819 */ /* 0x000fe40000011639 */
[----:B------:R-:W-:Y:S02]  /*d7b0*/  SHF.R.U32.HI R29, RZ, 0x10, R55 ;  /* 0x00000010ff1d7819 */ /* 0x000fe40000011637 */
[----:B------:R-:W-:Y:S01]  /*d7c0*/  SHF.R.U64 R35, R52, 0x10, R53 ;  /* 0x0000001034237819 */ /* 0x000fe20000001235 */
[----:B------:R-:W-:Y:S01]  /*d7d0*/  HADD2.F32 R44, -RZ, R28.H0_H0 ;  /* 0x2000001cff2c7230 */ /* 0x000fe20000004100 */
[----:B------:R-:W-:Y:S02]  /*d7e0*/  SHF.R.U32.HI R31, RZ, 0x10, R59 ;  /* 0x00000010ff1f7819 */ /* 0x000fe4000001163b */
[----:B------:R-:W-:Y:S02]  /*d7f0*/  SHF.R.U64 R36, R54, 0x10, R55 ;  /* 0x0000001036247819 */ /* 0x000fe40000001237 */
[----:B------:R-:W-:Y:S01]  /*d800*/  SHF.R.U64 R39, R56, 0x10, R57 ;  /* 0x0000001038277819 */ /* 0x000fe20000001239 */
[----:B------:R-:W-:Y:S01]  /*d810*/  HADD2.F32 R43, -RZ, R31.H0_H0 ;  /* 0x2000001fff2b7230 */ /* 0x000fe20000004100 */
[----:B------:R-:W-:-:S03]  /*d820*/  SHF.R.U64 R41, R58, 0x10, R59 ;  /* 0x000000103a297819 */ /* 0x000fc6000000123b */
[----:B------:R-:W-:Y:S01]  /*d830*/  HADD2.F32 R39, -RZ, R39.H0_H0 ;  /* 0x20000027ff277230 */ /* 0x000fe20000004100 */
[----:B--2---:R-:W-:Y:S02]  /*d840*/  IADD3 R2, R3, R2, R5 ;  /* 0x0000000203027210 */ /* 0x004fe40007ffe005 */
[----:B------:R-:W-:Y:S02]  /*d850*/  SHF.R.U32.HI R5, RZ, 0x10, R53 ;  /* 0x00000010ff057819 */ /* 0x000fe40000011635 */
[----:B------:R-:W-:Y:S01]  /*d860*/  SHF.L.U32 R30, R2, 0x1, RZ ;  /* 0x00000001021e7819 */ /* 0x000fe200000006ff */
[----:B---3--:R-:W1:Y:S01]  /*d870*/  LDS.128 R8, [R45] ;  /* 0x000000002d087984 */ /* 0x008e620000000c00 */
[----:B------:R-:W-:-:S03]  /*d880*/  HADD2.F32 R2, -RZ, R86.H0_H0 ;  /* 0x20000056ff027230 */ /* 0x000fc60000004100 */
[----:B------:R-:W2:Y:S01]  /*d890*/  LDS.128 R16, [R30+0x100] ;  /* 0x000100001e107984 */ /* 0x000ea20000000c00 */
[--C-:B-1----:R-:W-:Y:S02]  /*d8a0*/  HADD2.F32 R25, -RZ, R9.reuse.H0_H0 ;  /* 0x20000009ff197230 */ /* 0x102fe40000004100 */
[----:B------:R-:W-:Y:S02]  /*d8b0*/  HADD2.F32 R23, -RZ, R9.H1_H1 ;  /* 0x30000009ff177230 */ /* 0x000fe40000004100 */
[--C-:B--2---:R-:W-:Y:S01]  /*d8c0*/  HADD2.F32 R4, -RZ, R17.reuse.H0_H0 ;  /* 0x20000011ff047230 */ /* 0x104fe20000004100 */
[-C--:B------:R-:W-:Y:S01]  /*d8d0*/  FMUL.FTZ R6, R25, R2.reuse ;  /* 0x0000000219067220 */ /* 0x080fe20000410000 */
[----:B------:R-:W-:Y:S02]  /*d8e0*/  HADD2.F32 R3, -RZ, R17.H1_H1 ;  /* 0x30000011ff037230 */ /* 0x000fe40000004100 */
[----:B------:R-:W-:Y:S01]  /*d8f0*/  HADD2.F32 R17, -RZ, R5.H0_H0 ;  /* 0x20000005ff117230 */ /* 0x000fe20000004100 */
[----:B------:R-:W-:Y:S01]  /*d900*/  FMUL.FTZ R34, R4, R2 ;  /* 0x0000000204227220 */ /* 0x000fe20000410000 */
[----:B------:R-:W-:-:S02]  /*d910*/  HADD2.F32 R24, -RZ, R8.H0_H0 ;  /* 0x20000008ff187230 */ /* 0x000fc40000004100 */
[----:B------:R-:W-:Y:S01]  /*d920*/  HADD2.F32 R27, -RZ, R8.H1_H1 ;  /* 0x30000008ff1b7230 */ /* 0x000fe20000004100 */
[-C--:B------:R-:W-:Y:S01]  /*d930*/  FMUL.FTZ R2, R23, R17.reuse ;  /* 0x0000001117027220 */ /* 0x080fe20000410000 */
[----:B------:R-:W-:Y:S01]  /*d940*/  HADD2.F32 R8, -RZ, R87.H0_H0 ;  /* 0x20000057ff087230 */ /* 0x000fe20000004100 */
[C---:B------:R-:W-:Y:S01]  /*d950*/  FMUL.FTZ R33, R3.reuse, R17 ;  /* 0x0000001103217220 */ /* 0x040fe20000410000 */
[----:B------:R-:W-:Y:S01]  /*d960*/  HADD2.F32 R5, -RZ, R86.H1_H1 ;  /* 0x30000056ff057230 */ /* 0x000fe20000004100 */
[----:B------:R-:W-:Y:S01]  /*d970*/  FFMA.FTZ R40, R3, R44, R2 ;  /* 0x0000002c03287223 */ /* 0x000fe20000010002 */
[--C-:B------:R-:W-:Y:S01]  /*d980*/  HADD2.F32 R22, -RZ, R10.reuse.H0_H0 ;  /* 0x2000000aff167230 */ /* 0x100fe20000004100 */
[----:B------:R-:W-:Y:S01]  /*d990*/  FFMA.FTZ R42, R4, R8, R6 ;  /* 0x00000008042a7223 */ /* 0x000fe20000010006 */
[----:B------:R-:W-:Y:S01]  /*d9a0*/  HADD2.F32 R26, -RZ, R10.H1_H1 ;  /* 0x3000000aff1a7230 */ /* 0x000fe20000004100 */
[----:B------:R-:W-:Y:S01]  /*d9b0*/  FMUL.FTZ R4, R24, R5 ;  /* 0x0000000518047220 */ /* 0x000fe20000410000 */
[----:B------:R-:W-:-:S02]  /*d9c0*/  HADD2.F32 R10, -RZ, R16.H0_H0 ;  /* 0x20000010ff0a7230 */ /* 0x000fc40000004100 */
[----:B------:R-:W-:Y:S02]  /*d9d0*/  HADD2.F32 R6, -RZ, R87.H1_H1 ;  /* 0x30000057ff067230 */ /* 0x000fe40000004100 */
[--C-:B------:R-:W-:Y:S01]  /*d9e0*/  HADD2.F32 R21, -RZ, R11.reuse.H0_H0 ;  /* 0x2000000bff157230 */ /* 0x100fe20000004100 */
[C---:B------:R-:W-:Y:S01]  /*d9f0*/  FMUL.FTZ R32, R10.reuse, R5 ;  /* 0x000000050a207220 */ /* 0x040fe20000410000 */
[--C-:B------:R-:W-:Y:S01]  /*da00*/  HADD2.F32 R2, -RZ, R88.reuse.H1_H1 ;  /* 0x30000058ff027230 */ /* 0x100fe20000004100 */
[----:B------:R-:W-:Y:S01]  /*da10*/  FFMA.FTZ R37, R10, R6, R4 ;  /* 0x000000060a257223 */ /* 0x000fe20000010004 */
[----:B------:R-:W-:Y:S02]  /*da20*/  HADD2.F32 R20, -RZ, R11.H1_H1 ;  /* 0x3000000bff147230 */ /* 0x000fe40000004100 */
[----:B------:R-:W-:Y:S01]  /*da30*/  HADD2.F32 R11, -RZ, R19.H0_H0 ;  /* 0x20000013ff0b7230 */ /* 0x000fe20000004100 */
[----:B------:R-:W-:Y:S01]  /*da40*/  FMUL.FTZ R10, R21, R2 ;  /* 0x00000002150a7220 */ /* 0x000fe20000410000 */
[----:B------:R-:W-:-:S02]  /*da50*/  HADD2.F32 R3, -RZ, R88.H0_H0 ;  /* 0x20000058ff037230 */ /* 0x000fc40000004100 */
[----:B------:R-:W-:Y:S02]  /*da60*/  HADD2.F32 R4, -RZ, R89.H0_H0 ;  /* 0x20000059ff047230 */ /* 0x000fe40000004100 */
[--C-:B------:R-:W-:Y:S01]  /*da70*/  HADD2.F32 R15, -RZ, R18.reuse.H0_H0 ;  /* 0x20000012ff0f7230 */ /* 0x100fe20000004100 */
[-C--:B------:R-:W-:Y:S01]  /*da80*/  FMUL.FTZ R17, R22, R3.reuse ;  /* 0x0000000316117220 */ /* 0x080fe20000410000 */
[----:B------:R-:W-:Y:S01]  /*da90*/  HADD2.F32 R14, -RZ, R18.H1_H1 ;  /* 0x30000012ff0e7230 */ /* 0x000fe20000004100 */
[----:B------:R-:W-:Y:S01]  /*daa0*/  FFMA.FTZ R28, R11, R4, R10 ;  /* 0x000000040b1c7223 */ /* 0x000fe2000001000a */
[----:B------:R-:W-:Y:S01]  /*dab0*/  HADD2.F32 R18, -RZ, R29.H0_H0 ;  /* 0x2000001dff127230 */ /* 0x000fe20000004100 */
[----:B------:R-:W-:Y:S01]  /*dac0*/  FMUL.FTZ R29, R15, R3 ;  /* 0x000000030f1d7220 */ /* 0x000fe20000410000 */
[----:B------:R-:W-:Y:S01]  /*dad0*/  HADD2.F32 R9, -RZ, R19.H1_H1 ;  /* 0x30000013ff097230 */ /* 0x000fe20000004100 */
[----:B------:R-:W-:Y:S01]  /*dae0*/  FMUL.FTZ R19, R11, R2 ;  /* 0x000000020b137220 */ /* 0x000fe20000410000 */
[----:B------:R-:W-:Y:S01]  /*daf0*/  HADD2.F32 R5, -RZ, R89.H1_H1 ;  /* 0x30000059ff057230 */ /* 0x000fe20000004100 */
[----:B------:R-:W-:Y:S01]  /*db00*/  FMUL.FTZ R2, R20, R18 ;  /* 0x0000001214027220 */ /* 0x000fe20000410000 */
[----:B------:R-:W-:-:S02]  /*db10*/  HADD2.F32 R11, -RZ, R35.H0_H0 ;  /* 0x20000023ff0b7230 */ /* 0x000fc40000004100 */
[----:B------:R-:W-:Y:S01]  /*db20*/  HADD2.F32 R10, -RZ, R36.H0_H0 ;  /* 0x20000024ff0a7230 */ /* 0x000fe20000004100 */
[----:B------:R-:W-:Y:S01]  /*db30*/  FFMA.FTZ R38, R15, R5, R17 ;  /* 0x000000050f267223 */ /* 0x000fe20000010011 */
[----:B------:R-:W-:Y:S01]  /*db40*/  HADD2.F32 R16, -RZ, R16.H1_H1 ;  /* 0x30000010ff107230 */ /* 0x000fe20000004100 */
[C---:B------:R-:W-:Y:S01]  /*db50*/  FMUL.FTZ R17, R9.reuse, R18 ;  /* 0x0000001209117220 */ /* 0x040fe20000410000 */
[----:B------:R-:W-:Y:S01]  /*db60*/  HADD2.F32 R35, -RZ, R41.H0_H0 ;  /* 0x20000029ff237230 */ /* 0x000fe20000004100 */
[----:B------:R-:W-:Y:S02]  /*db70*/  FFMA.FTZ R18, R9, R43, R2 ;  /* 0x0000002b09127223 */ /* 0x000fe40000010002 */
[-C--:B------:R-:W-:Y:S02]  /*db80*/  FMUL.FTZ R3, R27, R11.reuse ;  /* 0x0000000b1b037220 */ /* 0x080fe40000410000 */
[----:B------:R-:W-:Y:S02]  /*db90*/  FMUL.FTZ R2, R26, R10 ;  /* 0x0000000a1a027220 */ /* 0x000fe40000410000 */
[----:B------:R-:W-:-:S02]  /*dba0*/  FMUL.FTZ R11, R16, R11 ;  /* 0x0000000b100b7220 */ /* 0x000fc40000410000 */
[----:B------:R-:W-:Y:S02]  /*dbb0*/  FMUL.FTZ R9, R14, R10 ;  /* 0x0000000a0e097220 */ /* 0x000fe40000410000 */
[----:B------:R-:W-:Y:S02]  /*dbc0*/  FFMA.FTZ R16, R16, R39, R3 ;  /* 0x0000002710107223 */ /* 0x000fe40000010003 */
[----:B------:R-:W-:Y:S02]  /*dbd0*/  FFMA.FTZ R10, R24, R6, -R32 ;  /* 0x00000006180a7223 */ /* 0x000fe40000010820 */
[----:B------:R-:W-:Y:S02]  /*dbe0*/  FFMA.FTZ R31, R14, R35, R2 ;  /* 0x000000230e1f7223 */ /* 0x000fe40000010002 */
[----:B------:R-:W-:Y:S02]  /*dbf0*/  FFMA.FTZ R6, R22, R5, -R29 ;  /* 0x0000000516067223 */ /* 0x000fe4000001081d */
[----:B------:R-:W-:-:S02]  /*dc00*/  FFMA.FTZ R3, R21, R4, -R19 ;  /* 0x0000000415037223 */ /* 0x000fc40000010813 */
[----:B------:R-:W-:Y:S01]  /*dc10*/  FFMA.FTZ R15, R25, R8, -R34 ;  /* 0x00000008190f7223 */ /* 0x000fe20000010822 */
[----:B------:R-:W-:Y:S01]  /*dc20*/  F2FP.PACK_AB R8, R16, R37 ;  /* 0x000000251008723e */ /* 0x000fe200000000ff */
[----:B------:R-:W-:Y:S02]  /*dc30*/  FFMA.FTZ R14, R23, R44, -R33 ;  /* 0x0000002c170e7223 */ /* 0x000fe40000010821 */
[----:B------:R-:W-:Y:S02]  /*dc40*/  FFMA.FTZ R2, R20, R43, -R17 ;  /* 0x0000002b14027223 */ /* 0x000fe40000010811 */
[----:B------:R-:W-:Y:S01]  /*dc50*/  FFMA.FTZ R4, R27, R39, -R11 ;  /* 0x000000271b047223 */ /* 0x000fe2000001080b */
[----:B------:R-:W-:Y:S01]  /*dc60*/  F2FP.PACK_AB R11, R18, R28 ;  /* 0x0000001c120b723e */ /* 0x000fe200000000ff */
[----:B------:R-:W-:Y:S01]  /*dc70*/  FFMA.FTZ R5, R26, R35, -R9 ;  /* 0x000000231a057223 */ /* 0x000fe20000010809 */
[----:B------:R-:W-:Y:S02]  /*dc80*/  F2FP.PACK_AB R19, R2, R3 ;  /* 0x000000030213723e */ /* 0x000fe400000000ff */
[----:B------:R-:W-:-:S02]  /*dc90*/  F2FP.PACK_AB R17, R14, R15 ;  /* 0x0000000f0e11723e */ /* 0x000fc400000000ff */
[----:B------:R-:W-:Y:S02]  /*dca0*/  F2FP.PACK_AB R16, R4, R10 ;  /* 0x0000000a0410723e */ /* 0x000fe400000000ff */
[----:B------:R-:W-:Y:S02]  /*dcb0*/  F2FP.PACK_AB R18, R5, R6 ;  /* 0x000000060512723e */ /* 0x000fe400000000ff */
[----:B------:R-:W-:Y:S02]  /*dcc0*/  F2FP.PACK_AB R9, R40, R42 ;  /* 0x0000002a2809723e */ /* 0x000fe400000000ff */
[----:B------:R-:W-:Y:S01]  /*dcd0*/  F2FP.PACK_AB R10, R31, R38 ;  /* 0x000000261f0a723e */ /* 0x000fe200000000ff */
[----:B------:R1:W-:Y:S04]  /*dce0*/  STS.128 [R45], R16 ;  /* 0x000000102d007388 */ /* 0x0003e80000000c00 */
[----:B------:R1:W-:Y:S02]  /*dcf0*/  STS.128 [R30+0x100], R8 ;  /* 0x000100081e007388 */ /* 0x0003e40000000c00 */
.L_x_988:
[----:B------:R-:W-:Y:S05]  /*dd00*/  BSYNC B2 ;  /* 0x0000000000027941 */ /* 0x000fea0003800000 */
.L_x_966:
[----:B-1----:R-:W-:Y:S01]  /*dd10*/  IMAD R4, R90, c[0x0][0x208], RZ ;  /* 0x000082005a047a24 */ /* 0x002fe200078e02ff */
[----:B------:R-:W-:Y:S01]  /*dd20*/  BAR.SYNC.DEFER_BLOCKING 0x0 ;  /* 0x0000000000007b1d */ /* 0x000fe20000010000 */
[----:B------:R-:W-:Y:S01]  /*dd30*/  IMAD.WIDE.U32 R2, R214, c[0x0][0x208], RZ ;  /* 0x00008200d6027a25 */ /* 0x000fe200078e00ff */
[----:B------:R-:W-:-:S02]  /*dd40*/  SHF.L.U64.HI R8, R76, 0x1, R77 ;  /* 0x000000014c087819 */ /* 0x000fc4000001024d */
[----:B------:R-:W-:Y:S01]  /*dd50*/  IADD3 R193, R188, 0x20, RZ ;  /* 0x00000020bcc17810 */ /* 0x000fe20007ffe0ff */
[----:B------:R-:W-:Y:S01]  /*dd60*/  IMAD R4, R214, c[0x0][0x20c], R4 ;  /* 0x00008300d6047a24 */ /* 0x000fe200078e0204 */
[----:B------:R-:W-:Y:S01]  /*dd70*/  SHF.L.U64.HI R9, R211, 0x1, R237 ;  /* 0x00000001d3097819 */ /* 0x000fe200000102ed */
[----:B------:R-:W-:Y:S01]  /*dd80*/  IMAD.WIDE.U32 R248, R82, c[0x0][0x210], RZ ;  /* 0x0000840052f87a25 */ /* 0x000fe200078e00ff */
[----:B------:R-:W-:Y:S03]  /*dd90*/  BSSY B0, `(.L_x_1001) ;  /* 0x0000125000007945 */ /* 0x000fe60003800000 */
[----:B------:R-:W-:Y:S02]  /*dda0*/  IMAD.IADD R3, R3, 0x1, R4 ;  /* 0x0000000103037824 */ /* 0x000fe400078e0204 */
[----:B------:R-:W-:Y:S02]  /*ddb0*/  IMAD R4, R91, c[0x0][0x218], RZ ;  /* 0x000086005b047a24 */ /* 0x000fe400078e02ff */
[----:B------:R-:W-:-:S04]  /*ddc0*/  IMAD.WIDE.U32 R2, R213, c[0x0][0x218], R2 ;  /* 0x00008600d5027a25 */ /* 0x000fc800078e0002 */
[----:B------:R-:W-:Y:S01]  /*ddd0*/  IMAD R4, R213, c[0x0][0x21c], R4 ;  /* 0x00008700d5047a24 */ /* 0x000fe200078e0204 */
[----:B------:R-:W-:Y:S01]  /*dde0*/  IADD3 R2, P0, R2, R248, RZ ;  /* 0x000000f802027210 */ /* 0x000fe20007f1e0ff */
[----:B------:R-:W-:Y:S02]  /*ddf0*/  IMAD R247, R82, c[0x0][0x214], R249 ;  /* 0x0000850052f77a24 */ /* 0x000fe400078e02f9 */
[----:B------:R-:W-:Y:S01]  /*de00*/  IMAD.SHL.U32 R6, R76, 0x2, RZ ;  /* 0x000000024c067824 */ /* 0x000fe200078e00ff */
[----:B------:R-:W-:Y:S01]  /*de10*/  LDSM.16.M88.4 R132, [R205] ;  /* 0x00000000cd84783b */ /* 0x000fe20000000200 */
[----:B------:R-:W-:Y:S01]  /*de20*/  IMAD.SHL.U32 R10, R211, 0x2, RZ ;  /* 0x00000002d30a7824 */ /* 0x000fe200078e00ff */
[----:B------:R-:W-:Y:S02]  /*de30*/  IADD3.X R3, R247, R3, R4, P0, !PT ;  /* 0x00000003f7037210 */ /* 0x000fe400007fe404 */
[C---:B------:R-:W-:Y:S01]  /*de40*/  LEA R11, P0, R2.reuse, c[0x0][0x1f8], 0x1 ;  /* 0x00007e00020b7a11 */ /* 0x040fe200078008ff */
[----:B------:R-:W-:Y:S03]  /*de50*/  LDSM.16.M88.4 R136, [R206] ;  /* 0x00000000ce88783b */ /* 0x000fe60000000200 */
[----:B------:R-:W-:Y:S01]  /*de60*/  LEA.HI.X R18, R2, c[0x0][0x1fc], R3, 0x1, P0 ;  /* 0x00007f0002127a11 */ /* 0x000fe200000f0c03 */
[----:B------:R-:W-:Y:S01]  /*de70*/  LDSM.16.M88.4 R164, [R208] ;  /* 0x00000000d0a4783b */ /* 0x000fe20000000200 */
[----:B------:R-:W-:-:S03]  /*de80*/  R2P PR, R102, 0x6 ;  /* 0x0000000666007804 */ /* 0x000fc60000000000 */
[----:B------:R-:W-:Y:S04]  /*de90*/  LDSM.16.M88.4 R168, [R207] ;  /* 0x00000000cfa8783b */ /* 0x000fe80000000200 */
[----:B------:R-:W-:Y:S04]  /*dea0*/  LDSM.16.M88.4 R172, [R205+0x4000] ;  /* 0x00400000cdac783b */ /* 0x000fe80000000200 */
[----:B------:R-:W-:Y:S02]  /*deb0*/  LDSM.16.M88.4 R176, [R206+0x4000] ;  /* 0x00400000ceb0783b */ /* 0x000fe40000000200 */
[----:B------:R-:W-:-:S02]  /*dec0*/  @P1 IADD3 R193, R188, -0x20, RZ ;  /* 0xffffffe0bcc11810 */ /* 0x000fc40007ffe0ff */
[----:B------:R-:W-:Y:S02]  /*ded0*/  LDSM.16.M88.4 R180, [R208+0x4000] ;  /* 0x00400000d0b4783b */ /* 0x000fe40000000200 */
[C---:B------:R-:W-:Y:S02]  /*dee0*/  IADD3 R194, R193.reuse, 0x3000, RZ ;  /* 0x00003000c1c27810 */ /* 0x040fe40007ffe0ff */
[----:B------:R-:W-:Y:S01]  /*def0*/  LDSM.16.M88.4 R184, [R207+0x4000] ;  /* 0x00400000cfb8783b */ /* 0x000fe20000000200 */
[C---:B------:R-:W-:Y:S02]  /*df00*/  IADD3 R195, R193.reuse, 0x3800, RZ ;  /* 0x00003800c1c37810 */ /* 0x040fe40007ffe0ff */
[C---:B------:R-:W-:Y:S01]  /*df10*/  IADD3 R197, R193.reuse, 0x4800, RZ ;  /* 0x00004800c1c57810 */ /* 0x040fe20007ffe0ff */
[----:B------:R-:W1:Y:S01]  /*df20*/  SHFL.IDX PT, R4, R11, RZ, 0x181f ;  /* 0x00181fff0b047589 */ /* 0x000e6200000e0000 */
[C---:B------:R-:W-:Y:S02]  /*df30*/  IADD3 R198, R193.reuse, 0x5000, RZ ;  /* 0x00005000c1c67810 */ /* 0x040fe40007ffe0ff */
[C---:B------:R-:W-:Y:S01]  /*df40*/  IADD3 R196, R193.reuse, 0x4000, RZ ;  /* 0x00004000c1c47810 */ /* 0x040fe20007ffe0ff */
[----:B------:R-:W-:Y:S01]  /*df50*/  BAR.SYNC.DEFER_BLOCKING 0x0 ;  /* 0x0000000000007b1d */ /* 0x000fe20000010000 */
[----:B------:R-:W-:-:S02]  /*df60*/  IADD3 R199, R193, 0x5800, RZ ;  /* 0x00005800c1c77810 */ /* 0x000fc40007ffe0ff */
[C---:B------:R-:W-:Y:S02]  /*df70*/  IADD3 R204, R193.reuse, 0x2800, RZ ;  /* 0x00002800c1cc7810 */ /* 0x040fe40007ffe0ff */
[C---:B------:R-:W-:Y:S01]  /*df80*/  IADD3 R203, R193.reuse, 0x2000, RZ ;  /* 0x00002000c1cb7810 */ /* 0x040fe20007ffe0ff */
[----:B------:R-:W2:Y:S01]  /*df90*/  SHFL.IDX PT, R2, R11, 0x1, 0x181f ;  /* 0x00381f000b027f89 */ /* 0x000ea200000e0000 */
[C---:B------:R-:W-:Y:S02]  /*dfa0*/  IADD3 R202, R193.reuse, 0x1800, RZ ;  /* 0x00001800c1ca7810 */ /* 0x040fe40007ffe0ff */
[C---:B------:R-:W-:Y:S01]  /*dfb0*/  IADD3 R201, R193.reuse, 0x1000, RZ ;  /* 0x00001000c1c97810 */ /* 0x040fe20007ffe0ff */
[----:B------:R-:W3:Y:S01]  /*dfc0*/  SHFL.IDX PT, R5, R18, RZ, 0x181f ;  /* 0x00181fff12057589 */ /* 0x000ee200000e0000 */
[----:B------:R-:W-:-:S03]  /*dfd0*/  IADD3 R200, R193, 0x800, RZ ;  /* 0x00000800c1c87810 */ /* 0x000fc60007ffe0ff */
[----:B------:R-:W4:Y:S01]  /*dfe0*/  SHFL.IDX PT, R3, R18, 0x1, 0x181f ;  /* 0x00381f0012037f89 */ /* 0x000f2200000e0000 */
[C---:B-1----:R-:W-:Y:S02]  /*dff0*/  IADD3 R14, P3, R4.reuse, R6, RZ ;  /* 0x00000006040e7210 */ /* 0x042fe40007f7e0ff */
[----:B------:R-:W-:Y:S01]  /*e000*/  IADD3 R4, P0, R4, R10, RZ ;  /* 0x0000000a04047210 */ /* 0x000fe20007f1e0ff */
[----:B------:R-:W-:-:S04]  /*e010*/  DEPBAR.LE SB0, 0x0 ;  /* 0x000080000000791a */ /* 0x000fc80000000000 */
[----:B------:R-:W-:Y:S01]  /*e020*/  BAR.SYNC.DEFER_BLOCKING 0x0 ;  /* 0x0000000000007b1d */ /* 0x000fe20000010000 */
[C---:B--2---:R-:W-:Y:S01]  /*e030*/  IADD3 R16, P1, R2.reuse, R6, RZ ;  /* 0x0000000602107210 */ /* 0x044fe20007f3e0ff */
[--C-:B---3--:R-:W-:Y:S01]  /*e040*/  IMAD.X R15, R5, 0x1, R8.reuse, P3 ;  /* 0x00000001050f7824 */ /* 0x108fe200018e0608 */
[----:B------:R-:W-:Y:S01]  /*e050*/  ISETP.GE.AND P3, PT, R211, c[0x0][0x1d4], PT ;  /* 0x00007500d3007a0c */ /* 0x000fe20003f66270 */
[----:B------:R-:W-:Y:S01]  /*e060*/  IMAD.X R5, R5, 0x1, R9, P0 ;  /* 0x0000000105057824 */ /* 0x000fe200000e0609 */
[----:B------:R-:W-:Y:S01]  /*e070*/  IADD3 R2, P0, R2, R10, RZ ;  /* 0x0000000a02027210 */ /* 0x000fe20007f1e0ff */
[----:B----4-:R-:W-:Y:S01]  /*e080*/  IMAD.X R17, R3, 0x1, R8, P1 ;  /* 0x0000000103117824 */ /* 0x010fe200008e0608 */
[----:B------:R-:W-:-:S03]  /*e090*/  ISETP.GE.AND P1, PT, R76, c[0x0][0x1d4], PT ;  /* 0x000075004c007a0c */ /* 0x000fc60003f26270 */
[----:B------:R-:W-:Y:S01]  /*e0a0*/  IMAD.X R3, R3, 0x1, R9, P0 ;  /* 0x0000000103037824 */ /* 0x000fe200000e0609 */
[C---:B------:R-:W-:Y:S01]  /*e0b0*/  ISETP.LT.OR P0, PT, R72.reuse, 0x1, P1 ;  /* 0x000000014800780c */ /* 0x040fe20000f01670 */
[----:B------:R-:W1:Y:S04]  /*e0c0*/  LDSM.16.M88.4 R20, [R188] ;  /* 0x00000000bc14783b */ /* 0x000e680000000200 */
[----:B------:R-:W-:Y:S04]  /*e0d0*/  LDSM.16.M88.4 R36, [R188+0x800] ;  /* 0x00080000bc24783b */ /* 0x000fe80000000200 */
[----:B------:R-:W2:Y:S04]  /*e0e0*/  LDSM.16.M88.4 R40, [R188+0x1000] ;  /* 0x00100000bc28783b */ /* 0x000ea80000000200 */
[----:B------:R-:W-:Y:S04]  /*e0f0*/  LDSM.16.M88.4 R44, [R188+0x1800] ;  /* 0x00180000bc2c783b */ /* 0x000fe80000000200 */
[----:B------:R-:W-:Y:S04]  /*e100*/  LDSM.16.M88.4 R48, [R188+0x2000] ;  /* 0x00200000bc30783b */ /* 0x000fe80000000200 */
[----:B------:R-:W-:Y:S04]  /*e110*/  LDSM.16.M88.4 R56, [R188+0x2800] ;  /* 0x00280000bc38783b */ /* 0x000fe80000000200 */
[----:B------:R-:W3:Y:S04]  /*e120*/  LDSM.16.M88.4 R28, [R193] ;  /* 0x00000000c11c783b */ /* 0x000ee80000000200 */
[----:B------:R-:W-:Y:S04]  /*e130*/  LDSM.16.M88.4 R52, [R193+0x800] ;  /* 0x00080000c134783b */ /* 0x000fe80000000200 */
[----:B------:R-:W-:Y:S04]  /*e140*/  LDSM.16.M88.4 R64, [R193+0x1000] ;  /* 0x00100000c140783b */ /* 0x000fe80000000200 */
[----:B------:R-:W-:Y:S04]  /*e150*/  LDSM.16.M88.4 R88, [R193+0x1800] ;  /* 0x00180000c158783b */ /* 0x000fe80000000200 */
[----:B------:R-:W-:Y:S01]  /*e160*/  LDSM.16.M88.4 R108, [R193+0x2000] ;  /* 0x00200000c16c783b */ /* 0x000fe20000000200 */
[C---:B-1----:R-:W-:Y:S03]  /*e170*/  HMMA.16816.F32 R24, R132.reuse, R20, RZ ;  /* 0x000000148418723c */ /* 0x042fe600000018ff */
[----:B------:R-:W-:Y:S04]  /*e180*/  LDSM.16.M88.4 R112, [R193+0x2800] ;  /* 0x00280000c170783b */ /* 0x000fe80000000200 */
[----:B------:R-:W-:Y:S01]  /*e190*/  @!PT LDS RZ, [RZ] ;  /* 0x00000000fffff984 */ /* 0x000fe20000000800 */
[----:B------:R-:W-:Y:S01]  /*e1a0*/  @!PT LDS RZ, [RZ] ;  /* 0x00000000fffff984 */ /* 0x000fe20000000800 */
[----:B------:R-:W-:Y:S01]  /*e1b0*/  @!PT LDS RZ, [RZ] ;  /* 0x00000000fffff984 */ /* 0x000fe20000000800 */
[----:B------:R1:W-:Y:S01]  /*e1c0*/  LDGSTS.E.BYPASS.LTC128B.128 [R210+0x100], [R14.64], !P0 ;  /* 0x001000000ed27fae */ /* 0x0003e2000c101d48 */
[----:B------:R-:W-:Y:S01]  /*e1d0*/  ISETP.LT.OR P0, PT, R72, 0x1, P3 ;  /* 0x000000014800780c */ /* 0x000fe20001f01670 */
[C---:B------:R-:W-:Y:S08]  /*e1e0*/  HMMA.16816.F32 R20, R132.reuse, R22, RZ ;  /* 0x000000168414723c */ /* 0x040ff000000018ff */
[----:B--2---:R-:W-:Y:S04]  /*e1f0*/  HMMA.16816.F32 R32, R132, R40, RZ ;  /* 0x000000288420723c */ /* 0x004fe800000018ff */
[----:B------:R2:W-:Y:S04]  /*e200*/  LDGSTS.E.BYPASS.LTC128B.128 [R210+0x3100], [R4.64], !P0 ;  /* 0x0310000004d27fae */ /* 0x0005e8000c101d48 */
[C---:B---3--:R-:W-:Y:S08]  /*e210*/  HMMA.16816.F32 R92, R136.reuse, R28, R24 ;  /* 0x0000001c885c723c */ /* 0x048ff00000001818 */
[----:B------:R-:W-:Y:S08]  /*e220*/  HMMA.16816.F32 R96, R136, R30, R20 ;  /* 0x0000001e8860723c */ /* 0x000ff00000001814 */
[C---:B------:R-:W-:Y:S01]  /*e230*/  HMMA.16816.F32 R28, R132.reuse, R42, RZ ;  /* 0x0000002a841c723c */ /* 0x040fe200000018ff */
[----:B--2---:R-:W1:Y:S07]  /*e240*/  SHFL.IDX PT, R4, R11, 0x2, 0x181f ;  /* 0x00581f000b047f89 */ /* 0x004e6e00000e0000 */
[C---:B------:R-:W-:Y:S01]  /*e250*/  HMMA.16816.F32 R20, R132.reuse, R46, RZ ;  /* 0x0000002e8414723c */ /* 0x040fe200000018ff */
[----:B------:R-:W2:Y:S07]  /*e260*/  SHFL.IDX PT, R5, R18, 0x2, 0x181f ;  /* 0x00581f0012057f89 */ /* 0x000eae00000e0000 */
[C---:B------:R-:W-:Y:S08]  /*e270*/  HMMA.16816.F32 R40, R132.reuse, R50, RZ ;  /* 0x000000328428723c */ /* 0x040ff000000018ff */
[----:B------:R-:W-:Y:S01]  /*e280*/  HMMA.16816.F32 R24, R132, R44, RZ ;  /* 0x0000002c8418723c */ /* 0x000fe200000018ff */
[----:B-1----:R-:W-:-:S07]  /*e290*/  IADD3 R14, P0, R4, R6, RZ ;  /* 0x00000006040e7210 */ /* 0x002fce0007f1e0ff */
[----:B------:R-:W-:Y:S01]  /*e2a0*/  HMMA.16816.F32 R68, R136, R64, R32 ;  /* 0x000000408844723c */ /* 0x000fe20000001820 */
[----:B--2---:R-:W-:Y:S01]  /*e2b0*/  IMAD.X R15, R5, 0x1, R8, P0 ;  /* 0x00000001050f7824 */ /* 0x004fe200000e0608 */
[C---:B------:R-:W-:Y:S02]  /*e2c0*/  ISETP.LT.OR P0, PT, R72.reuse, 0x21, P1 ;  /* 0x000000214800780c */ /* 0x040fe40000f01670 */
[----:B------:R-:W-:-:S04]  /*e2d0*/  ISETP.LT.OR P1, PT, R72, 0x41, P1 ;  /* 0x000000414800780c */ /* 0x000fc80000f21670 */
[C---:B------:R-:W-:Y:S08]  /*e2e0*/  HMMA.16816.F32 R64, R136.reuse, R66, R28 ;  /* 0x000000428840723c */ /* 0x040ff0000000181c */
[----:B------:R-:W-:Y:S01]  /*e2f0*/  HMMA.16816.F32 R44, R136, R90, R20 ;  /* 0x0000005a882c723c */ /* 0x000fe20000001814 */
[----:B------:R1:W-:Y:S01]  /*e300*/  LDGSTS.E.BYPASS.LTC128B.128 [R210+0x1100], [R16.64], !P0 ;  /* 0x0110000010d27fae */ /* 0x0003e2000c101d48 */
[----:B------:R-:W-:-:S05]  /*e310*/  IADD3 R4, P0, R4, R10, RZ ;  /* 0x0000000a04047210 */ /* 0x000fca0007f1e0ff */
[----:B------:R-:W-:Y:S01]  /*e320*/  IMAD.X R5, R5, 0x1, R9, P0 ;  /* 0x0000000105057824 */ /* 0x000fe200000e0609 */
[C---:B------:R-:W-:Y:S01]  /*e330*/  ISETP.LT.OR P0, PT, R72.reuse, 0x21, P3 ;  /* 0x000000214800780c */ /* 0x040fe20001f01670 */
[----:B------:R-:W-:Y:S11]  /*e340*/  HMMA.16816.F32 R20, R136, R110, R40 ;  /* 0x0000006e8814723c */ /* 0x000ff60000001828 */
[----:B------:R-:W-:Y:S01]  /*e350*/  @!UPT UIADD3 URZ, URZ, URZ, URZ ;  /* 0x0000003f3f3ff290 */ /* 0x000fe2000fffe03f */
[----:B------:R2:W-:Y:S01]  /*e360*/  LDGSTS.E.BYPASS.LTC128B.128 [R210+0x4100], [R2.64], !P0 ;  /* 0x0410000002d27fae */ /* 0x0005e2000c101d48 */
[----:B------:R-:W-:-:S03]  /*e370*/  ISETP.LT.OR P0, PT, R72, 0x41, P3 ;  /* 0x000000414800780c */ /* 0x000fc60001f01670 */
[----:B------:R3:W-:Y:S01]  /*e380*/  LDGSTS.E.BYPASS.LTC128B.128 [R210+0x2100], [R14.64], !P1 ;  /* 0x021000000ed27fae */ /* 0x0007e2000c901d48 */
[C---:B-1----:R-:W-:Y:S09]  /*e390*/  HMMA.16816.F32 R16, R132.reuse, R36, RZ ;  /* 0x000000248410723c */ /* 0x042ff200000018ff */
[----:B------:R1:W-:Y:S01]  /*e3a0*/  LDGSTS.E.BYPASS.LTC128B.128 [R210+0x5100], [R4.64], !P0 ;  /* 0x0510000004d27fae */ /* 0x0003e2000c101d48 */
[----:B------:R-:W-:Y:S01]  /*e3b0*/  HMMA.16816.F32 R36, R132, R38, RZ ;  /* 0x000000268424723c */ /* 0x000fe200000018ff */
[----:B------:R-:W-:-:S02]  /*e3c0*/  ISETP.GT.AND P0, PT, R126, R242, PT ;  /* 0x000000f27e00720c */ /* 0x000fc40003f04270 */
[----:B------:R-:W0:Y:S01]  /*e3d0*/  LDGDEPBAR ;  /* 0x00000000000079af */ /* 0x000e220000000000 */
[----:B--2---:R-:W-:-:S10]  /*e3e0*/  IMAD.MOV.U32 R2, RZ, RZ, 0x40 ;  /* 0x00000040ff027424 */ /* 0x004fd400078e00ff */
[----:B------:R-:W-:Y:S01]  /*e3f0*/  HMMA.16816.F32 R104, R136, R52, R16 ;  /* 0x000000348868723c */ /* 0x000fe20000001810 */
[----:B------:R-:W-:-:S05]  /*e400*/  SEL R2, R2, 0xffffffc0, !P2 ;  /* 0xffffffc002027807 */ /* 0x000fca0005000000 */
[--C-:B------:R-:W-:Y:S02]  /*e410*/  IMAD.IADD R103, R188, 0x1, R2.reuse ;  /* 0x00000001bc677824 */ /* 0x100fe400078e0202 */
[C---:B------:R-:W-:Y:S01]  /*e420*/  HMMA.16816.F32 R16, R132.reuse, R48, RZ ;  /* 0x000000308410723c */ /* 0x040fe200000018ff */
[----:B---3--:R-:W-:Y:S02]  /*e430*/  IMAD.IADD R15, R194, 0x1, R2 ;  /* 0x00000001c20f7824 */ /* 0x008fe400078e0202 */
[----:B------:R-:W2:Y:S04]  /*e440*/  LDSM.16.M88.4 R72, [R103+0x800] ;  /* 0x000800006748783b */ /* 0x000ea80000000200 */
[----:B------:R-:W-:Y:S01]  /*e450*/  LDSM.16.M88.4 R80, [R103] ;  /* 0x000000006750783b */ /* 0x000fe20000000200 */
[C---:B------:R-:W-:Y:S03]  /*e460*/  HMMA.16816.F32 R48, R132.reuse, R56, RZ ;  /* 0x000000388430723c */ /* 0x040fe600000018ff */
[----:B------:R-:W-:Y:S04]  /*e470*/  LDSM.16.M88.4 R32, [R103+0x1800] ;  /* 0x001800006720783b */ /* 0x000fe80000000200 */
[----:B------:R-:W-:Y:S01]  /*e480*/  LDSM.16.M88.4 R28, [R103+0x2000] ;  /* 0x00200000671c783b */ /* 0x000fe20000000200 */
[----:B------:R-:W-:Y:S03]  /*e490*/  HMMA.16816.F32 R56, R132, R58, RZ ;  /* 0x0000003a8438723c */ /* 0x000fe600000018ff */
[----:B------:R-:W-:Y:S05]  /*e4a0*/  LDSM.16.M88.4 R40, [R103+0x2800] ;  /* 0x002800006728783b */ /* 0x000fea0000000200 */
[C---:B------:R-:W-:Y:S01]  /*e4b0*/  HMMA.16816.F32 R84, R136.reuse, R54, R36 ;  /* 0x000000368854723c */ /* 0x040fe20000001824 */
[----:B------:R-:W3:Y:S07]  /*e4c0*/  LDSM.16.M88.4 R36, [R103+0x1000] ;  /* 0x001000006724783b */ /* 0x000eee0000000200 */
[C---:B------:R-:W-:Y:S08]  /*e4d0*/  HMMA.16816.F32 R52, R136.reuse, R88, R24 ;  /* 0x000000588834723c */ /* 0x040ff00000001818 */
[C---:B------:R-:W-:Y:S08]  /*e4e0*/  HMMA.16816.F32 R24, R136.reuse, R108, R16 ;  /* 0x0000006c8818723c */ /* 0x040ff00000001810 */
[C---:B------:R-:W-:Y:S08]  /*e4f0*/  HMMA.16816.F32 R16, R136.reuse, R112, R48 ;  /* 0x000000708810723c */ /* 0x040ff00000001830 */
[----:B------:R-:W-:Y:S01]  /*e500*/  HMMA.16816.F32 R88, R136, R114, R56 ;  /* 0x000000728858723c */ /* 0x000fe20000001838 */
[----:B------:R-:W-:Y:S07]  /*e510*/  LDSM.16.M88.4 R56, [R15+-0x2000] ;  /* 0xffe000000f38783b */ /* 0x000fee0000000200 */
[C---:B--2---:R-:W-:Y:S08]  /*e520*/  HMMA.16816.F32 R112, R164.reuse, R72, R104 ;  /* 0x00000048a470723c */ /* 0x044ff00000001868 */
[C---:B------:R-:W-:Y:S01]  /*e530*/  HMMA.16816.F32 R108, R164.reuse, R74, R84 ;  /* 0x0000004aa46c723c */ /* 0x040fe20000001854 */
[----:B------:R-:W-:Y:S07]  /*e540*/  LDSM.16.M88.4 R72, [R15+-0x2800] ;  /* 0xffd800000f48783b */ /* 0x000fee0000000200 */
[C---:B---3--:R-:W-:Y:S08]  /*e550*/  HMMA.16816.F32 R104, R164.reuse, R36, R68 ;  /* 0x00000024a468723c */ /* 0x048ff00000001844 */
[C---:B------:R-:W-:Y:S08]  /*e560*/  HMMA.16816.F32 R92, R164.reuse, R80, R92 ;  /* 0x00000050a45c723c */ /* 0x040ff0000000185c */
[C---:B------:R-:W-:Y:S01]  /*e570*/  HMMA.16816.F32 R96, R164.reuse, R82, R96 ;  /* 0x00000052a460723c */ /* 0x040fe20000001860 */
[----:B------:R-:W2:Y:S07]  /*e580*/  LDSM.16.M88.4 R80, [R15+-0x3000] ;  /* 0xffd000000f50783b */ /* 0x000eae0000000200 */
[C---:B------:R-:W-:Y:S01]  /*e590*/  HMMA.16816.F32 R84, R164.reuse, R38, R64 ;  /* 0x00000026a454723c */ /* 0x040fe20000001840 */
[----:B------:R-:W-:Y:S07]  /*e5a0*/  LDSM.16.M88.4 R36, [R15+-0x800] ;  /* 0xfff800000f24783b */ /* 0x000fee0000000200 */
[C---:B------:R-:W-:Y:S08]  /*e5b0*/  HMMA.16816.F32 R68, R164.reuse, R32, R52 ;  /* 0x00000020a444723c */ /* 0x040ff00000001834 */
[C---:B------:R-:W-:Y:S01]  /*e5c0*/  HMMA.16816.F32 R64, R164.reuse, R34, R44 ;  /* 0x00000022a440723c */ /* 0x040fe2000000182c */
[----:B------:R-:W3:Y:S07]  /*e5d0*/  LDSM.16.M88.4 R44, [R15+-0x1800] ;  /* 0xffe800000f2c783b */ /* 0x000eee0000000200 */
[C---:B------:R-:W-:Y:S01]  /*e5e0*/  HMMA.16816.F32 R52, R164.reuse, R28, R24 ;  /* 0x0000001ca434723c */ /* 0x040fe20000001818 */
[----:B------:R-:W-:Y:S07]  /*e5f0*/  LDSM.16.M88.4 R24, [R188+0x3000] ;  /* 0x00300000bc18783b */ /* 0x000fee0000000200 */
[C---:B------:R-:W-:Y:S08]  /*e600*/  HMMA.16816.F32 R48, R164.reuse, R30, R20 ;  /* 0x0000001ea430723c */ /* 0x040ff00000001814 */
[C---:B------:R-:W-:Y:S08]  /*e610*/  HMMA.16816.F32 R32, R164.reuse, R40, R16 ;  /* 0x00000028a420723c */ /* 0x040ff00000001810 */
[----:B------:R-:W-:Y:S01]  /*e620*/  HMMA.16816.F32 R28, R164, R42, R88 ;  /* 0x0000002aa41c723c */ /* 0x000fe20000001858 */
[----:B------:R-:W4:Y:S07]  /*e630*/  LDSM.16.M88.4 R40, [R15+-0x1000] ;  /* 0xfff000000f28783b */ /* 0x000f2e0000000200 */
[C---:B--2---:R-:W-:Y:S08]  /*e640*/  HMMA.16816.F32 R20, R168.reuse, R80, R92 ;  /* 0x00000050a814723c */ /* 0x044ff0000000185c */
[C---:B------:R-:W-:Y:S08]  /*e650*/  HMMA.16816.F32 R16, R168.reuse, R82, R96 ;  /* 0x00000052a810723c */ /* 0x040ff00000001860 */
[C---:B------:R-:W-:Y:S01]  /*e660*/  HMMA.16816.F32 R80, R168.reuse, R72, R112 ;  /* 0x00000048a850723c */ /* 0x040fe20000001870 */
[----:B------:R-:W2:Y:S07]  /*e670*/  LDSM.16.M88.4 R112, [R188+0x3800] ;  /* 0x00380000bc70783b */ /* 0x000eae0000000200 */
[C---:B---3--:R-:W-:Y:S08]  /*e680*/  HMMA.16816.F32 R96, R168.reuse, R44, R68 ;  /* 0x0000002ca860723c */ /* 0x048ff00000001844 */
[C---:B------:R-:W-:Y:S01]  /*e690*/  HMMA.16816.F32 R88, R168.reuse, R56, R104 ;  /* 0x00000038a858723c */ /* 0x040fe20000001868 */
[----:B------:R-:W3:Y:S07]  /*e6a0*/  LDSM.16.M88.4 R104, [R188+0x4000] ;  /* 0x00400000bc68783b */ /* 0x000eee0000000200 */
[C---:B------:R-:W-:Y:S08]  /*e6b0*/  HMMA.16816.F32 R84, R168.reuse, R58, R84 ;  /* 0x0000003aa854723c */ /* 0x040ff00000001854 */
[C---:B----4-:R-:W-:Y:S08]  /*e6c0*/  HMMA.16816.F32 R68, R168.reuse, R40, R52 ;  /* 0x00000028a844723c */ /* 0x050ff00000001834 */
[C---:B------:R-:W-:Y:S08]  /*e6d0*/  HMMA.16816.F32 R56, R168.reuse, R42, R48 ;  /* 0x0000002aa838723c */ /* 0x040ff00000001830 */
[C---:B------:R-:W-:Y:S01]  /*e6e0*/  HMMA.16816.F32 R52, R168.reuse, R36, R32 ;  /* 0x00000024a834723c */ /* 0x040fe20000001820 */
[----:B------:R-:W4:Y:S07]  /*e6f0*/  LDSM.16.M88.4 R32, [R188+0x5000] ;  /* 0x00500000bc20783b */ /* 0x000f2e0000000200 */
[C---:B------:R-:W-:Y:S01]  /*e700*/  HMMA.16816.F32 R48, R168.reuse, R38, R28 ;  /* 0x00000026a830723c */ /* 0x040fe2000000181c */
[----:B------:R-:W5:Y:S04]  /*e710*/  LDSM.16.M88.4 R28, [R188+0x5800] ;  /* 0x00580000bc1c783b */ /* 0x000f680000000200 */
[----:B------:R-:W-:Y:S03]  /*e720*/  LDSM.16.M88.4 R36, [R195] ;  /* 0x00000000c324783b */ /* 0x000fe60000000200 */
[C---:B------:R-:W-:Y:S01]  /*e730*/  HMMA.16816.F32 R92, R168.reuse, R74, R108 ;  /* 0x0000004aa85c723c */ /* 0x040fe2000000186c */
[----:B------:R-:W1:Y:S07]  /*e740*/  LDSM.16.M88.4 R108, [R188+0x4800] ;  /* 0x00480000bc6c783b */ /* 0x000e6e0000000200 */
[----:B------:R-:W-:Y:S08]  /*e750*/  HMMA.16816.F32 R72, R168, R46, R64 ;  /* 0x0000002ea848723c */ /* 0x000ff00000001840 */
[C---:B------:R-:W-:Y:S08]  /*e760*/  HMMA.16816.F32 R44, R172.reuse, R24, R20 ;  /* 0x00000018ac2c723c */ /* 0x040ff00000001814 */
[C---:B------:R-:W-:Y:S01]  /*e770*/  HMMA.16816.F32 R20, R172.reuse, R26, R16 ;  /* 0x0000001aac14723c */ /* 0x040fe20000001810 */
[----:B------:R-:W1:Y:S07]  /*e780*/  LDSM.16.M88.4 R24, [R194] ;  /* 0x00000000c218783b */ /* 0x000e6e0000000200 */
[C---:B--2---:R-:W-:Y:S08]  /*e790*/  HMMA.16816.F32 R40, R172.reuse, R114, R92 ;  /* 0x00000072ac28723c */ /* 0x044ff0000000185c */
[C---:B---3--:R-:W-:Y:S08]  /*e7a0*/  HMMA.16816.F32 R64, R172.reuse, R104, R88 ;  /* 0x00000068ac40723c */ /* 0x048ff00000001858 */
[C---:B------:R-:W-:Y:S01]  /*e7b0*/  HMMA.16816.F32 R92, R172.reuse, R106, R84 ;  /* 0x0000006aac5c723c */ /* 0x040fe20000001854 */
[----:B------:R-:W2:Y:S04]  /*e7c0*/  LDSM.16.M88.4 R104, [R197] ;  /* 0x00000000c568783b */ /* 0x000ea80000000200 */
[----:B------:R-:W-:Y:S03]  /*e7d0*/  LDSM.16.M88.4 R84, [R196] ;  /* 0x00000000c454783b */ /* 0x000fe60000000200 */
[C---:B------:R-:W-:Y:S08]  /*e7e0*/  HMMA.16816.F32 R16, R172.reuse, R112, R80 ;  /* 0x00000070ac10723c */ /* 0x040ff00000001850 */
[C---:B----4-:R-:W-:Y:S01]  /*e7f0*/  HMMA.16816.F32 R116, R172.reuse, R34, R56 ;  /* 0x00000022ac74723c */ /* 0x050fe20000001838 */
[----:B------:R-:W3:Y:S07]  /*e800*/  LDSM.16.M88.4 R56, [R198] ;  /* 0x00000000c638783b */ /* 0x000eee0000000200 */
[C---:B-----5:R-:W-:Y:S01]  /*e810*/  HMMA.16816.F32 R112, R172.reuse, R28, R52 ;  /* 0x0000001cac70723c */ /* 0x060fe20000001834 */
[----:B------:R-:W4:Y:S07]  /*e820*/  LDSM.16.M88.4 R52, [R199] ;  /* 0x00000000c734783b */ /* 0x000f2e0000000200 */
[C---:B-1----:R-:W-:Y:S08]  /*e830*/  HMMA.16816.F32 R96, R172.reuse, R108, R96 ;  /* 0x0000006cac60723c */ /* 0x042ff00000001860 */
[C---:B------:R-:W-:Y:S08]  /*e840*/  HMMA.16816.F32 R108, R172.reuse, R110, R72 ;  /* 0x0000006eac6c723c */ /* 0x040ff00000001848 */
[----:B------:R-:W-:Y:S01]  /*e850*/  HMMA.16816.F32 R88, R172, R30, R48 ;  /* 0x0000001eac58723c */ /* 0x000fe20000001830 */
[----:B------:R-:W1:Y:S07]  /*e860*/  LDSM.16.M88.4 R48, [R103+0x3000] ;  /* 0x003000006730783b */ /* 0x000e6e0000000200 */
[----:B------:R-:W-:Y:S01]  /*e870*/  HMMA.16816.F32 R80, R176, R24, R44 ;  /* 0x00000018b050723c */ /* 0x000fe2000000182c */
[----:B------:R-:W5:Y:S07]  /*e880*/  LDSM.16.M88.4 R44, [R103+0x3800] ;  /* 0x00380000672c783b */ /* 0x000f6e0000000200 */
[----:B------:R-:W-:Y:S08]  /*e890*/  HMMA.16816.F32 R120, R172, R32, R68 ;  /* 0x00000020ac78723c */ /* 0x000ff00000001844 */
[C---:B------:R-:W-:Y:S08]  /*e8a0*/  HMMA.16816.F32 R68, R176.reuse, R36, R16 ;  /* 0x00000024b044723c */ /* 0x040ff00000001810 */
[C---:B------:R-:W-:Y:S01]  /*e8b0*/  HMMA.16816.F32 R32, R176.reuse, R38, R40 ;  /* 0x00000026b020723c */ /* 0x040fe20000001828 */
[----:B------:R-:W1:Y:S04]  /*e8c0*/  LDSM.16.M88.4 R40, [R103+0x4000] ;  /* 0x004000006728783b */ /* 0x000e680000000200 */
[----:B------:R-:W1:Y:S03]  /*e8d0*/  LDSM.16.M88.4 R36, [R103+0x4800] ;  /* 0x004800006724783b */ /* 0x000e660000000200 */
[C---:B------:R-:W-:Y:S08]  /*e8e0*/  HMMA.16816.F32 R72, R176.reuse, R26, R20 ;  /* 0x0000001ab048723c */ /* 0x040ff00000001814 */
[C---:B--2---:R-:W-:Y:S08]  /*e8f0*/  HMMA.16816.F32 R16, R176.reuse, R106, R108 ;  /* 0x0000006ab010723c */ /* 0x044ff0000000186c */
[C---:B---3--:R-:W-:Y:S08]  /*e900*/  HMMA.16816.F32 R108, R176.reuse, R58, R116 ;  /* 0x0000003ab06c723c */ /* 0x048ff00000001874 */
[C---:B------:R-:W-:Y:S08]  /*e910*/  HMMA.16816.F32 R28, R176.reuse, R84, R64 ;  /* 0x00000054b01c723c */ /* 0x040ff00000001840 */
[C---:B------:R-:W-:Y:S08]  /*e920*/  HMMA.16816.F32 R24, R176.reuse, R86, R92 ;  /* 0x00000056b018723c */ /* 0x040ff0000000185c */
[C---:B------:R-:W-:Y:S01]  /*e930*/  HMMA.16816.F32 R20, R176.reuse, R104, R96 ;  /* 0x00000068b014723c */ /* 0x040fe20000001860 */
[----:B------:R-:W2:Y:S07]  /*e940*/  LDSM.16.M88.4 R96, [R103+0x5000] ;  /* 0x005000006760783b */ /* 0x000eae0000000200 */
[C---:B----4-:R-:W-:Y:S01]  /*e950*/  HMMA.16816.F32 R116, R176.reuse, R54, R88 ;  /* 0x00000036b074723c */ /* 0x050fe20000001858 */
[----:B------:R-:W3:Y:S07]  /*e960*/  LDSM.16.M88.4 R88, [R103+0x5800] ;  /* 0x005800006758783b */ /* 0x000eee0000000200 */
[C---:B------:R-:W-:Y:S01]  /*e970*/  HMMA.16816.F32 R64, R176.reuse, R56, R120 ;  /* 0x00000038b040723c */ /* 0x040fe20000001878 */
[----:B------:R-:W-:Y:S07]  /*e980*/  LDSM.16.M88.4 R56, [R15] ;  /* 0x000000000f38783b */ /* 0x000fee0000000200 */
[----:B------:R-:W-:Y:S01]  /*e990*/  HMMA.16816.F32 R120, R176, R52, R112 ;  /* 0x00000034b078723c */ /* 0x000fe20000001870 */
        /* <DEDUP_REMOVED lines=8> */
[C---:B------:R-:W-:Y:S01]  /*ea20*/  HMMA.16816.F32 R72, R180.reuse, R42, R24 ;  /* 0x0000002ab448723c */ /* 0x040fe20000001818 */
[----:B------:R-:W1:Y:S07]  /*ea30*/  LDSM.16.M88.4 R40, [R15+0x2000] ;  /* 0x002000000f28783b */ /* 0x000e6e0000000200 */
[C---:B------:R-:W-:Y:S08]  /*ea40*/  HMMA.16816.F32 R68, R180.reuse, R36, R20 ;  /* 0x00000024b444723c */ /* 0x040ff00000001814 */
[----:B------:R-:W-:Y:S01]  /*ea50*/  HMMA.16816.F32 R32, R180, R38, R16 ;  /* 0x00000026b420723c */ /* 0x000fe20000001810 */
[----:B------:R-:W1:Y:S01]  /*ea60*/  LDSM.16.M88.4 R36, [R15+0x2800] ;  /* 0x002800000f24783b */ /* 0x000e620000000200 */
[----:B------:R-:W-:-:S06]  /*ea70*/  DEPBAR.LE SB0, 0x0 ;  /* 0x000080000000791a */ /* 0x000fcc0000000000 */
[C---:B--2---:R-:W-:Y:S08]  /*ea80*/  HMMA.16816.F32 R28, R180.reuse, R96, R64 ;  /* 0x00000060b41c723c */ /* 0x044ff00000001840 */
[C---:B---3--:R-:W-:Y:S08]  /*ea90*/  HMMA.16816.F32 R20, R180.reuse, R88, R120 ;  /* 0x00000058b414723c */ /* 0x048ff00000001878 */
[C---:B------:R-:W-:Y:S08]  /*eaa0*/  HMMA.16816.F32 R24, R180.reuse, R98, R108 ;  /* 0x00000062b418723c */ /* 0x040ff0000000186c */
[----:B------:R-:W-:Y:S08]  /*eab0*/  HMMA.16816.F32 R16, R180, R90, R116 ;  /* 0x0000005ab410723c */ /* 0x000ff00000001874 */
[C---:B----4-:R-:W-:Y:S08]  /*eac0*/  HMMA.16816.F32 R92, R184.reuse, R52, R92 ;  /* 0x00000034b85c723c */ /* 0x050ff0000000185c */
[C---:B------:R-:W-:Y:S08]  /*ead0*/  HMMA.16816.F32 R88, R184.reuse, R54, R84 ;  /* 0x00000036b858723c */ /* 0x040ff00000001854 */
        /* <DEDUP_REMOVED lines=15> */
[----:B------:R-:W-:-:S02]  /*ebd0*/  IADD3 R3, R0, R125, R130 ;  /* 0x0000007d00037210 */ /* 0x000fc40007ffe082 */
[----:B------:R-:W-:Y:S02]  /*ebe0*/  ISETP.GT.AND P4, PT, R0, 0x5f, PT ;  /* 0x0000005f0000780c */ /* 0x000fe40003f84270 */
        /* <DEDUP_REMOVED lines=26> */
.L_x_1145:
[----:B------:R-:W-:Y:S05]  /*ed90*/  BRA.DIV ~URZ, `(.L_x_1004) ;  /* 0x00012b927f007947 */ /* 0x000fea000b800000 */
[----:B------:R-:W3:Y:S01]  /*eda0*/  SHFL.IDX PT, R2, R11, RZ, 0x181f ;  /* 0x00181fff0b027589 */ /* 0x000ee200000e0000 */
[----:B------:R-:W-:Y:S02]  /*edb0*/  ISETP.GE.AND P3, PT, R76, c[0x0][0x1d4], PT ;  /* 0x000075004c007a0c */ /* 0x000fe40003f66270 */
[----:B------:R-:W-:Y:S01]  /*edc0*/  ISETP.GE.AND P1, PT, R211, c[0x0][0x1d4], PT ;  /* 0x00007500d3007a0c */ /* 0x000fe20003f26270 */
[----:B------:R-:W4:Y:S04]  /*edd0*/  SHFL.IDX PT, R5, R11, 0x1, 0x181f ;  /* 0x00381f000b057f89 */ /* 0x000f2800000e0000 */
[----:B------:R-:W5:Y:S01]  /*ede0*/  SHFL.IDX PT, R21, R4, 0x1, 0x181f ;  /* 0x00381f0004157f89 */ /* 0x000f6200000e0000 */
[----:B---3--:R-:W-:-:S02]  /*edf0*/  IADD3 R18, P0, R2, R6, RZ ;  /* 0x0000000602127210 */ /* 0x008fc40007f1e0ff */
[----:B------:R-:W-:-:S03]  /*ee00*/  IADD3 R16, P2, R2, R10, RZ ;  /* 0x0000000a02107210 */ /* 0x000fc60007f5e0ff */
[C-C-:B--2---:R-:W-:Y:S01]  /*ee10*/  IMAD.X R19, R14.reuse, 0x1, R8.reuse, P0 ;  /* 0x000000010e137824 */ /* 0x144fe200000e0608 */
[----:B----4-:R-:W-:Y:S01]  /*ee20*/  IADD3 R2, P0, R5, R6, RZ ;  /* 0x0000000605027210 */ /* 0x010fe20007f1e0ff */
[--C-:B------:R-:W-:Y:S01]  /*ee30*/  IMAD.X R17, R14, 0x1, R9.reuse, P2 ;  /* 0x000000010e117824 */ /* 0x100fe200010e0609 */
[----:B------:R-:W-:Y:S02]  /*ee40*/  SEL R14, RZ, 0x10, P1 ;  /* 0x00000010ff0e7807 */ /* 0x000fe40000800000 */
[----:B------:R2:W-:Y:S01]  /*ee50*/  LDGSTS.E.BYPASS.LTC128B.128 [R210+0x8100], [R18.64], !P3 ;  /* 0x0810000012d27fae */ /* 0x0005e2000d901d48 */
[----:B-----5:R-:W-:Y:S01]  /*ee60*/  IMAD.X R3, R21, 0x1, R8, P0 ;  /* 0x0000000115037824 */ /* 0x020fe200000e0608 */
[----:B------:R-:W-:Y:S02]  /*ee70*/  IADD3 R20, P0, R5, R10, RZ ;  /* 0x0000000a05147210 */ /* 0x000fe40007f1e0ff */
[----:B------:R3:W-:Y:S03]  /*ee80*/  LDGSTS.E.BYPASS.LTC128B.128 [R210+0xb100], [R16.64], !P1 ;  /* 0x0b10000010d27fae */ /* 0x0007e6000c901d48 */
[----:B------:R-:W-:Y:S01]  /*ee90*/  IMAD.X R21, R21, 0x1, R9, P0 ;  /* 0x0000000115157824 */ /* 0x000fe200000e0609 */
[----:B------:R4:W-:Y:S04]  /*eea0*/  LDGSTS.E.BYPASS.LTC128B.128 [R210+0x9100], [R2.64], !P3 ;  /* 0x0910000002d27fae */ /* 0x0009e8000d901d48 */
[----:B------:R2:W-:Y:S04]  /*eeb0*/  LDGSTS.E.BYPASS.LTC128B.128 [R210+0xc100], [R20.64], !P1 ;  /* 0x0c10000014d27fae */ /* 0x0005e8000c901d48 */
[----:B---3--:R2:W3:Y:S01]  /*eec0*/  SHFL.IDX PT, R17, R4, 0x2, 0x181f ;  /* 0x00581f0004117f89 */ /* 0x0084e200000e0000 */
[----:B------:R-:W-:-:S03]  /*eed0*/  SEL R16, RZ, 0x10, P3 ;  /* 0x00000010ff107807 */ /* 0x000fc60001800000 */
[----:B----4-:R2:W4:Y:S04]  /*eee0*/  SHFL.IDX PT, R2, R11, 0x2, 0x181f ;  /* 0x00581f000b027f89 */ /* 0x01052800000e0000 */
.L_x_1146:
[----:B------:R-:W-:Y:S02]  /*eef0*/  IADD3 R3, -R16, 0x10, RZ ;  /* 0x0000001010037810 */ /* 0x000fe40007ffe1ff */
[----:B------:R-:W-:Y:S02]  /*ef00*/  IADD3 R5, -R14, 0x10, RZ ;  /* 0x000000100e057810 */ /* 0x000fe40007ffe1ff */
[----:B------:R-:W-:Y:S02]  /*ef10*/  LOP3.LUT R3, R3, 0xf, RZ, 0xc0, !PT ;  /* 0x0000000f03037812 */ /* 0x000fe400078ec0ff */
[----:B------:R-:W-:Y:S02]  /*ef20*/  ISETP.NE.U32.AND P2, PT, R16, RZ, PT ;  /* 0x000000ff1000720c */ /* 0x000fe40003f45070 */
[----:B-12-4-:R-:W-:Y:S02]  /*ef30*/  IADD3 R4, P1, P0, R3, R2, R6 ;  /* 0x0000000203047210 */ /* 0x016fe4000783e006 */
[----:B------:R-:W-:-:S02]  /*ef40*/  LOP3.LUT R3, R5, 0xf, RZ, 0xc0, !PT ;  /* 0x0000000f05037812 */ /* 0x000fc400078ec0ff */
[----:B---3--:R-:W-:Y:S02]  /*ef50*/  IADD3.X R5, RZ, R17, R8, P1, P0 ;  /* 0x00000011ff057210 */ /* 0x008fe40000fe0408 */
        /* <DEDUP_REMOVED lines=8> */
.L_x_1002:
[----:B------:R-:W-:Y:S05]  /*efe0*/  BSYNC B0 ;  /* 0x0000000000007941 */ /* 0x000fea0003800000 */
.L_x_1001:
[----:B-1----:R-:W2:Y:S01]  /*eff0*/  LDL R3, [R1+0xc] ;  /* 0x00000c0001037983 */ /* 0x002ea20000100800 */
[----:B------:R-:W-:-:S03]  /*f000*/  IMAD.MOV.U32 R4, RZ, RZ, c[0x0][0x2c4] ;  /* 0x0000b100ff047624 */ /* 0x000fc600078e00ff */
[----:B------:R-:W2:Y:S02]  /*f010*/  LDL R2, [R1+0x14] ;  /* 0x0000140001027983 */ /* 0x000ea40000100800 */
[----:B------:R-:W-:Y:S01]  /*f020*/  ISETP.NE.AND P0, PT, R4, 0x1, PT ;  /* 0x000000010400780c */ /* 0x000fe20003f05270 */
[----:B------:R-:W-:Y:S01]  /*f030*/  ULDC UR4, c[0x0][0x324] ;  /* 0x0000c90000047ab9 */ /* 0x000fe20000000800 */
[----:B------:R-:W0:Y:S01]  /*f040*/  LDGDEPBAR ;  /* 0x00000000000079af */ /* 0x000e220000000000 */
[----:B------:R-:W-:Y:S01]  /*f050*/  ULOP3.LUT UR4, URZ, UR4, URZ, 0x33, !UPT ;  /* 0x000000043f047292 */ /* 0x000fe2000f8e333f */
[----:B------:R-:W-:Y:S01]  /*f060*/  IMAD.IADD R10, R124, 0x1, -R245 ;  /* 0x000000017c0a7824 */ /* 0x000fe200078e0af5 */
[C---:B------:R-:W-:Y:S01]  /*f070*/  IADD3 R11, -R245.reuse, R61, RZ ;  /* 0x0000003df50b7210 */ /* 0x040fe20007ffe1ff */
[----:B--2---:R-:W-:Y:S01]  /*f080*/  IMAD.IADD R2, R2, 0x1, R3 ;  /* 0x0000000102027824 */ /* 0x004fe200078e0203 */
[----:B------:R-:W-:-:S06]  /*f090*/  IADD3 R3, -R245, 0x1, R124 ;  /* 0x00000001f5037810 */ /* 0x000fcc0007ffe17c */
[----:B------:R-:W-:-:S04]  /*f0a0*/  @P0 IMAD.HI.U32 R4, R2, c[0x0][0x2c8], RZ ;  /* 0x0000b20002040a27 */ /* 0x000fc800078e00ff */
[----:B------:R-:W-:Y:S01]  /*f0b0*/  IMAD.MOV.U32 R6, RZ, RZ, R2 ;  /* 0x000000ffff067224 */ /* 0x000fe200078e0002 */
[----:B------:R-:W-:-:S04]  /*f0c0*/  IADD3 R2, R3, -R243, RZ ;  /* 0x800000f303027210 */ /* 0x000fc80007ffe0ff */
[C---:B------:R-:W-:Y:S02]  /*f0d0*/  IADD3 R9, R2.reuse, UR4, RZ ;  /* 0x0000000402097c10 */ /* 0x040fe4000fffe0ff */
[----:B------:R-:W-:Y:S02]  /*f0e0*/  @P0 SHF.R.U32.HI R6, RZ, c[0x0][0x2cc], R4 ;  /* 0x0000b300ff060a19 */ /* 0x000fe40000011604 */
[----:B------:R-:W-:Y:S01]  /*f0f0*/  IADD3 R8, R2, c[0x0][0x328], RZ ;  /* 0x0000ca0002087a10 */ /* 0x000fe20007ffe0ff */
[----:B------:R-:W-:Y:S05]  /*f100*/  BRA.DIV ~URZ, `(.L_x_1005) ;  /* 0x00012bb27f007947 */ /* 0x000fea000b800000 */
[----:B------:R1:W2:Y:S02]  /*f110*/  SHFL.IDX PT, R4, R6, RZ, 0x1c1f ;  /* 0x001c1fff06047589 */ /* 0x0002a400000e0000 */
.L_x_1147:
[----:B------:R-:W-:Y:S01]  /*f120*/  IMAD.MOV.U32 R2, RZ, RZ, c[0x0][0x32c] ;  /* 0x0000cb00ff027624 */ /* 0x000fe200078e00ff */
[----:B--2---:R-:W-:-:S04]  /*f130*/  IADD3 R3, R8, R4, RZ ;  /* 0x0000000408037210 */ /* 0x004fc80007ffe0ff */
[----:B------:R-:W-:Y:S01]  /*f140*/  ISETP.GE.AND P0, PT, R2, 0x1, PT ;  /* 0x000000010200780c */ /* 0x000fe20003f06270 */
[----:B------:R-:W-:Y:S01]  /*f150*/  IMAD.IADD R2, R9, 0x1, R4 ;  /* 0x0000000109027824 */ /* 0x000fe200078e0204 */
[----:B------:R-:W-:-:S11]  /*f160*/  IMNMX R3, R10, R3, PT ;  /* 0x000000030a037217 */ /* 0x000fd60003800200 */
        /* <DEDUP_REMOVED lines=12> */
.L_x_1008:
[----:B------:R-:W-:-:S04]  /*f230*/  MOV R5, c[0x0][0x32c] ;  /* 0x0000cb0000057a02 */ /* 0x000fc80000000f00 */
[----:B------:R-:W-:-:S13]  /*f240*/  ISETP.NE.AND P0, PT, R5, 0x1, PT ;  /* 0x000000010500780c */ /* 0x000fda0003f05270 */
[----:B------:R-:W-:-:S05]  /*f250*/  @P0 IMAD.HI.U32 R5, R4, c[0x0][0x330], RZ ;  /* 0x0000cc0004050a27 */ /* 0x000fca00078e00ff */
[----:B------:R-:W-:Y:S02]  /*f260*/  @P0 SHF.R.U32.HI R4, RZ, c[0x0][0x334], R5 ;  /* 0x0000cd00ff040a19 */ /* 0x000fe40000011605 */
.L_x_1009:
[----:B------:R-:W-:Y:S05]  /*f270*/  BSYNC B0 ;  /* 0x0000000000007941 */ /* 0x000fea0003800000 */
.L_x_1007:
[----:B------:R-:W-:-:S05]  /*f280*/  IMAD R4, R4, c[0x0][0x32c], R11 ;  /* 0x0000cb0004047a24 */ /* 0x000fca00078e020b */
[----:B------:R-:W-:Y:S02]  /*f290*/  IADD3 R5, R4, c[0x0][0x32c], RZ ;  /* 0x0000cb0004057a10 */ /* 0x000fe40007ffe0ff */
[----:B------:R-:W-:Y:S02]  /*f2a0*/  IMNMX R2, R2, R4, !PT ;  /* 0x0000000402027217 */ /* 0x000fe40007800200 */
[----:B------:R-:W-:Y:S02]  /*f2b0*/  IMNMX R3, R3, R5, PT ;  /* 0x0000000503037217 */ /* 0x000fe40003800200 */
.L_x_1006:
        /* <DEDUP_REMOVED lines=134> */
.L_x_1148:
[----:B------:R-:W-:Y:S01]  /*fb20*/  IMAD.MOV.U32 R2, RZ, RZ, c[0x0][0x32c] ;  /* 0x0000cb00ff027624 */ /* 0x000fe200078e00ff */
[----:B---3--:R-:W-:-:S04]  /*fb30*/  IADD3 R3, R8, R4, RZ ;  /* 0x0000000408037210 */ /* 0x008fc80007ffe0ff */
        /* <DEDUP_REMOVED lines=15> */
.L_x_1013:
[----:B------:R-:W-:-:S04]  /*fc30*/  MOV R5, c[0x0][0x32c] ;  /* 0x0000cb0000057a02 */ /* 0x000fc80000000f00 */
[----:B------:R-:W-:-:S13]  /*fc40*/  ISETP.NE.AND P0, PT, R5, 0x1, PT ;  /* 0x000000010500780c */ /* 0x000fda0003f05270 */
[----:B------:R-:W-:-:S05]  /*fc50*/  @P0 IMAD.HI.U32 R5, R4, c[0x0][0x330], RZ ;  /* 0x0000cc0004050a27 */ /* 0x000fca00078e00ff */
[----:B------:R-:W-:Y:S02]  /*fc60*/  @P0 SHF.R.U32.HI R4, RZ, c[0x0][0x334], R5 ;  /* 0x0000cd00ff040a19 */ /* 0x000fe40000011605 */
.L_x_1014:
[----:B------:R-:W-:Y:S05]  /*fc70*/  BSYNC B0 ;  /* 0x0000000000007941 */ /* 0x000fea0003800000 */
.L_x_1012:
[----:B------:R-:W-:-:S05]  /*fc80*/  IMAD R4, R4, c[0x0][0x32c], R11 ;  /* 0x0000cb0004047a24 */ /* 0x000fca00078e020b */
[----:B------:R-:W-:Y:S02]  /*fc90*/  IADD3 R5, R4, c[0x0][0x32c], RZ ;  /* 0x0000cb0004057a10 */ /* 0x000fe40007ffe0ff */
[----:B------:R-:W-:Y:S02]  /*fca0*/  IMNMX R2, R2, R4, !PT ;  /* 0x0000000402027217 */ /* 0x000fe40007800200 */
[----:B------:R-:W-:Y:S02]  /*fcb0*/  IMNMX R3, R3, R5, PT ;  /* 0x0000000503037217 */ /* 0x000fe40003800200 */
.L_x_1011:
        /* <DEDUP_REMOVED lines=138> */
.L_x_1149:
[----:B-12---:R-:W-:Y:S01]  /*10560*/  FMNMX.FTZ R5, R5, R2, !PT ;  /* 0x0000000205057209 */ /* 0x006fe20007810000 */
[----:B------:R-:W-:Y:S05]  /*10570*/  BRA.DIV ~URZ, `(.L_x_1016) ;  /* 0x000118827f007947 */ /* 0x000fea000b800000 */
[----:B------:R-:W1:Y:S04]  /*10580*/  SHFL.BFLY PT, R2, R6, 0x2, 0x1f ;  /* 0x0c401f0006027f89 */ /* 0x000e6800000e0000 */
[----:B------:R-:W2:Y:S01]  /*10590*/  SHFL.BFLY PT, R3, R5, 0x1, 0x1f ;  /* 0x0c201f0005037f89 */ /* 0x000ea200000e0000 */
[----:B-1----:R-:W-:Y:S02]  /*105a0*/  FMNMX.FTZ R4, R6, R2, !PT ;  /* 0x0000000206047209 */ /* 0x002fe40007810000 */
[----:B--2---:R-:W-:-:S03]  /*105b0*/  FMNMX.FTZ R5, R5, R3, !PT ;  /* 0x0000000305057209 */ /* 0x004fc60007810000 */
[----:B------:R1:W2:Y:S04]  /*105c0*/  SHFL.BFLY PT, R6, R4, 0x1, 0x1f ;  /* 0x0c201f0004067f89 */ /* 0x0002a800000e0000 */
.L_x_1150:
[C---:B------:R-:W-:Y:S01]  /*105d0*/  FMUL.FTZ R3, R5.reuse, c[0x0][0x2d0] ;  /* 0x0000b40005037a20 */ /* 0x040fe20000410000 */
[----:B------:R-:W-:Y:S01]  /*105e0*/  FSETP.NEU.FTZ.AND P0, PT, R5, -INF , PT ;  /* 0xff8000000500780b */ /* 0x000fe20003f1d000 */
[----:B------:R-:W3:Y:S01]  /*105f0*/  LDL R149, [R1+0xc] ;  /* 0x00000c0001957983 */ /* 0x000ee20000100800 */
[----:B--2---:R-:W-:Y:S01]  /*10600*/  FMNMX.FTZ R8, R6, R4, !PT ;  /* 0x0000000406087209 */ /* 0x004fe20007810000 */
[----:B------:R-:W-:Y:S01]  /*10610*/  WARPSYNC 0xffffffff ;  /* 0xffffffff00007948 */ /* 0x000fe20003800000 */
[----:B------:R-:W-:Y:S01]  /*10620*/  FSEL R3, R3, RZ, P0 ;  /* 0x000000ff03037208 */ /* 0x000fe20000000000 */
[----:B------:R-:W-:Y:S01]  /*10630*/  LDSM.16.MT88.4 R44, [R190] ;  /* 0x00000000be2c783b */ /* 0x000fe20000004200 */
[----:B------:R-:W-:Y:S02]  /*10640*/  FSETP.NEU.FTZ.AND P0, PT, R8, -INF , PT ;  /* 0xff8000000800780b */ /* 0x000fe40003f1d000 */
[----:B------:R-:W-:Y:S01]  /*10650*/  MOV R148, c[0x0][0x2c4] ;  /* 0x0000b10000947a02 */ /* 0x000fe20000000f00 */
[--C-:B------:R-:W-:Y:S01]  /*10660*/  FFMA.FTZ R2, R16, c[0x0][0x2d0], -R3.reuse ;  /* 0x0000b40010027a23 */ /* 0x100fe20000010803 */
[----:B------:R-:W-:Y:S01]  /*10670*/  LDSM.16.MT88.4 R36, [R189+0x800] ;  /* 0x00080000bd24783b */ /* 0x000fe20000004200 */
[----:B-1----:R-:W-:Y:S01]  /*10680*/  FFMA.FTZ R4, R24, c[0x0][0x2d0], -R3 ;  /* 0x0000b40018047a23 */ /* 0x002fe20000010803 */
[----:B------:R-:W-:Y:S01]  /*10690*/  ISETP.NE.AND P1, PT, R148, 0x1, PT ;  /* 0x000000019400780c */ /* 0x000fe20003f25270 */
[----:B------:R1:W-:Y:S01]  /*106a0*/  MUFU.EX2 R89, R2 ;  /* 0x0000000200597308 */ /* 0x0003e20000000800 */
[----:B------:R-:W-:Y:S01]  /*106b0*/  LDSM.16.MT88.4 R48, [R190+0x800] ;  /* 0x00080000be30783b */ /* 0x000fe20000004200 */
[----:B------:R-:W-:-:S02]  /*106c0*/  MOV R148, c[0x0][0x32c] ;  /* 0x0000cb0000947a02 */ /* 0x000fc40000000f00 */
[----:B------:R-:W-:Y:S01]  /*106d0*/  IADD3 R212, R212, -0x2, RZ ;  /* 0xfffffffed4d47810 */ /* 0x000fe20007ffe0ff */
[----:B------:R-:W-:Y:S03]  /*106e0*/  LDSM.16.MT88.4 R40, [R192] ;  /* 0x00000000c028783b */ /* 0x000fe60000004200 */
[----:B------:R2:W-:Y:S01]  /*106f0*/  MUFU.EX2 R95, R4 ;  /* 0x00000004005f7308 */ /* 0x0005e20000000800 */
[----:B-1----:R-:W-:-:S07]  /*10700*/  FFMA.FTZ R2, R17, c[0x0][0x2d0], -R3 ;  /* 0x0000b40011027a23 */ /* 0x002fce0000010803 */
[----:B------:R1:W4:Y:S01]  /*10710*/  MUFU.EX2 R88, R2 ;  /* 0x0000000200587308 */ /* 0x0003220000000800 */
[----:B--2---:R-:W-:-:S07]  /*10720*/  FFMA.FTZ R4, R26, c[0x0][0x2d0], -R3 ;  /* 0x0000b4001a047a23 */ /* 0x004fce0000010803 */
[----:B------:R-:W2:Y:S01]  /*10730*/  MUFU.EX2 R109, R4 ;  /* 0x00000004006d7308 */ /* 0x000ea20000000800 */
[----:B-1----:R-:W-:Y:S01]  /*10740*/  FFMA.FTZ R2, R18, c[0x0][0x2d0], -R3 ;  /* 0x0000b40012027a23 */ /* 0x002fe20000010803 */
[----:B----4-:R-:W-:-:S06]  /*10750*/  F2FP.PACK_AB R32, R88, R89 ;  /* 0x000000595820723e */ /* 0x010fcc00000000ff */
[----:B------:R1:W-:Y:S01]  /*10760*/  MUFU.EX2 R90, R2 ;  /* 0x00000002005a7308 */ /* 0x0003e20000000800 */
[----:B--2---:R-:W-:Y:S01]  /*10770*/  F2FP.PACK_AB R30, R109, R95 ;  /* 0x0000005f6d1e723e */ /* 0x004fe200000000ff */
[--C-:B-1----:R-:W-:Y:S02]  /*10780*/  FFMA.FTZ R2, R19, c[0x0][0x2d0], -R3.reuse ;  /* 0x0000b40013027a23 */ /* 0x102fe40000010803 */
[----:B------:R-:W1:Y:S04]  /*10790*/  LDSM.16.MT88.4 R16, [R189] ;  /* 0x00000000bd10783b */ /* 0x000e680000004200 */
[----:B------:R2:W4:Y:S02]  /*107a0*/  MUFU.EX2 R91, R2 ;  /* 0x00000002005b7308 */ /* 0x0005240000000800 */
[----:B--2---:R-:W-:Y:S01]  /*107b0*/  FFMA.FTZ R2, R22, c[0x0][0x2d0], -R3 ;  /* 0x0000b40016027a23 */ /* 0x004fe20000010803 */
[----:B----4-:R-:W-:-:S05]  /*107c0*/  F2FP.PACK_AB R34, R91, R90 ;  /* 0x0000005a5b22723e */ /* 0x010fca00000000ff */
[----:B------:R2:W-:Y:S02]  /*107d0*/  MUFU.EX2 R93, R2 ;  /* 0x00000002005d7308 */ /* 0x0005e40000000800 */
[----:B--2---:R-:W-:-:S06]  /*107e0*/  FFMA.FTZ R2, R23, c[0x0][0x2d0], -R3 ;  /* 0x0000b40017027a23 */ /* 0x004fcc0000010803 */
[----:B------:R2:W-:Y:S02]  /*107f0*/  MUFU.EX2 R92, R2 ;  /* 0x00000002005c7308 */ /* 0x0005e40000000800 */
[----:B--2---:R-:W-:-:S05]  /*10800*/  FMUL.FTZ R2, R8, c[0x0][0x2d0] ;  /* 0x0000b40008027a20 */ /* 0x004fca0000410000 */
[----:B------:R-:W-:-:S05]  /*10810*/  FSEL R2, R2, RZ, P0 ;  /* 0x000000ff02027208 */ /* 0x000fca0000000000 */
[--C-:B------:R-:W-:Y:S02]  /*10820*/  FFMA.FTZ R4, R9, c[0x0][0x2d0], -R2.reuse ;  /* 0x0000b40009047a23 */ /* 0x100fe40000010802 */
[--C-:B------:R-:W-:Y:S02]  /*10830*/  FFMA.FTZ R56, R56, c[0x0][0x2d0], -R2.reuse ;  /* 0x0000b40038387a23 */ /* 0x100fe40000010802 */
[----:B------:R2:W-:Y:S01]  /*10840*/  MUFU.EX2 R9, R4 ;  /* 0x0000000400097308 */ /* 0x0005e20000000800 */
[--C-:B------:R-:W-:Y:S02]  /*10850*/  FFMA.FTZ R55, R55, c[0x0][0x2d0], -R2.reuse ;  /* 0x0000b40037377a23 */ /* 0x100fe40000010802 */
[--C-:B------:R-:W-:Y:S02]  /*10860*/  FFMA.FTZ R54, R54, c[0x0][0x2d0], -R2.reuse ;  /* 0x0000b40036367a23 */ /* 0x100fe40000010802 */
[----:B--2---:R-:W-:-:S04]  /*10870*/  FFMA.FTZ R4, R10, c[0x0][0x2d0], -R2 ;  /* 0x0000b4000a047a23 */ /* 0x004fc80000010802 */
[----:B------:R2:W4:Y:S02]  /*10880*/  MUFU.EX2 R6, R4 ;  /* 0x0000000400067308 */ /* 0x0005240000000800 */
[----:B--2---:R-:W-:Y:S01]  /*10890*/  FFMA.FTZ R4, R11, c[0x0][0x2d0], -R2 ;  /* 0x0000b4000b047a23 */ /* 0x004fe20000010802 */
[----:B----4-:R-:W-:Y:S01]  /*108a0*/  F2FP.PACK_AB R33, R6, R9 ;  /* 0x000000090621723e */ /* 0x010fe200000000ff */
[----:B------:R-:W-:-:S04]  /*108b0*/  FADD.FTZ R6, R9, R6 ;  /* 0x0000000609067221 */ /* 0x000fc80000010000 */
[----:B------:R2:W4:Y:S01]  /*108c0*/  MUFU.EX2 R10, R4 ;  /* 0x00000004000a7308 */ /* 0x0005220000000800 */
[----:B------:R-:W-:Y:S02]  /*108d0*/  FFMA.FTZ R9, R57, c[0x0][0x2d0], -R3 ;  /* 0x0000b40039097a23 */ /* 0x000fe40000010803 */
[--C-:B------:R-:W-:Y:S02]  /*108e0*/  FFMA.FTZ R57, R83, c[0x0][0x2d0], -R2.reuse ;  /* 0x0000b40053397a23 */ /* 0x100fe40000010802 */
[----:B--2---:R-:W-:Y:S02]  /*108f0*/  FFMA.FTZ R4, R14, c[0x0][0x2d0], -R2 ;  /* 0x0000b4000e047a23 */ /* 0x004fe40000010802 */
[----:B----4-:R-:W-:Y:S02]  /*10900*/  FADD.FTZ R6, R10, R6 ;  /* 0x000000060a067221 */ /* 0x010fe40000010000 */
[----:B------:R2:W4:Y:S02]  /*10910*/  MUFU.EX2 R11, R4 ;  /* 0x00000004000b7308 */ /* 0x0005240000000800 */
[----:B--2---:R-:W-:Y:S01]  /*10920*/  FFMA.FTZ R4, R20, c[0x0][0x2d0], -R2 ;  /* 0x0000b40014047a23 */ /* 0x004fe20000010802 */
[C---:B----4-:R-:W-:Y:S01]  /*10930*/  F2FP.PACK_AB R35, R11.reuse, R10 ;  /* 0x0000000a0b23723e */ /* 0x050fe200000000ff */
[----:B------:R-:W-:-:S04]  /*10940*/  FADD.FTZ R14, R11, R6 ;  /* 0x000000060b0e7221 */ /* 0x000fc80000010000 */
[----:B------:R2:W4:Y:S01]  /*10950*/  MUFU.EX2 R94, R4 ;  /* 0x00000004005e7308 */ /* 0x0005220000000800 */
[--C-:B------:R-:W-:Y:S02]  /*10960*/  FFMA.FTZ R11, R52, c[0x0][0x2d0], -R3.reuse ;  /* 0x0000b400340b7a23 */ /* 0x100fe40000010803 */
[--C-:B------:R-:W-:Y:S02]  /*10970*/  FFMA.FTZ R10, R53, c[0x0][0x2d0], -R3.reuse ;  /* 0x0000b400350a7a23 */ /* 0x100fe40000010803 */
[--C-:B------:R-:W-:Y:S02]  /*10980*/  FFMA.FTZ R6, R58, c[0x0][0x2d0], -R3.reuse ;  /* 0x0000b4003a067a23 */ /* 0x100fe40000010803 */
[--C-:B------:R-:W-:Y:S02]  /*10990*/  FFMA.FTZ R53, R63, c[0x0][0x2d0], -R3.reuse ;  /* 0x0000b4003f357a23 */ /* 0x100fe40000010803 */
[----:B------:R-:W-:Y:S02]  /*109a0*/  FFMA.FTZ R52, R71, c[0x0][0x2d0], -R3 ;  /* 0x0000b40047347a23 */ /* 0x000fe40000010803 */
[----:B------:R-:W-:-:S02]  /*109b0*/  FFMA.FTZ R58, R84, c[0x0][0x2d0], -R2 ;  /* 0x0000b400543a7a23 */ /* 0x000fc40000010802 */
[----:B--2---:R-:W-:Y:S02]  /*109c0*/  FFMA.FTZ R4, R21, c[0x0][0x2d0], -R2 ;  /* 0x0000b40015047a23 */ /* 0x004fe40000010802 */
[----:B-1----:R-:W-:Y:S01]  /*109d0*/  HMMA.16816.F32 R20, R32, R18, RZ ;  /* 0x000000122014723c */ /* 0x002fe200000018ff */
[----:B----4-:R-:W-:Y:S01]  /*109e0*/  FADD.FTZ R14, R94, R14 ;  /* 0x0000000e5e0e7221 */ /* 0x010fe20000010000 */
[----:B------:R1:W2:Y:S02]  /*109f0*/  MUFU.EX2 R108, R4 ;  /* 0x00000004006c7308 */ /* 0x0002a40000000800 */
[----:B-1----:R-:W-:Y:S01]  /*10a00*/  FFMA.FTZ R4, R25, c[0x0][0x2d0], -R2 ;  /* 0x0000b40019047a23 */ /* 0x002fe20000010802 */
[----:B--2---:R-:W-:-:S03]  /*10a10*/  F2FP.PACK_AB R29, R108, R94 ;  /* 0x0000005e6c1d723e */ /* 0x004fc600000000ff */
[C---:B------:R-:W-:Y:S02]  /*10a20*/  HMMA.16816.F32 R24, R32.reuse, R16, RZ ;  /* 0x000000102018723c */ /* 0x040fe400000018ff */
[----:B------:R1:W-:Y:S06]  /*10a30*/  MUFU.EX2 R110, R4 ;  /* 0x00000004006e7308 */ /* 0x0003ec0000000800 */
[----:B------:R-:W-:Y:S07]  /*10a40*/  HMMA.16816.F32 R16, R32, R44, RZ ;  /* 0x0000002c2010723c */ /* 0x000fee00000018ff */
[----:B------:R-:W-:-:S02]  /*10a50*/  FFMA.FTZ R45, R87, c[0x0][0x2d0], -R3 ;  /* 0x0000b400572d7a23 */ /* 0x000fc40000010803 */
[----:B------:R-:W-:Y:S02]  /*10a60*/  FFMA.FTZ R44, R73, c[0x0][0x2d0], -R3 ;  /* 0x0000b400492c7a23 */ /* 0x000fe40000010803 */
[----:B-1----:R-:W-:Y:S01]  /*10a70*/  FFMA.FTZ R4, R28, c[0x0][0x2d0], -R2 ;  /* 0x0000b4001c047a23 */ /* 0x002fe20000010802 */
[----:B------:R-:W-:-:S03]  /*10a80*/  F2FP.PACK_AB R28, R92, R93 ;  /* 0x0000005d5c1c723e */ /* 0x000fc600000000ff */
        /* <DEDUP_REMOVED lines=8> */
[----:B------:R-:W-:Y:S02]  /*10b10*/  HMMA.16816.F32 R140, R28, R48, R16 ;  /* 0x000000301c8c723c */ /* 0x000fe40000001810 */
[----:B------:R-:W-:-:S05]  /*10b20*/  FADD.FTZ R4, R92, R4 ;  /* 0x000000045c047221 */ /* 0x000fca0000010000 */
[--C-:B------:R-:W-:Y:S01]  /*10b30*/  FFMA.FTZ R49, R68, c[0x0][0x2d0], -R3.reuse ;  /* 0x0000b40044317a23 */ /* 0x100fe20000010803 */
[----:B------:R-:W-:Y:S01]  /*10b40*/  HMMA.16816.F32 R16, R32, R40, RZ ;  /* 0x000000282010723c */ /* 0x000fe200000018ff */
[----:B------:R-:W-:-:S07]  /*10b50*/  FFMA.FTZ R48, R67, c[0x0][0x2d0], -R3 ;  /* 0x0000b40043307a23 */ /* 0x000fce0000010803 */
[----:B------:R-:W-:Y:S01]  /*10b60*/  HMMA.16816.F32 R128, R28, R38, R20 ;  /* 0x000000261c80723c */ /* 0x000fe20000001814 */
[----:B------:R-:W2:Y:S07]  /*10b70*/  LDSM.16.MT88.4 R36, [R191] ;  /* 0x00000000bf24783b */ /* 0x000eae0000004200 */
[----:B------:R-:W-:Y:S07]  /*10b80*/  HMMA.16816.F32 R20, R32, R46, RZ ;  /* 0x0000002e2014723c */ /* 0x000fee00000018ff */
[--C-:B------:R-:W-:Y:S01]  /*10b90*/  FFMA.FTZ R47, R74, c[0x0][0x2d0], -R3.reuse ;  /* 0x0000b4004a2f7a23 */ /* 0x100fe20000010803 */
[----:B-1----:R-:W-:Y:S01]  /*10ba0*/  HMMA.16816.F32 R124, R28, R24, R16 ;  /* 0x000000181c7c723c */ /* 0x002fe20000001810 */
[----:B------:R-:W-:-:S07]  /*10bb0*/  FFMA.FTZ R46, R80, c[0x0][0x2d0], -R3 ;  /* 0x0000b400502e7a23 */ /* 0x000fce0000010803 */
[----:B------:R-:W-:Y:S01]  /*10bc0*/  HMMA.16816.F32 R16, R32, R42, RZ ;  /* 0x0000002a2010723c */ /* 0x000fe200000018ff */
[----:B------:R-:W-:Y:S07]  /*10bd0*/  LDSM.16.MT88.4 R40, [R190+0x3000] ;  /* 0x00300000be28783b */ /* 0x000fee0000004200 */
[----:B------:R-:W-:Y:S01]  /*10be0*/  HMMA.16816.F32 R120, R28, R50, R20 ;  /* 0x000000321c78723c */ /* 0x000fe20000001814 */
[----:B------:R-:W1:Y:S06]  /*10bf0*/  LDSM.16.MT88.4 R20, [R191+0x800] ;  /* 0x00080000bf14783b */ /* 0x000e6c0000004200 */
[----:B------:R-:W-:-:S02]  /*10c00*/  FFMA.FTZ R51, R70, c[0x0][0x2d0], -R3 ;  /* 0x0000b40046337a23 */ /* 0x000fc40000010803 */
[----:B------:R-:W-:-:S07]  /*10c10*/  FFMA.FTZ R50, R69, c[0x0][0x2d0], -R3 ;  /* 0x0000b40045327a23 */ /* 0x000fce0000010803 */
[----:B------:R-:W-:Y:S01]  /*10c20*/  HMMA.16816.F32 R116, R28, R26, R16 ;  /* 0x0000001a1c74723c */ /* 0x000fe20000001810 */
[----:B------:R-:W-:Y:S07]  /*10c30*/  LDSM.16.MT88.4 R24, [R189+0x3800] ;  /* 0x00380000bd18783b */ /* 0x000fee0000004200 */
[----:B--2---:R-:W-:Y:S07]  /*10c40*/  HMMA.16816.F32 R16, R32, R36, RZ ;  /* 0x000000242010723c */ /* 0x004fee00000018ff */
[----:B------:R-:W-:-:S02]  /*10c50*/  FFMA.FTZ R36, R59, c[0x0][0x2d0], -R3 ;  /* 0x0000b4003b247a23 */ /* 0x000fc40000010803 */
[----:B------:R-:W-:Y:S02]  /*10c60*/  FFMA.FTZ R37, R62, c[0x0][0x2d0], -R3 ;  /* 0x0000b4003e257a23 */ /* 0x000fe40000010803 */
[----:B------:R-:W-:Y:S02]  /*10c70*/  FADD.FTZ R3, R95, R4 ;  /* 0x000000045f037221 */ /* 0x000fe40000010000 */
[----:B------:R-:W-:Y:S02]  /*10c80*/  FADD.FTZ R4, R108, R14 ;  /* 0x0000000e6c047221 */ /* 0x000fe40000010000 */
[----:B------:R-:W-:Y:S02]  /*10c90*/  FADD.FTZ R3, R109, R3 ;  /* 0x000000036d037221 */ /* 0x000fe40000010000 */
[--C-:B------:R-:W-:Y:S02]  /*10ca0*/  FFMA.FTZ R14, R66, c[0x0][0x2d0], -R2.reuse ;  /* 0x0000b400420e7a23 */ /* 0x100fe40000010802 */
[----:B------:R-:W-:-:S02]  /*10cb0*/  FFMA.FTZ R59, R85, c[0x0][0x2d0], -R2 ;  /* 0x0000b400553b7a23 */ /* 0x000fc40000010802 */
[----:B------:R-:W-:Y:S02]  /*10cc0*/  FFMA.FTZ R62, R81, c[0x0][0x2d0], -R2 ;  /* 0x0000b400513e7a23 */ /* 0x000fe40000010802 */
[----:B------:R-:W-:Y:S01]  /*10cd0*/  FADD.FTZ R4, R110, R4 ;  /* 0x000000046e047221 */ /* 0x000fe20000010000 */
[----:B-1----:R-:W-:Y:S08]  /*10ce0*/  HMMA.16816.F32 R104, R28, R20, R16 ;  /* 0x000000141c68723c */ /* 0x002ff00000001810 */
[----:B------:R-:W-:Y:S11]  /*10cf0*/  HMMA.16816.F32 R16, R32, R38, RZ ;  /* 0x000000262010723c */ /* 0x000ff600000018ff */
[----:B------:R-:W-:Y:S11]  /*10d00*/  @!UPT UIADD3 URZ, URZ, URZ, URZ ;  /* 0x0000003f3f3ff290 */ /* 0x000ff6000fffe03f */
[----:B------:R-:W-:Y:S02]  /*10d10*/  @!UPT UIADD3 URZ, URZ, URZ, URZ ;  /* 0x0000003f3f3ff290 */ /* 0x000fe4000fffe03f */
[----:B------:R-:W-:Y:S01]  /*10d20*/  HMMA.16816.F32 R96, R28, R22, R16 ;  /* 0x000000161c60723c */ /* 0x000fe20000001810 */
[----:B------:R-:W1:Y:S07]  /*10d30*/  LDSM.16.MT88.4 R20, [R189+0x3000] ;  /* 0x00300000bd14783b */ /* 0x000e6e0000004200 */
[----:B-1----:R-:W-:Y:S01]  /*10d40*/  HMMA.16816.F32 R16, R32, R20, RZ ;  /* 0x000000142010723c */ /* 0x002fe200000018ff */
[----:B------:R1:W-:Y:S06]  /*10d50*/  MUFU.EX2 R20, R6 ;  /* 0x0000000600147308 */ /* 0x0003ec0000000800 */
[----:B------:R-:W-:-:S02]  /*10d60*/  FFMA.FTZ R21, R72, c[0x0][0x2d0], -R2 ;  /* 0x0000b40048157a23 */ /* 0x000fc40000010802 */
[--C-:B-1----:R-:W-:Y:S02]  /*10d70*/  FFMA.FTZ R6, R60, c[0x0][0x2d0], -R2.reuse ;  /* 0x0000b4003c067a23 */ /* 0x102fe40000010802 */
[--C-:B------:R-:W-:Y:S11]  /*10d80*/  FFMA.FTZ R60, R86, c[0x0][0x2d0], -R2.reuse ;  /* 0x0000b400563c7a23 */ /* 0x100ff60000010802 */
[----:B------:R-:W-:Y:S02]  /*10d90*/  @!UPT UIADD3 URZ, URZ, URZ, URZ ;  /* 0x0000003f3f3ff290 */ /* 0x000fe4000fffe03f */
[----:B------:R-:W-:Y:S01]  /*10da0*/  HMMA.16816.F32 R88, R28, R24, R16 ;  /* 0x000000181c58723c */ /* 0x000fe20000001810 */
[----:B------:R1:W2:Y:S07]  /*10db0*/  MUFU.EX2 R24, R11 ;  /* 0x0000000b00187308 */ /* 0x0002ae0000000800 */
[----:B------:R-:W-:Y:S01]  /*10dc0*/  HMMA.16816.F32 R16, R32, R22, RZ ;  /* 0x000000162010723c */ /* 0x000fe200000018ff */
[----:B------:R4:W5:Y:S06]  /*10dd0*/  MUFU.EX2 R22, R10 ;  /* 0x0000000a00167308 */ /* 0x00096c0000000800 */
[----:B------:R-:W-:-:S02]  /*10de0*/  FFMA.FTZ R23, R82, c[0x0][0x2d0], -R2 ;  /* 0x0000b40052177a23 */ /* 0x000fc40000010802 */
[----:B------:R2:W2:Y:S01]  /*10df0*/  MUFU.EX2 R25, R9 ;  /* 0x0000000900197308 */ /* 0x0004a20000000800 */
[--C-:B-1----:R-:W-:Y:S02]  /*10e00*/  FFMA.FTZ R11, R65, c[0x0][0x2d0], -R2.reuse ;  /* 0x0000b400410b7a23 */ /* 0x102fe40000010802 */
[----:B----4-:R-:W-:-:S05]  /*10e10*/  FFMA.FTZ R10, R64, c[0x0][0x2d0], -R2 ;  /* 0x0000b400400a7a23 */ /* 0x010fca0000010802 */
[----:B------:R-:W-:Y:S07]  /*10e20*/  MUFU.EX2 R11, R11 ;  /* 0x0000000b000b7308 */ /* 0x000fee0000000800 */
[----:B------:R-:W-:Y:S01]  /*10e30*/  HMMA.16816.F32 R92, R28, R26, R16 ;  /* 0x0000001a1c5c723c */ /* 0x000fe20000001810 */
[--C-:B--2---:R-:W-:Y:S01]  /*10e40*/  FFMA.FTZ R9, R61, c[0x0][0x2d0], -R2.reuse ;  /* 0x0000b4003d097a23 */ /* 0x104fe20000010802 */
[----:B------:R-:W1:Y:S01]  /*10e50*/  MUFU.EX2 R17, R36 ;  /* 0x0000002400117308 */ /* 0x000e620000000800 */
[----:B------:R-:W-:-:S02]  /*10e60*/  FFMA.FTZ R61, R75, c[0x0][0x2d0], -R2 ;  /* 0x0000b4004b3d7a23 */ /* 0x000fc40000010802 */
[----:B------:R-:W-:Y:S01]  /*10e70*/  FADD.FTZ R2, R24, R3 ;  /* 0x0000000318027221 */ /* 0x000fe20000010000 */
[----:B-----5:R-:W-:Y:S01]  /*10e80*/  F2FP.PACK_AB R24, R22, R24 ;  /* 0x000000181618723e */ /* 0x020fe200000000ff */
[----:B------:R-:W-:Y:S01]  /*10e90*/  FADD.FTZ R3, R111, R4 ;  /* 0x000000046f037221 */ /* 0x000fe20000010000 */
[----:B------:R-:W-:Y:S01]  /*10ea0*/  F2FP.PACK_AB R26, R20, R25 ;  /* 0x00000019141a723e */ /* 0x000fe200000000ff */
[----:B------:R-:W-:Y:S01]  /*10eb0*/  FADD.FTZ R2, R22, R2 ;  /* 0x0000000216027221 */ /* 0x000fe20000010000 */
[----:B------:R2:W4:Y:S03]  /*10ec0*/  MUFU.EX2 R16, R37 ;  /* 0x0000002500107308 */ /* 0x0005260000000800 */
[----:B------:R-:W-:-:S04]  /*10ed0*/  FADD.FTZ R2, R25, R2 ;  /* 0x0000000219027221 */ /* 0x000fc80000010000 */
[----:B------:R-:W-:Y:S01]  /*10ee0*/  FADD.FTZ R2, R20, R2 ;  /* 0x0000000214027221 */ /* 0x000fe20000010000 */
[----:B------:R-:W5:Y:S03]  /*10ef0*/  MUFU.EX2 R22, R53 ;  /* 0x0000003500167308 */ /* 0x000f660000000800 */
[----:B-1----:R-:W-:Y:S01]  /*10f00*/  FADD.FTZ R2, R17, R2 ;  /* 0x0000000211027221 */ /* 0x002fe20000010000 */
[----:B--2---:R-:W1:Y:S03]  /*10f10*/  LDSM.16.MT88.4 R36, [R190+0x3800] ;  /* 0x00380000be24783b */ /* 0x004e660000004200 */
[C---:B----4-:R-:W-:Y:S01]  /*10f20*/  FADD.FTZ R2, R16.reuse, R2 ;  /* 0x0000000210027221 */ /* 0x050fe20000010000 */
[----:B------:R-:W-:Y:S01]  /*10f30*/  F2FP.PACK_AB R20, R16, R17 ;  /* 0x000000111014723e */ /* 0x000fe200000000ff */
[----:B------:R-:W2:Y:S01]  /*10f40*/  MUFU.EX2 R4, R52 ;  /* 0x0000003400047308 */ /* 0x000ea20000000800 */
[----:B------:R-:W-:Y:S01]  /*10f50*/  HMMA.16816.F32 R16, R32, R40, RZ ;  /* 0x000000282010723c */ /* 0x000fe200000018ff */
[----:B-----5:R-:W-:-:S06]  /*10f60*/  FADD.FTZ R2, R22, R2 ;  /* 0x0000000216027221 */ /* 0x020fcc0000010000 */
[----:B------:R-:W4:Y:S08]  /*10f70*/  MUFU.EX2 R27, R51 ;  /* 0x00000033001b7308 */ /* 0x000f300000000800 */
[----:B------:R-:W5:Y:S01]  /*10f80*/  MUFU.EX2 R25, R50 ;  /* 0x0000003200197308 */ /* 0x000f620000000800 */
[C---:B--2---:R-:W-:Y:S01]  /*10f90*/  FADD.FTZ R2, R4.reuse, R2 ;  /* 0x0000000204027221 */ /* 0x044fe20000010000 */
[----:B------:R-:W-:-:S06]  /*10fa0*/  F2FP.PACK_AB R22, R4, R22 ;  /* 0x000000160416723e */ /* 0x000fcc00000000ff */
[----:B------:R-:W-:Y:S01]  /*10fb0*/  MUFU.EX2 R41, R47 ;  /* 0x0000002f00297308 */ /* 0x000fe20000000800 */
[----:B----4-:R-:W-:-:S07]  /*10fc0*/  FADD.FTZ R2, R27, R2 ;  /* 0x000000021b027221 */ /* 0x010fce0000010000 */
[----:B------:R-:W2:Y:S01]  /*10fd0*/  MUFU.EX2 R40, R46 ;  /* 0x0000002e00287308 */ /* 0x000ea20000000800 */
[----:B-----5:R-:W-:Y:S01]  /*10fe0*/  FADD.FTZ R2, R25, R2 ;  /* 0x0000000219027221 */ /* 0x020fe20000010000 */
[----:B-1----:R-:W-:Y:S06]  /*10ff0*/  HMMA.16816.F32 R108, R28, R36, R16 ;  /* 0x000000241c6c723c */ /* 0x002fec0000001810 */
[----:B------:R-:W1:Y:S02]  /*11000*/  MUFU.EX2 R37, R49 ;  /* 0x0000003100257308 */ /* 0x000e640000000800 */
[----:B------:R-:W-:Y:S06]  /*11010*/  HMMA.16816.F32 R16, R32, R42, RZ ;  /* 0x0000002a2010723c */ /* 0x000fec00000018ff */
[----:B------:R-:W4:Y:S01]  /*11020*/  MUFU.EX2 R36, R48 ;  /* 0x0000003000247308 */ /* 0x000f220000000800 */
[----:B--2---:R-:W-:-:S07]  /*11030*/  F2FP.PACK_AB R72, R40, R41 ;  /* 0x000000292848723e */ /* 0x004fce00000000ff */
[----:B------:R-:W2:Y:S01]  /*11040*/  MUFU.EX2 R48, R45 ;  /* 0x0000002d00307308 */ /* 0x000ea20000000800 */
[----:B-1----:R-:W-:-:S07]  /*11050*/  FADD.FTZ R2, R37, R2 ;  /* 0x0000000225027221 */ /* 0x002fce0000010000 */
[----:B------:R1:W5:Y:S01]  /*11060*/  MUFU.EX2 R42, R44 ;  /* 0x0000002c002a7308 */ /* 0x0003620000000800 */
[----:B----4-:R-:W-:-:S04]  /*11070*/  FADD.FTZ R2, R36, R2 ;  /* 0x0000000224027221 */ /* 0x010fc80000010000 */
[----:B------:R-:W-:Y:S01]  /*11080*/  FADD.FTZ R2, R41, R2 ;  /* 0x0000000229027221 */ /* 0x000fe20000010000 */
[----:B------:R-:W-:Y:S02]  /*11090*/  HMMA.16816.F32 R112, R28, R38, R16 ;  /* 0x000000261c70723c */ /* 0x000fe40000001810 */
[----:B------:R-:W4:Y:S01]  /*110a0*/  MUFU.EX2 R43, R6 ;  /* 0x00000006002b7308 */ /* 0x000f220000000800 */
[----:B------:R-:W-:-:S04]  /*110b0*/  FADD.FTZ R2, R40, R2 ;  /* 0x0000000228027221 */ /* 0x000fc80000010000 */
[----:B--2---:R-:W-:Y:S01]  /*110c0*/  FADD.FTZ R2, R48, R2 ;  /* 0x0000000230027221 */ /* 0x004fe20000010000 */
[----:B------:R-:W-:Y:S01]  /*110d0*/  F2FP.PACK_AB R16, R25, R27 ;  /* 0x0000001b1910723e */ /* 0x000fe200000000ff */
[----:B-1----:R-:W1:Y:S01]  /*110e0*/  LDSM.16.MT88.4 R44, [R192+0x3000] ;  /* 0x00300000c02c783b */ /* 0x002e620000004200 */
[----:B------:R-:W2:Y:S01]  /*110f0*/  MUFU.EX2 R9, R9 ;  /* 0x0000000900097308 */ /* 0x000ea20000000800 */
[C---:B-----5:R-:W-:Y:S01]  /*11100*/  FADD.FTZ R215, R42.reuse, R2 ;  /* 0x000000022ad77221 */ /* 0x060fe20000010000 */
[----:B------:R-:W-:Y:S02]  /*11110*/  F2FP.PACK_AB R74, R42, R48 ;  /* 0x000000302a4a723e */ /* 0x000fe400000000ff */
[----:B------:R-:W-:Y:S01]  /*11120*/  F2FP.PACK_AB R18, R36, R37 ;  /* 0x000000252412723e */ /* 0x000fe200000000ff */
[----:B----4-:R-:W-:-:S03]  /*11130*/  FADD.FTZ R3, R43, R3 ;  /* 0x000000032b037221 */ /* 0x010fc60000010000 */
[----:B------:R-:W4:Y:S01]  /*11140*/  MUFU.EX2 R10, R10 ;  /* 0x0000000a000a7308 */ /* 0x000f220000000800 */
[C---:B--2---:R-:W-:Y:S01]  /*11150*/  F2FP.PACK_AB R25, R9.reuse, R43 ;  /* 0x0000002b0919723e */ /* 0x044fe200000000ff */
[----:B------:R-:W-:Y:S01]  /*11160*/  FADD.FTZ R3, R9, R3 ;  /* 0x0000000309037221 */ /* 0x000fe20000010000 */
[----:B------:R-:W2:Y:S05]  /*11170*/  LDSM.16.MT88.4 R40, [R192+0x3800] ;  /* 0x00380000c028783b */ /* 0x000eaa0000004200 */
[----:B------:R-:W5:Y:S01]  /*11180*/  MUFU.EX2 R6, R14 ;  /* 0x0000000e00067308 */ /* 0x000f620000000800 */
[----:B----4-:R-:W-:Y:S01]  /*11190*/  FADD.FTZ R3, R10, R3 ;  /* 0x000000030a037221 */ /* 0x010fe20000010000 */
[----:B------:R-:W-:-:S06]  /*111a0*/  F2FP.PACK_AB R27, R11, R10 ;  /* 0x0000000a0b1b723e */ /* 0x000fcc00000000ff */
[----:B------:R-:W-:Y:S01]  /*111b0*/  MUFU.EX2 R14, R59 ;  /* 0x0000003b000e7308 */ /* 0x000fe20000000800 */
[----:B------:R-:W-:-:S07]  /*111c0*/  FADD.FTZ R2, R11, R3 ;  /* 0x000000030b027221 */ /* 0x000fce0000010000 */
[----:B------:R-:W-:Y:S01]  /*111d0*/  MUFU.EX2 R9, R58 ;  /* 0x0000003a00097308 */ /* 0x000fe20000000800 */
[----:B-----5:R-:W-:Y:S01]  /*111e0*/  FADD.FTZ R2, R6, R2 ;  /* 0x0000000206027221 */ /* 0x020fe20000010000 */
[----:B-1----:R-:W-:Y:S06]  /*111f0*/  HMMA.16816.F32 R36, R32, R44, RZ ;  /* 0x0000002c2024723c */ /* 0x002fec00000018ff */
[----:B------:R-:W-:Y:S08]  /*11200*/  MUFU.EX2 R11, R57 ;  /* 0x00000039000b7308 */ /* 0x000ff00000000800 */
[----:B------:R-:W-:Y:S08]  /*11210*/  MUFU.EX2 R3, R56 ;  /* 0x0000003800037308 */ /* 0x000ff00000000800 */
[----:B------:R-:W1:Y:S02]  /*11220*/  MUFU.EX2 R4, R21 ;  /* 0x0000001500047308 */ /* 0x000e640000000800 */
[----:B--2---:R-:W-:Y:S06]  /*11230*/  HMMA.16816.F32 R84, R28, R40, R36 ;  /* 0x000000281c54723c */ /* 0x004fec0000001824 */
[----:B------:R-:W2:Y:S02]  /*11240*/  MUFU.EX2 R17, R61 ;  /* 0x0000003d00117308 */ /* 0x000ea40000000800 */
[----:B------:R-:W-:Y:S06]  /*11250*/  HMMA.16816.F32 R36, R32, R46, RZ ;  /* 0x0000002e2024723c */ /* 0x000fec00000018ff */
[----:B------:R-:W4:Y:S01]  /*11260*/  MUFU.EX2 R10, R60 ;  /* 0x0000003c000a7308 */ /* 0x000f220000000800 */
[C---:B-1----:R-:W-:Y:S01]  /*11270*/  FADD.FTZ R2, R4.reuse, R2 ;  /* 0x0000000204027221 */ /* 0x042fe20000010000 */
[----:B------:R-:W-:-:S03]  /*11280*/  F2FP.PACK_AB R21, R4, R6 ;  /* 0x000000060415723e */ /* 0x000fc600000000ff */
[----:B--2---:R-:W-:-:S03]  /*11290*/  FADD.FTZ R2, R17, R2 ;  /* 0x0000000211027221 */ /* 0x004fc60000010000 */
[----:B------:R1:W2:Y:S01]  /*112a0*/  MUFU.EX2 R6, R23 ;  /* 0x0000001700067308 */ /* 0x0002a20000000800 */
[----:B----4-:R-:W-:-:S07]  /*112b0*/  FADD.FTZ R2, R10, R2 ;  /* 0x000000020a027221 */ /* 0x010fce0000010000 */
[----:B------:R-:W4:Y:S02]  /*112c0*/  MUFU.EX2 R4, R62 ;  /* 0x0000003e00047308 */ /* 0x000f240000000800 */
[----:B------:R-:W-:Y:S01]  /*112d0*/  HMMA.16816.F32 R80, R28, R42, R36 ;  /* 0x0000002a1c50723c */ /* 0x000fe20000001824 */
[----:B------:R-:W5:Y:S01]  /*112e0*/  LDSM.16.MT88.4 R36, [R191+0x3000] ;  /* 0x00300000bf24783b */ /* 0x000f620000004200 */
[----:B------:R-:W-:Y:S01]  /*112f0*/  FADD.FTZ R2, R14, R2 ;  /* 0x000000020e027221 */ /* 0x000fe20000010000 */
[----:B-1----:R-:W-:-:S03]  /*11300*/  F2FP.PACK_AB R23, R10, R17 ;  /* 0x000000110a17723e */ /* 0x002fc600000000ff */
[C---:B------:R-:W-:Y:S01]  /*11310*/  FADD.FTZ R2, R9.reuse, R2 ;  /* 0x0000000209027221 */ /* 0x040fe20000010000 */
[----:B------:R-:W-:Y:S02]  /*11320*/  F2FP.PACK_AB R17, R9, R14 ;  /* 0x0000000e0911723e */ /* 0x000fe400000000ff */
[----:B--2---:R-:W-:Y:S01]  /*11330*/  F2FP.PACK_AB R19, R6, R11 ;  /* 0x0000000b0613723e */ /* 0x004fe200000000ff */
[----:B------:R-:W-:Y:S01]  /*11340*/  FADD.FTZ R2, R11, R2 ;  /* 0x000000020b027221 */ /* 0x000fe20000010000 */
[----:B----4-:R-:W-:-:S03]  /*11350*/  F2FP.PACK_AB R73, R3, R4 ;  /* 0x000000040349723e */ /* 0x010fc600000000ff */
[----:B------:R-:W-:-:S04]  /*11360*/  FADD.FTZ R2, R6, R2 ;  /* 0x0000000206027221 */ /* 0x000fc80000010000 */
[----:B------:R-:W-:Y:S02]  /*11370*/  FADD.FTZ R2, R4, R2 ;  /* 0x0000000204027221 */ /* 0x000fe40000010000 */
[----:B------:R-:W1:Y:S02]  /*11380*/  MUFU.EX2 R4, R55 ;  /* 0x0000003700047308 */ /* 0x000e640000000800 */
[----:B------:R-:W-:-:S06]  /*11390*/  FADD.FTZ R2, R3, R2 ;  /* 0x0000000203027221 */ /* 0x000fcc0000010000 */
[----:B------:R-:W2:Y:S01]  /*113a0*/  MUFU.EX2 R3, R54 ;  /* 0x0000003600037308 */ /* 0x000ea20000000800 */
[----:B-1----:R-:W-:Y:S01]  /*113b0*/  FADD.FTZ R2, R4, R2 ;  /* 0x0000000204027221 */ /* 0x002fe20000010000 */
[----:B-----5:R-:W-:Y:S01]  /*113c0*/  HMMA.16816.F32 R40, R32, R36, RZ ;  /* 0x000000242028723c */ /* 0x020fe200000018ff */
[C---:B--2---:R-:W-:Y:S02]  /*113d0*/  F2FP.PACK_AB R75, R3.reuse, R4 ;  /* 0x00000004034b723e */ /* 0x044fe400000000ff */
[----:B------:R-:W-:Y:S01]  /*113e0*/  FADD.FTZ R236, R3, R2 ;  /* 0x0000000203ec7221 */ /* 0x000fe20000010000 */
[----:B---3--:R-:W-:Y:S01]  /*113f0*/  MOV R2, R149 ;  /* 0x0000009500027202 */ /* 0x008fe20000000f00 */
[----:B------:R-:W-:-:S03]  /*11400*/  @P1 IMAD.HI.U32 R3, R149, c[0x0][0x2c8], RZ ;  /* 0x0000b20095031a27 */ /* 0x000fc600078e00ff */
[----:B------:R-:W-:Y:S01]  /*11410*/  HMMA.16816.F32 R32, R32, R38, RZ ;  /* 0x000000262020723c */ /* 0x000fe200000018ff */
[----:B------:R-:W1:Y:S01]  /*11420*/  LDSM.16.MT88.4 R36, [R191+0x3800] ;  /* 0x00380000bf24783b */ /* 0x000e620000004200 */
[----:B------:R-:W-:Y:S02]  /*11430*/  @P1 SHF.R.U32.HI R2, RZ, c[0x0][0x2cc], R3 ;  /* 0x0000b300ff021a19 */ /* 0x000fe40000011603 */
[----:B------:R-:W-:Y:S02]  /*11440*/  ISETP.GE.AND P1, PT, R148, 0x1, PT ;  /* 0x000000019400780c */ /* 0x000fe40003f26270 */
[----:B------:R-:W-:-:S04]  /*11450*/  IADD3 R2, R154, R2, RZ ;  /* 0x000000029a027210 */ /* 0x000fc80007ffe0ff */
[----:B------:R-:W-:-:S06]  /*11460*/  IADD3 R4, R2, c[0x0][0x328], RZ ;  /* 0x0000ca0002047a10 */ /* 0x000fcc0007ffe0ff */
[C---:B-1----:R-:W-:Y:S08]  /*11470*/  HMMA.16816.F32 R68, R28.reuse, R36, R40 ;  /* 0x000000241c44723c */ /* 0x042ff00000001828 */
[----:B------:R-:W-:Y:S01]  /*11480*/  HMMA.16816.F32 R40, R28, R38, R32 ;  /* 0x000000261c28723c */ /* 0x000fe20000001820 */
        /* <DEDUP_REMOVED lines=41> */
[C---:B--2---:R-:W-:Y:S01]  /*11720*/  HMMA.16816.F32 R64, R20.reuse, R24, R108 ;  /* 0x000000181440723c */ /* 0x044fe2000000186c */
[----:B------:R-:W-:Y:S07]  /*11730*/  LDSM.16.MT88.4 R108, [R192+0x2800] ;  /* 0x00280000c06c783b */ /* 0x000fee0000004200 */
[C---:B------:R-:W-:Y:S01]  /*11740*/  HMMA.16816.F32 R60, R20.reuse, R26, R112 ;  /* 0x0000001a143c723c */ /* 0x040fe20000001870 */
[----:B------:R-:W2:Y:S07]  /*11750*/  LDSM.16.MT88.4 R24, [R191+0x4800] ;  /* 0x00480000bf18783b */ /* 0x000eae0000004200 */
[C---:B-1----:R-:W-:Y:S08]  /*11760*/  HMMA.16816.F32 R56, R20.reuse, R28, R144 ;  /* 0x0000001c1438723c */ /* 0x042ff00000001890 */
[C---:B------:R-:W-:Y:S01]  /*11770*/  HMMA.16816.F32 R48, R20.reuse, R30, R140 ;  /* 0x0000001e1430723c */ /* 0x040fe2000000188c */
[----:B------:R-:W1:Y:S07]  /*11780*/  LDSM.16.MT88.4 R28, [R192+0x2000] ;  /* 0x00200000c01c783b */ /* 0x000e6e0000004200 */
[C---:B--2---:R-:W-:Y:S08]  /*11790*/  HMMA.16816.F32 R40, R20.reuse, R24, R128 ;  /* 0x000000181428723c */ /* 0x044ff00000001880 */
[----:B------:R-:W-:Y:S01]  /*117a0*/  HMMA.16816.F32 R32, R20, R26, R120 ;  /* 0x0000001a1420723c */ /* 0x000fe20000001878 */
[----:B------:R-:W2:Y:S04]  /*117b0*/  LDSM.16.MT88.4 R20, [R190+0x2000] ;  /* 0x00200000be14783b */ /* 0x000ea80000004200 */
[----:B------:R-:W3:Y:S03]  /*117c0*/  LDSM.16.MT88.4 R24, [R189+0x2000] ;  /* 0x00200000bd18783b */ /* 0x000ee60000004200 */
[C---:B-1----:R-:W-:Y:S01]  /*117d0*/  HMMA.16816.F32 R112, R16.reuse, R28, R96 ;  /* 0x0000001c1070723c */ /* 0x042fe20000001860 */
[----:B------:R-:W-:Y:S07]  /*117e0*/  LDSM.16.MT88.4 R96, [R191+0x2800] ;  /* 0x00280000bf60783b */ /* 0x000fee0000004200 */
[C---:B------:R-:W-:Y:S01]  /*117f0*/  HMMA.16816.F32 R80, R16.reuse, R30, R80 ;  /* 0x0000001e1050723c */ /* 0x040fe20000001850 */
[----:B------:R-:W1:Y:S07]  /*11800*/  LDSM.16.MT88.4 R28, [R190+0x5000] ;  /* 0x00500000be1c783b */ /* 0x000e6e0000004200 */
[C---:B--2---:R-:W-:Y:S08]  /*11810*/  HMMA.16816.F32 R104, R16.reuse, R20, R104 ;  /* 0x000000141068723c */ /* 0x044ff00000001868 */
[C---:B------:R-:W-:Y:S01]  /*11820*/  HMMA.16816.F32 R84, R16.reuse, R22, R84 ;  /* 0x000000161054723c */ /* 0x040fe20000001854 */
[----:B------:R-:W2:Y:S07]  /*11830*/  LDSM.16.MT88.4 R20, [R189+0x5000] ;  /* 0x00500000bd14783b */ /* 0x000eae0000004200 */
[C---:B---3--:R-:W-:Y:S01]  /*11840*/  HMMA.16816.F32 R128, R16.reuse, R24, R124 ;  /* 0x000000181080723c */ /* 0x048fe2000000187c */
[----:B------:R-:W-:Y:S07]  /*11850*/  LDSM.16.MT88.4 R124, [R189+0x2800] ;  /* 0x00280000bd7c783b */ /* 0x000fee0000004200 */
[----:B------:R-:W-:Y:S01]  /*11860*/  HMMA.16816.F32 R88, R16, R26, R116 ;  /* 0x0000001a1058723c */ /* 0x000fe20000001874 */
[----:B------:R-:W3:Y:S04]  /*11870*/  LDSM.16.MT88.4 R24, [R191+0x2000] ;  /* 0x00200000bf18783b */ /* 0x000ee80000004200 */
[----:B------:R-:W-:Y:S03]  /*11880*/  LDSM.16.MT88.4 R116, [R190+0x2800] ;  /* 0x00280000be74783b */ /* 0x000fe60000004200 */
[C---:B------:R-:W-:Y:S08]  /*11890*/  HMMA.16816.F32 R112, R72.reuse, R108, R112 ;  /* 0x0000006c4870723c */ /* 0x040ff00000001870 */
[----:B------:R-:W-:Y:S01]  /*118a0*/  HMMA.16816.F32 R108, R72, R110, R80 ;  /* 0x0000006e486c723c */ /* 0x000fe20000001850 */
[----:B------:R-:W-:Y:S07]  /*118b0*/  LDSM.16.MT88.4 R80, [R190+0x5800] ;  /* 0x00580000be50783b */ /* 0x000fee0000004200 */
[C---:B-1----:R-:W-:Y:S08]  /*118c0*/  HMMA.16816.F32 R60, R16.reuse, R30, R60 ;  /* 0x0000001e103c723c */ /* 0x042ff0000000183c */
[C---:B--2---:R-:W-:Y:S08]  /*118d0*/  HMMA.16816.F32 R92, R16.reuse, R20, R44 ;  /* 0x00000014105c723c */ /* 0x044ff0000000182c */
[C---:B------:R-:W-:Y:S01]  /*118e0*/  HMMA.16816.F32 R44, R16.reuse, R22, R36 ;  /* 0x00000016102c723c */ /* 0x040fe20000001824 */
[----:B------:R-:W1:Y:S07]  /*118f0*/  LDSM.16.MT88.4 R20, [R191+0x5000] ;  /* 0x00500000bf14783b */ /* 0x000e6e0000004200 */
[C---:B---3--:R-:W-:Y:S08]  /*11900*/  HMMA.16816.F32 R68, R16.reuse, R24, R68 ;  /* 0x000000181044723c */ /* 0x048ff00000001844 */
[----:B------:R-:W-:Y:S01]  /*11910*/  HMMA.16816.F32 R52, R16, R26, R52 ;  /* 0x0000001a1034723c */ /* 0x000fe20000001834 */
[----:B------:R-:W2:Y:S07]  /*11920*/  LDSM.16.MT88.4 R24, [R192+0x5000] ;  /* 0x00500000c018783b */ /* 0x000eae0000004200 */
[----:B------:R-:W-:Y:S08]  /*11930*/  HMMA.16816.F32 R128, R72, R124, R128 ;  /* 0x0000007c4880723c */ /* 0x000ff00000001880 */
[----:B------:R-:W-:Y:S01]  /*11940*/  HMMA.16816.F32 R36, R16, R28, R64 ;  /* 0x0000001c1024723c */ /* 0x000fe20000001840 */
[----:B------:R-:W-:Y:S07]  /*11950*/  LDSM.16.MT88.4 R64, [R192+0x5800] ;  /* 0x00580000c040783b */ /* 0x000fee0000004200 */
[----:B------:R-:W-:Y:S01]  /*11960*/  HMMA.16816.F32 R124, R72, R126, R88 ;  /* 0x0000007e487c723c */ /* 0x000fe20000001858 */
[----:B------:R-:W3:Y:S07]  /*11970*/  LDSM.16.MT88.4 R88, [R189+0x5800] ;  /* 0x00580000bd58783b */ /* 0x000eee0000004200 */
        /* <DEDUP_REMOVED lines=9> */
[C---:B------:R-:W-:Y:S08]  /*11a10*/  HMMA.16816.F32 R104, R72.reuse, R96, R68 ;  /* 0x000000604868723c */ /* 0x040ff00000001844 */
[C---:B---3--:R-:W-:Y:S08]  /*11a20*/  HMMA.16816.F32 R92, R72.reuse, R88, R92 ;  /* 0x00000058485c723c */ /* 0x048ff0000000185c */
[C---:B------:R-:W-:Y:S08]  /*11a30*/  HMMA.16816.F32 R60, R72.reuse, R64, R56 ;  /* 0x00000040483c723c */ /* 0x040ff00000001838 */
        /* <DEDUP_REMOVED lines=17> */
.L_x_1019:
[----:B------:R-:W-:-:S04]  /*11b50*/  MOV R2, 0x1 ;  /* 0x0000000100027802 */ /* 0x000fc80000000f00 */
[----:B------:R-:W-:-:S13]  /*11b60*/  ISETP.NE.AND P0, PT, R2, c[0x0][0x32c], PT ;  /* 0x0000cb0002007a0c */ /* 0x000fda0003f05270 */
[----:B------:R-:W-:-:S05]  /*11b70*/  @P0 IMAD.HI.U32 R2, R3, c[0x0][0x330], RZ ;  /* 0x0000cc0003020a27 */ /* 0x000fca00078e00ff */
[----:B------:R-:W-:Y:S02]  /*11b80*/  @P0 SHF.R.U32.HI R3, RZ, c[0x0][0x334], R2 ;  /* 0x0000cd00ff030a19 */ /* 0x000fe40000011602 */
.L_x_1020:
[----:B------:R-:W-:Y:S05]  /*11b90*/  BSYNC B0 ;  /* 0x0000000000007941 */ /* 0x000fea0003800000 */
.L_x_1018:
[----:B------:R-:W-:-:S05]  /*11ba0*/  MOV R2, c[0x0][0x32c] ;  /* 0x0000cb0000027a02 */ /* 0x000fca0000000f00 */
[----:B------:R-:W-:-:S05]  /*11bb0*/  IMAD R3, R3, R2, c[0x0][0x32c] ;  /* 0x0000cb0003037624 */ /* 0x000fca00078e0202 */
[----:B------:R-:W-:-:S05]  /*11bc0*/  IMNMX R4, R4, R3, PT ;  /* 0x0000000304047217 */ /* 0x000fca0003800200 */
.L_x_1017:
        /* <DEDUP_REMOVED lines=8> */
.L_x_1042:
        /* <DEDUP_REMOVED lines=18> */
[----:B--23--:R-:W-:Y:S01]  /*11d70*/  IMAD.SHL.U32 R9, R76, 0x2, RZ ;  /* 0x000000024c097824 */ /* 0x00cfe200078e00ff */
[----:B------:R-:W-:Y:S02]  /*11d80*/  SHF.R.S32.HI R2, RZ, 0x1f, R214 ;  /* 0x0000001fff027819 */ /* 0x000fe400000114d6 */
[C---:B------:R-:W-:Y:S02]  /*11d90*/  SHF.L.U64.HI R20, R211.reuse, 0x1, R237 ;  /* 0x00000001d3147819 */ /* 0x040fe400000102ed */
[----:B------:R-:W-:Y:S01]  /*11da0*/  SHF.L.U32 R11, R211, 0x1, RZ ;  /* 0x00000001d30b7819 */ /* 0x000fe200000006ff */
[----:B------:R-:W-:Y:S01]  /*11db0*/  IMAD R4, R2, c[0x0][0x208], RZ ;  /* 0x0000820002047a24 */ /* 0x000fe200078e02ff */
[----:B------:R-:W-:Y:S01]  /*11dc0*/  SHF.L.U64.HI R10, R76, 0x1, R77 ;  /* 0x000000014c0a7819 */ /* 0x000fe2000001024d */
[C---:B------:R-:W-:Y:S04]  /*11dd0*/  IMAD.WIDE.U32 R2, R214.reuse, c[0x0][0x208], RZ ;  /* 0x00008200d6027a25 */ /* 0x040fe800078e00ff */
[----:B------:R-:W-:Y:S04]  /*11de0*/  IMAD R4, R214, c[0x0][0x20c], R4 ;  /* 0x00008300d6047a24 */ /* 0x000fe800078e0204 */
[----:B------:R-:W-:Y:S01]  /*11df0*/  IMAD.IADD R3, R3, 0x1, R4 ;  /* 0x0000000103037824 */ /* 0x000fe200078e0204 */
[----:B------:R-:W-:Y:S03]  /*11e00*/  SHF.R.S32.HI R4, RZ, 0x1f, R213 ;  /* 0x0000001fff047819 */ /* 0x000fe600000114d5 */
[C---:B------:R-:W-:Y:S04]  /*11e10*/  IMAD.WIDE.U32 R2, R213.reuse, c[0x0][0x218], R2 ;  /* 0x00008600d5027a25 */ /* 0x040fe800078e0002 */
[----:B------:R-:W-:Y:S01]  /*11e20*/  IMAD R4, R4, c[0x0][0x218], RZ ;  /* 0x0000860004047a24 */ /* 0x000fe200078e02ff */
[----:B------:R-:W-:Y:S03]  /*11e30*/  IADD3 R2, P0, R248, R2, RZ ;  /* 0x00000002f8027210 */ /* 0x000fe60007f1e0ff */
[----:B------:R-:W-:Y:S05]  /*11e40*/  IMAD R4, R213, c[0x0][0x21c], R4 ;  /* 0x00008700d5047a24 */ /* 0x000fea00078e0204 */
[----:B------:R-:W-:Y:S02]  /*11e50*/  IADD3.X R3, R247, R3, R4, P0, !PT ;  /* 0x00000003f7037210 */ /* 0x000fe400007fe404 */
[C---:B------:R-:W-:Y:S04]  /*11e60*/  LEA R8, P0, R2.reuse, c[0x0][0x1f8], 0x1 ;  /* 0x00007e0002087a11 */ /* 0x040fe800078008ff */
[----:B------:R-:W-:Y:S01]  /*11e70*/  LEA.HI.X R4, R2, c[0x0][0x1fc], R3, 0x1, P0 ;  /* 0x00007f0002047a11 */ /* 0x000fe200000f0c03 */
[----:B------:R-:W-:-:S06]  /*11e80*/  BRA.DIV ~URZ, `(.L_x_1024) ;  /* 0x000100627f007947 */ /* 0x000fcc000b800000 */
[----:B------:R2:W3:Y:S02]  /*11e90*/  SHFL.IDX PT, R21, R4, RZ, 0x181f ;  /* 0x00181fff04157589 */ /* 0x0004e400000e0000 */
.L_x_1151:
[----:B------:R-:W-:-:S05]  /*11ea0*/  BRA.DIV ~URZ, `(.L_x_1025) ;  /* 0x000100b27f007947 */ /* 0x000fca000b800000 */
[----:B------:R-:W5:Y:S01]  /*11eb0*/  SHFL.IDX PT, R2, R8, RZ, 0x181f ;  /* 0x00181fff08027589 */ /* 0x000f6200000e0000 */
[----:B------:R-:W-:Y:S02]  /*11ec0*/  ISETP.GE.AND P2, PT, R76, c[0x0][0x1d4], PT ;  /* 0x000075004c007a0c */ /* 0x000fe40003f46270 */
[----:B------:R-:W-:Y:S01]  /*11ed0*/  ISETP.GE.AND P1, PT, R211, c[0x0][0x1d4], PT ;  /* 0x00007500d3007a0c */ /* 0x000fe20003f26270 */
[----:B------:R-:W-:Y:S01]  /*11ee0*/  SHFL.IDX PT, R5, R8, 0x2, 0x181f ;  /* 0x00581f0008057f89 */ /* 0x000fe200000e0000 */
[C---:B-----5:R-:W-:Y:S05]  /*11ef0*/  IADD3 R22, P0, R2.reuse, R9, RZ ;  /* 0x0000000902167210 */ /* 0x060fea0007f1e0ff */
[C---:B---3--:R-:W-:Y:S01]  /*11f00*/  IMAD.X R23, R21.reuse, 0x1, R10, P0 ;  /* 0x0000000115177824 */ /* 0x048fe200000e060a */
[----:B------:R-:W-:Y:S04]  /*11f10*/  IADD3 R2, P0, R2, R11, RZ ;  /* 0x0000000b02027210 */ /* 0x000fe80007f1e0ff */
[----:B------:R-:W-:Y:S01]  /*11f20*/  @!PT LDS RZ, [RZ] ;  /* 0x00000000fffff984 */ /* 0x000fe20000000800 */
[----:B------:R3:W-:Y:S01]  /*11f30*/  LDGSTS.E.BYPASS.LTC128B.128 [R210+0x100], [R22.64], !P2 ;  /* 0x0010000016d27fae */ /* 0x0007e2000d101d48 */
[----:B------:R-:W-:Y:S01]  /*11f40*/  IMAD.X R3, R21, 0x1, R20, P0 ;  /* 0x0000000115037824 */ /* 0x000fe200000e0614 */
[----:B------:R-:W-:Y:S04]  /*11f50*/  SEL R21, RZ, 0x10, P2 ;  /* 0x00000010ff157807 */ /* 0x000fe80001000000 */
[----:B------:R5:W-:Y:S04]  /*11f60*/  LDGSTS.E.BYPASS.LTC128B.128 [R210+0x3100], [R2.64], !P1 ;  /* 0x0310000002d27fae */ /* 0x000be8000c901d48 */
[----:B-----5:R-:W3:Y:S04]  /*11f70*/  SHFL.IDX PT, R2, R8, 0x1, 0x181f ;  /* 0x00381f0008027f89 */ /* 0x020ee800000e0000 */
[----:B------:R-:W5:Y:S04]  /*11f80*/  SHFL.IDX PT, R3, R4, 0x1, 0x181f ;  /* 0x00381f0004037f89 */ /* 0x000f6800000e0000 */
[----:B--2---:R-:W2:Y:S01]  /*11f90*/  SHFL.IDX PT, R4, R4, 0x2, 0x181f ;  /* 0x00581f0004047f89 */ /* 0x004ea200000e0000 */
[C---:B---3--:R-:W-:Y:S05]  /*11fa0*/  IADD3 R22, P0, R2.reuse, R9, RZ ;  /* 0x0000000902167210 */ /* 0x048fea0007f1e0ff */
[C---:B-----5:R-:W-:Y:S01]  /*11fb0*/  IMAD.X R23, R3.reuse, 0x1, R10, P0 ;  /* 0x0000000103177824 */ /* 0x060fe200000e060a */
[----:B------:R-:W-:Y:S04]  /*11fc0*/  IADD3 R2, P0, R2, R11, RZ ;  /* 0x0000000b02027210 */ /* 0x000fe80007f1e0ff */
[----:B------:R3:W-:Y:S01]  /*11fd0*/  LDGSTS.E.BYPASS.LTC128B.128 [R210+0x1100], [R22.64], !P2 ;  /* 0x0110000016d27fae */ /* 0x0007e2000d101d48 */
[----:B------:R-:W-:Y:S05]  /*11fe0*/  IMAD.X R3, R3, 0x1, R20, P0 ;  /* 0x0000000103037824 */ /* 0x000fea00000e0614 */
[----:B------:R4:W-:Y:S01]  /*11ff0*/  LDGSTS.E.BYPASS.LTC128B.128 [R210+0x4100], [R2.64], !P1 ;  /* 0x0410000002d27fae */ /* 0x0009e2000c901d48 */
[----:B---3--:R-:W-:Y:S03]  /*12000*/  SEL R22, RZ, 0x10, P1 ;  /* 0x00000010ff167807 */ /* 0x008fe60000800000 */
.L_x_1152:
[C---:B--2-4-:R-:W-:Y:S02]  /*12010*/  IADD3 R2, -R21.reuse, 0x10, RZ ;  /* 0x0000001015027810 */ /* 0x054fe40007ffe1ff */
        /* <DEDUP_REMOVED lines=9> */
[----:B--2---:R-:W-:Y:S04]  /*120b0*/  IADD3 R2, -R22, 0x10, RZ ;  /* 0x0000001016027810 */ /* 0x004fe80007ffe1ff */
[----:B------:R-:W-:Y:S04]  /*120c0*/  LOP3.LUT R2, R2, 0xf, RZ, 0xc0, !PT ;  /* 0x0000000f02027812 */ /* 0x000fe800078ec0ff */
[----:B------:R-:W-:Y:S04]  /*120d0*/  IADD3 R2, P1, P0, R2, R5, R11 ;  /* 0x0000000502027210 */ /* 0x000fe8000783e00b */
[----:B------:R-:W-:Y:S05]  /*120e0*/  IADD3.X R3, RZ, R4, R20, P1, P0 ;  /* 0x00000004ff037210 */ /* 0x000fea0000fe0414 */
[----:B------:R2:W-:Y:S04]  /*120f0*/  LDGSTS.E.BYPASS.LTC128B.128.ZFILL [R210+0x5100], [R2.64], P2 ;  /* 0x0510000002d27fae */ /* 0x0005e80009141d48 */
.L_x_1023:
[----:B--23--:R-:W-:Y:S05]  /*12100*/  BSYNC B0 ;  /* 0x0000000000007941 */ /* 0x00cfea0003800000 */
.L_x_1022:
        /* <DEDUP_REMOVED lines=81> */
[C---:B--2---:R-:W-:Y:S08]  /*12620*/  HMMA.16816.F32 R44, R172.reuse, R144, R44 ;  /* 0x00000090ac2c723c */ /* 0x044ff0000000182c */
        /* <DEDUP_REMOVED lines=59> */
[----:B------:R-:W2:Y:S01]  /*129e0*/  LDL R2, [R1+0x10] ;  /* 0x0000100001027983 */ /* 0x000ea20000100800 */
[----:B------:R-:W-:Y:S01]  /*129f0*/  IMAD.MOV.U32 R213, RZ, RZ, RZ ;  /* 0x000000ffffd57224 */ /* 0x000fe200078e00ff */
[----:B------:R-:W-:Y:S01]  /*12a00*/  ISETP.GT.AND P1, PT, R0, 0x5f, PT ;  /* 0x0000005f0000780c */ /* 0x000fe20003f24270 */
[----:B------:R-:W-:Y:S01]  /*12a10*/  IMAD.SHL.U32 R143, R211, 0x2, RZ ;  /* 0x00000002d38f7824 */ /* 0x000fe200078e00ff */
[----:B------:R-:W3:Y:S01]  /*12a20*/  LDL.64 R218, [R1] ;  /* 0x0000000001da7983 */ /* 0x000ee20000100a00 */
[C---:B------:R-:W-:Y:S01]  /*12a30*/  IMAD.SHL.U32 R141, R76.reuse, 0x2, RZ ;  /* 0x000000024c8d7824 */ /* 0x040fe200078e00ff */
[----:B------:R-:W-:Y:S02]  /*12a40*/  ISETP.NE.AND P2, PT, R3, 0x1, PT ;  /* 0x000000010300780c */ /* 0x000fe40003f45270 */
[----:B------:R-:W-:Y:S02]  /*12a50*/  SHF.L.U64.HI R144, R211, 0x1, R237 ;  /* 0x00000001d3907819 */ /* 0x000fe400000102ed */
[----:B------:R-:W4:Y:S01]  /*12a60*/  LDL R216, [R1+0x8] ;  /* 0x0000080001d87983 */ /* 0x000f220000100800 */
[----:B------:R-:W-:Y:S01]  /*12a70*/  SHF.L.U64.HI R142, R76, 0x1, R77 ;  /* 0x000000014c8e7819 */ /* 0x000fe2000001024d */
[----:B--2---:R-:W-:Y:S05]  /*12a80*/  IMAD R3, R212, 0x60, R2 ;  /* 0x00000060d4037824 */ /* 0x004fea00078e0202 */
[----:B------:R-:W-:Y:S05]  /*12a90*/  IADD3 R3, R3, -0x60, R0 ;  /* 0xffffffa003037810 */ /* 0x000fea0007ffe000 */
[----:B------:R-:W-:Y:S04]  /*12aa0*/  @P2 IMAD.HI.U32 R4, R3, c[0x0][0x2bc], RZ ;  /* 0x0000af0003042a27 */ /* 0x000fe800078e00ff */
[--C-:B------:R-:W-:Y:S01]  /*12ab0*/  IMAD.MOV.U32 R2, RZ, RZ, R3.reuse ;  /* 0x000000ffff027224 */ /* 0x100fe200078e0003 */
[----:B------:R-:W-:Y:S04]  /*12ac0*/  @P2 SHF.R.U32.HI R2, RZ, c[0x0][0x2c0], R4 ;  /* 0x0000b000ff022a19 */ /* 0x000fe80000011604 */
[C---:B---3--:R-:W-:Y:S04]  /*12ad0*/  @!P1 IADD3 R5, P0, R2.reuse, R218, RZ ;  /* 0x000000da02059210 */ /* 0x048fe80007f1e0ff */
[----:B----4-:R-:W-:Y:S01]  /*12ae0*/  @!P1 LEA.HI.X.SX32 R140, R2, R216, 0x1, P0 ;  /* 0x000000d8028c9211 */ /* 0x010fe200000f0eff */
[----:B------:R-:W-:Y:S01]  /*12af0*/  IMAD.MOV R2, RZ, RZ, -R2 ;  /* 0x000000ffff027224 */ /* 0x000fe200078e0a02 */
[C---:B------:R-:W-:Y:S03]  /*12b00*/  @!P1 LEA R4, P0, R5.reuse, c[0x0][0x2a0], 0x2 ;  /* 0x0000a80005049a11 */ /* 0x040fe600078010ff */
[----:B------:R-:W-:Y:S01]  /*12b10*/  IMAD R214, R2, c[0x0][0x2b8], R3 ;  /* 0x0000ae0002d67a24 */ /* 0x000fe200078e0203 */
[----:B------:R-:W-:Y:S04]  /*12b20*/  @!P1 LEA.HI.X R5, R5, c[0x0][0x2a4], R140, 0x2, P0 ;  /* 0x0000a90005059a11 */ /* 0x000fe800000f148c */
[----:B------:R-:W-:Y:S01]  /*12b30*/  SHF.R.S32.HI R2, RZ, 0x1f, R214 ;  /* 0x0000001fff027819 */ /* 0x000fe200000114d6 */
[----:B------:R1:W2:Y:S04]  /*12b40*/  @!P1 LDG.E R213, [R4.64] ;  /* 0x0000000804d59981 */ /* 0x0002a8000c1e1900 */
[----:B-1----:R-:W-:Y:S02]  /*12b50*/  IMAD R4, R2, c[0x0][0x1e0], RZ ;  /* 0x0000780002047a24 */ /* 0x002fe400078e02ff */
[C---:B------:R-:W-:Y:S04]  /*12b60*/  IMAD.WIDE.U32 R2, R214.reuse, c[0x0][0x1e0], RZ ;  /* 0x00007800d6027a25 */ /* 0x040fe800078e00ff */
        /* <DEDUP_REMOVED lines=12> */
.L_x_1153:
[----:B------:R-:W-:-:S05]  /*12c30*/  BRA.DIV ~URZ, `(.L_x_1029) ;  /* 0x0000f7127f007947 */ /* 0x000fca000b800000 */
[----:B------:R-:W3:Y:S01]  /*12c40*/  SHFL.IDX PT, R2, R140, RZ, 0x181f ;  /* 0x00181fff8c027589 */ /* 0x000ee200000e0000 */
[----:B------:R-:W-:Y:S02]  /*12c50*/  ISETP.GE.AND P2, PT, R76, c[0x0][0x1d4], PT ;  /* 0x000075004c007a0c */ /* 0x000fe40003f46270 */
[----:B------:R-:W-:Y:S01]  /*12c60*/  ISETP.GE.AND P1, PT, R211, c[0x0][0x1d4], PT ;  /* 0x00007500d3007a0c */ /* 0x000fe20003f26270 */
[----:B------:R-:W-:Y:S01]  /*12c70*/  SHFL.IDX PT, R5, R140, 0x2, 0x181f ;  /* 0x00581f008c057f89 */ /* 0x000fe200000e0000 */
[C---:B---3--:R-:W-:Y:S05]  /*12c80*/  IADD3 R146, P0, R2.reuse, R141, RZ ;  /* 0x0000008d02927210 */ /* 0x048fea0007f1e0ff */
[C---:B--2---:R-:W-:Y:S01]  /*12c90*/  IMAD.X R147, R145.reuse, 0x1, R142, P0 ;  /* 0x0000000191937824 */ /* 0x044fe200000e068e */
[----:B------:R-:W-:Y:S04]  /*12ca0*/  IADD3 R2, P0, R2, R143, RZ ;  /* 0x0000008f02027210 */ /* 0x000fe80007f1e0ff */
[----:B------:R-:W-:Y:S01]  /*12cb0*/  @!PT LDS RZ, [RZ] ;  /* 0x00000000fffff984 */ /* 0x000fe20000000800 */
[----:B------:R2:W-:Y:S01]  /*12cc0*/  LDGSTS.E.BYPASS.LTC128B.128 [R210+0x8100], [R146.64], !P2 ;  /* 0x0810000092d27fae */ /* 0x0005e2000d101d48 */
[----:B------:R-:W-:Y:S01]  /*12cd0*/  IMAD.X R3, R145, 0x1, R144, P0 ;  /* 0x0000000191037824 */ /* 0x000fe200000e0690 */
[----:B------:R-:W-:Y:S04]  /*12ce0*/  SEL R145, RZ, 0x10, P2 ;  /* 0x00000010ff917807 */ /* 0x000fe80001000000 */
[----:B------:R3:W-:Y:S04]  /*12cf0*/  LDGSTS.E.BYPASS.LTC128B.128 [R210+0xb100], [R2.64], !P1 ;  /* 0x0b10000002d27fae */ /* 0x0007e8000c901d48 */
[----:B---3--:R-:W2:Y:S04]  /*12d00*/  SHFL.IDX PT, R2, R140, 0x1, 0x181f ;  /* 0x00381f008c027f89 */ /* 0x008ea800000e0000 */
[----:B------:R-:W3:Y:S04]  /*12d10*/  SHFL.IDX PT, R3, R4, 0x1, 0x181f ;  /* 0x00381f0004037f89 */ /* 0x000ee800000e0000 */
[----:B-1----:R-:W1:Y:S01]  /*12d20*/  SHFL.IDX PT, R4, R4, 0x2, 0x181f ;  /* 0x00581f0004047f89 */ /* 0x002e6200000e0000 */
[C---:B--2---:R-:W-:Y:S05]  /*12d30*/  IADD3 R146, P0, R2.reuse, R141, RZ ;  /* 0x0000008d02927210 */ /* 0x044fea0007f1e0ff */
[C---:B---3--:R-:W-:Y:S01]  /*12d40*/  IMAD.X R147, R3.reuse, 0x1, R142, P0 ;  /* 0x0000000103937824 */ /* 0x048fe200000e068e */
[----:B------:R-:W-:Y:S04]  /*12d50*/  IADD3 R2, P0, R2, R143, RZ ;  /* 0x0000008f02027210 */ /* 0x000fe80007f1e0ff */
[----:B------:R2:W-:Y:S01]  /*12d60*/  LDGSTS.E.BYPASS.LTC128B.128 [R210+0x9100], [R146.64], !P2 ;  /* 0x0910000092d27fae */ /* 0x0005e2000d101d48 */
[----:B------:R-:W-:Y:S05]  /*12d70*/  IMAD.X R3, R3, 0x1, R144, P0 ;  /* 0x0000000103037824 */ /* 0x000fea00000e0690 */
[----:B------:R3:W-:Y:S01]  /*12d80*/  LDGSTS.E.BYPASS.LTC128B.128 [R210+0xc100], [R2.64], !P1 ;  /* 0x0c10000002d27fae */ /* 0x0007e2000c901d48 */
[----:B--2---:R-:W-:Y:S03]  /*12d90*/  SEL R146, RZ, 0x10, P1 ;  /* 0x00000010ff927807 */ /* 0x004fe60000800000 */
.L_x_1154:
[C---:B-1-3--:R-:W-:Y:S02]  /*12da0*/  IADD3 R2, -R145.reuse, 0x10, RZ ;  /* 0x0000001091027810 */ /* 0x04afe40007ffe1ff */
        /* <DEDUP_REMOVED lines=14> */
.L_x_1027:
[----:B------:R-:W-:Y:S05]  /*12e90*/  BSYNC B0 ;  /* 0x0000000000007941 */ /* 0x000fea0003800000 */
.L_x_1026:
[----:B------:R-:W-:Y:S01]  /*12ea0*/  LOP3.LUT R143, RZ, c[0x0][0x324], RZ, 0x33, !PT ;  /* 0x0000c900ff8f7a12 */ /* 0x000fe200078e33ff */
[----:B-1----:R-:W2:Y:S01]  /*12eb0*/  LDL R3, [R1+0xc] ;  /* 0x00000c0001037983 */ /* 0x002ea20000100800 */
[----:B------:R-:W-:Y:S03]  /*12ec0*/  IMAD.MOV.U32 R4, RZ, RZ, c[0x0][0x2c4] ;  /* 0x0000b100ff047624 */ /* 0x000fe600078e00ff */
[----:B------:R-:W2:Y:S02]  /*12ed0*/  LDL R2, [R1+0x14] ;  /* 0x0000140001027983 */ /* 0x000ea40000100800 */
[----:B------:R-:W-:Y:S01]  /*12ee0*/  ISETP.NE.AND P0, PT, R4, 0x1, PT ;  /* 0x000000010400780c */ /* 0x000fe20003f05270 */
[----:B------:R-:W-:Y:S01]  /*12ef0*/  IMAD R4, R212, -0x60, RZ ;  /* 0xffffffa0d4047824 */ /* 0x000fe200078e02ff */
[----:B------:R-:W0:Y:S01]  /*12f00*/  LDGDEPBAR ;  /* 0x00000000000079af */ /* 0x000e220000000000 */
[----:B--2---:R-:W-:Y:S10]  /*12f10*/  IMAD.IADD R140, R2, 0x1, R3 ;  /* 0x00000001028c7824 */ /* 0x004ff400078e0203 */
[----:B------:R-:W-:Y:S05]  /*12f20*/  @P0 IMAD.HI.U32 R2, R140, c[0x0][0x2c8], RZ ;  /* 0x0000b2008c020a27 */ /* 0x000fea00078e00ff */
[----:B------:R-:W-:Y:S02]  /*12f30*/  @P0 SHF.R.U32.HI R140, RZ, c[0x0][0x2cc], R2 ;  /* 0x0000b300ff8c0a19 */ /* 0x000fe40000011602 */
[----:B------:R-:W-:Y:S04]  /*12f40*/  IADD3 R2, -R245, 0x1, R4 ;  /* 0x00000001f5027810 */ /* 0x000fe80007ffe104 */
[----:B------:R-:W-:Y:S04]  /*12f50*/  IADD3 R141, -R243, R2, R244 ;  /* 0x00000002f38d7210 */ /* 0x000fe80007ffe1f4 */
[----:B------:R-:W-:Y:S01]  /*12f60*/  IADD3 R142, R141, c[0x0][0x328], RZ ;  /* 0x0000ca008d8e7a10 */ /* 0x000fe20007ffe0ff */
[----:B------:R-:W-:-:S05]  /*12f70*/  BRA.DIV ~URZ, `(.L_x_1030) ;  /* 0x0000f7527f007947 */ /* 0x000fca000b800000 */
[----:B------:R1:W2:Y:S02]  /*12f80*/  SHFL.IDX PT, R5, R140, RZ, 0x1c1f ;  /* 0x001c1fff8c057589 */ /* 0x0002a400000e0000 */
.L_x_1155:
[-C--:B--2---:R-:W-:Y:S01]  /*12f90*/  IADD3 R3, R142, R5.reuse, RZ ;  /* 0x000000058e037210 */ /* 0x084fe20007ffe0ff */
[----:B------:R-:W-:Y:S02]  /*12fa0*/  IMAD.MOV.U32 R2, RZ, RZ, c[0x0][0x32c] ;  /* 0x0000cb00ff027624 */ /* 0x000fe400078e00ff */
[----:B------:R-:W-:Y:S03]  /*12fb0*/  IMAD.IADD R141, R143, 0x1, R141 ;  /* 0x000000018f8d7824 */ /* 0x000fe600078e028d */
[----:B------:R-:W-:Y:S02]  /*12fc0*/  ISETP.GE.AND P0, PT, R2, 0x1, PT ;  /* 0x000000010200780c */ /* 0x000fe40003f06270 */
        /* <DEDUP_REMOVED lines=15> */
.L_x_1033:
[----:B------:R-:W-:Y:S04]  /*130c0*/  MOV R143, c[0x0][0x32c] ;  /* 0x0000cb00008f7a02 */ /* 0x000fe80000000f00 */
[----:B------:R-:W-:Y:S11]  /*130d0*/  ISETP.NE.AND P0, PT, R143, 0x1, PT ;  /* 0x000000018f00780c */ /* 0x000ff60003f05270 */
[----:B------:R-:W-:Y:S02]  /*130e0*/  @!UPT UIADD3 URZ, URZ, URZ, URZ ;  /* 0x0000003f3f3ff290 */ /* 0x000fe4000fffe03f */
[----:B------:R-:W-:Y:S05]  /*130f0*/  @P0 IMAD.HI.U32 R143, R5, c[0x0][0x330], RZ ;  /* 0x0000cc00058f0a27 */ /* 0x000fea00078e00ff */
[----:B------:R-:W-:Y:S02]  /*13100*/  @P0 SHF.R.U32.HI R5, RZ, c[0x0][0x334], R143 ;  /* 0x0000cd00ff050a19 */ /* 0x000fe4000001168f */
.L_x_1034:
[----:B------:R-:W-:Y:S05]  /*13110*/  BSYNC B0 ;  /* 0x0000000000007941 */ /* 0x000fea0003800000 */
.L_x_1032:
[----:B------:R-:W-:Y:S04]  /*13120*/  IMAD.IADD R143, R4, 0x1, -R245 ;  /* 0x00000001048f7824 */ /* 0x000fe800078e0af5 */
[----:B------:R-:W-:Y:S05]  /*13130*/  IMAD R5, R5, c[0x0][0x32c], R143 ;  /* 0x0000cb0005057a24 */ /* 0x000fea00078e028f */
[----:B------:R-:W-:Y:S02]  /*13140*/  IMNMX R2, R2, R5, !PT ;  /* 0x0000000502027217 */ /* 0x000fe40007800200 */
[----:B------:R-:W-:Y:S04]  /*13150*/  IADD3 R5, R5, c[0x0][0x32c], RZ ;  /* 0x0000cb0005057a10 */ /* 0x000fe80007ffe0ff */
[----:B------:R-:W-:Y:S02]  /*13160*/  IMNMX R3, R3, R5, PT ;  /* 0x0000000503037217 */ /* 0x000fe40003800200 */
.L_x_1031:
[C---:B------:R-:W-:Y:S02]  /*13170*/  ISETP.GE.AND P0, PT, R4.reuse, 0x1, PT ;  /* 0x000000010400780c */ /* 0x040fe40003f06270 */
[C---:B------:R-:W-:Y:S02]  /*13180*/  ISETP.GE.AND P1, PT, R4.reuse, 0x2, PT ;  /* 0x000000020400780c */ /* 0x040fe40003f26270 */
        /* <DEDUP_REMOVED lines=17> */
[C---:B------:R-:W-:Y:S02]  /*132a0*/  ISETP.GE.AND P2, PT, R4.reuse, 0x59, PT ;  /* 0x000000590400780c */ /* 0x040fe40003f46270 */
        /* <DEDUP_REMOVED lines=93> */
[C---:B------:R-:W-:Y:S04]  /*13880*/  ISETP.LT.OR P0, PT, R3.reuse, 0x49, P0 ;  /* 0x000000490300780c */ /* 0x040fe80000701670 */
[----:B------:R-:W-:Y:S02]  /*13890*/  FSEL R144, R48, -INF , !P0 ;  /* 0xff80000030907808 */ /* 0x000fe40004000000 */
[C---:B------:R-:W-:Y:S04]  /*138a0*/  ISETP.GT.AND P0, PT, R2.reuse, 0x49, !P4 ;  /* 0x000000490200780c */ /* 0x040fe80006704270 */
[----:B------:R-:W-:Y:S04]  /*138b0*/  ISETP.LT.OR P0, PT, R3, 0x4a, P0 ;  /* 0x0000004a0300780c */ /* 0x000fe80000701670 */
[----:B------:R-:W-:Y:S02]  /*138c0*/  FSEL R143, R49, -INF , !P0 ;  /* 0xff800000318f7808 */ /* 0x000fe40004000000 */
[----:B------:R-:W-:Y:S04]  /*138d0*/  ISETP.GT.AND P0, PT, R2, 0x50, !P3 ;  /* 0x000000500200780c */ /* 0x000fe80005f04270 */
[C---:B------:R-:W-:Y:S04]  /*138e0*/  ISETP.LT.OR P0, PT, R3.reuse, 0x51, P0 ;  /* 0x000000510300780c */ /* 0x040fe80000701670 */
[----:B------:R-:W-:Y:S02]  /*138f0*/  FSEL R49, R52, -INF , !P0 ;  /* 0xff80000034317808 */ /* 0x000fe40004000000 */
[C---:B------:R-:W-:Y:S04]  /*13900*/  ISETP.GT.AND P0, PT, R2.reuse, 0x51, !P1 ;  /* 0x000000510200780c */ /* 0x040fe80004f04270 */
        /* <DEDUP_REMOVED lines=13> */
.L_x_1156:
[----:B---3--:R-:W-:Y:S01]  /*139e0*/  IADD3 R3, R142, R5, RZ ;  /* 0x000000058e037210 */ /* 0x008fe20007ffe0ff */
[----:B------:R-:W-:Y:S05]  /*139f0*/  IMAD.MOV.U32 R2, RZ, RZ, c[0x0][0x32c] ;  /* 0x0000cb00ff027624 */ /* 0x000fea00078e00ff */
[----:B------:R-:W-:Y:S01]  /*13a00*/  ISETP.GE.AND P0, PT, R2, 0x1, PT ;  /* 0x000000010200780c */ /* 0x000fe20003f06270 */
[----:B------:R-:W-:Y:S11]  /*13a10*/  IMAD.IADD R2, R141, 0x1, R5 ;  /* 0x000000018d027824 */ /* 0x000ff600078e0205 */
[----:B------:R-:W-:Y:S01]  /*13a20*/  @!UPT UIADD3 URZ, URZ, URZ, URZ ;  /* 0x0000003f3f3ff290 */ /* 0x000fe2000fffe03f */
        /* <DEDUP_REMOVED lines=14> */
.L_x_1038:
[----:B------:R-:W-:Y:S04]  /*13b10*/  MOV R8, c[0x0][0x32c] ;  /* 0x0000cb0000087a02 */ /* 0x000fe80000000f00 */
[----:B------:R-:W-:Y:S11]  /*13b20*/  ISETP.NE.AND P0, PT, R8, 0x1, PT ;  /* 0x000000010800780c */ /* 0x000ff60003f05270 */
[----:B------:R-:W-:Y:S02]  /*13b30*/  @!UPT UIADD3 URZ, URZ, URZ, URZ ;  /* 0x0000003f3f3ff290 */ /* 0x000fe4000fffe03f */
[----:B------:R-:W-:Y:S05]  /*13b40*/  @P0 IMAD.HI.U32 R8, R5, c[0x0][0x330], RZ ;  /* 0x0000cc0005080a27 */ /* 0x000fea00078e00ff */
[----:B------:R-:W-:Y:S02]  /*13b50*/  @P0 SHF.R.U32.HI R5, RZ, c[0x0][0x334], R8 ;  /* 0x0000cd00ff050a19 */ /* 0x000fe40000011608 */
.L_x_1039:
[----:B------:R-:W-:Y:S05]  /*13b60*/  BSYNC B0 ;  /* 0x0000000000007941 */ /* 0x000fea0003800000 */
.L_x_1037:
[----:B------:R-:W-:Y:S04]  /*13b70*/  IMAD.IADD R4, R4, 0x1, -R245 ;  /* 0x0000000104047824 */ /* 0x000fe800078e0af5 */
[----:B------:R-:W-:Y:S05]  /*13b80*/  IMAD R5, R5, c[0x0][0x32c], R4 ;  /* 0x0000cb0005057a24 */ /* 0x000fea00078e0204 */
[----:B------:R-:W-:Y:S02]  /*13b90*/  IMNMX R2, R2, R5, !PT ;  /* 0x0000000502027217 */ /* 0x000fe40007800200 */
[----:B------:R-:W-:Y:S04]  /*13ba0*/  IADD3 R5, R5, c[0x0][0x32c], RZ ;  /* 0x0000cb0005057a10 */ /* 0x000fe80007ffe0ff */
[----:B------:R-:W-:Y:S02]  /*13bb0*/  IMNMX R3, R3, R5, PT ;  /* 0x0000000503037217 */ /* 0x000fe40003800200 */
.L_x_1036:
[----:B------:R-:W-:Y:S02]  /*13bc0*/  LOP3.LUT P0, RZ, R209, 0x8000, RZ, 0xc0, !PT ;  /* 0x00008000d1ff7812 */ /* 0x000fe4000780c0ff */
[C---:B------:R-:W-:Y:S02]  /*13bd0*/  ISETP.GT.AND P1, PT, R2.reuse, 0x51, !P1 ;  /* 0x000000510200780c */ /* 0x040fe40004f24270 */
[----:B------:R-:W-:Y:S04]  /*13be0*/  ISETP.GT.AND P0, PT, R2, RZ, !P0 ;  /* 0x000000ff0200720c */ /* 0x000fe80004704270 */
[----:B------:R-:W-:Y:S04]  /*13bf0*/  ISETP.LT.OR P0, PT, R3, 0x1, P0 ;  /* 0x000000010300780c */ /* 0x000fe80000701670 */
[----:B------:R-:W-:Y:S02]  /*13c00*/  FSEL R28, R10, -INF , !P0 ;  /* 0xff8000000a1c7808 */ /* 0x000fe40004000000 */
[----:B------:R-:W-:Y:S04]  /*13c10*/  LOP3.LUT P0, RZ, R209, 0x10000, RZ, 0xc0, !PT ;  /* 0x00010000d1ff7812 */ /* 0x000fe8000780c0ff */
[C---:B------:R-:W-:Y:S04]  /*13c20*/  ISETP.GT.AND P0, PT, R2.reuse, 0x1, !P0 ;  /* 0x000000010200780c */ /* 0x040fe80004704270 */
[----:B------:R-:W-:Y:S04]  /*13c30*/  ISETP.LT.OR P0, PT, R3, 0x2, P0 ;  /* 0x000000020300780c */ /* 0x000fe80000701670 */
[----:B------:R-:W-:Y:S02]  /*13c40*/  FSEL R41, R11, -INF , !P0 ;  /* 0xff8000000b297808 */ /* 0x000fe40004000000 */
[----:B------:R-:W-:Y:S04]  /*13c50*/  LOP3.LUT P0, RZ, R209, 0x4000, RZ, 0xc0, !PT ;  /* 0x00004000d1ff7812 */ /* 0x000fe8000780c0ff */
[----:B------:R-:W-:Y:S04]  /*13c60*/  ISETP.GT.AND P0, PT, R2, 0x8, !P0 ;  /* 0x000000080200780c */ /* 0x000fe80004704270 */
        /* <DEDUP_REMOVED lines=58> */
[C---:B------:R-:W-:Y:S02]  /*14010*/  ISETP.GT.AND P0, PT, R2.reuse, 0x41, !P6 ;  /* 0x000000410200780c */ /* 0x040fe40007704270 */
[----:B------:R-:W-:Y:S02]  /*14020*/  LOP3.LUT P6, RZ, R209, 0x20000, RZ, 0xc0, !PT ;  /* 0x00020000d1ff7812 */ /* 0x000fe400078cc0ff */
        /* <DEDUP_REMOVED lines=8> */
[----:B------:R-:W-:Y:S02]  /*140b0*/  ISETP.GT.AND P0, PT, R2, 0x50, !P3 ;  /* 0x000000500200780c */ /* 0x000fe40005f04270 */
[C---:B------:R-:W-:Y:S02]  /*140c0*/  ISETP.LT.OR P3, PT, R3.reuse, 0x52, P1 ;  /* 0x000000520300780c */ /* 0x040fe40000f61670 */
[----:B------:R-:W-:Y:S02]  /*140d0*/  ISETP.LT.OR P0, PT, R3, 0x51, P0 ;  /* 0x000000510300780c */ /* 0x000fe40000701670 */
[----:B------:R-:W-:Y:S02]  /*140e0*/  FSEL R11, R55, -INF , !P3 ;  /* 0xff800000370b7808 */ /* 0x000fe40005800000 */
[----:B------:R-:W-:Y:S02]  /*140f0*/  FSEL R16, R54, -INF , !P0 ;  /* 0xff80000036107808 */ /* 0x000fe40004000000 */
[C---:B------:R-:W-:Y:S02]  /*14100*/  ISETP.GT.AND P0, PT, R2.reuse, 0x58, !P2 ;  /* 0x000000580200780c */ /* 0x040fe40005704270 */
[----:B------:R-:W-:Y:S02]  /*14110*/  ISETP.GT.AND P2, PT, R2, 0x59, !P6 ;  /* 0x000000590200780c */ /* 0x000fe40007744270 */
[C---:B------:R-:W-:Y:S02]  /*14120*/  ISETP.LT.OR P1, PT, R3.reuse, 0x59, P0 ;  /* 0x000000590300780c */ /* 0x040fe40000721670 */
[----:B------:R-:W-:Y:S02]  /*14130*/  ISETP.LT.OR P0, PT, R3, 0x5a, P2 ;  /* 0x0000005a0300780c */ /* 0x000fe40001701670 */
        /* <DEDUP_REMOVED lines=52> */
.L_x_1157:
[----:B---34-:R-:W-:Y:S01]  /*14480*/  FMNMX.FTZ R4, R4, R2, !PT ;  /* 0x0000000204047209 */ /* 0x018fe20007810000 */
[----:B------:R-:W-:-:S05]  /*14490*/  BRA.DIV ~URZ, `(.L_x_1041) ;  /* 0x0000e3427f007947 */ /* 0x000fca000b800000 */
[----:B------:R-:W3:Y:S02]  /*144a0*/  SHFL.BFLY PT, R2, R4, 0x1, 0x1f ;  /* 0x0c201f0004027f89 */ /* 0x000ee400000e0000 */
[----:B---3--:R-:W-:Y:S02]  /*144b0*/  FMNMX.FTZ R5, R4, R2, !PT ;  /* 0x0000000204057209 */ /* 0x008fe40007810000 */
[----:B------:R-:W3:Y:S02]  /*144c0*/  SHFL.BFLY PT, R2, R8, 0x2, 0x1f ;  /* 0x0c401f0008027f89 */ /* 0x000ee400000e0000 */
[----:B---3--:R-:W-:Y:S05]  /*144d0*/  FMNMX.FTZ R4, R8, R2, !PT ;  /* 0x0000000208047209 */ /* 0x008fea0007810000 */
[----:B------:R3:W4:Y:S02]  /*144e0*/  SHFL.BFLY PT, R2, R4, 0x1, 0x1f ;  /* 0x0c201f0004027f89 */ /* 0x00072400000e0000 */
.L_x_1158:
[C---:B------:R-:W-:Y:S01]  /*144f0*/  FSETP.NEU.FTZ.AND P0, PT, R5.reuse, -INF , PT ;  /* 0xff8000000500780b */ /* 0x040fe20003f1d000 */
[C---:B------:R-:W-:Y:S01]  /*14500*/  FMUL.FTZ R3, R5.reuse, c[0x0][0x2d0] ;  /* 0x0000b40005037a20 */ /* 0x040fe20000410000 */
[----:B---34-:R-:W-:Y:S01]  /*14510*/  FMNMX.FTZ R4, R2, R4, !PT ;  /* 0x0000000402047209 */ /* 0x018fe20007810000 */
[----:B------:R-:W-:Y:S01]  /*14520*/  WARPSYNC 0xffffffff ;  /* 0xffffffff00007948 */ /* 0x000fe20003800000 */
[----:B------:R-:W-:Y:S02]  /*14530*/  FSEL R2, R5, RZ, P0 ;  /* 0x000000ff05027208 */ /* 0x000fe40000000000 */
[----:B------:R-:W-:Y:S02]  /*14540*/  FSEL R3, R3, RZ, P0 ;  /* 0x000000ff03037208 */ /* 0x000fe40000000000 */
[----:B------:R-:W-:Y:S01]  /*14550*/  FSETP.NEU.FTZ.AND P0, PT, R4, -INF , PT ;  /* 0xff8000000400780b */ /* 0x000fe20003f1d000 */
[----:B------:R-:W-:Y:S02]  /*14560*/  FADD.FTZ R2, -R2, R6 ;  /* 0x0000000602027221 */ /* 0x000fe40000010100 */
[--C-:B------:R-:W-:Y:S02]  /*14570*/  FFMA.FTZ R6, R152, c[0x0][0x2d0], -R3.reuse ;  /* 0x0000b40098067a23 */ /* 0x100fe40000010803 */
[----:B------:R-:W-:Y:S02]  /*14580*/  FMUL.FTZ R2, R2, c[0x0][0x2d0] ;  /* 0x0000b40002027a20 */ /* 0x000fe40000410000 */
        /* <DEDUP_REMOVED lines=27> */
[----:B-123--:R-:W-:Y:S01]  /*14740*/  F2FP.PACK_AB R140, R6, R38 ;  /* 0x00000026068c723e */ /* 0x00efe200000000ff */
[C---:B------:R-:W-:Y:S02]  /*14750*/  FFMA.FTZ R3, R2.reuse, R215, R38 ;  /* 0x000000d702037223 */ /* 0x040fe40000010026 */
[----:B------:R-:W-:Y:S02]  /*14760*/  FMUL.FTZ R56, R2, R80 ;  /* 0x0000005002387220 */ /* 0x000fe40000410000 */
[----:B------:R-:W-:Y:S01]  /*14770*/  FADD.FTZ R31, R6, R3 ;  /* 0x00000003061f7221 */ /* 0x000fe20000010000 */
[C---:B------:R-:W-:Y:S01]  /*14780*/  FSEL R3, R4.reuse, RZ, P0 ;  /* 0x000000ff04037208 */ /* 0x040fe20000000000 */
[----:B------:R-:W-:Y:S02]  /*14790*/  FMUL.FTZ R6, R4, c[0x0][0x2d0] ;  /* 0x0000b40004067a20 */ /* 0x000fe40000410000 */
[----:B------:R-:W-:Y:S02]  /*147a0*/  FMUL.FTZ R57, R2, R81 ;  /* 0x0000005102397220 */ /* 0x000fe40000410000 */
[----:B------:R-:W-:Y:S01]  /*147b0*/  FADD.FTZ R3, -R3, R14 ;  /* 0x0000000e03037221 */ /* 0x000fe20000010100 */
[----:B------:R-:W-:Y:S01]  /*147c0*/  FSEL R6, R6, RZ, P0 ;  /* 0x000000ff06067208 */ /* 0x000fe20000000000 */
[----:B------:R-:W-:Y:S01]  /*147d0*/  FMUL.FTZ R44, R2, R92 ;  /* 0x0000005c022c7220 */ /* 0x000fe20000410000 */
[----:B------:R-:W-:Y:S01]  /*147e0*/  ISETP.GT.AND P0, PT, R212, R246, PT ;  /* 0x000000f6d400720c */ /* 0x000fe20003f04270 */
[----:B------:R-:W-:Y:S01]  /*147f0*/  FMUL.FTZ R3, R3, c[0x0][0x2d0] ;  /* 0x0000b40003037a20 */ /* 0x000fe20000410000 */
[----:B------:R-:W-:Y:S01]  /*14800*/  MUFU.EX2 R92, R155 ;  /* 0x0000009b005c7308 */ /* 0x000fe20000000800 */
[--C-:B------:R-:W-:Y:S01]  /*14810*/  FFMA.FTZ R8, R28, c[0x0][0x2d0], -R6.reuse ;  /* 0x0000b4001c087a23 */ /* 0x100fe20000010806 */
[----:B------:R-:W-:Y:S01]  /*14820*/  IADD3 R212, R212, -0x1, RZ ;  /* 0xffffffffd4d47810 */ /* 0x000fe20007ffe0ff */
        /* <DEDUP_REMOVED lines=19> */
[C---:B-1----:R-:W-:Y:S02]  /*14960*/  FMUL.FTZ R58, R3.reuse, R82 ;  /* 0x00000052033a7220 */ /* 0x042fe40000410000 */
[----:B------:R-:W-:Y:S02]  /*14970*/  FMUL.FTZ R59, R3, R83 ;  /* 0x00000053033b7220 */ /* 0x000fe40000410000 */
[----:B------:R-:W1:Y:S01]  /*14980*/  LDSM.16.MT88.4 R80, [R189] ;  /* 0x00000000bd50783b */ /* 0x000e620000004200 */
[----:B------:R-:W4:Y:S01]  /*14990*/  MUFU.EX2 R10, R14 ;  /* 0x0000000e000a7308 */ /* 0x000f220000000800 */
[--C-:B------:R-:W-:Y:S02]  /*149a0*/  FFMA.FTZ R149, R29, c[0x0][0x2d0], -R6.reuse ;  /* 0x0000b4001d957a23 */ /* 0x100fe40000010806 */
[--C-:B------:R-:W-:Y:S02]  /*149b0*/  FFMA.FTZ R151, R30, c[0x0][0x2d0], -R6.reuse ;  /* 0x0000b4001e977a23 */ /* 0x100fe40000010806 */
[----:B--2---:R-:W-:Y:S02]  /*149c0*/  FADD.FTZ R8, R34, R31 ;  /* 0x0000001f22087221 */ /* 0x004fe40000010000 */
[--C-:B------:R-:W-:Y:S02]  /*149d0*/  FFMA.FTZ R162, R23, c[0x0][0x2d0], -R6.reuse ;  /* 0x0000b40017a27a23 */ /* 0x100fe40000010806 */
[--C-:B------:R-:W-:Y:S01]  /*149e0*/  FFMA.FTZ R215, R22, c[0x0][0x2d0], -R6.reuse ;  /* 0x0000b40016d77a23 */ /* 0x100fe20000010806 */
[----:B------:R-:W-:Y:S01]  /*149f0*/  MUFU.EX2 R14, R159 ;  /* 0x0000009f000e7308 */ /* 0x000fe20000000800 */
[--C-:B------:R-:W-:Y:S02]  /*14a00*/  FFMA.FTZ R216, R21, c[0x0][0x2d0], -R6.reuse ;  /* 0x0000b40015d87a23 */ /* 0x100fe40000010806 */
[----:B------:R-:W-:Y:S01]  /*14a10*/  FFMA.FTZ R221, R20, c[0x0][0x2d0], -R6 ;  /* 0x0000b40014dd7a23 */ /* 0x000fe20000010806 */
[C---:B---3--:R-:W-:Y:S01]  /*14a20*/  F2FP.PACK_AB R142, R28.reuse, R34 ;  /* 0x000000221c8e723e */ /* 0x048fe200000000ff */
[----:B------:R-:W-:Y:S02]  /*14a30*/  FMUL.FTZ R34, R3, R110 ;  /* 0x0000006e03227220 */ /* 0x000fe40000410000 */
[----:B------:R-:W-:Y:S02]  /*14a40*/  FADD.FTZ R145, R28, R8 ;  /* 0x000000081c917221 */ /* 0x000fe40000010000 */
[----:B------:R-:W-:Y:S01]  /*14a50*/  FMUL.FTZ R28, R2, R112 ;  /* 0x00000070021c7220 */ /* 0x000fe20000410000 */
[----:B------:R-:W-:Y:S01]  /*14a60*/  MUFU.EX2 R110, R143 ;  /* 0x0000008f006e7308 */ /* 0x000fe20000000800 */
[----:B------:R-:W-:Y:S02]  /*14a70*/  FFMA.FTZ R6, R9, c[0x0][0x2d0], -R6 ;  /* 0x0000b40009067a23 */ /* 0x000fe40000010806 */
[C---:B------:R-:W-:Y:S01]  /*14a80*/  FFMA.FTZ R9, R3.reuse, R236, R11 ;  /* 0x000000ec03097223 */ /* 0x040fe2000001000b */
[----:B----4-:R-:W-:Y:S01]  /*14a90*/  F2FP.PACK_AB R141, R10, R11 ;  /* 0x0000000b0a8d723e */ /* 0x010fe200000000ff */
[----:B------:R-:W-:Y:S02]  /*14aa0*/  FMUL.FTZ R8, R2, R128 ;  /* 0x0000008002087220 */ /* 0x000fe40000410000 */
[----:B------:R-:W-:Y:S02]  /*14ab0*/  FADD.FTZ R236, R10, R9 ;  /* 0x000000090aec7221 */ /* 0x000fe40000010000 */
[C---:B------:R-:W-:Y:S01]  /*14ac0*/  FMUL.FTZ R9, R2.reuse, R129 ;  /* 0x0000008102097220 */ /* 0x040fe20000410000 */
[----:B------:R-:W2:Y:S01]  /*14ad0*/  MUFU.EX2 R112, R144 ;  /* 0x0000009000707308 */ /* 0x000ea20000000800 */
        /* <DEDUP_REMOVED lines=8> */
[----:B------:R-:W-:Y:S01]  /*14b60*/  LDSM.16.MT88.4 R124, [R189+0x2800] ;  /* 0x00280000bd7c783b */ /* 0x000fe20000004200 */
[C---:B------:R-:W-:Y:S02]  /*14b70*/  FMUL.FTZ R21, R2.reuse, R121 ;  /* 0x0000007902157220 */ /* 0x040fe40000410000 */
[C---:B------:R-:W-:Y:S02]  /*14b80*/  FMUL.FTZ R22, R3.reuse, R122 ;  /* 0x0000007a03167220 */ /* 0x040fe40000410000 */
[C---:B------:R-:W-:Y:S01]  /*14b90*/  FMUL.FTZ R23, R3.reuse, R123 ;  /* 0x0000007b03177220 */ /* 0x040fe20000410000 */
[----:B------:R-:W-:Y:S01]  /*14ba0*/  MUFU.EX2 R154, R163 ;  /* 0x000000a3009a7308 */ /* 0x000fe20000000800 */
[C---:B------:R-:W-:Y:S02]  /*14bb0*/  FMUL.FTZ R24, R2.reuse, R116 ;  /* 0x0000007402187220 */ /* 0x040fe40000410000 */
[----:B------:R-:W-:Y:S01]  /*14bc0*/  FMUL.FTZ R25, R2, R117 ;  /* 0x0000007502197220 */ /* 0x000fe20000410000 */
[----:B--2---:R-:W-:Y:S01]  /*14bd0*/  F2FP.PACK_AB R143, R112, R110 ;  /* 0x0000006e708f723e */ /* 0x004fe200000000ff */
[C---:B------:R-:W-:Y:S02]  /*14be0*/  FMUL.FTZ R26, R3.reuse, R118 ;  /* 0x00000076031a7220 */ /* 0x040fe40000410000 */
[C---:B------:R-:W-:Y:S02]  /*14bf0*/  FMUL.FTZ R27, R3.reuse, R119 ;  /* 0x00000077031b7220 */ /* 0x040fe40000410000 */
[----:B------:R-:W-:Y:S01]  /*14c00*/  LDSM.16.MT88.4 R116, [R190+0x2800] ;  /* 0x00280000be74783b */ /* 0x000fe20000004200 */
[C---:B------:R-:W-:Y:S01]  /*14c10*/  FMUL.FTZ R35, R3.reuse, R111 ;  /* 0x0000006f03237220 */ /* 0x040fe20000410000 */
[C---:B-1----:R-:W-:Y:S01]  /*14c20*/  HMMA.16816.F32 R8, R140.reuse, R80, R8 ;  /* 0x000000508c08723c */ /* 0x042fe20000001808 */
[----:B------:R-:W-:Y:S04]  /*14c30*/  MUFU.EX2 R240, R147 ;  /* 0x0000009300f07308 */ /* 0x000fe80000000800 */
[C---:B------:R-:W-:Y:S02]  /*14c40*/  FMUL.FTZ R38, R3.reuse, R106 ;  /* 0x0000006a03267220 */ /* 0x040fe40000410000 */
[C---:B------:R-:W-:Y:S01]  /*14c50*/  FMUL.FTZ R39, R3.reuse, R107 ;  /* 0x0000006b03277220 */ /* 0x040fe20000410000 */
[C---:B------:R-:W-:Y:S01]  /*14c60*/  HMMA.16816.F32 R16, R140.reuse, R82, R16 ;  /* 0x000000528c10723c */ /* 0x040fe20000001810 */
[----:B------:R-:W1:Y:S02]  /*14c70*/  LDSM.16.MT88.4 R80, [R190] ;  /* 0x00000000be50783b */ /* 0x000e640000004200 */
[----:B------:R-:W-:Y:S01]  /*14c80*/  MUFU.EX2 R147, R224 ;  /* 0x000000e000937308 */ /* 0x000fe20000000800 */
[C---:B------:R-:W-:Y:S02]  /*14c90*/  FMUL.FTZ R40, R2.reuse, R96 ;  /* 0x0000006002287220 */ /* 0x040fe40000410000 */
[C---:B------:R-:W-:Y:S02]  /*14ca0*/  FMUL.FTZ R41, R2.reuse, R97 ;  /* 0x0000006102297220 */ /* 0x040fe40000410000 */
[C---:B------:R-:W-:Y:S04]  /*14cb0*/  FMUL.FTZ R42, R3.reuse, R98 ;  /* 0x00000062032a7220 */ /* 0x040fe80000410000 */
[C---:B------:R-:W-:Y:S01]  /*14cc0*/  FMUL.FTZ R43, R3.reuse, R99 ;  /* 0x00000063032b7220 */ /* 0x040fe20000410000 */
[----:B------:R-:W-:Y:S01]  /*14cd0*/  MUFU.EX2 R239, R146 ;  /* 0x0000009200ef7308 */ /* 0x000fe20000000800 */
[----:B------:R-:W-:Y:S01]  /*14ce0*/  LDSM.16.MT88.4 R96, [R190+0x1800] ;  /* 0x00180000be60783b */ /* 0x000fe20000004200 */
        /* <DEDUP_REMOVED lines=15> */
[C---:B------:R-:W-:Y:S01]  /*14de0*/  FMUL.FTZ R33, R2.reuse, R109 ;  /* 0x0000006d02217220 */ /* 0x040fe20000410000 */
[C---:B-1----:R-:W-:Y:S03]  /*14df0*/  HMMA.16816.F32 R20, R140.reuse, R80, R20 ;  /* 0x000000508c14723c */ /* 0x042fe60000001814 */
[C---:B------:R-:W-:Y:S01]  /*14e00*/  FMUL.FTZ R36, R2.reuse, R104 ;  /* 0x0000006802247220 */ /* 0x040fe20000410000 */
[----:B------:R-:W-:Y:S01]  /*14e10*/  MUFU.EX2 R109, R226 ;  /* 0x000000e2006d7308 */ /* 0x000fe20000000800 */
[C---:B------:R-:W-:Y:S02]  /*14e20*/  FMUL.FTZ R37, R2.reuse, R105 ;  /* 0x0000006902257220 */ /* 0x040fe40000410000 */
[C---:B------:R-:W-:Y:S01]  /*14e30*/  FMUL.FTZ R45, R2.reuse, R93 ;  /* 0x0000005d022d7220 */ /* 0x040fe20000410000 */
[C---:B------:R-:W-:Y:S01]  /*14e40*/  HMMA.16816.F32 R24, R140.reuse, R82, R24 ;  /* 0x000000528c18723c */ /* 0x040fe20000001818 */
[----:B------:R-:W1:Y:S03]  /*14e50*/  LDSM.16.MT88.4 R80, [R192] ;  /* 0x00000000c050783b */ /* 0x000e660000004200 */
[C---:B------:R-:W-:Y:S02]  /*14e60*/  FMUL.FTZ R48, R2.reuse, R88 ;  /* 0x0000005802307220 */ /* 0x040fe40000410000 */
[----:B------:R-:W-:Y:S01]  /*14e70*/  MUFU.EX2 R88, R152 ;  /* 0x0000009800587308 */ /* 0x000fe20000000800 */
[C---:B------:R-:W-:Y:S02]  /*14e80*/  FMUL.FTZ R49, R2.reuse, R89 ;  /* 0x0000005902317220 */ /* 0x040fe40000410000 */
[C---:B------:R-:W-:Y:S03]  /*14e90*/  FMUL.FTZ R60, R2.reuse, R60 ;  /* 0x0000003c023c7220 */ /* 0x040fe60000410000 */
[C---:B------:R-:W-:Y:S02]  /*14ea0*/  FMUL.FTZ R61, R2.reuse, R61 ;  /* 0x0000003d023d7220 */ /* 0x040fe40000410000 */
[C---:B------:R-:W-:Y:S02]  /*14eb0*/  FMUL.FTZ R62, R3.reuse, R62 ;  /* 0x0000003e033e7220 */ /* 0x040fe40000410000 */
        /* <DEDUP_REMOVED lines=10> */
[----:B------:R-:W-:Y:S02]  /*14f60*/  FMUL.FTZ R75, R3, R75 ;  /* 0x0000004b034b7220 */ /* 0x000fe40000410000 */
[C---:B------:R-:W-:Y:S01]  /*14f70*/  FMUL.FTZ R68, R2.reuse, R68 ;  /* 0x0000004402447220 */ /* 0x040fe20000410000 */
[----:B------:R-:W-:Y:S01]  /*14f80*/  MUFU.EX2 R105, R218 ;  /* 0x000000da00697308 */ /* 0x000fe20000000800 */
[C---:B------:R-:W-:Y:S02]  /*14f90*/  FMUL.FTZ R69, R2.reuse, R69 ;  /* 0x0000004502457220 */ /* 0x040fe40000410000 */
[C---:B------:R-:W-:Y:S01]  /*14fa0*/  FMUL.FTZ R72, R2.reuse, R72 ;  /* 0x0000004802487220 */ /* 0x040fe20000410000 */
[C---:B-1----:R-:W-:Y:S03]  /*14fb0*/  HMMA.16816.F32 R28, R140.reuse, R80, R28 ;  /* 0x000000508c1c723c */ /* 0x042fe6000000181c */
[----:B------:R-:W-:Y:S03]  /*14fc0*/  FMUL.FTZ R73, R2, R73 ;  /* 0x0000004902497220 */ /* 0x000fe60000410000 */
[----:B------:R-:W-:Y:S01]  /*14fd0*/  MUFU.EX2 R104, R217 ;  /* 0x000000d900687308 */ /* 0x000fe20000000800 */
[----:B------:R-:W-:Y:S01]  /*14fe0*/  FADD.FTZ R2, R14, R145 ;  /* 0x000000910e027221 */ /* 0x000fe20000010000 */
[C---:B------:R-:W-:Y:S01]  /*14ff0*/  HMMA.16816.F32 R32, R140.reuse, R82, R32 ;  /* 0x000000528c20723c */ /* 0x040fe20000001820 */
[----:B------:R-:W1:Y:S07]  /*15000*/  LDSM.16.MT88.4 R80, [R191] ;  /* 0x00000000bf50783b */ /* 0x000e6e0000004200 */
        /* <DEDUP_REMOVED lines=8> */
[----:B------:R-:W-:Y:S10]  /*15090*/  MUFU.EX2 R150, R221 ;  /* 0x000000dd00967308 */ /* 0x000ff40000000800 */
[----:B------:R-:W2:Y:S10]  /*150a0*/  MUFU.EX2 R3, R158 ;  /* 0x0000009e00037308 */ /* 0x000eb40000000800 */
[----:B------:R-:W-:Y:S10]  /*150b0*/  MUFU.EX2 R158, R151 ;  /* 0x00000097009e7308 */ /* 0x000ff40000000800 */
[----:B------:R-:W-:Y:S01]  /*150c0*/  MUFU.EX2 R151, R216 ;  /* 0x000000d800977308 */ /* 0x000fe20000000800 */
[C---:B-1----:R-:W-:Y:S03]  /*150d0*/  HMMA.16816.F32 R44, R140.reuse, R80, R44 ;  /* 0x000000508c2c723c */ /* 0x042fe6000000182c */
[----:B--2---:R-:W-:Y:S04]  /*150e0*/  FADD.FTZ R2, R3, R2 ;  /* 0x0000000203027221 */ /* 0x004fe80000010000 */
[----:B------:R-:W-:Y:S01]  /*150f0*/  FADD.FTZ R2, R89, R2 ;  /* 0x0000000259027221 */ /* 0x000fe20000010000 */
[C---:B------:R-:W-:Y:S01]  /*15100*/  HMMA.16816.F32 R48, R140.reuse, R82, R48 ;  /* 0x000000528c30723c */ /* 0x040fe20000001830 */
[----:B------:R-:W1:Y:S01]  /*15110*/  LDSM.16.MT88.4 R80, [R190+0x3000] ;  /* 0x00300000be50783b */ /* 0x000e620000004200 */
[----:B------:R-:W2:Y:S02]  /*15120*/  MUFU.EX2 R159, R149 ;  /* 0x00000095009f7308 */ /* 0x000ea40000000800 */
[C---:B------:R-:W-:Y:S08]  /*15130*/  FADD.FTZ R2, R88.reuse, R2 ;  /* 0x0000000258027221 */ /* 0x040ff00000010000 */
[----:B------:R-:W-:Y:S10]  /*15140*/  MUFU.EX2 R149, R222 ;  /* 0x000000de00957308 */ /* 0x000ff40000000800 */
[----:B------:R-:W-:Y:S10]  /*15150*/  MUFU.EX2 R146, R229 ;  /* 0x000000e500927308 */ /* 0x000ff40000000800 */
[----:B------:R-:W3:Y:S01]  /*15160*/  MUFU.EX2 R145, R230 ;  /* 0x000000e600917308 */ /* 0x000ee20000000800 */
[C---:B-1----:R-:W-:Y:S09]  /*15170*/  HMMA.16816.F32 R52, R140.reuse, R80, R52 ;  /* 0x000000508c34723c */ /* 0x042ff20000001834 */
[----:B------:R-:W-:Y:S01]  /*15180*/  MUFU.EX2 R144, R232 ;  /* 0x000000e800907308 */ /* 0x000fe20000000800 */
[C---:B------:R-:W-:Y:S01]  /*15190*/  HMMA.16816.F32 R56, R140.reuse, R82, R56 ;  /* 0x000000528c38723c */ /* 0x040fe20000001838 */
[----:B------:R-:W1:Y:S08]  /*151a0*/  LDSM.16.MT88.4 R80, [R192+0x3000] ;  /* 0x00300000c050783b */ /* 0x000e700000004200 */
        /* <DEDUP_REMOVED lines=10> */
[----:B------:R-:W5:Y:S02]  /*15250*/  LDSM.16.MT88.4 R88, [R190+0x800] ;  /* 0x00080000be58783b */ /* 0x000f640000004200 */
[----:B------:R-:W1:Y:S01]  /*15260*/  MUFU.EX2 R3, R160 ;  /* 0x000000a000037308 */ /* 0x000e620000000800 */
[----:B--2---:R-:W-:Y:S02]  /*15270*/  F2FP.PACK_AB R83, R159, R238 ;  /* 0x000000ee9f53723e */ /* 0x004fe400000000ff */
[----:B---3--:R-:W-:Y:S02]  /*15280*/  F2FP.PACK_AB R141, R145, R146 ;  /* 0x00000092918d723e */ /* 0x008fe400000000ff */
[----:B----4-:R-:W-:Y:S03]  /*15290*/  F2FP.PACK_AB R143, R6, R144 ;  /* 0x00000090068f723e */ /* 0x010fe600000000ff */
[C---:B------:R-:W-:Y:S05]  /*152a0*/  HMMA.16816.F32 R8, R80.reuse, R84, R8 ;  /* 0x000000545008723c */ /* 0x040fea0000001808 */
[----:B-1----:R-:W-:Y:S03]  /*152b0*/  FADD.FTZ R2, R14, R2 ;  /* 0x000000020e027221 */ /* 0x002fe60000010000 */
[C---:B------:R-:W-:Y:S01]  /*152c0*/  HMMA.16816.F32 R16, R80.reuse, R86, R16 ;  /* 0x000000565010723c */ /* 0x040fe20000001810 */
[----:B------:R-:W1:Y:S03]  /*152d0*/  LDSM.16.MT88.4 R84, [R192+0x800] ;  /* 0x00080000c054783b */ /* 0x000e660000004200 */
[----:B------:R-:W-:Y:S04]  /*152e0*/  FADD.FTZ R2, R3, R2 ;  /* 0x0000000203027221 */ /* 0x000fe80000010000 */
[----:B------:R-:W-:Y:S04]  /*152f0*/  FADD.FTZ R2, R93, R2 ;  /* 0x000000025d027221 */ /* 0x000fe80000010000 */
[C---:B------:R-:W-:Y:S01]  /*15300*/  FADD.FTZ R2, R92.reuse, R2 ;  /* 0x000000025c027221 */ /* 0x040fe20000010000 */
[C---:B-----5:R-:W-:Y:S08]  /*15310*/  HMMA.16816.F32 R20, R80.reuse, R88, R20 ;  /* 0x000000585014723c */ /* 0x060ff00000001814 */
        /* <DEDUP_REMOVED lines=21> */
[----:B------:R-:W3:Y:S03]  /*15470*/  LDSM.16.MT88.4 R92, [R192+0x1000] ;  /* 0x00100000c05c783b */ /* 0x000ee60000004200 */
[----:B------:R-:W-:Y:S02]  /*15480*/  F2FP.PACK_AB R80, R3, R14 ;  /* 0x0000000e0350723e */ /* 0x000fe400000000ff */
[----:B------:R-:W-:Y:S01]  /*15490*/  F2FP.PACK_AB R81, R157, R158 ;  /* 0x0000009e9d51723e */ /* 0x000fe200000000ff */
[----:B------:R-:W4:Y:S01]  /*154a0*/  MUFU.EX2 R14, R220 ;  /* 0x000000dc000e7308 */ /* 0x000f220000000800 */
[----:B------:R-:W-:Y:S07]  /*154b0*/  F2FP.PACK_AB R83, R155, R156 ;  /* 0x0000009c9b53723e */ /* 0x000fee00000000ff */
[C---:B-1----:R-:W-:Y:S02]  /*154c0*/  HMMA.16816.F32 R8, R80.reuse, R84, R8 ;  /* 0x000000545008723c */ /* 0x042fe40000001808 */
[----:B------:R-:W1:Y:S06]  /*154d0*/  MUFU.EX2 R3, R219 ;  /* 0x000000db00037308 */ /* 0x000e6c0000000800 */
[C---:B------:R-:W-:Y:S01]  /*154e0*/  HMMA.16816.F32 R16, R80.reuse, R86, R16 ;  /* 0x000000565010723c */ /* 0x040fe20000001810 */
[----:B------:R-:W5:Y:S03]  /*154f0*/  LDSM.16.MT88.4 R84, [R191+0x1000] ;  /* 0x00100000bf54783b */ /* 0x000f660000004200 */
[----:B----4-:R-:W-:Y:S04]  /*15500*/  FADD.FTZ R2, R14, R2 ;  /* 0x000000020e027221 */ /* 0x010fe80000010000 */
[C---:B--2---:R-:W-:Y:S08]  /*15510*/  HMMA.16816.F32 R20, R80.reuse, R88, R20 ;  /* 0x000000585014723c */ /* 0x044ff00000001814 */
        /* <DEDUP_REMOVED lines=59> */
[----:B------:R-:W4:Y:S07]  /*158d0*/  LDSM.16.MT88.4 R96, [R190+0x2000] ;  /* 0x00200000be60783b */ /* 0x000f2e0000004200 */
[C---:B-1----:R-:W-:Y:S08]  /*158e0*/  HMMA.16816.F32 R68, R84.reuse, R88, R68 ;  /* 0x000000585444723c */ /* 0x042ff00000001844 */
[----:B------:R-:W-:Y:S01]  /*158f0*/  HMMA.16816.F32 R72, R84, R90, R72 ;  /* 0x0000005a5448723c */ /* 0x000fe20000001848 */
[----:B------:R-:W1:Y:S03]  /*15900*/  LDSM.16.MT88.4 R84, [R191+0x2000] ;  /* 0x00200000bf54783b */ /* 0x000e660000004200 */
[C---:B--2---:R-:W-:Y:S01]  /*15910*/  F2FP.PACK_AB R140, R3.reuse, R14 ;  /* 0x0000000e038c723e */ /* 0x044fe200000000ff */
[----:B------:R-:W-:Y:S01]  /*15920*/  FADD.FTZ R2, R14, R2 ;  /* 0x000000020e027221 */ /* 0x000fe20000010000 */
[-C--:B------:R-:W-:Y:S02]  /*15930*/  MOV R14, R4.reuse ;  /* 0x00000004000e7202 */ /* 0x080fe40000000f00 */
[C---:B---3--:R-:W-:Y:S01]  /*15940*/  HMMA.16816.F32 R8, R80.reuse, R92, R8 ;  /* 0x0000005c5008723c */ /* 0x048fe20000001808 */
[----:B------:R-:W2:Y:S04]  /*15950*/  LDSM.16.MT88.4 R88, [R189+0x5000] ;  /* 0x00500000bd58783b */ /* 0x000ea80000004200 */
[----:B------:R-:W-:Y:S02]  /*15960*/  FADD.FTZ R2, R3, R2 ;  /* 0x0000000203027221 */ /* 0x000fe40000010000 */
[----:B------:R-:W-:Y:S01]  /*15970*/  FADD.FTZ R3, R110, R236 ;  /* 0x000000ec6e037221 */ /* 0x000fe20000010000 */
[C---:B------:R-:W-:Y:S01]  /*15980*/  HMMA.16816.F32 R16, R80.reuse, R94, R16 ;  /* 0x0000005e5010723c */ /* 0x040fe20000001810 */
[----:B------:R-:W3:Y:S07]  /*15990*/  LDSM.16.MT88.4 R92, [R190+0x5000] ;  /* 0x00500000be5c783b */ /* 0x000eee0000004200 */
[C---:B----4-:R-:W-:Y:S01]  /*159a0*/  HMMA.16816.F32 R20, R80.reuse, R96, R20 ;  /* 0x000000605014723c */ /* 0x050fe20000001814 */
[----:B------:R-:W-:Y:S07]  /*159b0*/  LDSM.16.MT88.4 R108, [R192+0x2800] ;  /* 0x00280000c06c783b */ /* 0x000fee0000004200 */
[C---:B------:R-:W-:Y:S01]  /*159c0*/  HMMA.16816.F32 R24, R80.reuse, R98, R24 ;  /* 0x000000625018723c */ /* 0x040fe20000001818 */
[----:B------:R-:W4:Y:S07]  /*159d0*/  LDSM.16.MT88.4 R96, [R192+0x5000] ;  /* 0x00500000c060783b */ /* 0x000f2e0000004200 */
[C---:B------:R-:W-:Y:S08]  /*159e0*/  HMMA.16816.F32 R28, R80.reuse, R104, R28 ;  /* 0x00000068501c723c */ /* 0x040ff0000000181c */
[C---:B------:R-:W-:Y:S01]  /*159f0*/  HMMA.16816.F32 R32, R80.reuse, R106, R32 ;  /* 0x0000006a5020723c */ /* 0x040fe20000001820 */
[----:B------:R-:W5:Y:S07]  /*15a00*/  LDSM.16.MT88.4 R104, [R191+0x5000] ;  /* 0x00500000bf68783b */ /* 0x000f6e0000004200 */
[C---:B-1----:R-:W-:Y:S01]  /*15a10*/  HMMA.16816.F32 R36, R80.reuse, R84, R36 ;  /* 0x000000545024723c */ /* 0x042fe20000001824 */
[----:B------:R-:W1:Y:S07]  /*15a20*/  MUFU.EX2 R85, R234 ;  /* 0x000000ea00557308 */ /* 0x000e6e0000000800 */
[C---:B------:R-:W-:Y:S03]  /*15a30*/  HMMA.16816.F32 R40, R80.reuse, R86, R40 ;  /* 0x000000565028723c */ /* 0x040fe60000001828 */
[----:B------:R-:W4:Y:S05]  /*15a40*/  MUFU.EX2 R84, R235 ;  /* 0x000000eb00547308 */ /* 0x000f2a0000000800 */
[C---:B--2---:R-:W-:Y:S08]  /*15a50*/  HMMA.16816.F32 R44, R80.reuse, R88, R44 ;  /* 0x00000058502c723c */ /* 0x044ff0000000182c */
[C---:B------:R-:W-:Y:S01]  /*15a60*/  HMMA.16816.F32 R48, R80.reuse, R90, R48 ;  /* 0x0000005a5030723c */ /* 0x040fe20000001830 */
[----:B------:R-:W-:Y:S03]  /*15a70*/  LDSM.16.MT88.4 R88, [R189+0x5800] ;  /* 0x00580000bd58783b */ /* 0x000fe60000004200 */
[----:B-1----:R-:W-:Y:S04]  /*15a80*/  FADD.FTZ R2, R85, R2 ;  /* 0x0000000255027221 */ /* 0x002fe80000010000 */
[C---:B---3--:R-:W-:Y:S04]  /*15a90*/  HMMA.16816.F32 R52, R80.reuse, R92, R52 ;  /* 0x0000005c5034723c */ /* 0x048fe80000001834 */
[C---:B----4-:R-:W-:Y:S01]  /*15aa0*/  F2FP.PACK_AB R142, R84.reuse, R85 ;  /* 0x00000055548e723e */ /* 0x050fe200000000ff */
[----:B------:R-:W-:Y:S02]  /*15ab0*/  FADD.FTZ R215, R84, R2 ;  /* 0x0000000254d77221 */ /* 0x000fe40000010000 */
[----:B------:R-:W-:Y:S01]  /*15ac0*/  FADD.FTZ R2, R112, R3 ;  /* 0x0000000370027221 */ /* 0x000fe20000010000 */
[C---:B------:R-:W-:Y:S04]  /*15ad0*/  HMMA.16816.F32 R56, R80.reuse, R94, R56 ;  /* 0x0000005e5038723c */ /* 0x040fe80000001838 */
        /* <DEDUP_REMOVED lines=8> */
[----:B------:R-:W-:Y:S01]  /*15b60*/  HMMA.16816.F32 R72, R80, R106, R72 ;  /* 0x0000006a5048723c */ /* 0x000fe20000001848 */
[----:B------:R-:W2:Y:S03]  /*15b70*/  LDSM.16.MT88.4 R80, [R190+0x5800] ;  /* 0x00580000be50783b */ /* 0x000ea60000004200 */
[----:B------:R-:W-:Y:S04]  /*15b80*/  FADD.FTZ R2, R158, R2 ;  /* 0x000000029e027221 */ /* 0x000fe80000010000 */
[C---:B------:R-:W-:Y:S01]  /*15b90*/  HMMA.16816.F32 R128, R140.reuse, R124, R8 ;  /* 0x0000007c8c80723c */ /* 0x040fe20000001808 */
[----:B------:R-:W3:Y:S04]  /*15ba0*/  LDSM.16.MT88.4 R8, [R192+0x5800] ;  /* 0x00580000c008783b */ /* 0x000ee80000004200 */
[----:B------:R-:W-:Y:S03]  /*15bb0*/  FADD.FTZ R2, R157, R2 ;  /* 0x000000029d027221 */ /* 0x000fe60000010000 */
[C---:B------:R-:W-:Y:S01]  /*15bc0*/  HMMA.16816.F32 R124, R140.reuse, R126, R16 ;  /* 0x0000007e8c7c723c */ /* 0x040fe20000001810 */
[----:B------:R-:W4:Y:S03]  /*15bd0*/  LDSM.16.MT88.4 R16, [R191+0x5800] ;  /* 0x00580000bf10783b */ /* 0x000f260000004200 */
        /* <DEDUP_REMOVED lines=13> */
[C---:B------:R-:W-:Y:S04]  /*15cb0*/  HMMA.16816.F32 R92, R140.reuse, R88, R44 ;  /* 0x000000588c5c723c */ /* 0x040fe8000000182c */
[----:B------:R-:W-:Y:S04]  /*15cc0*/  FADD.FTZ R2, R149, R2 ;  /* 0x0000000295027221 */ /* 0x000fe80000010000 */
[C---:B------:R-:W-:Y:S04]  /*15cd0*/  HMMA.16816.F32 R88, R140.reuse, R90, R48 ;  /* 0x0000005a8c58723c */ /* 0x040fe80000001830 */
[----:B------:R-:W-:Y:S04]  /*15ce0*/  FADD.FTZ R2, R148, R2 ;  /* 0x0000000294027221 */ /* 0x000fe80000010000 */
[C---:B--2---:R-:W-:Y:S04]  /*15cf0*/  HMMA.16816.F32 R84, R140.reuse, R80, R52 ;  /* 0x000000508c54723c */ /* 0x044fe80000001834 */
[----:B------:R-:W-:Y:S04]  /*15d00*/  FADD.FTZ R2, R147, R2 ;  /* 0x0000000293027221 */ /* 0x000fe80000010000 */
[C---:B------:R-:W-:Y:S04]  /*15d10*/  HMMA.16816.F32 R80, R140.reuse, R82, R56 ;  /* 0x000000528c50723c */ /* 0x040fe80000001838 */
[----:B------:R-:W-:Y:S04]  /*15d20*/  FADD.FTZ R2, R146, R2 ;  /* 0x0000000292027221 */ /* 0x000fe80000010000 */
[C---:B---3--:R-:W-:Y:S04]  /*15d30*/  HMMA.16816.F32 R60, R140.reuse, R8, R60 ;  /* 0x000000088c3c723c */ /* 0x048fe8000000183c */
[----:B------:R-:W-:Y:S03]  /*15d40*/  FADD.FTZ R2, R145, R2 ;  /* 0x0000000291027221 */ /* 0x000fe60000010000 */
[----:B------:R-:W-:Y:S01]  /*15d50*/  MOV R8, R4 ;  /* 0x0000000400087202 */ /* 0x000fe20000000f00 */
[C---:B------:R-:W-:Y:S04]  /*15d60*/  HMMA.16816.F32 R64, R140.reuse, R10, R64 ;  /* 0x0000000a8c40723c */ /* 0x040fe80000001840 */
[----:B------:R-:W-:Y:S04]  /*15d70*/  FADD.FTZ R2, R144, R2 ;  /* 0x0000000290027221 */ /* 0x000fe80000010000 */
[C---:B----4-:R-:W-:Y:S04]  /*15d80*/  HMMA.16816.F32 R68, R140.reuse, R16, R68 ;  /* 0x000000108c44723c */ /* 0x050fe80000001844 */
[----:B------:R-:W-:Y:S01]  /*15d90*/  FADD.FTZ R236, R6, R2 ;  /* 0x0000000206ec7221 */ /* 0x000fe20000010000 */
[----:B------:R-:W-:Y:S03]  /*15da0*/  MOV R6, R5 ;  /* 0x0000000500067202 */ /* 0x000fe60000000f00 */
[----:B------:R-:W-:Y:S01]  /*15db0*/  HMMA.16816.F32 R72, R140, R18, R72 ;  /* 0x000000128c48723c */ /* 0x000fe20000001848 */
[----:B------:R-:W-:-:S07]  /*15dc0*/  @P0 BRA `(.L_x_1042) ;  /* 0xffffbe8000000947 */ /* 0x000fce000383ffff */
.L_x_1021:
[----:B------:R-:W2:Y:S01]  /*15dd0*/  LDL R2, [R1+0xc] ;  /* 0x00000c0001027983 */ /* 0x000ea20000100800 */
[----:B------:R-:W-:-:S05]  /*15de0*/  IMAD.MOV.U32 R3, RZ, RZ, c[0x0][0x2c4] ;  /* 0x0000b100ff037624 */ /* 0x000fca00078e00ff */
[----:B------:R-:W-:Y:S01]  /*15df0*/  ISETP.NE.AND P1, PT, R3, 0x1, PT ;  /* 0x000000010300780c */ /* 0x000fe20003f25270 */
[----:B------:R-:W-:-:S05]  /*15e00*/  IMAD.MOV.U32 R9, RZ, RZ, c[0x0][0x32c] ;  /* 0x0000cb00ff097624 */ /* 0x000fca00078e00ff */
[----:B------:R-:W-:Y:S02]  /*15e10*/  ISETP.GE.AND P0, PT, R9, 0x1, PT ;  /* 0x000000010900780c */ /* 0x000fe40003f06270 */
[----:B------:R-:W-:Y:S02]  /*15e20*/  IADD3 R3, R244, 0x1, -R243 ;  /* 0x00000001f4037810 */ /* 0x000fe40007ffe8f3 */
[----:B--2---:R-:W-:-:S05]  /*15e30*/  IADD3 R2, R2, 0x7f, RZ ;  /* 0x0000007f02027810 */ /* 0x004fca0007ffe0ff */
        /* <DEDUP_REMOVED lines=15> */
.L_x_1045:
[----:B------:R-:W-:-:S04]  /*15f30*/  MOV R4, 0x1 ;  /* 0x0000000100047802 */ /* 0x000fc80000000f00 */
[----:B------:R-:W-:-:S13]  /*15f40*/  ISETP.NE.AND P0, PT, R4, c[0x0][0x32c], PT ;  /* 0x0000cb0004007a0c */ /* 0x000fda0003f05270 */
[----:B------:R-:W-:-:S05]  /*15f50*/  @P0 IMAD.HI.U32 R4, R2, c[0x0][0x330], RZ ;  /* 0x0000cc0002040a27 */ /* 0x000fca00078e00ff */
[----:B------:R-:W-:Y:S02]  /*15f60*/  @P0 SHF.R.U32.HI R2, RZ, c[0x0][0x334], R4 ;  /* 0x0000cd00ff020a19 */ /* 0x000fe40000011604 */
.L_x_1046:
[----:B------:R-:W-:Y:S05]  /*15f70*/  BSYNC B0 ;  /* 0x0000000000007941 */ /* 0x000fea0003800000 */
.L_x_1044:
[----:B------:R-:W-:-:S05]  /*15f80*/  IMAD R2, R2, c[0x0][0x32c], RZ ;  /* 0x0000cb0002027a24 */ /* 0x000fca00078e02ff */
[----:B------:R-:W-:-:S04]  /*15f90*/  IMNMX R3, R3, R2, !PT ;  /* 0x0000000203037217 */ /* 0x000fc80007800200 */
.L_x_1043:
        /* <DEDUP_REMOVED lines=9> */
.L_x_1058:
        /* <DEDUP_REMOVED lines=37> */
.L_x_1159:
        /* <DEDUP_REMOVED lines=23> */
.L_x_1160:
        /* <DEDUP_REMOVED lines=15> */
.L_x_1049:
[----:B--23--:R-:W-:Y:S05]  /*164e0*/  BSYNC B0 ;  /* 0x0000000000007941 */ /* 0x00cfea0003800000 */
.L_x_1048:
        /* <DEDUP_REMOVED lines=178> */
.L_x_1161:
        /* <DEDUP_REMOVED lines=23> */
.L_x_1162:
        /* <DEDUP_REMOVED lines=15> */
.L_x_1053:
[----:B------:R-:W-:Y:S05]  /*17270*/  BSYNC B0 ;  /* 0x0000000000007941 */ /* 0x000fea0003800000 */
.L_x_1052:
        /* <DEDUP_REMOVED lines=51> */
.L_x_1163:
[----:B-12---:R-:W-:Y:S01]  /*175b0*/  FMNMX.FTZ R4, R4, R2, !PT ;  /* 0x0000000204047209 */ /* 0x006fe20007810000 */
[----:B------:R-:W-:-:S05]  /*175c0*/  BRA.DIV ~URZ, `(.L_x_1057) ;  /* 0x0000bb227f007947 */ /* 0x000fca000b800000 */
[----:B------:R-:W1:Y:S02]  /*175d0*/  SHFL.BFLY PT, R2, R4, 0x1, 0x1f ;  /* 0x0c201f0004027f89 */ /* 0x000e6400000e0000 */
[----:B-1----:R-:W-:Y:S02]  /*175e0*/  FMNMX.FTZ R5, R4, R2, !PT ;  /* 0x0000000204057209 */ /* 0x002fe40007810000 */
[----:B------:R-:W1:Y:S02]  /*175f0*/  SHFL.BFLY PT, R2, R140, 0x2, 0x1f ;  /* 0x0c401f008c027f89 */ /* 0x000e6400000e0000 */
[----:B-1----:R-:W-:Y:S05]  /*17600*/  FMNMX.FTZ R4, R140, R2, !PT ;  /* 0x000000028c047209 */ /* 0x002fea0007810000 */
[----:B------:R1:W2:Y:S02]  /*17610*/  SHFL.BFLY PT, R2, R4, 0x1, 0x1f ;  /* 0x0c201f0004027f89 */ /* 0x0002a400000e0000 */
.L_x_1164:
[----:B-12---:R-:W-:Y:S01]  /*17620*/  FMNMX.FTZ R4, R2, R4, !PT ;  /* 0x0000000402047209 */ /* 0x006fe20007810000 */
[C---:B------:R-:W-:Y:S01]  /*17630*/  FADD.FTZ R2, -R5.reuse, R6 ;  /* 0x0000000605027221 */ /* 0x040fe20000010100 */
[----:B------:R-:W-:Y:S01]  /*17640*/  WARPSYNC 0xffffffff ;  /* 0xffffffff00007948 */ /* 0x000fe20003800000 */
[----:B------:R-:W-:Y:S01]  /*17650*/  FMUL.FTZ R6, R5, c[0x0][0x2d0] ;  /* 0x0000b40005067a20 */ /* 0x000fe20000410000 */
[----:B------:R-:W-:Y:S01]  /*17660*/  ISETP.GT.AND P0, PT, R212, R246, PT ;  /* 0x000000f6d400720c */ /* 0x000fe20003f04270 */
[----:B------:R-:W-:Y:S01]  /*17670*/  FMUL.FTZ R2, R2, c[0x0][0x2d0] ;  /* 0x0000b40002027a20 */ /* 0x000fe20000410000 */
[----:B------:R-:W-:Y:S01]  /*17680*/  IADD3 R212, R212, -0x1, RZ ;  /* 0xffffffffd4d47810 */ /* 0x000fe20007ffe0ff */
        /* <DEDUP_REMOVED lines=27> */
[----:B------:R-:W-:Y:S10]  /*17840*/  MUFU.EX2 R6, R9 ;  /* 0x0000000900067308 */ /* 0x000ff40000000800 */
[----:B------:R-:W1:Y:S02]  /*17850*/  MUFU.EX2 R9, R17 ;  /* 0x0000001100097308 */ /* 0x000e640000000800 */
        /* <DEDUP_REMOVED lines=28> */
[----:B-1----:R-:W-:Y:S02]  /*17a20*/  FMUL.FTZ R58, R2, R82 ;  /* 0x00000052023a7220 */ /* 0x002fe40000410000 */
        /* <DEDUP_REMOVED lines=8> */
[----:B------:R-:W-:Y:S01]  /*17ab0*/  FFMA.FTZ R6, R59, c[0x0][0x2d0], -R6 ;  /* 0x0000b4003b067a23 */ /* 0x000fe20000010806 */
[----:B------:R-:W2:Y:S01]  /*17ac0*/  MUFU.EX2 R11, R11 ;  /* 0x0000000b000b7308 */ /* 0x000ea20000000800 */
[C---:B------:R-:W-:Y:S02]  /*17ad0*/  FMUL.FTZ R59, R2.reuse, R83 ;  /* 0x00000053023b7220 */ /* 0x040fe40000410000 */
[----:B------:R-:W3:Y:S01]  /*17ae0*/  LDSM.16.MT88.4 R80, [R189] ;  /* 0x00000000bd50783b */ /* 0x000ee20000004200 */
[C---:B------:R-:W-:Y:S02]  /*17af0*/  FMUL.FTZ R29, R3.reuse, R113 ;  /* 0x00000071031d7220 */ /* 0x040fe40000410000 */
[----:B------:R-:W-:Y:S02]  /*17b00*/  FMUL.FTZ R34, R2, R110 ;  /* 0x0000006e02227220 */ /* 0x000fe40000410000 */
[----:B------:R-:W-:Y:S02]  /*17b10*/  FADD.FTZ R8, R16, R8 ;  /* 0x0000000810087221 */ /* 0x000fe40000010000 */
[----:B------:R-:W-:Y:S01]  /*17b20*/  MUFU.EX2 R110, R143 ;  /* 0x0000008f006e7308 */ /* 0x000fe20000000800 */
[----:B------:R-:W-:Y:S02]  /*17b30*/  FMUL.FTZ R28, R3, R112 ;  /* 0x00000070031c7220 */ /* 0x000fe40000410000 */
[----:B------:R-:W-:Y:S02]  /*17b40*/  FADD.FTZ R148, R9, R8 ;  /* 0x0000000809947221 */ /* 0x000fe40000010000 */
[C---:B-1----:R-:W-:Y:S02]  /*17b50*/  FFMA.FTZ R10, R2.reuse, R236, R14 ;  /* 0x000000ec020a7223 */ /* 0x042fe4000001000e */
[C---:B------:R-:W-:Y:S02]  /*17b60*/  FMUL.FTZ R8, R3.reuse, R128 ;  /* 0x0000008003087220 */ /* 0x040fe40000410000 */
[C---:B------:R-:W-:Y:S01]  /*17b70*/  FMUL.FTZ R9, R3.reuse, R129 ;  /* 0x0000008103097220 */ /* 0x040fe20000410000 */
[----:B------:R-:W1:Y:S01]  /*17b80*/  MUFU.EX2 R113, R144 ;  /* 0x0000009000717308 */ /* 0x000e620000000800 */
[C---:B------:R-:W-:Y:S02]  /*17b90*/  FMUL.FTZ R16, R3.reuse, R124 ;  /* 0x0000007c03107220 */ /* 0x040fe40000410000 */
[----:B------:R-:W-:Y:S01]  /*17ba0*/  FMUL.FTZ R17, R3, R125 ;  /* 0x0000007d03117220 */ /* 0x000fe20000410000 */
[C---:B--2---:R-:W-:Y:S01]  /*17bb0*/  F2FP.PACK_AB R141, R11.reuse, R14 ;  /* 0x0000000e0b8d723e */ /* 0x044fe200000000ff */
[----:B------:R-:W-:Y:S02]  /*17bc0*/  FADD.FTZ R112, R11, R10 ;  /* 0x0000000a0b707221 */ /* 0x000fe40000010000 */
[C---:B------:R-:W-:Y:S02]  /*17bd0*/  FMUL.FTZ R10, R2.reuse, R130 ;  /* 0x00000082020a7220 */ /* 0x040fe40000410000 */
[C---:B------:R-:W-:Y:S01]  /*17be0*/  FMUL.FTZ R11, R2.reuse, R131 ;  /* 0x00000083020b7220 */ /* 0x040fe20000410000 */
[----:B------:R-:W2:Y:S01]  /*17bf0*/  MUFU.EX2 R14, R153 ;  /* 0x00000099000e7308 */ /* 0x000ea20000000800 */
[C---:B------:R-:W-:Y:S02]  /*17c00*/  FMUL.FTZ R18, R2.reuse, R126 ;  /* 0x0000007e02127220 */ /* 0x040fe40000410000 */
[C---:B------:R-:W-:Y:S02]  /*17c10*/  FMUL.FTZ R19, R2.reuse, R127 ;  /* 0x0000007f02137220 */ /* 0x040fe40000410000 */
[C---:B------:R-:W-:Y:S01]  /*17c20*/  FMUL.FTZ R20, R3.reuse, R120 ;  /* 0x0000007803147220 */ /* 0x040fe20000410000 */
[----:B------:R-:W-:Y:S01]  /*17c30*/  LDSM.16.MT88.4 R124, [R189+0x2800] ;  /* 0x00280000bd7c783b */ /* 0x000fe20000004200 */
[C---:B------:R-:W-:Y:S02]  /*17c40*/  FMUL.FTZ R21, R3.reuse, R121 ;  /* 0x0000007903157220 */ /* 0x040fe40000410000 */
[C---:B------:R-:W-:Y:S01]  /*17c50*/  FMUL.FTZ R22, R2.reuse, R122 ;  /* 0x0000007a02167220 */ /* 0x040fe20000410000 */
[----:B------:R-:W-:Y:S01]  /*17c60*/  MUFU.EX2 R156, R156 ;  /* 0x0000009c009c7308 */ /* 0x000fe20000000800 */
[C---:B------:R-:W-:Y:S02]  /*17c70*/  FMUL.FTZ R23, R2.reuse, R123 ;  /* 0x0000007b02177220 */ /* 0x040fe40000410000 */
[----:B------:R-:W-:Y:S01]  /*17c80*/  FMUL.FTZ R24, R3, R116 ;  /* 0x0000007403187220 */ /* 0x000fe20000410000 */
[----:B-1----:R-:W-:Y:S01]  /*17c90*/  F2FP.PACK_AB R143, R113, R110 ;  /* 0x0000006e718f723e */ /* 0x002fe200000000ff */
[C---:B------:R-:W-:Y:S02]  /*17ca0*/  FMUL.FTZ R25, R3.reuse, R117 ;  /* 0x0000007503197220 */ /* 0x040fe40000410000 */
[C---:B------:R-:W-:Y:S02]  /*17cb0*/  FMUL.FTZ R26, R2.reuse, R118 ;  /* 0x00000076021a7220 */ /* 0x040fe40000410000 */
[C---:B------:R-:W-:Y:S01]  /*17cc0*/  FMUL.FTZ R27, R2.reuse, R119 ;  /* 0x00000077021b7220 */ /* 0x040fe20000410000 */
[----:B------:R-:W-:Y:S01]  /*17cd0*/  MUFU.EX2 R153, R162 ;  /* 0x000000a200997308 */ /* 0x000fe20000000800 */
[C---:B---3--:R-:W-:Y:S01]  /*17ce0*/  HMMA.16816.F32 R8, R140.reuse, R80, R8 ;  /* 0x000000508c08723c */ /* 0x048fe20000001808 */
[----:B------:R-:W-:Y:S04]  /*17cf0*/  LDSM.16.MT88.4 R116, [R190+0x2800] ;  /* 0x00280000be74783b */ /* 0x000fe80000004200 */
[C---:B------:R-:W-:Y:S02]  /*17d00*/  FMUL.FTZ R35, R2.reuse, R111 ;  /* 0x0000006f02237220 */ /* 0x040fe40000410000 */
[C---:B------:R-:W-:Y:S01]  /*17d10*/  FMUL.FTZ R38, R2.reuse, R106 ;  /* 0x0000006a02267220 */ /* 0x040fe20000410000 */
[C---:B------:R-:W-:Y:S01]  /*17d20*/  HMMA.16816.F32 R16, R140.reuse, R82, R16 ;  /* 0x000000528c10723c */ /* 0x040fe20000001810 */
[----:B------:R-:W1:Y:S01]  /*17d30*/  LDSM.16.MT88.4 R80, [R190] ;  /* 0x00000000be50783b */ /* 0x000e620000004200 */
[----:B------:R-:W-:Y:S02]  /*17d40*/  MUFU.EX2 R240, R146 ;  /* 0x0000009200f07308 */ /* 0x000fe40000000800 */
[C---:B------:R-:W-:Y:S02]  /*17d50*/  FMUL.FTZ R39, R2.reuse, R107 ;  /* 0x0000006b02277220 */ /* 0x040fe40000410000 */
[C---:B------:R-:W-:Y:S02]  /*17d60*/  FMUL.FTZ R40, R3.reuse, R96 ;  /* 0x0000006003287220 */ /* 0x040fe40000410000 */
[C---:B------:R-:W-:Y:S04]  /*17d70*/  FMUL.FTZ R41, R3.reuse, R97 ;  /* 0x0000006103297220 */ /* 0x040fe80000410000 */
[C---:B------:R-:W-:Y:S01]  /*17d80*/  FMUL.FTZ R42, R2.reuse, R98 ;  /* 0x00000062022a7220 */ /* 0x040fe20000410000 */
[----:B------:R-:W-:Y:S01]  /*17d90*/  MUFU.EX2 R239, R145 ;  /* 0x0000009100ef7308 */ /* 0x000fe20000000800 */
[C---:B------:R-:W-:Y:S02]  /*17da0*/  FMUL.FTZ R43, R2.reuse, R99 ;  /* 0x00000063022b7220 */ /* 0x040fe40000410000 */
[----:B------:R-:W-:Y:S01]  /*17db0*/  LDSM.16.MT88.4 R96, [R190+0x1800] ;  /* 0x00180000be60783b */ /* 0x000fe20000004200 */
        /* <DEDUP_REMOVED lines=9> */
[----:B------:R-:W-:Y:S01]  /*17e50*/  LDSM.16.MT88.4 R84, [R189+0x800] ;  /* 0x00080000bd54783b */ /* 0x000fe20000004200 */
        /* <DEDUP_REMOVED lines=33> */
[C---:B-1----:R-:W-:Y:S03]  /*18070*/  HMMA.16816.F32 R28, R140.reuse, R80, R28 ;  /* 0x000000508c1c723c */ /* 0x042fe6000000181c */
[C---:B------:R-:W-:Y:S03]  /*18080*/  FMUL.FTZ R74, R2.reuse, R74 ;  /* 0x0000004a024a7220 */ /* 0x040fe60000410000 */
[----:B------:R-:W-:Y:S01]  /*18090*/  MUFU.EX2 R105, R218 ;  /* 0x000000da00697308 */ /* 0x000fe20000000800 */
[----:B------:R-:W-:Y:S01]  /*180a0*/  FMUL.FTZ R75, R2, R75 ;  /* 0x0000004b024b7220 */ /* 0x000fe20000410000 */
[C---:B------:R-:W-:Y:S01]  /*180b0*/  HMMA.16816.F32 R32, R140.reuse, R82, R32 ;  /* 0x000000528c20723c */ /* 0x040fe20000001820 */
[----:B------:R-:W1:Y:S03]  /*180c0*/  LDSM.16.MT88.4 R80, [R191] ;  /* 0x00000000bf50783b */ /* 0x000e660000004200 */
[----:B--2---:R-:W-:Y:S04]  /*180d0*/  FADD.FTZ R2, R14, R148 ;  /* 0x000000940e027221 */ /* 0x004fe80000010000 */
        /* <DEDUP_REMOVED lines=13> */
[----:B------:R-:W1:Y:S01]  /*181b0*/  MUFU.EX2 R3, R152 ;  /* 0x0000009800037308 */ /* 0x000e620000000800 */
[C---:B------:R-:W-:Y:S01]  /*181c0*/  HMMA.16816.F32 R48, R140.reuse, R82, R48 ;  /* 0x000000528c30723c */ /* 0x040fe20000001830 */
[----:B------:R-:W2:Y:S08]  /*181d0*/  LDSM.16.MT88.4 R80, [R190+0x3000] ;  /* 0x00300000be50783b */ /* 0x000eb00000004200 */
[----:B------:R-:W-:Y:S10]  /*181e0*/  MUFU.EX2 R152, R215 ;  /* 0x000000d700987308 */ /* 0x000ff40000000800 */
[----:B------:R-:W-:Y:S01]  /*181f0*/  MUFU.EX2 R146, R229 ;  /* 0x000000e500927308 */ /* 0x000fe20000000800 */
[----:B-1----:R-:W-:Y:S04]  /*18200*/  FADD.FTZ R2, R3, R2 ;  /* 0x0000000203027221 */ /* 0x002fe80000010000 */
[----:B------:R-:W-:Y:S05]  /*18210*/  FADD.FTZ R2, R89, R2 ;  /* 0x0000000259027221 */ /* 0x000fea0000010000 */
[----:B------:R-:W1:Y:S01]  /*18220*/  MUFU.EX2 R145, R231 ;  /* 0x000000e700917308 */ /* 0x000e620000000800 */
[C---:B------:R-:W-:Y:S09]  /*18230*/  FADD.FTZ R2, R88.reuse, R2 ;  /* 0x0000000258027221 */ /* 0x040ff20000010000 */
[----:B------:R-:W-:Y:S01]  /*18240*/  MUFU.EX2 R144, R233 ;  /* 0x000000e900907308 */ /* 0x000fe20000000800 */
[C---:B--2---:R-:W-:Y:S08]  /*18250*/  HMMA.16816.F32 R52, R140.reuse, R80, R52 ;  /* 0x000000508c34723c */ /* 0x044ff00000001834 */
[C---:B------:R-:W-:Y:S01]  /*18260*/  HMMA.16816.F32 R56, R140.reuse, R82, R56 ;  /* 0x000000528c38723c */ /* 0x040fe20000001838 */
[----:B------:R-:W2:Y:S01]  /*18270*/  LDSM.16.MT88.4 R80, [R192+0x3000] ;  /* 0x00300000c050783b */ /* 0x000ea20000004200 */
[----:B------:R-:W3:Y:S06]  /*18280*/  MUFU.EX2 R6, R6 ;  /* 0x0000000600067308 */ /* 0x000eec0000000800 */
[C---:B--2---:R-:W-:Y:S08]  /*18290*/  HMMA.16816.F32 R60, R140.reuse, R80, R60 ;  /* 0x000000508c3c723c */ /* 0x044ff0000000183c */
[C---:B------:R-:W-:Y:S01]  /*182a0*/  HMMA.16816.F32 R64, R140.reuse, R82, R64 ;  /* 0x000000528c40723c */ /* 0x040fe20000001840 */
[----:B------:R-:W2:Y:S07]  /*182b0*/  LDSM.16.MT88.4 R80, [R191+0x3000] ;  /* 0x00300000bf50783b */ /* 0x000eae0000004200 */
[C---:B--2---:R-:W-:Y:S07]  /*182c0*/  HMMA.16816.F32 R68, R140.reuse, R80, R68 ;  /* 0x000000508c44723c */ /* 0x044fee0000001844 */
[----:B------:R-:W-:Y:S01]  /*182d0*/  F2FP.PACK_AB R80, R3, R14 ;  /* 0x0000000e0350723e */ /* 0x000fe200000000ff */
[----:B------:R-:W-:Y:S01]  /*182e0*/  HMMA.16816.F32 R72, R140, R82, R72 ;  /* 0x000000528c48723c */ /* 0x000fe20000001848 */
[----:B------:R-:W2:Y:S03]  /*182f0*/  MUFU.EX2 R14, R161 ;  /* 0x000000a1000e7308 */ /* 0x000ea60000000800 */
[----:B------:R-:W-:Y:S03]  /*18300*/  F2FP.PACK_AB R81, R239, R240 ;  /* 0x000000f0ef51723e */ /* 0x000fe600000000ff */
[----:B------:R-:W-:Y:S02]  /*18310*/  F2FP.PACK_AB R82, R88, R89 ;  /* 0x000000595852723e */ /* 0x000fe400000000ff */
[----:B------:R-:W4:Y:S02]  /*18320*/  LDSM.16.MT88.4 R88, [R190+0x800] ;  /* 0x00080000be58783b */ /* 0x000f240000004200 */
[----:B------:R-:W5:Y:S01]  /*18330*/  MUFU.EX2 R3, R160 ;  /* 0x000000a000037308 */ /* 0x000f620000000800 */
[----:B------:R-:W-:Y:S02]  /*18340*/  F2FP.PACK_AB R83, R236, R238 ;  /* 0x000000eeec53723e */ /* 0x000fe400000000ff */
[----:B-1----:R-:W-:Y:S02]  /*18350*/  F2FP.PACK_AB R141, R145, R146 ;  /* 0x00000092918d723e */ /* 0x002fe400000000ff */
[----:B---3--:R-:W-:Y:S03]  /*18360*/  F2FP.PACK_AB R143, R6, R144 ;  /* 0x00000090068f723e */ /* 0x008fe600000000ff */
[C---:B------:R-:W-:Y:S05]  /*18370*/  HMMA.16816.F32 R8, R80.reuse, R84, R8 ;  /* 0x000000545008723c */ /* 0x040fea0000001808 */
[----:B--2---:R-:W-:Y:S03]  /*18380*/  FADD.FTZ R2, R14, R2 ;  /* 0x000000020e027221 */ /* 0x004fe60000010000 */
[C---:B------:R-:W-:Y:S01]  /*18390*/  HMMA.16816.F32 R16, R80.reuse, R86, R16 ;  /* 0x000000565010723c */ /* 0x040fe20000001810 */
[----:B------:R-:W1:Y:S03]  /*183a0*/  LDSM.16.MT88.4 R84, [R192+0x800] ;  /* 0x00080000c054783b */ /* 0x000e660000004200 */
[----:B-----5:R-:W-:Y:S04]  /*183b0*/  FADD.FTZ R2, R3, R2 ;  /* 0x0000000203027221 */ /* 0x020fe80000010000 */
[----:B------:R-:W-:Y:S04]  /*183c0*/  FADD.FTZ R2, R93, R2 ;  /* 0x000000025d027221 */ /* 0x000fe80000010000 */
[C---:B------:R-:W-:Y:S01]  /*183d0*/  FADD.FTZ R2, R92.reuse, R2 ;  /* 0x000000025c027221 */ /* 0x040fe20000010000 */
[C---:B----4-:R-:W-:Y:S08]  /*183e0*/  HMMA.16816.F32 R20, R80.reuse, R88, R20 ;  /* 0x000000585014723c */ /* 0x050ff00000001814 */
        /* <DEDUP_REMOVED lines=171> */
.L_x_1047:
[----:B------:R-:W-:-:S13]  /*18ea0*/  ISETP.GE.AND P0, PT, R212, R242, PT ;  /* 0x000000f2d400720c */ /* 0x000fda0003f06270 */
[----:B------:R-:W-:Y:S05]  /*18eb0*/  @!P0 BRA `(.L_x_1059) ;  /* 0x0000408000008947 */ /* 0x000fea0003800000 */
[----:B------:R-:W-:Y:S02]  /*18ec0*/  MOV R14, R8 ;  /* 0x00000008000e7202 */ /* 0x000fe40000000f00 */
[----:B------:R-:W-:Y:S02]  /*18ed0*/  MOV R6, R5 ;  /* 0x0000000500067202 */ /* 0x000fe40000000f00 */
.L_x_1077:
[----:B------:R-:W-:Y:S04]  /*18ee0*/  DEPBAR.LE SB0, 0x0 ;  /* 0x000080000000791a */ /* 0x000fe80000000000 */
[----:B------:R-:W-:Y:S01]  /*18ef0*/  WARPSYNC 0xffffffff ;  /* 0xffffffff00007948 */ /* 0x000fe20003800000 */
[----:B------:R-:W-:Y:S01]  /*18f00*/  BAR.SYNC.DEFER_BLOCKING 0x0 ;  /* 0x0000000000007b1d */ /* 0x000fe20000010000 */
[----:B------:R-:W-:Y:S01]  /*18f10*/  SHF.R.S32.HI R2, RZ, 0x1f, R214 ;  /* 0x0000001fff027819 */ /* 0x000fe200000114d6 */
[----:B------:R-:W-:Y:S01]  /*18f20*/  IMAD.SHL.U32 R20, R76, 0x2, RZ ;  /* 0x000000024c147824 */ /* 0x000fe200078e00ff */
[----:B------:R-:W-:Y:S02]  /*18f30*/  SHF.R.S32.HI R5, RZ, 0x1f, R213 ;  /* 0x0000001fff057819 */ /* 0x000fe400000114d5 */
[C---:B------:R-:W-:Y:S01]  /*18f40*/  SHF.L.U64.HI R23, R211.reuse, 0x1, R237 ;  /* 0x00000001d3177819 */ /* 0x040fe200000102ed */
[----:B------:R-:W-:Y:S01]  /*18f50*/  IMAD R4, R2, c[0x0][0x208], RZ ;  /* 0x0000820002047a24 */ /* 0x000fe200078e02ff */
[----:B------:R-:W-:Y:S01]  /*18f60*/  SHF.L.U32 R22, R211, 0x1, RZ ;  /* 0x00000001d3167819 */ /* 0x000fe200000006ff */
[----:B------:R-:W-:Y:S01]  /*18f70*/  IMAD.WIDE.U32 R2, R214, c[0x0][0x208], RZ ;  /* 0x00008200d6027a25 */ /* 0x000fe200078e00ff */
[----:B------:R-:W-:Y:S03]  /*18f80*/  SHF.L.U64.HI R21, R76, 0x1, R77 ;  /* 0x000000014c157819 */ /* 0x000fe6000001024d */
[----:B------:R-:W-:Y:S02]  /*18f90*/  IMAD R4, R214, c[0x0][0x20c], R4 ;  /* 0x00008300d6047a24 */ /* 0x000fe400078e0204 */
[----:B------:R-:W-:Y:S02]  /*18fa0*/  IMAD R5, R5, c[0x0][0x218], RZ ;  /* 0x0000860005057a24 */ /* 0x000fe400078e02ff */
[----:B------:R-:W-:Y:S02]  /*18fb0*/  IMAD.IADD R3, R3, 0x1, R4 ;  /* 0x0000000103037824 */ /* 0x000fe400078e0204 */
[C---:B------:R-:W-:Y:S02]  /*18fc0*/  IMAD R5, R213.reuse, c[0x0][0x21c], R5 ;  /* 0x00008700d5057a24 */ /* 0x040fe400078e0205 */
[----:B------:R-:W-:Y:S01]  /*18fd0*/  IMAD.WIDE.U32 R2, R213, c[0x0][0x218], R2 ;  /* 0x00008600d5027a25 */ /* 0x000fe200078e0002 */
[----:B------:R1:W2:Y:S04]  /*18fe0*/  LDSM.16.M88.4 R16, [R188] ;  /* 0x00000000bc10783b */ /* 0x0002a80000000200 */
[----:B------:R-:W-:Y:S01]  /*18ff0*/  IADD3 R2, P0, R248, R2, RZ ;  /* 0x00000002f8027210 */ /* 0x000fe20007f1e0ff */
[----:B------:R1:W3:Y:S03]  /*19000*/  LDSM.16.M88.4 R24, [R188+0x800] ;  /* 0x00080000bc18783b */ /* 0x0002e60000000200 */
[----:B------:R-:W-:Y:S02]  /*19010*/  IADD3.X R3, R247, R3, R5, P0, !PT ;  /* 0x00000003f7037210 */ /* 0x000fe400007fe405 */
[C---:B------:R-:W-:Y:S01]  /*19020*/  LEA R8, P0, R2.reuse, c[0x0][0x1f8], 0x1 ;  /* 0x00007e0002087a11 */ /* 0x040fe200078008ff */
[----:B------:R1:W4:Y:S03]  /*19030*/  LDSM.16.M88.4 R32, [R188+0x1000] ;  /* 0x00100000bc20783b */ /* 0x0003260000000200 */
[----:B------:R-:W-:Y:S01]  /*19040*/  LEA.HI.X R4, R2, c[0x0][0x1fc], R3, 0x1, P0 ;  /* 0x00007f0002047a11 */ /* 0x000fe200000f0c03 */
        /* <DEDUP_REMOVED lines=9> */
[----:B------:R-:W-:-:S05]  /*190e0*/  BRA.DIV ~URZ, `(.L_x_1060) ;  /* 0x0000a0e27f007947 */ /* 0x000fca000b800000 */
[----:B--23--:R2:W3:Y:S02]  /*190f0*/  SHFL.IDX PT, R5, R4, RZ, 0x181f ;  /* 0x00181fff04057589 */ /* 0x00c4e400000e0000 */
.L_x_1165:
        /* <DEDUP_REMOVED lines=16> */
[----:B------:R-:W-:Y:S05]  /*19200*/  IADD3.X R53, RZ, R3, R23, P1, P0 ;  /* 0x00000003ff357210 */ /* 0x000fea0000fe0417 */
[----:B------:R5:W4:Y:S01]  /*19210*/  SHFL.IDX PT, R3, R8, 0x1, 0x181f ;  /* 0x00381f0008037f89 */ /* 0x000b2200000e0000 */
[C---:B--2---:R-:W-:Y:S05]  /*19220*/  IADD3 R30, P0, R2.reuse, R20, RZ ;  /* 0x00000014021e7210 */ /* 0x044fea0007f1e0ff */
[C---:B---3--:R-:W-:Y:S01]  /*19230*/  IMAD.X R31, R5.reuse, 0x1, R21, P0 ;  /* 0x00000001051f7824 */ /* 0x048fe200000e0615 */
[C---:B-----5:R-:W-:Y:S03]  /*19240*/  HMMA.16816.F32 R8, R132.reuse, R16, RZ ;  /* 0x000000108408723c */ /* 0x060fe600000018ff */
[----:B------:R-:W-:Y:S01]  /*19250*/  IADD3 R28, P0, R2, R22, RZ ;  /* 0x00000016021c7210 */ /* 0x000fe20007f1e0ff */
[----:B------:R2:W-:Y:S04]  /*19260*/  LDGSTS.E.BYPASS.LTC128B.128 [R241+0x100], [R30.64], !P3 ;  /* 0x001000001ef17fae */ /* 0x0005e8000d901d48 */
[C---:B------:R-:W-:Y:S01]  /*19270*/  HMMA.16816.F32 R16, R132.reuse, R18, RZ ;  /* 0x000000128410723c */ /* 0x040fe200000018ff */
[----:B------:R-:W-:Y:S03]  /*19280*/  IMAD.X R29, R5, 0x1, R23, P0 ;  /* 0x00000001051d7824 */ /* 0x000fe600000e0617 */
[C---:B----4-:R-:W-:Y:S02]  /*19290*/  IADD3 R4, P0, R3.reuse, R20, RZ ;  /* 0x0000001403047210 */ /* 0x050fe40007f1e0ff */
[----:B------:R2:W-:Y:S03]  /*192a0*/  LDGSTS.E.BYPASS.LTC128B.128 [R241+0x3100], [R28.64], !P2 ;  /* 0x031000001cf17fae */ /* 0x0005e6000d101d48 */
[C---:B------:R-:W-:Y:S03]  /*192b0*/  IMAD.X R5, R36.reuse, 0x1, R21, P0 ;  /* 0x0000000124057824 */ /* 0x040fe600000e0615 */
[----:B------:R-:W-:Y:S02]  /*192c0*/  IADD3 R2, P0, R3, R22, RZ ;  /* 0x0000001603027210 */ /* 0x000fe40007f1e0ff */
[----:B------:R3:W-:Y:S03]  /*192d0*/  LDGSTS.E.BYPASS.LTC128B.128 [R241+0x1100], [R4.64], !P3 ;  /* 0x0110000004f17fae */ /* 0x0007e6000d901d48 */
[----:B------:R-:W-:Y:S01]  /*192e0*/  IMAD.X R3, R36, 0x1, R23, P0 ;  /* 0x0000000124037824 */ /* 0x000fe200000e0617 */
[----:B------:R-:W-:Y:S01]  /*192f0*/  ISETP.NE.U32.AND P0, PT, R37, RZ, PT ;  /* 0x000000ff2500720c */ /* 0x000fe20003f05070 */
[C---:B------:R-:W-:Y:S03]  /*19300*/  HMMA.16816.F32 R20, R132.reuse, R24, RZ ;  /* 0x000000188414723c */ /* 0x040fe600000018ff */
[----:B------:R3:W-:Y:S05]  /*19310*/  LDGSTS.E.BYPASS.LTC128B.128 [R241+0x4100], [R2.64], !P2 ;  /* 0x0410000002f17fae */ /* 0x0007ea000d101d48 */
[C---:B------:R-:W-:Y:S04]  /*19320*/  HMMA.16816.F32 R24, R132.reuse, R26, RZ ;  /* 0x0000001a8418723c */ /* 0x040fe800000018ff */
[----:B------:R4:W-:Y:S01]  /*19330*/  LDGSTS.E.BYPASS.LTC128B.128.ZFILL [R241+0x2100], [R38.64], P0 ;  /* 0x0210000026f17fae */ /* 0x0009e20008141d48 */
[----:B------:R-:W-:Y:S03]  /*19340*/  ISETP.NE.U32.AND P0, PT, R44, RZ, PT ;  /* 0x000000ff2c00720c */ /* 0x000fe60003f05070 */
[C---:B--2---:R-:W-:Y:S08]  /*19350*/  HMMA.16816.F32 R28, R132.reuse, R32, RZ ;  /* 0x00000020841c723c */ /* 0x044ff000000018ff */
[C---:B------:R-:W-:Y:S02]  /*19360*/  HMMA.16816.F32 R32, R132.reuse, R34, RZ ;  /* 0x000000228420723c */ /* 0x040fe400000018ff */
[----:B------:R2:W-:Y:S01]  /*19370*/  LDGSTS.E.BYPASS.LTC128B.128.ZFILL [R241+0x5100], [R52.64], P0 ;  /* 0x0510000034f17fae */ /* 0x0005e20008141d48 */
[----:B------:R-:W-:Y:S06]  /*19380*/  ISETP.GT.AND P0, PT, R212, R242, PT ;  /* 0x000000f2d400720c */ /* 0x000fec0003f04270 */
[----:B------:R-:W0:Y:S01]  /*19390*/  LDGDEPBAR ;  /* 0x00000000000079af */ /* 0x000e220000000000 */
[C---:B-1--4-:R-:W-:Y:S08]  /*193a0*/  HMMA.16816.F32 R36, R132.reuse, R40, RZ ;  /* 0x000000288424723c */ /* 0x052ff000000018ff */
[C---:B------:R-:W-:Y:S08]  /*193b0*/  HMMA.16816.F32 R40, R132.reuse, R42, RZ ;  /* 0x0000002a8428723c */ /* 0x040ff000000018ff */
[C---:B------:R-:W-:Y:S08]  /*193c0*/  HMMA.16816.F32 R44, R132.reuse, R48, RZ ;  /* 0x00000030842c723c */ /* 0x040ff000000018ff */
        /* <DEDUP_REMOVED lines=61> */
[----:B------:R-:W5:Y:S07]  /*197a0*/  LDSM.16.M88.4 R152, [R194] ;  /* 0x00000000c298783b */ /* 0x000f6e0000000200 */
[C---:B---3--:R-:W-:Y:S08]  /*197b0*/  HMMA.16816.F32 R28, R172.reuse, R156, R28 ;  /* 0x0000009cac1c723c */ /* 0x048ff0000000181c */
[C---:B------:R-:W-:Y:S01]  /*197c0*/  HMMA.16816.F32 R32, R172.reuse, R158, R32 ;  /* 0x0000009eac20723c */ /* 0x040fe20000001820 */
[----:B------:R-:W3:Y:S07]  /*197d0*/  LDSM.16.M88.4 R156, [R195] ;  /* 0x00000000c39c783b */ /* 0x000eee0000000200 */
[C---:B-1----:R-:W-:Y:S08]  /*197e0*/  HMMA.16816.F32 R36, R172.reuse, R140, R36 ;  /* 0x0000008cac24723c */ /* 0x042ff00000001824 */
[C---:B------:R-:W-:Y:S01]  /*197f0*/  HMMA.16816.F32 R40, R172.reuse, R142, R40 ;  /* 0x0000008eac28723c */ /* 0x040fe20000001828 */
[----:B------:R-:W1:Y:S07]  /*19800*/  LDSM.16.M88.4 R140, [R196] ;  /* 0x00000000c48c783b */ /* 0x000e6e0000000200 */
[C---:B--2---:R-:W-:Y:S08]  /*19810*/  HMMA.16816.F32 R44, R172.reuse, R144, R44 ;  /* 0x00000090ac2c723c */ /* 0x044ff0000000182c */
[C---:B------:R-:W-:Y:S01]  /*19820*/  HMMA.16816.F32 R48, R172.reuse, R146, R48 ;  /* 0x00000092ac30723c */ /* 0x040fe20000001830 */
[----:B------:R-:W2:Y:S07]  /*19830*/  LDSM.16.M88.4 R144, [R197] ;  /* 0x00000000c590783b */ /* 0x000eae0000000200 */
[C---:B----4-:R-:W-:Y:S08]  /*19840*/  HMMA.16816.F32 R52, R172.reuse, R148, R52 ;  /* 0x00000094ac34723c */ /* 0x050ff00000001834 */
[----:B------:R-:W-:Y:S01]  /*19850*/  HMMA.16816.F32 R56, R172, R150, R56 ;  /* 0x00000096ac38723c */ /* 0x000fe20000001838 */
[----:B------:R-:W4:Y:S07]  /*19860*/  LDSM.16.M88.4 R148, [R198] ;  /* 0x00000000c694783b */ /* 0x000f2e0000000200 */
[C---:B-----5:R-:W-:Y:S08]  /*19870*/  HMMA.16816.F32 R8, R176.reuse, R152, R8 ;  /* 0x00000098b008723c */ /* 0x060ff00000001808 */
[C---:B------:R-:W-:Y:S01]  /*19880*/  HMMA.16816.F32 R16, R176.reuse, R154, R16 ;  /* 0x0000009ab010723c */ /* 0x040fe20000001810 */
[----:B------:R-:W5:Y:S07]  /*19890*/  LDSM.16.M88.4 R152, [R199] ;  /* 0x00000000c798783b */ /* 0x000f6e0000000200 */
[C---:B---3--:R-:W-:Y:S08]  /*198a0*/  HMMA.16816.F32 R20, R176.reuse, R156, R20 ;  /* 0x0000009cb014723c */ /* 0x048ff00000001814 */
        /* <DEDUP_REMOVED lines=17> */
[C---:B-1----:R-:W-:Y:S08]  /*199c0*/  HMMA.16816.F32 R20, R180.reuse, R140, R20 ;  /* 0x0000008cb414723c */ /* 0x042ff00000001814 */
[C---:B------:R-:W-:Y:S01]  /*199d0*/  HMMA.16816.F32 R24, R180.reuse, R142, R24 ;  /* 0x0000008eb418723c */ /* 0x040fe20000001818 */
[----:B------:R-:W1:Y:S07]  /*199e0*/  LDSM.16.M88.4 R140, [R15] ;  /* 0x000000000f8c783b */ /* 0x000e6e0000000200 */
        /* <DEDUP_REMOVED lines=12> */
[C---:B-1----:R-:W-:Y:S08]  /*19ab0*/  HMMA.16816.F32 R8, R184.reuse, R140, R8 ;  /* 0x0000008cb808723c */ /* 0x042ff00000001808 */
[C---:B------:R-:W-:Y:S01]  /*19ac0*/  HMMA.16816.F32 R16, R184.reuse, R142, R16 ;  /* 0x0000008eb810723c */ /* 0x040fe20000001810 */
[----:B------:R-:W1:Y:S01]  /*19ad0*/  LDSM.16.M88.4 R140, [R15+0x2800] ;  /* 0x002800000f8c783b */ /* 0x000e620000000200 */
[----:B------:R-:W-:Y:S06]  /*19ae0*/  DEPBAR.LE SB0, 0x0 ;  /* 0x000080000000791a */ /* 0x000fec0000000000 */
[C---:B--2---:R-:W-:Y:S01]  /*19af0*/  HMMA.16816.F32 R20, R184.reuse, R144, R20 ;  /* 0x00000090b814723c */ /* 0x044fe20000001814 */
[----:B------:R-:W-:Y:S07]  /*19b00*/  BAR.SYNC.DEFER_BLOCKING 0x0 ;  /* 0x0000000000007b1d */ /* 0x000fee0000010000 */
[C---:B------:R-:W-:Y:S08]  /*19b10*/  HMMA.16816.F32 R24, R184.reuse, R146, R24 ;  /* 0x00000092b818723c */ /* 0x040ff00000001818 */
[C---:B----4-:R-:W-:Y:S08]  /*19b20*/  HMMA.16816.F32 R28, R184.reuse, R148, R28 ;  /* 0x00000094b81c723c */ /* 0x050ff0000000181c */
[C---:B------:R-:W-:Y:S08]  /*19b30*/  HMMA.16816.F32 R32, R184.reuse, R150, R32 ;  /* 0x00000096b820723c */ /* 0x040ff00000001820 */
[C---:B-----5:R-:W-:Y:S08]  /*19b40*/  HMMA.16816.F32 R36, R184.reuse, R152, R36 ;  /* 0x00000098b824723c */ /* 0x060ff00000001824 */
[C---:B------:R-:W-:Y:S08]  /*19b50*/  HMMA.16816.F32 R40, R184.reuse, R154, R40 ;  /* 0x0000009ab828723c */ /* 0x040ff00000001828 */
[C---:B---3--:R-:W-:Y:S08]  /*19b60*/  HMMA.16816.F32 R44, R184.reuse, R156, R44 ;  /* 0x0000009cb82c723c */ /* 0x048ff0000000182c */
        /* <DEDUP_REMOVED lines=9> */
[C---:B------:R-:W-:Y:S01]  /*19c00*/  IMAD.SHL.U32 R143, R211.reuse, 0x2, RZ ;  /* 0x00000002d38f7824 */ /* 0x040fe200078e00ff */
[----:B------:R-:W3:Y:S01]  /*19c10*/  LDL.64 R218, [R1] ;  /* 0x0000000001da7983 */ /* 0x000ee20000100a00 */
[----:B------:R-:W-:Y:S01]  /*19c20*/  IMAD.SHL.U32 R141, R76, 0x2, RZ ;  /* 0x000000024c8d7824 */ /* 0x000fe200078e00ff */
        /* <DEDUP_REMOVED lines=31> */
.L_x_1166:
[----:B------:R-:W-:-:S05]  /*19e20*/  BRA.DIV ~URZ, `(.L_x_1064) ;  /* 0x000094727f007947 */ /* 0x000fca000b800000 */
[----:B------:R-:W3:Y:S04]  /*19e30*/  SHFL.IDX PT, R2, R140, RZ, 0x181f ;  /* 0x00181fff8c027589 */ /* 0x000ee800000e0000 */
[----:B------:R-:W-:Y:S01]  /*19e40*/  SHFL.IDX PT, R5, R140, 0x2, 0x181f ;  /* 0x00581f008c057f89 */ /* 0x000fe200000e0000 */
[C---:B---3--:R-:W-:Y:S05]  /*19e50*/  IADD3 R146, P0, R2.reuse, R141, RZ ;  /* 0x0000008d02927210 */ /* 0x048fea0007f1e0ff */
[C---:B--2---:R-:W-:Y:S01]  /*19e60*/  IMAD.X R147, R145.reuse, 0x1, R142, P0 ;  /* 0x0000000191937824 */ /* 0x044fe200000e068e */
[----:B------:R-:W-:Y:S04]  /*19e70*/  IADD3 R2, P0, R2, R143, RZ ;  /* 0x0000008f02027210 */ /* 0x000fe80007f1e0ff */
[----:B------:R-:W-:Y:S01]  /*19e80*/  @!PT LDS RZ, [RZ] ;  /* 0x00000000fffff984 */ /* 0x000fe20000000800 */
[----:B------:R2:W-:Y:S01]  /*19e90*/  LDGSTS.E.BYPASS.LTC128B.128 [R210+0x8100], [R146.64], !P3 ;  /* 0x0810000092d27fae */ /* 0x0005e2000d901d48 */
[----:B------:R-:W-:Y:S05]  /*19ea0*/  IMAD.X R3, R145, 0x1, R144, P0 ;  /* 0x0000000191037824 */ /* 0x000fea00000e0690 */
        /* <DEDUP_REMOVED lines=9> */
[----:B------:R2:W-:Y:S03]  /*19f40*/  LDGSTS.E.BYPASS.LTC128B.128 [R210+0xc100], [R2.64], !P2 ;  /* 0x0c10000002d27fae */ /* 0x0005e6000d101d48 */
.L_x_1167:
[C---:B-12---:R-:W-:Y:S05]  /*19f50*/  IADD3 R2, P0, R5.reuse, R141, RZ ;  /* 0x0000008d05027210 */ /* 0x046fea0007f1e0ff */
[C---:B------:R-:W-:Y:S05]  /*19f60*/  IMAD.X R3, R4.reuse, 0x1, R142, P0 ;  /* 0x0000000104037824 */ /* 0x040fea00000e068e */
[----:B------:R-:W-:Y:S01]  /*19f70*/  @!PT LDS RZ, [RZ] ;  /* 0x00000000fffff984 */ /* 0x000fe20000000800 */
[----:B------:R-:W-:Y:S01]  /*19f80*/  @!PT LDS RZ, [RZ] ;  /* 0x00000000fffff984 */ /* 0x000fe20000000800 */
[----:B------:R-:W-:Y:S01]  /*19f90*/  @!PT LDS RZ, [RZ] ;  /* 0x00000000fffff984 */ /* 0x000fe20000000800 */
[----:B------:R1:W-:Y:S02]  /*19fa0*/  LDGSTS.E.BYPASS.LTC128B.128 [R210+0xa100], [R2.64], !P3 ;  /* 0x0a10000002d27fae */ /* 0x0003e4000d901d48 */
[----:B-1----:R-:W-:Y:S05]  /*19fb0*/  IADD3 R2, P0, R5, R143, RZ ;  /* 0x0000008f05027210 */ /* 0x002fea0007f1e0ff */
[----:B------:R-:W-:Y:S05]  /*19fc0*/  IMAD.X R3, R4, 0x1, R144, P0 ;  /* 0x0000000104037824 */ /* 0x000fea00000e0690 */
[----:B------:R1:W-:Y:S03]  /*19fd0*/  LDGSTS.E.BYPASS.LTC128B.128 [R210+0xd100], [R2.64], !P2 ;  /* 0x0d10000002d27fae */ /* 0x0003e6000d101d48 */
.L_x_1062:
[----:B------:R-:W-:Y:S05]  /*19fe0*/  BSYNC B0 ;  /* 0x0000000000007941 */ /* 0x000fea0003800000 */
.L_x_1061:
        /* <DEDUP_REMOVED lines=15> */
.L_x_1168:
        /* <DEDUP_REMOVED lines=19> */
.L_x_1068:
[----:B------:R-:W-:Y:S04]  /*1a210*/  MOV R143, c[0x0][0x32c] ;  /* 0x0000cb00008f7a02 */ /* 0x000fe80000000f00 */
[----:B------:R-:W-:Y:S11]  /*1a220*/  ISETP.NE.AND P0, PT, R143, 0x1, PT ;  /* 0x000000018f00780c */ /* 0x000ff60003f05270 */
[----:B------:R-:W-:Y:S02]  /*1a230*/  @!UPT UIADD3 URZ, URZ, URZ, URZ ;  /* 0x0000003f3f3ff290 */ /* 0x000fe4000fffe03f */
[----:B------:R-:W-:Y:S05]  /*1a240*/  @P0 IMAD.HI.U32 R143, R5, c[0x0][0x330], RZ ;  /* 0x0000cc00058f0a27 */ /* 0x000fea00078e00ff */
[----:B------:R-:W-:Y:S02]  /*1a250*/  @P0 SHF.R.U32.HI R5, RZ, c[0x0][0x334], R143 ;  /* 0x0000cd00ff050a19 */ /* 0x000fe4000001168f */
.L_x_1069:
[----:B------:R-:W-:Y:S05]  /*1a260*/  BSYNC B0 ;  /* 0x0000000000007941 */ /* 0x000fea0003800000 */
.L_x_1067:
[----:B------:R-:W-:Y:S04]  /*1a270*/  IMAD.IADD R143, R4, 0x1, -R245 ;  /* 0x00000001048f7824 */ /* 0x000fe800078e0af5 */
[----:B------:R-:W-:Y:S05]  /*1a280*/  IMAD R5, R5, c[0x0][0x32c], R143 ;  /* 0x0000cb0005057a24 */ /* 0x000fea00078e028f */
[----:B------:R-:W-:Y:S02]  /*1a290*/  IMNMX R2, R2, R5, !PT ;  /* 0x0000000502027217 */ /* 0x000fe40007800200 */
[----:B------:R-:W-:Y:S04]  /*1a2a0*/  IADD3 R5, R5, c[0x0][0x32c], RZ ;  /* 0x0000cb0005057a10 */ /* 0x000fe80007ffe0ff */
[----:B------:R-:W-:Y:S02]  /*1a2b0*/  IMNMX R3, R3, R5, PT ;  /* 0x0000000503037217 */ /* 0x000fe40003800200 */
.L_x_1066:
        /* <DEDUP_REMOVED lines=135> */
.L_x_1169:
        /* <DEDUP_REMOVED lines=19> */
.L_x_1073:
[----:B------:R-:W-:Y:S04]  /*1ac60*/  MOV R8, c[0x0][0x32c] ;  /* 0x0000cb0000087a02 */ /* 0x000fe80000000f00 */
[----:B------:R-:W-:Y:S11]  /*1ac70*/  ISETP.NE.AND P0, PT, R8, 0x1, PT ;  /* 0x000000010800780c */ /* 0x000ff60003f05270 */
[----:B------:R-:W-:Y:S02]  /*1ac80*/  @!UPT UIADD3 URZ, URZ, URZ, URZ ;  /* 0x0000003f3f3ff290 */ /* 0x000fe4000fffe03f */
[----:B------:R-:W-:Y:S05]  /*1ac90*/  @P0 IMAD.HI.U32 R8, R5, c[0x0][0x330], RZ ;  /* 0x0000cc0005080a27 */ /* 0x000fea00078e00ff */
[----:B------:R-:W-:Y:S02]  /*1aca0*/  @P0 SHF.R.U32.HI R5, RZ, c[0x0][0x334], R8 ;  /* 0x0000cd00ff050a19 */ /* 0x000fe40000011608 */
.L_x_1074:
[----:B------:R-:W-:Y:S05]  /*1acb0*/  BSYNC B0 ;  /* 0x0000000000007941 */ /* 0x000fea0003800000 */
.L_x_1072:
[----:B------:R-:W-:Y:S04]  /*1acc0*/  IMAD.IADD R4, R4, 0x1, -R245 ;  /* 0x0000000104047824 */ /* 0x000fe800078e0af5 */
[----:B------:R-:W-:Y:S05]  /*1acd0*/  IMAD R5, R5, c[0x0][0x32c], R4 ;  /* 0x0000cb0005057a24 */ /* 0x000fea00078e0204 */
[----:B------:R-:W-:Y:S02]  /*1ace0*/  IMNMX R2, R2, R5, !PT ;  /* 0x0000000502027217 */ /* 0x000fe40007800200 */
[----:B------:R-:W-:Y:S04]  /*1acf0*/  IADD3 R5, R5, c[0x0][0x32c], RZ ;  /* 0x0000cb0005057a10 */ /* 0x000fe80007ffe0ff */
[----:B------:R-:W-:Y:S02]  /*1ad00*/  IMNMX R3, R3, R5, PT ;  /* 0x0000000503037217 */ /* 0x000fe40003800200 */
.L_x_1071:
        /* <DEDUP_REMOVED lines=140> */
.L_x_1170:
[----:B---34-:R-:W-:Y:S01]  /*1b5d0*/  FMNMX.FTZ R4, R4, R2, !PT ;  /* 0x0000000204047209 */ /* 0x018fe20007810000 */
[----:B------:R-:W-:-:S05]  /*1b5e0*/  BRA.DIV ~URZ, `(.L_x_1076) ;  /* 0x000080a27f007947 */ /* 0x000fca000b800000 */
[----:B------:R-:W3:Y:S02]  /*1b5f0*/  SHFL.BFLY PT, R2, R4, 0x1, 0x1f ;  /* 0x0c201f0004027f89 */ /* 0x000ee400000e0000 */
[----:B---3--:R-:W-:Y:S02]  /*1b600*/  FMNMX.FTZ R5, R4, R2, !PT ;  /* 0x0000000204057209 */ /* 0x008fe40007810000 */
[----:B------:R-:W3:Y:S02]  /*1b610*/  SHFL.BFLY PT, R2, R8, 0x2, 0x1f ;  /* 0x0c401f0008027f89 */ /* 0x000ee400000e0000 */
[----:B---3--:R-:W-:Y:S05]  /*1b620*/  FMNMX.FTZ R4, R8, R2, !PT ;  /* 0x0000000208047209 */ /* 0x008fea0007810000 */
[----:B------:R3:W4:Y:S02]  /*1b630*/  SHFL.BFLY PT, R2, R4, 0x1, 0x1f ;  /* 0x0c201f0004027f89 */ /* 0x00072400000e0000 */
.L_x_1171:
        /* <DEDUP_REMOVED lines=391> */
[----:B------:R-:W-:Y:S01]  /*1ceb0*/  FADD.FTZ R3, R144, R2 ;  /* 0x0000000290037221 */ /* 0x000fe20000010000 */
[----:B------:R-:W-:Y:S03]  /*1cec0*/  IADD3 R2, R212, -0x1, RZ ;  /* 0xffffffffd4027810 */ /* 0x000fe60007ffe0ff */
[C---:B----4-:R-:W-:Y:S04]  /*1ced0*/  HMMA.16816.F32 R68, R140.reuse, R16, R68 ;  /* 0x000000108c44723c */ /* 0x050fe80000001844 */
[----:B------:R-:W-:Y:S01]  /*1cee0*/  FADD.FTZ R236, R6, R3 ;  /* 0x0000000306ec7221 */ /* 0x000fe20000010000 */
[----:B------:R-:W-:Y:S02]  /*1cef0*/  MOV R212, R2 ;  /* 0x0000000200d47202 */ /* 0x000fe40000000f00 */
[----:B------:R-:W-:Y:S01]  /*1cf00*/  MOV R6, R5 ;  /* 0x0000000500067202 */ /* 0x000fe20000000f00 */
[----:B------:R-:W-:Y:S01]  /*1cf10*/  HMMA.16816.F32 R72, R140, R18, R72 ;  /* 0x000000128c48723c */ /* 0x000fe20000001848 */
[----:B------:R-:W-:Y:S07]  /*1cf20*/  @!UPT UIADD3 URZ, URZ, URZ, URZ ;  /* 0x0000003f3f3ff290 */ /* 0x000fee000fffe03f */
[----:B------:R-:W-:-:S11]  /*1cf30*/  @P0 BRA `(.L_x_1077) ;  /* 0xffffbfa000000947 */ /* 0x000fd6000383ffff */
.L_x_1059:
[----:B------:R-:W-:Y:S05]  /*1cf40*/  BRA.DIV ~URZ, `(.L_x_1078) ;  /* 0x000068227f007947 */ /* 0x000fea000b800000 */
[----:B------:R1:W2:Y:S02]  /*1cf50*/  SHFL.BFLY PT, R2, R215, 0x2, 0x1f ;  /* 0x0c401f00d7027f89 */ /* 0x0002a400000e0000 */
.L_x_1172:
[----:B--2---:R-:W-:Y:S01]  /*1cf60*/  FADD.FTZ R6, R2, R215 ;  /* 0x000000d702067221 */ /* 0x004fe20000010000 */
[----:B------:R-:W-:Y:S05]  /*1cf70*/  BRA.DIV ~URZ, `(.L_x_1079) ;  /* 0x000068527f007947 */ /* 0x000fea000b800000 */
[----:B------:R-:W2:Y:S04]  /*1cf80*/  SHFL.BFLY PT, R2, R236, 0x2, 0x1f ;  /* 0x0c401f00ec027f89 */ /* 0x000ea800000e0000 */
[----:B------:R-:W3:Y:S01]  /*1cf90*/  SHFL.BFLY PT, R3, R6, 0x1, 0x1f ;  /* 0x0c201f0006037f89 */ /* 0x000ee200000e0000 */
[----:B--2---:R-:W-:-:S02]  /*1cfa0*/  FADD.FTZ R4, R2, R236 ;  /* 0x000000ec02047221 */ /* 0x004fc40000010000 */
[----:B---3--:R-:W-:-:S03]  /*1cfb0*/  FADD.FTZ R6, R6, R3 ;  /* 0x0000000306067221 */ /* 0x008fc60000010000 */
[----:B------:R2:W3:Y:S04]  /*1cfc0*/  SHFL.BFLY PT, R2, R4, 0x1, 0x1f ;  /* 0x0c201f0004027f89 */ /* 0x0004e800000e0000 */
.L_x_1173:
[----:B------:R-:W-:Y:S01]  /*1cfd0*/  FSETP.NE.FTZ.AND P1, PT, R6, RZ, PT ;  /* 0x000000ff0600720b */ /* 0x000fe20003f35000 */
[----:B--23--:R-:W-:Y:S01]  /*1cfe0*/  FADD.FTZ R4, R2, R4 ;  /* 0x0000000402047221 */ /* 0x00cfe20000010000 */
[----:B------:R-:W-:Y:S02]  /*1cff0*/  MOV R3, RZ ;  /* 0x000000ff00037202 */ /* 0x000fe40000000f00 */
[----:B------:R-:W-:Y:S02]  /*1d000*/  MOV R2, RZ ;  /* 0x000000ff00027202 */ /* 0x000fe40000000f00 */
[----:B------:R-:W-:Y:S02]  /*1d010*/  FSETP.NE.FTZ.AND P0, PT, R4, RZ, PT ;  /* 0x000000ff0400720b */ /* 0x000fe40003f15000 */
[----:B------:R-:W-:Y:S02]  /*1d020*/  MOV R25, 0xff800000 ;  /* 0xff80000000197802 */ /* 0x000fe40000000f00 */
[----:B------:R-:W-:-:S03]  /*1d030*/  MOV R24, 0xff800000 ;  /* 0xff80000000187802 */ /* 0x000fc60000000f00 */
[----:B------:R-:W2:Y:S08]  /*1d040*/  @P1 MUFU.RCP R3, R6 ;  /* 0x0000000600031308 */ /* 0x000eb00000001000 */
[----:B------:R3:W4:Y:S01]  /*1d050*/  @P1 MUFU.LG2 R9, R6 ;  /* 0x0000000600091308 */ /* 0x0007220000000c00 */
[----:B--2---:R-:W-:-:S07]  /*1d060*/  FMUL.FTZ R44, R3, R84 ;  /* 0x00000054032c7220 */ /* 0x004fce0000410000 */
[----:B------:R-:W2:Y:S01]  /*1d070*/  @P0 MUFU.RCP R2, R4 ;  /* 0x0000000400020308 */ /* 0x000ea20000001000 */
[C---:B------:R-:W-:Y:S02]  /*1d080*/  FMUL.FTZ R45, R3.reuse, R85 ;  /* 0x00000055032d7220 */ /* 0x040fe40000410000 */
[C---:B------:R-:W-:Y:S02]  /*1d090*/  FMUL.FTZ R52, R3.reuse, R128 ;  /* 0x0000008003347220 */ /* 0x040fe40000410000 */
[C---:B------:R-:W-:Y:S02]  /*1d0a0*/  FMUL.FTZ R53, R3.reuse, R129 ;  /* 0x0000008103357220 */ /* 0x040fe40000410000 */
[C---:B------:R-:W-:Y:S01]  /*1d0b0*/  FMUL.FTZ R28, R3.reuse, R124 ;  /* 0x0000007c031c7220 */ /* 0x040fe20000410000 */
[----:B---3--:R-:W-:Y:S01]  /*1d0c0*/  @P1 MOV R6, 0x3f317218 ;  /* 0x3f31721800061802 */ /* 0x008fe20000000f00 */
        /* <DEDUP_REMOVED lines=28> */
[----:B----4-:R-:W-:Y:S02]  /*1d290*/  @P1 FMUL.FTZ R9, R9, 0.69314718246459960938 ;  /* 0x3f31721809091820 */ /* 0x010fe40000410000 */
[----:B------:R-:W-:Y:S02]  /*1d2a0*/  @P1 FMUL.FTZ R6, R6, c[0x0][0x2d0] ;  /* 0x0000b40006061a20 */ /* 0x000fe40000410000 */
[----:B--2---:R-:W-:Y:S02]  /*1d2b0*/  FMUL.FTZ R80, R2, R90 ;  /* 0x0000005a02507220 */ /* 0x004fe40000410000 */
[----:B------:R-:W-:Y:S01]  /*1d2c0*/  @P1 FFMA.FTZ R25, R6, R5, R9 ;  /* 0x0000000506191223 */ /* 0x000fe20000010009 */
[----:B------:R-:W-:Y:S01]  /*1d2d0*/  MOV R5, 0x1 ;  /* 0x0000000100057802 */ /* 0x000fe20000000f00 */
[----:B------:R-:W-:-:S02]  /*1d2e0*/  FMUL.FTZ R81, R2, R91 ;  /* 0x0000005b02517220 */ /* 0x000fc40000410000 */
[C---:B------:R-:W-:Y:S02]  /*1d2f0*/  FMUL.FTZ R90, R2.reuse, R82 ;  /* 0x00000052025a7220 */ /* 0x040fe40000410000 */
[C---:B------:R-:W-:Y:S02]  /*1d300*/  FMUL.FTZ R91, R2.reuse, R83 ;  /* 0x00000053025b7220 */ /* 0x040fe40000410000 */
[C---:B------:R-:W-:Y:S01]  /*1d310*/  FMUL.FTZ R82, R2.reuse, R62 ;  /* 0x0000003e02527220 */ /* 0x040fe20000410000 */
[----:B---3--:R-:W-:Y:S01]  /*1d320*/  @P0 MOV R4, 0x3f317218 ;  /* 0x3f31721800040802 */ /* 0x008fe20000000f00 */
[----:B-----5:R-:W-:Y:S02]  /*1d330*/  @P0 FMUL.FTZ R3, R3, 0.69314718246459960938 ;  /* 0x3f31721803030820 */ /* 0x020fe40000410000 */
        /* <DEDUP_REMOVED lines=30> */
.L_x_964:
[----:B------:R2:W5:Y:S04]  /*1d520*/  LDL R6, [R1+0x18] ;  /* 0x0000180001067983 */ /* 0x0005680000100800 */
[----:B------:R-:W3:Y:S01]  /*1d530*/  S2R R3, SR_TID.X ;  /* 0x0000000000037919 */ /* 0x000ee20000002100 */
[----:B------:R-:W-:Y:S01]  /*1d540*/  BSSY B0, `(.L_x_1080) ;  /* 0x0000011000007945 */ /* 0x000fe20003800000 */
[----:B---3--:R-:W-:-:S13]  /*1d550*/  LOP3.LUT P0, RZ, R3, 0xff, RZ, 0xc0, !PT ;  /* 0x000000ff03ff7812 */ /* 0x008fda000780c0ff */
[----:B------:R-:W-:Y:S05]  /*1d560*/  @P0 BRA `(.L_x_1081) ;  /* 0x000000e000000947 */ /* 0x000fea0003800000 */
[----:B--2---:R-:W2:Y:S01]  /*1d570*/  S2R R5, SR_LANEID ;  /* 0x0000000000057919 */ /* 0x004ea20000000000 */
[----:B------:R-:W-:Y:S01]  /*1d580*/  VOTEU.ANY UR4, UPT, PT ;  /* 0x0000000000047886 */ /* 0x000fe200038e0100 */
[----:B------:R-:W-:Y:S01]  /*1d590*/  IMAD.MOV.U32 R8, RZ, RZ, c[0x0][0x560] ;  /* 0x00015800ff087624 */ /* 0x000fe200078e00ff */
[----:B------:R-:W2:Y:S01]  /*1d5a0*/  FLO.U32 R4, UR4 ;  /* 0x0000000400047d00 */ /* 0x000ea200080e0000 */
[----:B------:R-:W-:-:S07]  /*1d5b0*/  IMAD.MOV.U32 R9, RZ, RZ, c[0x0][0x564] ;  /* 0x00015900ff097624 */ /* 0x000fce00078e00ff */
[----:B------:R-:W3:Y:S01]  /*1d5c0*/  POPC R3, UR4 ;  /* 0x0000000400037d09 */ /* 0x000ee20008000000 */
[----:B--2---:R-:W-:-:S13]  /*1d5d0*/  ISETP.EQ.U32.AND P0, PT, R4, R5, PT ;  /* 0x000000050400720c */ /* 0x004fda0003f02070 */
[----:B---3--:R-:W2:Y:S04]  /*1d5e0*/  @P0 ATOMG.E.ADD.STRONG.GPU PT, R3, [R8.64], R3 ;  /* 0x00000003080309a8 */ /* 0x008ea800081ee1c8 */
[----:B------:R-:W3:Y:S04]  /*1d5f0*/  S2R R5, SR_LTMASK ;  /* 0x0000000000057919 */ /* 0x000ee80000003900 */
[----:B--2---:R3:W2:Y:S02]  /*1d600*/  SHFL.IDX PT, R4, R3, R4, 0x1f ;  /* 0x00001f0403047589 */ /* 0x0046a400000e0000 */
[----:B---3--:R-:W-:-:S06]  /*1d610*/  LOP3.LUT R3, R5, UR4, RZ, 0xc0, !PT ;  /* 0x0000000405037c12 */ /* 0x008fcc000f8ec0ff */
[----:B------:R-:W2:Y:S02]  /*1d620*/  POPC R3, R3 ;  /* 0x0000000300037309 */ /* 0x000ea40000000000 */
[----:B--2--5:R-:W-:-:S05]  /*1d630*/  IADD3 R6, R4, c[0x0][0xc], R3 ;  /* 0x0000030004067a10 */ /* 0x024fca0007ffe003 */
[----:B------:R2:W-:Y:S02]  /*1d640*/  STL [R1+0x18], R6 ;  /* 0x0000180601007387 */ /* 0x0005e40000100800 */
.L_x_1081:
[----:B--2---:R-:W-:Y:S05]  /*1d650*/  BSYNC B0 ;  /* 0x0000000000007941 */ /* 0x004fea0003800000 */
.L_x_1080:
[----:B------:R-:W-:Y:S01]  /*1d660*/  PRMT R2, R2, 0x9910, RZ ;  /* 0x0000991002027816 */ /* 0x000fe200000000ff */
[----:B------:R-:W-:Y:S01]  /*1d670*/  BSSY B1, `(.L_x_1082) ;  /* 0x00002d5000017945 */ /* 0x000fe20003800000 */
[----:B-----5:R-:W-:Y:S02]  /*1d680*/  IMAD.MOV.U32 R70, RZ, RZ, R6 ;  /* 0x000000ffff467224 */ /* 0x020fe400078e0006 */
[----:B------:R-:W-:-:S13]  /*1d690*/  ISETP.NE.AND P0, PT, R2, RZ, PT ;  /* 0x000000ff0200720c */ /* 0x000fda0003f05270 */
[----:B------:R-:W-:Y:S05]  /*1d6a0*/  @!P0 BRA `(.L_x_1083) ;  /* 0x000021f000008947 */ /* 0x000fea0003800000 */
[----:B------:R-:W2:Y:S04]  /*1d6b0*/  LDL R14, [R1+0x30] ;  /* 0x00003000010e7983 */ /* 0x000ea80000100800 */
        /* <DEDUP_REMOVED lines=13> */
[----:B--2---:R2:W-:Y:S04]  /*1d790*/  STS [R14+0x80], R2 ;  /* 0x000080020e007388 */ /* 0x0045e80000000800 */
[----:B------:R1:W-:Y:S04]  /*1d7a0*/  STS [R14+0x480], R3 ;  /* 0x000480030e007388 */ /* 0x0003e80000000800 */
[----:B---3--:R3:W-:Y:S01]  /*1d7b0*/  STS [R6], R4 ;  /* 0x0000000406007388 */ /* 0x0087e20000000800 */
[----:B--2---:R-:W-:-:S02]  /*1d7c0*/  F2FP.PACK_AB R2, R69, R68 ;  /* 0x000000444502723e */ /* 0x004fc400000000ff */
[----:B-1----:R-:W-:-:S03]  /*1d7d0*/  F2FP.PACK_AB R3, R31, R30 ;  /* 0x0000001e1f03723e */ /* 0x002fc600000000ff */
        /* <DEDUP_REMOVED lines=21> */
[----:B------:R3:W-:Y:S04]  /*1d930*/  STS [R11], R5 ;  /* 0x000000050b007388 */ /* 0x0007e80000000800 */
[----:B------:R4:W-:Y:S01]  /*1d940*/  STS [R11+0x400], R3 ;  /* 0x000400030b007388 */ /* 0x0009e20000000800 */
[----:B-1----:R-:W-:Y:S02]  /*1d950*/  F2FP.PACK_AB R2, R59, R58 ;  /* 0x0000003a3b02723e */ /* 0x002fe400000000ff */
[----:B--2---:R-:W-:-:S03]  /*1d960*/  F2FP.PACK_AB R4, R43, R42 ;  /* 0x0000002a2b04723e */ /* 0x004fc600000000ff */
[----:B------:R-:W-:Y:S01]  /*1d970*/  STS [R14+0x4080], R2 ;  /* 0x004080020e007388 */ /* 0x000fe20000000800 */
[----:B---3--:R-:W-:Y:S02]  /*1d980*/  F2FP.PACK_AB R5, R61, R60 ;  /* 0x0000003c3d05723e */ /* 0x008fe400000000ff */
[----:B----4-:R-:W-:-:S03]  /*1d990*/  F2FP.PACK_AB R3, R81, R80 ;  /* 0x000000505103723e */ /* 0x010fc600000000ff */
[----:B------:R1:W-:Y:S04]  /*1d9a0*/  STS [R14+0x4480], R5 ;  /* 0x004480050e007388 */ /* 0x0003e80000000800 */
[----:B-1----:R-:W2:Y:S01]  /*1d9b0*/  LDL R14, [R1+0x24] ;  /* 0x00002400010e7983 */ /* 0x002ea20000100800 */
[----:B------:R-:W-:Y:S02]  /*1d9c0*/  F2FP.PACK_AB R2, R45, R44 ;  /* 0x0000002c2d02723e */ /* 0x000fe400000000ff */
[----:B------:R-:W-:Y:S01]  /*1d9d0*/  F2FP.PACK_AB R5, R87, R86 ;  /* 0x000000565705723e */ /* 0x000fe200000000ff */
[----:B------:R1:W-:Y:S04]  /*1d9e0*/  STS [R6+0x4000], R4 ;  /* 0x0040000406007388 */ /* 0x0003e80000000800 */
[----:B------:R3:W-:Y:S04]  /*1d9f0*/  STS [R6+0x4400], R3 ;  /* 0x0044000306007388 */ /* 0x0007e80000000800 */
[----:B------:R4:W-:Y:S04]  /*1da00*/  STS [R10+0x4080], R2 ;  /* 0x004080020a007388 */ /* 0x0009e80000000800 */
[----:B------:R4:W-:Y:S01]  /*1da10*/  STS [R10+0x4480], R5 ;  /* 0x004480050a007388 */ /* 0x0009e20000000800 */
[----:B-1----:R-:W-:-:S02]  /*1da20*/  F2FP.PACK_AB R4, R91, R90 ;  /* 0x0000005a5b04723e */ /* 0x002fc400000000ff */
[----:B---3--:R-:W-:Y:S02]  /*1da30*/  F2FP.PACK_AB R6, R47, R46 ;  /* 0x0000002e2f06723e */ /* 0x008fe400000000ff */
[----:B------:R-:W-:Y:S02]  /*1da40*/  F2FP.PACK_AB R3, R85, R84 ;  /* 0x000000545503723e */ /* 0x000fe400000000ff */
[----:B----4-:R-:W-:Y:S01]  /*1da50*/  F2FP.PACK_AB R2, R83, R82 ;  /* 0x000000525302723e */ /* 0x010fe200000000ff */
[----:B------:R1:W-:Y:S01]  /*1da60*/  STS [R16+0x4000], R6 ;  /* 0x0040000610007388 */ /* 0x0003e20000000800 */
[----:B------:R-:W-:-:S03]  /*1da70*/  F2FP.PACK_AB R5, R65, R64 ;  /* 0x000000404105723e */ /* 0x000fc600000000ff */
[----:B------:R3:W-:Y:S04]  /*1da80*/  STS [R16+0x4400], R4 ;  /* 0x0044000410007388 */ /* 0x0007e80000000800 */
[----:B------:R4:W-:Y:S04]  /*1da90*/  STS [R15+0x4080], R3 ;  /* 0x004080030f007388 */ /* 0x0009e80000000800 */
[----:B------:R4:W-:Y:S04]  /*1daa0*/  STS [R15+0x4480], R2 ;  /* 0x004480020f007388 */ /* 0x0009e80000000800 */
[----:B------:R-:W-:Y:S01]  /*1dab0*/  STS [R9+0x4000], R5 ;  /* 0x0040000509007388 */ /* 0x000fe20000000800 */
[----:B------:R-:W-:-:S02]  /*1dac0*/  ISETP.NE.U32.AND P0, PT, RZ, c[0x0][0x508], PT ;  /* 0x00014200ff007a0c */ /* 0x000fc40003f05070 */
[----:B------:R-:W-:Y:S01]  /*1dad0*/  ISETP.NE.U32.AND P2, PT, RZ, c[0x0][0x500], PT ;  /* 0x00014000ff007a0c */ /* 0x000fe20003f45070 */
[----:B------:R-:W2:Y:S01]  /*1dae0*/  LDL.LU R10, [R1+0x1c] ;  /* 0x00001c00010a7983 */ /* 0x000ea20000300800 */
[----:B------:R-:W-:Y:S01]  /*1daf0*/  ISETP.NE.AND.EX P1, PT, RZ, c[0x0][0x50c], PT, P0 ;  /* 0x00014300ff007a0c */ /* 0x000fe20003f25300 */
[----:B------:R-:W-:Y:S01]  /*1db00*/  IMAD.MOV.U32 R17, RZ, RZ, c[0x0][0x388] ;  /* 0x0000e200ff117624 */ /* 0x000fe200078e00ff */
[----:B------:R-:W-:Y:S02]  /*1db10*/  ISETP.NE.AND.EX P2, PT, RZ, c[0x0][0x504], PT, P2 ;  /* 0x00014100ff007a0c */ /* 0x000fe40003f45320 */
[----:B-1----:R-:W-:Y:S02]  /*1db20*/  F2FP.PACK_AB R6, R27, R26 ;  /* 0x0000001a1b06723e */ /* 0x002fe400000000ff */
[----:B---3--:R-:W-:Y:S02]  /*1db30*/  F2FP.PACK_AB R4, R67, R66 ;  /* 0x000000424304723e */ /* 0x008fe400000000ff */
[----:B----4-:R-:W-:-:S03]  /*1db40*/  F2FP.PACK_AB R3, R49, R48 ;  /* 0x000000303103723e */ /* 0x010fc600000000ff */
[----:B------:R1:W-:Y:S01]  /*1db50*/  STS [R9+0x4400], R4 ;  /* 0x0044000409007388 */ /* 0x0003e20000000800 */
[----:B------:R-:W-:-:S03]  /*1db60*/  F2FP.PACK_AB R2, R63, R62 ;  /* 0x0000003e3f02723e */ /* 0x000fc600000000ff */
[----:B------:R3:W-:Y:S04]  /*1db70*/  STS [R8+0x4080], R3 ;  /* 0x0040800308007388 */ /* 0x0007e80000000800 */
[----:B------:R4:W-:Y:S04]  /*1db80*/  STS [R8+0x4480], R2 ;  /* 0x0044800208007388 */ /* 0x0009e80000000800 */
[----:B------:R2:W-:Y:S01]  /*1db90*/  STS [R11+0x4000], R6 ;  /* 0x004000060b007388 */ /* 0x0005e20000000800 */
[----:B-1----:R-:W-:Y:S02]  /*1dba0*/  IMAD.MOV.U32 R4, RZ, RZ, 0x4 ;  /* 0x00000004ff047424 */ /* 0x002fe400078e00ff */
[----:B---3--:R-:W-:Y:S01]  /*1dbb0*/  IMAD.MOV.U32 R3, RZ, RZ, RZ ;  /* 0x000000ffff037224 */ /* 0x008fe200078e00ff */
[----:B----4-:R-:W-:-:S05]  /*1dbc0*/  F2FP.PACK_AB R2, R55, R54 ;  /* 0x000000363702723e */ /* 0x010fca00000000ff */
[----:B------:R1:W-:Y:S01]  /*1dbd0*/  STS [R11+0x4400], R2 ;  /* 0x004400020b007388 */ /* 0x0003e20000000800 */
[----:B--2---:R-:W-:-:S03]  /*1dbe0*/  @P1 IMAD.WIDE R8, R14, R4, c[0x0][0x508] ;  /* 0x000142000e081625 */ /* 0x004fc600078e0204 */
[----:B------:R-:W-:Y:S01]  /*1dbf0*/  BAR.SYNC.DEFER_BLOCKING 0x1, 0x100 ;  /* 0x0044000000007b1d */ /* 0x000fe20000010000 */
[----:B------:R-:W-:-:S05]  /*1dc00*/  IMAD.WIDE R4, R14, R4, c[0x0][0x500] ;  /* 0x000140000e047625 */ /* 0x000fca00078e0204 */
[----:B------:R1:W5:Y:S04]  /*1dc10*/  @P1 LDG.E R17, [R8.64] ;  /* 0x0000000808111981 */ /* 0x000368000c1e1900 */
[----:B------:R1:W5:Y:S01]  /*1dc20*/  @P2 LDG.E R3, [R4.64] ;  /* 0x0000000804032981 */ /* 0x000362000c1e1900 */
[----:B------:R-:W-:-:S04]  /*1dc30*/  ISETP.NE.AND P0, PT, R10, RZ, PT ;  /* 0x000000ff0a00720c */ /* 0x000fc80003f05270 */
[----:B------:R-:W-:Y:S01]  /*1dc40*/  SEL R6, R10, c[0x0][0x3d4], P0 ;  /* 0x0000f5000a067a07 */ /* 0x000fe20000000000 */
[----:B------:R-:W-:Y:S05]  /*1dc50*/  @P1 BRA `(.L_x_1084) ;  /* 0x0000004000001947 */ /* 0x000fea0003800000 */
[----:B-1----:R-:W-:Y:S05]  /*1dc60*/  @!P2 BRA `(.L_x_1084) ;  /* 0x000000300000a947 */ /* 0x002fea0003800000 */
[----:B------:R1:W2:Y:S04]  /*1dc70*/  LDG.E R2, [R4.64] ;  /* 0x0000000804027981 */ /* 0x0002a8000c1e1900 */
[----:B-1----:R-:W2:Y:S02]  /*1dc80*/  LDG.E R4, [R4.64+0x4] ;  /* 0x0000040804047981 */ /* 0x002ea4000c1e1900 */
[----:B--2--5:R-:W-:Y:S02]  /*1dc90*/  IADD3 R17, -R2, R4, RZ ;  /* 0x0000000402117210 */ /* 0x024fe40007ffe1ff */
.L_x_1084:
[----:B-1----:R-:W2:Y:S04]  /*1dca0*/  LDL R8, [R1+0x14] ;  /* 0x0000140001087983 */ /* 0x002ea80000100800 */
[----:B------:R-:W3:Y:S04]  /*1dcb0*/  LDL.LU R5, [R1+0x20] ;  /* 0x0000200001057983 */ /* 0x000ee80000300800 */
[----:B------:R-:W2:Y:S04]  /*1dcc0*/  LDL R71, [R1+0xc] ;  /* 0x00000c0001477983 */ /* 0x000ea80000100800 */
[----:B------:R-:W4:Y:S04]  /*1dcd0*/  LDL R74, [R1+0x28] ;  /* 0x00002800014a7983 */ /* 0x000f280000100800 */
[----:B------:R-:W4:Y:S01]  /*1dce0*/  LDL R75, [R1+0x68] ;  /* 0x00006800014b7983 */ /* 0x000f220000100800 */
        /* <DEDUP_REMOVED lines=10> */
[----:B------:R-:W-:Y:S02]  /*1dd90*/  ISETP.NE.AND.EX P0, PT, RZ, c[0x0][0x504], PT, P0 ;  /* 0x00014100ff007a0c */ /* 0x000fe40003f05300 */
[----:B------:R-:W-:Y:S02]  /*1dda0*/  SHF.R.S32.HI R4, RZ, 0x1f, R14 ;  /* 0x0000001fff047819 */ /* 0x000fe4000001140e */
[----:B------:R-:W-:Y:S01]  /*1ddb0*/  SEL R2, R14, RZ, !P0 ;  /* 0x000000ff0e027207 */ /* 0x000fe20004000000 */
[----:B------:R-:W1:Y:S01]  /*1ddc0*/  S2R R94, SR_TID.X ;  /* 0x00000000005e7919 */ /* 0x000e620000002100 */
[----:B---3--:R-:W-:Y:S01]  /*1ddd0*/  LOP3.LUT R5, R5, 0xffff, RZ, 0xc0, !PT ;  /* 0x0000ffff05057812 */ /* 0x008fe200078ec0ff */
[----:B--2---:R-:W-:Y:S01]  /*1dde0*/  IMAD.IADD R6, R8, 0x1, R71 ;  /* 0x0000000108067824 */ /* 0x004fe200078e0247 */
[----:B------:R-:W-:Y:S01]  /*1ddf0*/  SEL R8, R4, RZ, !P0 ;  /* 0x000000ff04087207 */ /* 0x000fe20004000000 */
[----:B-1----:R-:W-:-:S02]  /*1de00*/  IMAD R4, R11, R2, RZ ;  /* 0x000000020b047224 */ /* 0x002fc400078e02ff */
[----:B------:R-:W-:-:S04]  /*1de10*/  @P3 IMAD.HI.U32 R14, R6, c[0x0][0x4ec], RZ ;  /* 0x00013b00060e3a27 */ /* 0x000fc800078e00ff */
[C---:B------:R-:W-:Y:S02]  /*1de20*/  IMAD R16, R10.reuse, R8, R4 ;  /* 0x000000080a107224 */ /* 0x040fe400078e0204 */
[----:B------:R-:W-:-:S04]  /*1de30*/  IMAD.WIDE.U32 R8, R10, R2, RZ ;  /* 0x000000020a087225 */ /* 0x000fc800078e00ff */
[----:B------:R-:W-:-:S04]  /*1de40*/  IMAD.WIDE.U32 R10, R18, R5, RZ ;  /* 0x00000005120a7225 */ /* 0x000fc800078e00ff */
[----:B------:R-:W-:Y:S01]  /*1de50*/  IMAD.MOV.U32 R4, RZ, RZ, R6 ;  /* 0x000000ffff047224 */ /* 0x000fe200078e0006 */
[----:B------:R-:W-:Y:S01]  /*1de60*/  @P3 SHF.R.U32.HI R4, RZ, c[0x0][0x4f0], R14 ;  /* 0x00013c00ff043a19 */ /* 0x000fe2000001160e */
[----:B------:R-:W-:Y:S01]  /*1de70*/  IMAD R15, R19, R5, RZ ;  /* 0x00000005130f7224 */ /* 0x000fe200078e02ff */
[----:B----4-:R-:W-:Y:S01]  /*1de80*/  SEL R14, R74, RZ, P2 ;  /* 0x000000ff4a0e7207 */ /* 0x010fe20001000000 */
        /* <DEDUP_REMOVED lines=45> */
[----:B------:R-:W-:Y:S01]  /*1e160*/  IADD3 R6, R0, R71, RZ ;  /* 0x0000004700067210 */ /* 0x000fe20007ffe0ff */
        /* <DEDUP_REMOVED lines=32> */
[----:B------:R-:W-:Y:S02]  /*1e370*/  LEA R9, P0, R2, c[0x0][0x380], 0x1 ;  /* 0x0000e00002097a11 */ /* 0x000fe400078008ff */
[----:B------:R-:W-:Y:S02]  /*1e380*/  IADD3 R6, R101, R71, RZ ;  /* 0x0000004765067210 */ /* 0x000fe40007ffe0ff */
[----:B------:R-:W-:-:S04]  /*1e390*/  IADD3 R3, R3, R5, RZ ;  /* 0x0000000503037210 */ /* 0x000fc80007ffe0ff */
[----:B------:R-:W-:Y:S01]  /*1e3a0*/  LEA.HI.X R8, R2, c[0x0][0x384], R3, 0x1, P0 ;  /* 0x0000e10002087a11 */ /* 0x000fe200000f0c03 */
[----:B------:R-:W-:Y:S05]  /*1e3b0*/  BRA.DIV ~URZ, `(.L_x_1086) ;  /* 0x000055027f007947 */ /* 0x000fea000b800000 */
[----:B--234-:R2:W3:Y:S02]  /*1e3c0*/  SHFL.IDX PT, R14, R8, RZ, 0x181f ;  /* 0x00181fff080e7589 */ /* 0x01c4e400000e0000 */
.L_x_1174:
[----:B------:R-:W-:Y:S05]  /*1e3d0*/  BRA.DIV ~URZ, `(.L_x_1087) ;  /* 0x000055527f007947 */ /* 0x000fea000b800000 */
[----:B------:R4:W2:Y:S02]  /*1e3e0*/  SHFL.IDX PT, R2, R9, RZ, 0x181f ;  /* 0x00181fff09027589 */ /* 0x0008a400000e0000 */
.L_x_1175:
[----:B------:R-:W-:Y:S01]  /*1e3f0*/  ISETP.GE.AND P0, PT, R6, R4, PT ;  /* 0x000000040600720c */ /* 0x000fe20003f06270 */
[----:B------:R-:W-:-:S12]  /*1e400*/  BSSY B0, `(.L_x_1088) ;  /* 0x000000a000007945 */ /* 0x000fd80003800000 */
[----:B------:R-:W-:Y:S05]  /*1e410*/  @P0 BRA `(.L_x_1089) ;  /* 0x0000008000000947 */ /* 0x000fea0003800000 */
[----:B------:R-:W-:Y:S02]  /*1e420*/  ISETP.GE.AND P1, PT, R76, c[0x0][0x3c8], PT ;  /* 0x0000f2004c007a0c */ /* 0x000fe40003f26270 */
[----:B------:R-:W-:-:S11]  /*1e430*/  ISETP.GE.AND P0, PT, R211, c[0x0][0x3c8], PT ;  /* 0x0000f200d3007a0c */ /* 0x000fd60003f06270 */
[CC--:B--2---:R-:W-:Y:S02]  /*1e440*/  @!P1 LEA R10, P3, R76.reuse, R2.reuse, 0x1 ;  /* 0x000000024c0a9211 */ /* 0x0c4fe400078608ff */
[C---:B------:R-:W-:Y:S02]  /*1e450*/  @!P0 LEA R2, P2, R211.reuse, R2, 0x1 ;  /* 0x00000002d3028211 */ /* 0x040fe400078408ff */
[-C--:B---3--:R-:W-:Y:S02]  /*1e460*/  @!P1 LEA.HI.X R11, R76, R14.reuse, R77, 0x1, P3 ;  /* 0x0000000e4c0b9211 */ /* 0x088fe400018f0c4d */
[----:B------:R-:W-:-:S03]  /*1e470*/  @!P0 LEA.HI.X R3, R211, R14, R237, 0x1, P2 ;  /* 0x0000000ed3038211 */ /* 0x000fc600010f0ced */
[----:B------:R2:W-:Y:S04]  /*1e480*/  @!P1 ST.E.128 [R10.64], R20 ;  /* 0x000000140a009985 */ /* 0x0005e8000c101d08 */
[----:B-1----:R2:W-:Y:S02]  /*1e490*/  @!P0 ST.E.128 [R2.64], R16 ;  /* 0x0000001002008985 */ /* 0x0025e4000c101d08 */
.L_x_1089:
[----:B------:R-:W-:Y:S05]  /*1e4a0*/  BSYNC B0 ;  /* 0x0000000000007941 */ /* 0x000fea0003800000 */
.L_x_1088:
[----:B------:R-:W-:Y:S05]  /*1e4b0*/  BRA.DIV ~URZ, `(.L_x_1090) ;  /* 0x000054e27f007947 */ /* 0x000fea000b800000 */
[----:B---3--:R3:W4:Y:S04]  /*1e4c0*/  SHFL.IDX PT, R14, R8, 0x1, 0x181f ;  /* 0x00381f00080e7f89 */ /* 0x00872800000e0000 */
[----:B--2---:R3:W2:Y:S02]  /*1e4d0*/  SHFL.IDX PT, R2, R9, 0x1, 0x181f ;  /* 0x00381f0009027f89 */ /* 0x0046a400000e0000 */
.L_x_1176:
[----:B------:R-:W-:Y:S01]  /*1e4e0*/  IADD3 R3, R6, 0x20, RZ ;  /* 0x0000002006037810 */ /* 0x000fe20007ffe0ff */
[----:B------:R-:W-:Y:S03]  /*1e4f0*/  BSSY B0, `(.L_x_1091) ;  /* 0x000000b000007945 */ /* 0x000fe60003800000 */
[----:B------:R-:W-:-:S13]  /*1e500*/  ISETP.GE.AND P0, PT, R3, R4, PT ;  /* 0x000000040300720c */ /* 0x000fda0003f06270 */
[----:B------:R-:W-:Y:S05]  /*1e510*/  @P0 BRA `(.L_x_1092) ;  /* 0x0000008000000947 */ /* 0x000fea0003800000 */
[----:B------:R-:W-:Y:S02]  /*1e520*/  ISETP.GE.AND P1, PT, R76, c[0x0][0x3c8], PT ;  /* 0x0000f2004c007a0c */ /* 0x000fe40003f26270 */
[----:B------:R-:W-:-:S11]  /*1e530*/  ISETP.GE.AND P0, PT, R211, c[0x0][0x3c8], PT ;  /* 0x0000f200d3007a0c */ /* 0x000fd60003f06270 */
[CC--:B--2---:R-:W-:Y:S02]  /*1e540*/  @!P1 LEA R10, P3, R76.reuse, R2.reuse, 0x1 ;  /* 0x000000024c0a9211 */ /* 0x0c4fe400078608ff */
[C---:B------:R-:W-:Y:S02]  /*1e550*/  @!P0 LEA R2, P2, R211.reuse, R2, 0x1 ;  /* 0x00000002d3028211 */ /* 0x040fe400078408ff */
[-C--:B----4-:R-:W-:Y:S02]  /*1e560*/  @!P1 LEA.HI.X R11, R76, R14.reuse, R77, 0x1, P3 ;  /* 0x0000000e4c0b9211 */ /* 0x090fe400018f0c4d */
[----:B------:R-:W-:-:S03]  /*1e570*/  @!P0 LEA.HI.X R3, R211, R14, R237, 0x1, P2 ;  /* 0x0000000ed3038211 */ /* 0x000fc600010f0ced */
[----:B------:R2:W-:Y:S04]  /*1e580*/  @!P1 ST.E.128 [R10.64], R28 ;  /* 0x0000001c0a009985 */ /* 0x0005e8000c101d08 */
[----:B-1----:R2:W-:Y:S02]  /*1e590*/  @!P0 ST.E.128 [R2.64], R24 ;  /* 0x0000001802008985 */ /* 0x0025e4000c101d08 */
.L_x_1092:
[----:B------:R-:W-:Y:S05]  /*1e5a0*/  BSYNC B0 ;  /* 0x0000000000007941 */ /* 0x000fea0003800000 */
.L_x_1091:
[----:B------:R-:W-:Y:S05]  /*1e5b0*/  BRA.DIV ~URZ, `(.L_x_1093) ;  /* 0x000054b27f007947 */ /* 0x000fea000b800000 */
[----:B----4-:R4:W3:Y:S02]  /*1e5c0*/  SHFL.IDX PT, R14, R8, 0x2, 0x181f ;  /* 0x00581f00080e7f89 */ /* 0x0108e400000e0000 */
.L_x_1177:
[----:B------:R-:W-:Y:S05]  /*1e5d0*/  BRA.DIV ~URZ, `(.L_x_1094) ;  /* 0x000055027f007947 */ /* 0x000fea000b800000 */
[----:B--2---:R2:W4:Y:S02]  /*1e5e0*/  SHFL.IDX PT, R2, R9, 0x2, 0x181f ;  /* 0x00581f0009027f89 */ /* 0x00452400000e0000 */
.L_x_1178:
[----:B------:R-:W-:Y:S01]  /*1e5f0*/  IADD3 R3, R6, 0x40, RZ ;  /* 0x0000004006037810 */ /* 0x000fe20007ffe0ff */
[----:B------:R-:W-:Y:S03]  /*1e600*/  BSSY B0, `(.L_x_1095) ;  /* 0x000000b000007945 */ /* 0x000fe60003800000 */
[----:B------:R-:W-:-:S13]  /*1e610*/  ISETP.GE.AND P0, PT, R3, R4, PT ;  /* 0x000000040300720c */ /* 0x000fda0003f06270 */
[----:B------:R-:W-:Y:S05]  /*1e620*/  @P0 BRA `(.L_x_1096) ;  /* 0x0000008000000947 */ /* 0x000fea0003800000 */
[----:B------:R-:W-:Y:S02]  /*1e630*/  ISETP.GE.AND P1, PT, R76, c[0x0][0x3c8], PT ;  /* 0x0000f2004c007a0c */ /* 0x000fe40003f26270 */
[----:B------:R-:W-:-:S11]  /*1e640*/  ISETP.GE.AND P0, PT, R211, c[0x0][0x3c8], PT ;  /* 0x0000f200d3007a0c */ /* 0x000fd60003f06270 */
[CC--:B----4-:R-:W-:Y:S02]  /*1e650*/  @!P1 LEA R10, P3, R76.reuse, R2.reuse, 0x1 ;  /* 0x000000024c0a9211 */ /* 0x0d0fe400078608ff */
[C---:B------:R-:W-:Y:S02]  /*1e660*/  @!P0 LEA R2, P2, R211.reuse, R2, 0x1 ;  /* 0x00000002d3028211 */ /* 0x040fe400078408ff */
[-C--:B---3--:R-:W-:Y:S02]  /*1e670*/  @!P1 LEA.HI.X R11, R76, R14.reuse, R77, 0x1, P3 ;  /* 0x0000000e4c0b9211 */ /* 0x088fe400018f0c4d */
[----:B------:R-:W-:-:S03]  /*1e680*/  @!P0 LEA.HI.X R3, R211, R14, R237, 0x1, P2 ;  /* 0x0000000ed3038211 */ /* 0x000fc600010f0ced */
[----:B------:R3:W-:Y:S04]  /*1e690*/  @!P1 ST.E.128 [R10.64], R36 ;  /* 0x000000240a009985 */ /* 0x0007e8000c101d08 */
[----:B-1----:R3:W-:Y:S02]  /*1e6a0*/  @!P0 ST.E.128 [R2.64], R32 ;  /* 0x0000002002008985 */ /* 0x0027e4000c101d08 */
.L_x_1096:
[----:B------:R-:W-:Y:S05]  /*1e6b0*/  BSYNC B0 ;  /* 0x0000000000007941 */ /* 0x000fea0003800000 */
.L_x_1095:
[----:B------:R-:W-:Y:S05]  /*1e6c0*/  BRA.DIV ~URZ, `(.L_x_1097) ;  /* 0x000054827f007947 */ /* 0x000fea000b800000 */
[----:B---34-:R-:W3:Y:S04]  /*1e6d0*/  SHFL.IDX PT, R8, R8, 0x3, 0x181f ;  /* 0x00781f0008087f89 */ /* 0x018ee800000e0000 */
[----:B------:R4:W2:Y:S02]  /*1e6e0*/  SHFL.IDX PT, R5, R9, 0x3, 0x181f ;  /* 0x00781f0009057f89 */ /* 0x0008a400000e0000 */
.L_x_1179:
[----:B------:R-:W-:-:S04]  /*1e6f0*/  IADD3 R2, R6, 0x60, RZ ;  /* 0x0000006006027810 */ /* 0x000fc80007ffe0ff */
[----:B------:R-:W-:-:S13]  /*1e700*/  ISETP.GE.AND P0, PT, R2, R4, PT ;  /* 0x000000040200720c */ /* 0x000fda0003f06270 */
[----:B------:R-:W-:Y:S05]  /*1e710*/  @P0 BRA `(.L_x_1098) ;  /* 0x00001ca000000947 */ /* 0x000fea0003800000 */
[----:B------:R-:W-:-:S13]  /*1e720*/  ISETP.GE.AND P0, PT, R76, c[0x0][0x3c8], PT ;  /* 0x0000f2004c007a0c */ /* 0x000fda0003f06270 */
[----:B--2---:R-:W-:-:S04]  /*1e730*/  @!P0 LEA R2, P1, R76, R5, 0x1 ;  /* 0x000000054c028211 */ /* 0x004fc800078208ff */
[----:B---3--:R-:W-:-:S05]  /*1e740*/  @!P0 LEA.HI.X R3, R76, R8, R77, 0x1, P1 ;  /* 0x000000084c038211 */ /* 0x008fca00008f0c4d */
[----:B-1----:R1:W-:Y:S01]  /*1e750*/  @!P0 ST.E.128 [R2.64], R44 ;  /* 0x0000002c02008985 */ /* 0x0023e2000c101d08 */
[----:B------:R-:W-:-:S13]  /*1e760*/  ISETP.GE.AND P0, PT, R211, c[0x0][0x3c8], PT ;  /* 0x0000f200d3007a0c */ /* 0x000fda0003f06270 */
[----:B------:R-:W-:Y:S05]  /*1e770*/  @P0 BRA `(.L_x_1098) ;  /* 0x00001c4000000947 */ /* 0x000fea0003800000 */
[----:B-1----:R-:W-:-:S04]  /*1e780*/  LEA R2, P0, R211, R5, 0x1 ;  /* 0x00000005d3027211 */ /* 0x002fc800078008ff */
[----:B------:R-:W-:-:S05]  /*1e790*/  LEA.HI.X R3, R211, R8, R237, 0x1, P0 ;  /* 0x00000008d3037211 */ /* 0x000fca00000f0ced */
[----:B------:R1:W-:Y:S01]  /*1e7a0*/  ST.E.128 [R2.64], R40 ;  /* 0x0000002802007985 */ /* 0x0003e2000c101d08 */
[----:B------:R-:W-:Y:S05]  /*1e7b0*/  BRA `(.L_x_1098) ;  /* 0x00001c0000007947 */ /* 0x000fea0003800000 */
.L_x_1085:
        /* <DEDUP_REMOVED lines=34> */
.L_x_1180:
[----:B------:R-:W-:Y:S05]  /*1e9e0*/  BRA.DIV ~URZ, `(.L_x_1100) ;  /* 0x000052927f007947 */ /* 0x000fea000b800000 */
[----:B------:R3:W4:Y:S02]  /*1e9f0*/  SHFL.IDX PT, R2, R16, RZ, 0x1c1f ;  /* 0x001c1fff10027589 */ /* 0x00072400000e0000 */
.L_x_1181:
        /* <DEDUP_REMOVED lines=10> */
[----:B--2---:R-:W-:Y:S01]  /*1eaa0*/  @!P1 IMAD.MOV.U32 R3, RZ, RZ, R4 ;  /* 0x000000ffff039224 */ /* 0x004fe200078e0004 */
[----:B------:R-:W-:Y:S02]  /*1eab0*/  SHF.R.S32.HI R15, RZ, 0x1f, R15 ;  /* 0x0000001fff0f7819 */ /* 0x000fe4000001140f */
[----:B----4-:R-:W-:Y:S01]  /*1eac0*/  @!P0 LEA R8, P2, R5, R2, 0x2 ;  /* 0x0000000205088211 */ /* 0x010fe200078410ff */
[C---:B------:R-:W-:Y:S01]  /*1ead0*/  @!P1 IMAD.WIDE R10, R245.reuse, 0x4, R2 ;  /* 0x00000004f50a9825 */ /* 0x040fe200078e0202 */
[----:B------:R-:W-:-:S02]  /*1eae0*/  IADD3 R19, R245, 0x20, RZ ;  /* 0x00000020f5137810 */ /* 0x000fc40007ffe0ff */
[----:B------:R-:W-:Y:S02]  /*1eaf0*/  @!P0 LEA.HI.X R9, R5, R4, R15, 0x2, P2 ;  /* 0x0000000405098211 */ /* 0x000fe400010f140f */
[C---:B------:R-:W-:Y:S01]  /*1eb00*/  IADD3 R5, R245.reuse, 0x28, RZ ;  /* 0x00000028f5057810 */ /* 0x040fe20007ffe0ff */
[----:B------:R2:W-:Y:S01]  /*1eb10*/  @!P1 ST.E.64 [R10.64], R52 ;  /* 0x000000340a009985 */ /* 0x0005e2000c101b08 */
[----:B------:R-:W-:Y:S02]  /*1eb20*/  IADD3 R20, R245, 0x10, RZ ;  /* 0x00000010f5147810 */ /* 0x000fe40007ffe0ff */
[----:B------:R-:W-:Y:S01]  /*1eb30*/  ISETP.GE.AND P2, PT, R19, c[0x0][0x3c8], PT ;  /* 0x0000f20013007a0c */ /* 0x000fe20003f46270 */
[----:B------:R4:W-:Y:S01]  /*1eb40*/  @!P0 ST.E.64 [R8.64], R28 ;  /* 0x0000001c08008985 */ /* 0x0009e2000c101b08 */
[----:B------:R-:W-:Y:S02]  /*1eb50*/  IADD3 R15, R245, 0x18, RZ ;  /* 0x00000018f50f7810 */ /* 0x000fe40007ffe0ff */
[----:B------:R-:W-:-:S02]  /*1eb60*/  ISETP.GE.AND P1, PT, R5, c[0x0][0x3c8], PT ;  /* 0x0000f20005007a0c */ /* 0x000fc40003f26270 */
[----:B------:R-:W-:Y:S02]  /*1eb70*/  SHF.R.S32.HI R20, RZ, 0x1f, R20 ;  /* 0x0000001fff147819 */ /* 0x000fe40000011414 */
[----:B------:R-:W-:Y:S02]  /*1eb80*/  SHF.R.S32.HI R15, RZ, 0x1f, R15 ;  /* 0x0000001fff0f7819 */ /* 0x000fe4000001140f */
[C---:B------:R-:W-:Y:S02]  /*1eb90*/  IADD3 R21, R245.reuse, 0x20, RZ ;  /* 0x00000020f5157810 */ /* 0x040fe40007ffe0ff */
[----:B------:R-:W-:Y:S02]  /*1eba0*/  IADD3 R3, R245, 0x48, RZ ;  /* 0x00000048f5037810 */ /* 0x000fe40007ffe0ff */
[----:B------:R-:W-:Y:S02]  /*1ebb0*/  SHF.R.S32.HI R21, RZ, 0x1f, R21 ;  /* 0x0000001fff157819 */ /* 0x000fe40000011415 */
[----:B------:R-:W-:-:S02]  /*1ebc0*/  SHF.R.S32.HI R3, RZ, 0x1f, R3 ;  /* 0x0000001fff037819 */ /* 0x000fc40000011403 */
        /* <DEDUP_REMOVED lines=35> */
[----:B------:R-:W-:Y:S01]  /*1ee00*/  @!P2 LEA R14, P0, R18, R2, 0x2 ;  /* 0x00000002120ea211 */ /* 0x000fe200078010ff */
[----:B------:R4:W-:Y:S01]  /*1ee10*/  @!P4 ST.E.64 [R8.64], R40 ;  /* 0x000000280800c985 */ /* 0x0009e2000c101b08 */
[----:B------:R-:W-:Y:S02]  /*1ee20*/  ISETP.GE.AND P5, PT, R20, c[0x0][0x3c8], PT ;  /* 0x0000f20014007a0c */ /* 0x000fe40003fa6270 */
[----:B------:R-:W-:-:S04]  /*1ee30*/  SHF.R.S32.HI R21, RZ, 0x1f, R21 ;  /* 0x0000001fff157819 */ /* 0x000fc80000011415 */
[----:B------:R-:W-:Y:S02]  /*1ee40*/  @!P2 LEA.HI.X R15, R18, R4, R21, 0x2, P0 ;  /* 0x00000004120fa211 */ /* 0x000fe400000f1415 */
[C---:B------:R-:W-:Y:S02]  /*1ee50*/  IADD3 R18, R245.reuse, 0x60, RZ ;  /* 0x00000060f5127810 */ /* 0x040fe40007ffe0ff */
[----:B------:R-:W-:Y:S01]  /*1ee60*/  IADD3 R21, R245, 0x58, RZ ;  /* 0x00000058f5157810 */ /* 0x000fe20007ffe0ff */
[----:B------:R5:W-:Y:S01]  /*1ee70*/  @!P2 ST.E.64 [R14.64], R58 ;  /* 0x0000003a0e00a985 */ /* 0x000be2000c101b08 */
[----:B------:R-:W-:Y:S02]  /*1ee80*/  ISETP.GE.AND P4, PT, R18, c[0x0][0x3c8], PT ;  /* 0x0000f20012007a0c */ /* 0x000fe40003f86270 */
[----:B------:R-:W-:Y:S02]  /*1ee90*/  SHF.R.S32.HI R21, RZ, 0x1f, R21 ;  /* 0x0000001fff157819 */ /* 0x000fe40000011415 */
[----:B--2---:R-:W-:-:S02]  /*1eea0*/  @!P6 LEA R10, P0, R5, R2, 0x2 ;  /* 0x00000002050ae211 */ /* 0x004fc400078010ff */
        /* <DEDUP_REMOVED lines=11> */
[----:B------:R-:W-:Y:S02]  /*1ef60*/  ISETP.GE.AND P1, PT, R19, c[0x0][0x3c8], PT ;  /* 0x0000f20013007a0c */ /* 0x000fe40003f26270 */
[----:B------:R-:W-:Y:S02]  /*1ef70*/  ISETP.GE.AND P0, PT, R5, c[0x0][0x3c8], PT ;  /* 0x0000f20005007a0c */ /* 0x000fe40003f06270 */
[-C--:B-----5:R-:W-:Y:S02]  /*1ef80*/  @!P4 LEA R14, P6, R18, R2.reuse, 0x2 ;  /* 0x00000002120ec211 */ /* 0x0a0fe400078c10ff */
[----:B--2---:R-:W-:-:S04]  /*1ef90*/  @!P5 LEA R8, P3, R20, R2, 0x2 ;  /* 0x000000021408d211 */ /* 0x004fc800078610ff */
[----:B------:R-:W-:Y:S02]  /*1efa0*/  @!P5 LEA.HI.X R9, R20, R4, R21, 0x2, P3 ;  /* 0x000000041409d211 */ /* 0x000fe400018f1415 */
[C---:B------:R-:W-:Y:S02]  /*1efb0*/  IADD3 R20, R245.reuse, 0x60, RZ ;  /* 0x00000060f5147810 */ /* 0x040fe40007ffe0ff */
[----:B------:R-:W-:Y:S01]  /*1efc0*/  IADD3 R21, R245, 0x68, RZ ;  /* 0x00000068f5157810 */ /* 0x000fe20007ffe0ff */
[----:B------:R2:W-:Y:S01]  /*1efd0*/  @!P5 ST.E.64 [R8.64], R46 ;  /* 0x0000002e0800d985 */ /* 0x0005e2000c101b08 */
[----:B------:R-:W-:Y:S02]  /*1efe0*/  SHF.R.S32.HI R20, RZ, 0x1f, R20 ;  /* 0x0000001fff147819 */ /* 0x000fe40000011414 */
[----:B----4-:R-:W-:Y:S02]  /*1eff0*/  @!P2 LEA R10, P3, R3, R2, 0x2 ;  /* 0x00000002030aa211 */ /* 0x010fe400078610ff */
[----:B------:R-:W-:-:S02]  /*1f000*/  @!P4 LEA.HI.X R15, R18, R4, R20, 0x2, P6 ;  /* 0x00000004120fc211 */ /* 0x000fc400030f1414 */
[----:B------:R-:W-:Y:S02]  /*1f010*/  SHF.R.S32.HI R21, RZ, 0x1f, R21 ;  /* 0x0000001fff157819 */ /* 0x000fe40000011415 */
[C---:B------:R-:W-:Y:S01]  /*1f020*/  IADD3 R20, R245.reuse, 0x70, RZ ;  /* 0x00000070f5147810 */ /* 0x040fe20007ffe0ff */
[----:B------:R4:W-:Y:S01]  /*1f030*/  @!P4 ST.E.64 [R14.64], R84 ;  /* 0x000000540e00c985 */ /* 0x0009e2000c101b08 */
[----:B------:R-:W-:Y:S02]  /*1f040*/  IADD3 R18, R245, 0x78, RZ ;  /* 0x00000078f5127810 */ /* 0x000fe40007ffe0ff */
[----:B------:R-:W-:Y:S02]  /*1f050*/  SHF.R.S32.HI R20, RZ, 0x1f, R20 ;  /* 0x0000001fff147819 */ /* 0x000fe40000011414 */
[----:B------:R-:W-:Y:S02]  /*1f060*/  @!P2 LEA.HI.X R11, R3, R4, R21, 0x2, P3 ;  /* 0x00000004030ba211 */ /* 0x000fe400018f1415 */
[----:B------:R-:W-:-:S03]  /*1f070*/  SHF.R.S32.HI R18, RZ, 0x1f, R18 ;  /* 0x0000001fff127819 */ /* 0x000fc60000011412 */
[----:B------:R4:W-:Y:S01]  /*1f080*/  @!P2 ST.E.64 [R10.64], R64 ;  /* 0x000000400a00a985 */ /* 0x0009e2000c101b08 */
[-C--:B--2---:R-:W-:Y:S02]  /*1f090*/  @!P1 LEA R8, P5, R19, R2.reuse, 0x2 ;  /* 0x0000000213089211 */ /* 0x084fe400078a10ff */
[----:B------:R-:W-:Y:S02]  /*1f0a0*/  @!P0 LEA R2, P3, R5, R2, 0x2 ;  /* 0x0000000205028211 */ /* 0x000fe400078610ff */
[-C--:B------:R-:W-:Y:S02]  /*1f0b0*/  @!P1 LEA.HI.X R9, R19, R4.reuse, R20, 0x2, P5 ;  /* 0x0000000413099211 */ /* 0x080fe400028f1414 */
[----:B------:R-:W-:-:S03]  /*1f0c0*/  @!P0 LEA.HI.X R3, R5, R4, R18, 0x2, P3 ;  /* 0x0000000405038211 */ /* 0x000fc600018f1412 */
[----:B------:R4:W-:Y:S04]  /*1f0d0*/  @!P1 ST.E.64 [R8.64], R48 ;  /* 0x0000003008009985 */ /* 0x0009e8000c101b08 */
[----:B------:R4:W-:Y:S02]  /*1f0e0*/  @!P0 ST.E.64 [R2.64], R26 ;  /* 0x0000001a02008985 */ /* 0x0009e4000c101b08 */
.L_x_1102:
[----:B------:R-:W-:Y:S05]  /*1f0f0*/  BSYNC B0 ;  /* 0x0000000000007941 */ /* 0x000fea0003800000 */
.L_x_1101:
[----:B------:R-:W-:Y:S05]  /*1f100*/  BRA.DIV ~URZ, `(.L_x_1103) ;  /* 0x00004be27f007947 */ /* 0x000fea000b800000 */
[----:B--2---:R2:W1:Y:S04]  /*1f110*/  SHFL.IDX PT, R4, R6, 0x1, 0x1c1f ;  /* 0x003c1f0006047f89 */ /* 0x00446800000e0000 */
[----:B----4-:R2:W4:Y:S02]  /*1f120*/  SHFL.IDX PT, R2, R16, 0x1, 0x1c1f ;  /* 0x003c1f0010027f89 */ /* 0x01052400000e0000 */
.L_x_1182:
[----:B------:R-:W-:-:S13]  /*1f130*/  ISETP.NE.AND P0, PT, R17, RZ, PT ;  /* 0x000000ff1100720c */ /* 0x000fda0003f05270 */
[----:B------:R-:W-:Y:S05]  /*1f140*/  @P0 BRA `(.L_x_1098) ;  /* 0x0000127000000947 */ /* 0x000fea0003800000 */
[C---:B------:R-:W-:Y:S02]  /*1f150*/  IADD3 R19, R245.reuse, 0x8, RZ ;  /* 0x00000008f5137810 */ /* 0x040fe40007ffe0ff */
[----:B------:R-:W-:Y:S02]  /*1f160*/  ISETP.GE.AND P2, PT, R245, c[0x0][0x3c8], PT ;  /* 0x0000f200f5007a0c */ /* 0x000fe40003f46270 */
[----:B------:R-:W-:Y:S02]  /*1f170*/  ISETP.GE.AND P1, PT, R19, c[0x0][0x3c8], PT ;  /* 0x0000f20013007a0c */ /* 0x000fe40003f26270 */
[C---:B-12---:R-:W-:Y:S02]  /*1f180*/  IADD3 R6, R245.reuse, 0x10, RZ ;  /* 0x00000010f5067810 */ /* 0x046fe40007ffe0ff */
[----:B------:R-:W-:Y:S02]  /*1f190*/  IADD3 R20, R245, 0x20, RZ ;  /* 0x00000020f5147810 */ /* 0x000fe40007ffe0ff */
[----:B------:R-:W-:-:S02]  /*1f1a0*/  ISETP.GE.AND P0, PT, R6, c[0x0][0x3c8], PT ;  /* 0x0000f20006007a0c */ /* 0x000fc40003f06270 */
[----:B------:R-:W-:Y:S02]  /*1f1b0*/  IADD3 R21, R245, 0x8, RZ ;  /* 0x00000008f5157810 */ /* 0x000fe40007ffe0ff */
[----:B------:R-:W-:Y:S01]  /*1f1c0*/  ISETP.GE.AND P4, PT, R20, c[0x0][0x3c8], PT ;  /* 0x0000f20014007a0c */ /* 0x000fe20003f86270 */
[----:B------:R-:W-:Y:S01]  /*1f1d0*/  @!P2 IMAD.MOV.U32 R3, RZ, RZ, R4 ;  /* 0x000000ffff03a224 */ /* 0x000fe200078e0004 */
[----:B------:R-:W-:Y:S02]  /*1f1e0*/  SHF.R.S32.HI R21, RZ, 0x1f, R21 ;  /* 0x0000001fff157819 */ /* 0x000fe40000011415 */
[----:B----4-:R-:W-:Y:S01]  /*1f1f0*/  @!P1 LEA R10, P3, R19, R2, 0x2 ;  /* 0x00000002130a9211 */ /* 0x010fe200078610ff */
[C---:B------:R-:W-:Y:S01]  /*1f200*/  @!P2 IMAD.WIDE R14, R245.reuse, 0x4, R2 ;  /* 0x00000004f50ea825 */ /* 0x040fe200078e0202 */
[----:B------:R-:W-:Y:S02]  /*1f210*/  IADD3 R18, R245, 0x10, RZ ;  /* 0x00000010f5127810 */ /* 0x000fe40007ffe0ff */
[----:B------:R-:W-:-:S02]  /*1f220*/  @!P1 LEA.HI.X R11, R19, R4, R21, 0x2, P3 ;  /* 0x00000004130b9211 */ /* 0x000fc400018f1415 */
[----:B------:R-:W-:Y:S01]  /*1f230*/  IADD3 R5, R245, 0x18, RZ ;  /* 0x00000018f5057810 */ /* 0x000fe20007ffe0ff */
[----:B------:R1:W-:Y:S01]  /*1f240*/  @!P2 ST.E.64 [R14.64], R88 ;  /* 0x000000580e00a985 */ /* 0x0003e2000c101b08 */
[C---:B------:R-:W-:Y:S02]  /*1f250*/  @!P0 LEA R8, P6, R6.reuse, R2, 0x2 ;  /* 0x0000000206088211 */ /* 0x040fe400078c10ff */
[----:B------:R-:W-:Y:S01]  /*1f260*/  SHF.R.S32.HI R18, RZ, 0x1f, R18 ;  /* 0x0000001fff127819 */ /* 0x000fe20000011412 */
[----:B------:R2:W-:Y:S01]  /*1f270*/  @!P1 ST.E.64 [R10.64], R68 ;  /* 0x000000440a009985 */ /* 0x0005e2000c101b08 */
[----:B------:R-:W-:Y:S02]  /*1f280*/  ISETP.GE.AND P5, PT, R5, c[0x0][0x3c8], PT ;  /* 0x0000f20005007a0c */ /* 0x000fe40003fa6270 */
[----:B------:R-:W-:Y:S02]  /*1f290*/  @!P0 LEA.HI.X R9, R6, R4, R18, 0x2, P6 ;  /* 0x0000000406098211 */ /* 0x000fe400030f1412 */
[----:B---3--:R-:W-:-:S02]  /*1f2a0*/  IADD3 R16, R245, 0x28, RZ ;  /* 0x00000028f5107810 */ /* 0x008fc40007ffe0ff */
[C---:B------:R-:W-:Y:S01]  /*1f2b0*/  IADD3 R19, R245.reuse, 0x18, RZ ;  /* 0x00000018f5137810 */ /* 0x040fe20007ffe0ff */
[----:B------:R3:W-:Y:S01]  /*1f2c0*/  @!P0 ST.E.64 [R8.64], R50 ;  /* 0x0000003208008985 */ /* 0x0007e2000c101b08 */
[C---:B------:R-:W-:Y:S02]  /*1f2d0*/  IADD3 R18, R245.reuse, 0x38, RZ ;  /* 0x00000038f5127810 */ /* 0x040fe40007ffe0ff */
[----:B------:R-:W-:Y:S02]  /*1f2e0*/  ISETP.GE.AND P3, PT, R16, c[0x0][0x3c8], PT ;  /* 0x0000f20010007a0c */ /* 0x000fe40003f66270 */
[----:B------:R-:W-:Y:S02]  /*1f2f0*/  SHF.R.S32.HI R19, RZ, 0x1f, R19 ;  /* 0x0000001fff137819 */ /* 0x000fe40000011413 */
[----:B------:R-:W-:Y:S02]  /*1f300*/  IADD3 R21, R245, 0x20, RZ ;  /* 0x00000020f5157810 */ /* 0x000fe40007ffe0ff */
[----:B------:R-:W-:-:S02]  /*1f310*/  ISETP.GE.AND P1, PT, R18, c[0x0][0x3c8], PT ;  /* 0x0000f20012007a0c */ /* 0x000fc40003f26270 */
[----:B------:R-:W-:Y:S02]  /*1f320*/  IADD3 R6, R245, 0x30, RZ ;  /* 0x00000030f5067810 */ /* 0x000fe40007ffe0ff */
[----:B------:R-:W-:Y:S02]  /*1f330*/  SHF.R.S32.HI R21, RZ, 0x1f, R21 ;  /* 0x0000001fff157819 */ /* 0x000fe40000011415 */
[----:B------:R-:W-:Y:S02]  /*1f340*/  ISETP.GE.AND P2, PT, R6, c[0x0][0x3c8], PT ;  /* 0x0000f20006007a0c */ /* 0x000fe40003f46270 */
[-C--:B-1----:R-:W-:Y:S02]  /*1f350*/  @!P5 LEA R14, P0, R5, R2.reuse, 0x2 ;  /* 0x00000002050ed211 */ /* 0x082fe400078010ff */
[----:B------:R-:W-:Y:S02]  /*1f360*/  IADD3 R17, R245, 0x38, RZ ;  /* 0x00000038f5117810 */ /* 0x000fe40007ffe0ff */
[----:B--2---:R-:W-:-:S02]  /*1f370*/  @!P4 LEA R10, P6, R20, R2, 0x2 ;  /* 0x00000002140ac211 */ /* 0x004fc400078c10ff */
[----:B------:R-:W-:Y:S02]  /*1f380*/  @!P5 LEA.HI.X R15, R5, R4, R19, 0x2, P0 ;  /* 0x00000004050fd211 */ /* 0x000fe400000f1413 */
[C---:B------:R-:W-:Y:S02]  /*1f390*/  IADD3 R19, R245.reuse, 0x28, RZ ;  /* 0x00000028f5137810 */ /* 0x040fe40007ffe0ff */
[----:B------:R-:W-:Y:S01]  /*1f3a0*/  IADD3 R5, R245, 0x40, RZ ;  /* 0x00000040f5057810 */ /* 0x000fe20007ffe0ff */
[----:B------:R1:W-:Y:S01]  /*1f3b0*/  @!P5 ST.E.64 [R14.64], R96 ;  /* 0x000000600e00d985 */ /* 0x0003e2000c101b08 */
[----:B------:R-:W-:Y:S02]  /*1f3c0*/  SHF.R.S32.HI R19, RZ, 0x1f, R19 ;  /* 0x0000001fff137819 */ /* 0x000fe40000011413 */
[----:B------:R-:W-:-:S03]  /*1f3d0*/  SHF.R.S32.HI R17, RZ, 0x1f, R17 ;  /* 0x0000001fff117819 */ /* 0x000fc60000011411 */
[----:B------:R-:W-:Y:S02]  /*1f3e0*/  P2R R3, PR, RZ, 0x40 ;  /* 0x00000040ff037803 */ /* 0x000fe40000000000 */
[C---:B---3--:R-:W-:Y:S02]  /*1f3f0*/  @!P3 LEA R8, P6, R16.reuse, R2, 0x2 ;  /* 0x000000021008b211 */ /* 0x048fe400078c10ff */
[----:B------:R-:W-:Y:S02]  /*1f400*/  ISETP.NE.AND P0, PT, R3, RZ, PT ;  /* 0x000000ff0300720c */ /* 0x000fe40003f05270 */
[-C--:B------:R-:W-:Y:S02]  /*1f410*/  @!P3 LEA.HI.X R9, R16, R4.reuse, R19, 0x2, P6 ;  /* 0x000000041009b211 */ /* 0x080fe400030f1413 */
[----:B------:R-:W-:Y:S02]  /*1f420*/  @!P4 LEA.HI.X R11, R20, R4, R21, 0x2, P0 ;  /* 0x00000004140bc211 */ /* 0x000fe400000f1415 */
[----:B------:R-:W-:-:S02]  /*1f430*/  ISETP.GE.AND P0, PT, R5, c[0x0][0x3c8], PT ;  /* 0x0000f20005007a0c */ /* 0x000fc40003f06270 */
[C---:B------:R-:W-:Y:S01]  /*1f440*/  IADD3 R20, R245.reuse, 0x30, RZ ;  /* 0x00000030f5147810 */ /* 0x040fe20007ffe0ff */
[----:B------:R2:W-:Y:S01]  /*1f450*/  @!P4 ST.E.64 [R10.64], R72 ;  /* 0x000000480a00c985 */ /* 0x0005e2000c101b08 */
[----:B------:R-:W-:Y:S02]  /*1f460*/  IADD3 R19, R245, 0x48, RZ ;  /* 0x00000048f5137810 */ /* 0x000fe40007ffe0ff */
[----:B------:R-:W-:Y:S01]  /*1f470*/  SHF.R.S32.HI R20, RZ, 0x1f, R20 ;  /* 0x0000001fff147819 */ /* 0x000fe20000011414 */
[----:B------:R3:W-:Y:S01]  /*1f480*/  @!P3 ST.E.64 [R8.64], R56 ;  /* 0x000000380800b985 */ /* 0x0007e2000c101b08 */
[----:B------:R-:W-:Y:S02]  /*1f490*/  ISETP.GE.AND P5, PT, R19, c[0x0][0x3c8], PT ;  /* 0x0000f20013007a0c */ /* 0x000fe40003fa6270 */
[C---:B------:R-:W-:Y:S02]  /*1f4a0*/  IADD3 R16, R245.reuse, 0x50, RZ ;  /* 0x00000050f5107810 */ /* 0x040fe40007ffe0ff */
[----:B------:R-:W-:-:S02]  /*1f4b0*/  IADD3 R21, R245, 0x48, RZ ;  /* 0x00000048f5157810 */ /* 0x000fc40007ffe0ff */
[C---:B-1----:R-:W-:Y:S02]  /*1f4c0*/  @!P2 LEA R14, P3, R6.reuse, R2, 0x2 ;  /* 0x00000002060ea211 */ /* 0x042fe400078610ff */
[----:B------:R-:W-:Y:S02]  /*1f4d0*/  SHF.R.S32.HI R21, RZ, 0x1f, R21 ;  /* 0x0000001fff157819 */ /* 0x000fe40000011415 */
[----:B------:R-:W-:Y:S02]  /*1f4e0*/  @!P2 LEA.HI.X R15, R6, R4, R20, 0x2, P3 ;  /* 0x00000004060fa211 */ /* 0x000fe400018f1414 */
[C---:B------:R-:W-:Y:S02]  /*1f4f0*/  IADD3 R6, R245.reuse, 0x40, RZ ;  /* 0x00000040f5067810 */ /* 0x040fe40007ffe0ff */
[----:B------:R-:W-:Y:S01]  /*1f500*/  IADD3 R20, R245, 0x60, RZ ;  /* 0x00000060f5147810 */ /* 0x000fe20007ffe0ff */
[----:B------:R-:W-:Y:S01]  /*1f510*/  @!P2 ST.E.64 [R14.64], R106 ;  /* 0x0000006a0e00a985 */ /* 0x000fe2000c101b08 */
[----:B------:R-:W-:-:S02]  /*1f520*/  SHF.R.S32.HI R6, RZ, 0x1f, R6 ;  /* 0x0000001fff067819 */ /* 0x000fc40000011406 */
[----:B------:R-:W-:Y:S02]  /*1f530*/  ISETP.GE.AND P2, PT, R20, c[0x0][0x3c8], PT ;  /* 0x0000f20014007a0c */ /* 0x000fe40003f46270 */
[-C--:B--2---:R-:W-:Y:S02]  /*1f540*/  @!P1 LEA R10, P4, R18, R2.reuse, 0x2 ;  /* 0x00000002120a9211 */ /* 0x084fe400078810ff */
[----:B---3--:R-:W-:-:S04]  /*1f550*/  @!P0 LEA R8, P6, R5, R2, 0x2 ;  /* 0x0000000205088211 */ /* 0x008fc800078c10ff */
[----:B------:R-:W-:Y:S02]  /*1f560*/  @!P0 LEA.HI.X R9, R5, R4, R6, 0x2, P6 ;  /* 0x0000000405098211 */ /* 0x000fe400030f1406 */
[C---:B------:R-:W-:Y:S02]  /*1f570*/  IADD3 R6, R245.reuse, 0x58, RZ ;  /* 0x00000058f5067810 */ /* 0x040fe40007ffe0ff */
[----:B------:R-:W-:-:S03]  /*1f580*/  IADD3 R5, R245, 0x70, RZ ;  /* 0x00000070f5057810 */ /* 0x000fc60007ffe0ff */
[----:B------:R-:W-:Y:S02]  /*1f590*/  P2R R3, PR, RZ, 0x10 ;  /* 0x00000010ff037803 */ /* 0x000fe40000000000 */
[----:B------:R-:W-:Y:S02]  /*1f5a0*/  ISETP.GE.AND P4, PT, R16, c[0x0][0x3c8], PT ;  /* 0x0000f20010007a0c */ /* 0x000fe40003f86270 */
[----:B------:R-:W-:-:S04]  /*1f5b0*/  ISETP.NE.AND P3, PT, R3, RZ, PT ;  /* 0x000000ff0300720c */ /* 0x000fc80003f65270 */
[----:B------:R-:W-:Y:S02]  /*1f5c0*/  @!P1 LEA.HI.X R11, R18, R4, R17, 0x2, P3 ;  /* 0x00000004120b9211 */ /* 0x000fe400018f1411 */
[----:B------:R-:W-:Y:S02]  /*1f5d0*/  ISETP.GE.AND P3, PT, R6, c[0x0][0x3c8], PT ;  /* 0x0000f20006007a0c */ /* 0x000fe40003f66270 */
[C---:B------:R-:W-:Y:S01]  /*1f5e0*/  IADD3 R17, R245.reuse, 0x50, RZ ;  /* 0x00000050f5117810 */ /* 0x040fe20007ffe0ff */
[----:B------:R1:W-:Y:S01]  /*1f5f0*/  @!P1 ST.E.64 [R10.64], R92 ;  /* 0x0000005c0a009985 */ /* 0x0003e2000c101b08 */
[----:B------:R-:W-:Y:S02]  /*1f600*/  IADD3 R18, R245, 0x68, RZ ;  /* 0x00000068f5127810 */ /* 0x000fe40007ffe0ff */
[----:B------:R-:W-:Y:S01]  /*1f610*/  SHF.R.S32.HI R17, RZ, 0x1f, R17 ;  /* 0x0000001fff117819 */ /* 0x000fe20000011411 */
[----:B------:R2:W-:Y:S01]  /*1f620*/  @!P0 ST.E.64 [R8.64], R60 ;  /* 0x0000003c08008985 */ /* 0x0005e2000c101b08 */
[----:B------:R-:W-:-:S02]  /*1f630*/  ISETP.GE.AND P1, PT, R18, c[0x0][0x3c8], PT ;  /* 0x0000f20012007a0c */ /* 0x000fc40003f26270 */
[----:B-1----:R-:W-:-:S04]  /*1f640*/  @!P5 LEA R10, P0, R19, R2, 0x2 ;  /* 0x00000002130ad211 */ /* 0x002fc800078010ff */
[----:B------:R-:W-:Y:S02]  /*1f650*/  @!P5 LEA.HI.X R11, R19, R4, R21, 0x2, P0 ;  /* 0x00000004130bd211 */ /* 0x000fe400000f1415 */
[C---:B--2---:R-:W-:Y:S02]  /*1f660*/  @!P4 LEA R8, P6, R16.reuse, R2, 0x2 ;  /* 0x000000021008c211 */ /* 0x044fe400078c10ff */
[----:B------:R-:W-:Y:S01]  /*1f670*/  IADD3 R19, R245, 0x58, RZ ;  /* 0x00000058f5137810 */ /* 0x000fe20007ffe0ff */
[----:B------:R1:W-:Y:S01]  /*1f680*/  @!P5 ST.E.64 [R10.64], R80 ;  /* 0x000000500a00d985 */ /* 0x0003e2000c101b08 */
[----:B------:R-:W-:Y:S02]  /*1f690*/  @!P4 LEA.HI.X R9, R16, R4, R17, 0x2, P6 ;  /* 0x000000041009c211 */ /* 0x000fe400030f1411 */
[----:B------:R-:W-:Y:S02]  /*1f6a0*/  @!P3 LEA R16, P5, R6, R2, 0x2 ;  /* 0x000000020610b211 */ /* 0x000fe400078a10ff */
[----:B------:R-:W-:Y:S01]  /*1f6b0*/  ISETP.GE.AND P0, PT, R5, c[0x0][0x3c8], PT ;  /* 0x0000f20005007a0c */ /* 0x000fe20003f06270 */
[----:B------:R2:W-:Y:S01]  /*1f6c0*/  @!P4 ST.E.64 [R8.64], R86 ;  /* 0x000000560800c985 */ /* 0x0005e2000c101b08 */
[----:B------:R-:W-:-:S02]  /*1f6d0*/  SHF.R.S32.HI R19, RZ, 0x1f, R19 ;  /* 0x0000001fff137819 */ /* 0x000fc40000011413 */
[----:B------:R-:W-:Y:S02]  /*1f6e0*/  IADD3 R21, R245, 0x60, RZ ;  /* 0x00000060f5157810 */ /* 0x000fe40007ffe0ff */
[----:B------:R-:W-:Y:S02]  /*1f6f0*/  @!P2 LEA R14, P6, R20, R2, 0x2 ;  /* 0x00000002140ea211 */ /* 0x000fe400078c10ff */
[----:B------:R-:W-:-:S03]  /*1f700*/  SHF.R.S32.HI R21, RZ, 0x1f, R21 ;  /* 0x0000001fff157819 */ /* 0x000fc60000011415 */
[----:B------:R-:W-:Y:S02]  /*1f710*/  P2R R3, PR, RZ, 0x20 ;  /* 0x00000020ff037803 */ /* 0x000fe40000000000 */
[----:B------:R-:W-:Y:S02]  /*1f720*/  @!P2 LEA.HI.X R15, R20, R4, R21, 0x2, P6 ;  /* 0x00000004140fa211 */ /* 0x000fe400030f1415 */
[----:B------:R-:W-:-:S04]  /*1f730*/  ISETP.NE.AND P4, PT, R3, RZ, PT ;  /* 0x000000ff0300720c */ /* 0x000fc80003f85270 */
[----:B------:R-:W-:Y:S02]  /*1f740*/  @!P3 LEA.HI.X R17, R6, R4, R19, 0x2, P4 ;  /* 0x000000040611b211 */ /* 0x000fe400020f1413 */
[C---:B------:R-:W-:Y:S02]  /*1f750*/  IADD3 R19, R245.reuse, 0x68, RZ ;  /* 0x00000068f5137810 */ /* 0x040fe40007ffe0ff */
[----:B------:R-:W-:Y:S01]  /*1f760*/  IADD3 R6, R245, 0x70, RZ ;  /* 0x00000070f5067810 */ /* 0x000fe20007ffe0ff */
[----:B------:R3:W-:Y:S01]  /*1f770*/  @!P3 ST.E.64 [R16.64], R90 ;  /* 0x0000005a1000b985 */ /* 0x0007e2000c101b08 */
[----:B-1----:R-:W-:Y:S02]  /*1f780*/  @!P1 LEA R10, P5, R18, R2, 0x2 ;  /* 0x00000002120a9211 */ /* 0x002fe400078a10ff */
[----:B------:R-:W-:Y:S01]  /*1f790*/  SHF.R.S32.HI R19, RZ, 0x1f, R19 ;  /* 0x0000001fff137819 */ /* 0x000fe20000011413 */
[----:B------:R3:W-:Y:S01]  /*1f7a0*/  @!P2 ST.E.64 [R14.64], R82 ;  /* 0x000000520e00a985 */ /* 0x0007e2000c101b08 */
[----:B------:R-:W-:-:S02]  /*1f7b0*/  SHF.R.S32.HI R6, RZ, 0x1f, R6 ;  /* 0x0000001fff067819 */ /* 0x000fc40000011406 */
[C---:B--2---:R-:W-:Y:S02]  /*1f7c0*/  @!P0 LEA R8, P4, R5.reuse, R2, 0x2 ;  /* 0x0000000205088211 */ /* 0x044fe400078810ff */
[-C--:B------:R-:W-:Y:S02]  /*1f7d0*/  @!P1 LEA.HI.X R11, R18, R4.reuse, R19, 0x2, P5 ;  /* 0x00000004120b9211 */ /* 0x080fe400028f1413 */
[----:B------:R-:W-:Y:S02]  /*1f7e0*/  @!P0 LEA.HI.X R9, R5, R4, R6, 0x2, P4 ;  /* 0x0000000405098211 */ /* 0x000fe400020f1406 */
[----:B------:R-:W-:Y:S01]  /*1f7f0*/  IADD3 R5, R245, 0x78, RZ ;  /* 0x00000078f5057810 */ /* 0x000fe20007ffe0ff */
[----:B------:R3:W-:Y:S04]  /*1f800*/  @!P1 ST.E.64 [R10.64], R66 ;  /* 0x000000420a009985 */ /* 0x0007e8000c101b08 */
[----:B------:R3:W-:Y:S01]  /*1f810*/  @!P0 ST.E.64 [R8.64], R62 ;  /* 0x0000003e08008985 */ /* 0x0007e2000c101b08 */
[----:B------:R-:W-:-:S13]  /*1f820*/  ISETP.GE.AND P0, PT, R5, c[0x0][0x3c8], PT ;  /* 0x0000f20005007a0c */ /* 0x000fda0003f06270 */
[----:B------:R-:W-:Y:S05]  /*1f830*/  @P0 BRA `(.L_x_1098) ;  /* 0x00000b8000000947 */ /* 0x000fea0003800000 */
[----:B------:R-:W-:Y:S02]  /*1f840*/  IADD3 R6, R245, 0x78, RZ ;  /* 0x00000078f5067810 */ /* 0x000fe40007ffe0ff */
[----:B------:R-:W-:Y:S02]  /*1f850*/  LEA R2, P0, R5, R2, 0x2 ;  /* 0x0000000205027211 */ /* 0x000fe400078010ff */
[----:B------:R-:W-:-:S04]  /*1f860*/  SHF.R.S32.HI R6, RZ, 0x1f, R6 ;  /* 0x0000001fff067819 */ /* 0x000fc80000011406 */
[----:B------:R-:W-:-:S05]  /*1f870*/  LEA.HI.X R3, R5, R4, R6, 0x2, P0 ;  /* 0x0000000405037211 */ /* 0x000fca00000f1406 */
[----:B------:R1:W-:Y:S01]  /*1f880*/  ST.E.64 [R2.64], R54 ;  /* 0x0000003602007985 */ /* 0x0003e2000c101b08 */
[----:B------:R-:W-:Y:S05]  /*1f890*/  BRA `(.L_x_1098) ;  /* 0x00000b2000007947 */ /* 0x000fea0003800000 */
.L_x_1083:
[----:B------:R-:W2:Y:S04]  /*1f8a0*/  LDL.LU R3, [R1+0x1c] ;  /* 0x00001c0001037983 */ /* 0x000ea80000300800 */
[----:B------:R-:W3:Y:S01]  /*1f8b0*/  LDL R10, [R1+0x24] ;  /* 0x00002400010a7983 */ /* 0x000ee20000100800 */
[----:B------:R-:W-:Y:S01]  /*1f8c0*/  ISETP.NE.U32.AND P0, PT, RZ, c[0x0][0x508], PT ;  /* 0x00014200ff007a0c */ /* 0x000fe20003f05070 */
[----:B------:R-:W-:Y:S01]  /*1f8d0*/  IMAD.MOV.U32 R8, RZ, RZ, 0x4 ;  /* 0x00000004ff087424 */ /* 0x000fe200078e00ff */
[----:B------:R-:W-:Y:S01]  /*1f8e0*/  ISETP.NE.U32.AND P2, PT, RZ, c[0x0][0x500], PT ;  /* 0x00014000ff007a0c */ /* 0x000fe20003f45070 */
[----:B------:R-:W-:Y:S01]  /*1f8f0*/  IMAD.MOV.U32 R21, RZ, RZ, c[0x0][0x388] ;  /* 0x0000e200ff157624 */ /* 0x000fe200078e00ff */
[----:B------:R-:W-:Y:S01]  /*1f900*/  ISETP.NE.AND.EX P0, PT, RZ, c[0x0][0x50c], PT, P0 ;  /* 0x00014300ff007a0c */ /* 0x000fe20003f05300 */
[----:B------:R-:W-:Y:S01]  /*1f910*/  IMAD.MOV.U32 R2, RZ, RZ, RZ ;  /* 0x000000ffff027224 */ /* 0x000fe200078e00ff */
[----:B------:R-:W-:Y:S01]  /*1f920*/  ISETP.NE.AND.EX P2, PT, RZ, c[0x0][0x504], PT, P2 ;  /* 0x00014100ff007a0c */ /* 0x000fe20003f45320 */
[----:B---3--:R-:W-:-:S10]  /*1f930*/  IMAD.WIDE R4, R10, R8, c[0x0][0x500] ;  /* 0x000140000a047625 */ /* 0x008fd400078e0208 */
[----:B------:R-:W-:Y:S02]  /*1f940*/  @P0 IMAD.WIDE R8, R10, R8, c[0x0][0x508] ;  /* 0x000142000a080625 */ /* 0x000fe400078e0208 */
[----:B------:R3:W5:Y:S04]  /*1f950*/  @P2 LDG.E R2, [R4.64] ;  /* 0x0000000804022981 */ /* 0x000768000c1e1900 */
[----:B------:R3:W5:Y:S01]  /*1f960*/  @P0 LDG.E R21, [R8.64] ;  /* 0x0000000808150981 */ /* 0x000762000c1e1900 */
[----:B--2---:R-:W-:-:S04]  /*1f970*/  ISETP.NE.AND P1, PT, R3, RZ, PT ;  /* 0x000000ff0300720c */ /* 0x004fc80003f25270 */
[----:B------:R-:W-:Y:S01]  /*1f980*/  SEL R23, R3, c[0x0][0x3d4], P1 ;  /* 0x0000f50003177a07 */ /* 0x000fe20000800000 */
[----:B------:R-:W-:Y:S05]  /*1f990*/  @P0 BRA `(.L_x_1104) ;  /* 0x0000004000000947 */ /* 0x000fea0003800000 */
[----:B------:R-:W-:Y:S05]  /*1f9a0*/  @!P2 BRA `(.L_x_1104) ;  /* 0x000000300000a947 */ /* 0x000fea0003800000 */
[----:B------:R2:W4:Y:S04]  /*1f9b0*/  LDG.E R3, [R4.64] ;  /* 0x0000000804037981 */ /* 0x000528000c1e1900 */
[----:B--23--:R-:W4:Y:S02]  /*1f9c0*/  LDG.E R4, [R4.64+0x4] ;  /* 0x0000040804047981 */ /* 0x00cf24000c1e1900 */
[----:B----45:R-:W-:Y:S02]  /*1f9d0*/  IADD3 R21, -R3, R4, RZ ;  /* 0x0000000403157210 */ /* 0x030fe40007ffe1ff */
.L_x_1104:
[----:B---3--:R-:W2:Y:S01]  /*1f9e0*/  LDL.LU R4, [R1+0x20] ;  /* 0x0000200001047983 */ /* 0x008ea20000300800 */
[----:B------:R-:W-:Y:S01]  /*1f9f0*/  SHF.R.S32.HI R3, RZ, 0x1f, R10 ;  /* 0x0000001fff037819 */ /* 0x000fe2000001140a */
[----:B------:R-:W-:Y:S01]  /*1fa00*/  BSSY B0, `(.L_x_1105) ;  /* 0x0000039000007945 */ /* 0x000fe20003800000 */
[----:B-----5:R-:W-:Y:S01]  /*1fa10*/  SHF.R.S32.HI R22, RZ, 0x1f, R2 ;  /* 0x0000001fff167819 */ /* 0x020fe20000011402 */
[----:B------:R-:W3:Y:S01]  /*1fa20*/  S2R R5, SR_TID.X ;  /* 0x0000000000057919 */ /* 0x000ee20000002100 */
[----:B------:R-:W-:-:S02]  /*1fa30*/  SEL R14, R10, RZ, !P2 ;  /* 0x000000ff0a0e7207 */ /* 0x000fc40005000000 */
[----:B------:R-:W-:Y:S02]  /*1fa40*/  SEL R25, R3, RZ, !P2 ;  /* 0x000000ff03197207 */ /* 0x000fe40005000000 */
[----:B---3--:R-:W-:Y:S02]  /*1fa50*/  ISETP.GT.AND P0, PT, R5, 0x7f, PT ;  /* 0x0000007f0500780c */ /* 0x008fe40003f04270 */
[----:B--2---:R-:W-:-:S11]  /*1fa60*/  LOP3.LUT R6, R4, 0xffff, RZ, 0xc0, !PT ;  /* 0x0000ffff04067812 */ /* 0x004fd600078ec0ff */
[----:B------:R-:W-:Y:S05]  /*1fa70*/  @P0 BRA `(.L_x_1106) ;  /* 0x0000031000000947 */ /* 0x000fea0003800000 */
[----:B------:R-:W2:Y:S01]  /*1fa80*/  LDL R4, [R1+0xc] ;  /* 0x00000c0001047983 */ /* 0x000ea20000100800 */
[----:B------:R-:W-:Y:S01]  /*1fa90*/  IMAD R3, R21, c[0x0][0x4e8], RZ ;  /* 0x00013a0015037a24 */ /* 0x000fe200078e02ff */
[----:B--2---:R-:W-:-:S04]  /*1faa0*/  IADD3 R15, R4, R5, RZ ;  /* 0x00000005040f7210 */ /* 0x004fc80007ffe0ff */
[----:B------:R-:W-:-:S13]  /*1fab0*/  ISETP.GE.AND P0, PT, R15, R3, PT ;  /* 0x000000030f00720c */ /* 0x000fda0003f06270 */
[----:B------:R-:W-:Y:S05]  /*1fac0*/  @P0 BRA `(.L_x_1106) ;  /* 0x000002c000000947 */ /* 0x000fea0003800000 */
[----:B------:R-:W2:Y:S01]  /*1fad0*/  LDL.LU R26, [R1+0x28] ;  /* 0x00002800011a7983 */ /* 0x000ea20000300800 */
[----:B------:R-:W-:Y:S01]  /*1fae0*/  IMAD.MOV.U32 R3, RZ, RZ, 0x368 ;  /* 0x00000368ff037424 */ /* 0x000fe200078e00ff */
[----:B------:R-:W-:-:S04]  /*1faf0*/  ISETP.GT.AND P2, PT, R23, 0x1, PT ;  /* 0x000000011700780c */ /* 0x000fc80003f44270 */
[----:B------:R-:W-:-:S04]  /*1fb00*/  SEL R3, R3, 0x328, P2 ;  /* 0x0000032803037807 */ /* 0x000fc80001000000 */
[----:B------:R3:W4:Y:S08]  /*1fb10*/  LDC.64 R10, c[0x0][R3+0x170] ;  /* 0x00005c00030a7b82 */ /* 0x0007300000000a00 */
[----:B------:R3:W5:Y:S08]  /*1fb20*/  LDC.64 R8, c[0x0][R3+0x168] ;  /* 0x00005a0003087b82 */ /* 0x0007700000000a00 */
[----:B------:R3:W1:Y:S08]  /*1fb30*/  LDC.64 R18, c[0x0][R3+0x178] ;  /* 0x00005e0003127b82 */ /* 0x0006700000000a00 */
[----:B------:R3:W1:Y:S02]  /*1fb40*/  LDC.64 R16, c[0x0][R3+0x160] ;  /* 0x0000580003107b82 */ /* 0x0006640000000a00 */
[----:B---3--:R-:W-:-:S02]  /*1fb50*/  IMAD.MOV.U32 R3, RZ, RZ, c[0x0][0x4e8] ;  /* 0x00013a00ff037624 */ /* 0x008fc400078e00ff */
[-C--:B----4-:R-:W-:Y:S02]  /*1fb60*/  IMAD R11, R11, R14.reuse, RZ ;  /* 0x0000000e0b0b7224 */ /* 0x090fe400078e02ff */
[C---:B------:R-:W-:Y:S01]  /*1fb70*/  IMAD.WIDE.U32 R4, R10.reuse, R14, RZ ;  /* 0x0000000e0a047225 */ /* 0x040fe200078e00ff */
[----:B------:R-:W-:Y:S02]  /*1fb80*/  ISETP.NE.AND P0, PT, R3, 0x1, PT ;  /* 0x000000010300780c */ /* 0x000fe40003f05270 */
[----:B------:R-:W-:Y:S01]  /*1fb90*/  MOV R3, R15 ;  /* 0x0000000f00037202 */ /* 0x000fe20000000f00 */
[----:B------:R-:W-:Y:S02]  /*1fba0*/  IMAD R11, R10, R25, R11 ;  /* 0x000000190a0b7224 */ /* 0x000fe400078e020b */
[-C--:B-----5:R-:W-:Y:S02]  /*1fbb0*/  IMAD R20, R9, R6.reuse, RZ ;  /* 0x0000000609147224 */ /* 0x0a0fe400078e02ff */
        /* <DEDUP_REMOVED lines=8> */
[----:B------:R-:W-:Y:S02]  /*1fc40*/  IADD3.X R15, R5, R20, R22, P1, P0 ;  /* 0x00000014050f7210 */ /* 0x000fe40000fe0416 */
[----:B------:R-:W-:Y:S02]  /*1fc50*/  SHF.R.S32.HI R5, RZ, 0x1f, R3 ;  /* 0x0000001fff057819 */ /* 0x000fe40000011403 */
[----:B--2---:R-:W-:-:S05]  /*1fc60*/  SEL R10, R26, RZ, P2 ;  /* 0x000000ff1a0a7207 */ /* 0x004fca0001000000 */
[-C--:B-1----:R-:W-:Y:S02]  /*1fc70*/  IMAD R11, R19, R10.reuse, RZ ;  /* 0x0000000a130b7224 */ /* 0x082fe400078e02ff */
[----:B------:R-:W-:Y:S01]  /*1fc80*/  IMAD.WIDE.U32 R8, R18, R10, RZ ;  /* 0x0000000a12087225 */ /* 0x000fe200078e00ff */
[----:B------:R-:W-:-:S04]  /*1fc90*/  SHF.R.S32.HI R10, RZ, 0x1f, R4 ;  /* 0x0000001fff0a7819 */ /* 0x000fc80000011404 */
[----:B------:R-:W-:Y:S01]  /*1fca0*/  IADD3 R9, R9, R11, RZ ;  /* 0x0000000b09097210 */ /* 0x000fe20007ffe0ff */
[----:B------:R-:W-:Y:S01]  /*1fcb0*/  IMAD.MOV.U32 R11, RZ, RZ, c[0x0][0x4a8] ;  /* 0x00012a00ff0b7624 */ /* 0x000fe200078e00ff */
[----:B------:R-:W-:Y:S01]  /*1fcc0*/  IADD3 R8, P1, P0, R3, R24, R8 ;  /* 0x0000001803087210 */ /* 0x000fe2000783e008 */
[----:B------:R-:W-:-:S03]  /*1fcd0*/  IMAD R3, R17, R4, RZ ;  /* 0x0000000411037224 */ /* 0x000fc600078e02ff */
[----:B------:R-:W-:Y:S01]  /*1fce0*/  IADD3.X R9, R5, R15, R9, P1, P0 ;  /* 0x0000000f05097210 */ /* 0x000fe20000fe0409 */
[----:B------:R-:W-:-:S04]  /*1fcf0*/  IMAD R3, R16, R10, R3 ;  /* 0x0000000a10037224 */ /* 0x000fc800078e0203 */
        /* <DEDUP_REMOVED lines=9> */
.L_x_1106:
[----:B------:R-:W-:Y:S05]  /*1fd90*/  BSYNC B0 ;  /* 0x0000000000007941 */ /* 0x000fea0003800000 */
.L_x_1105:
        /* <DEDUP_REMOVED lines=13> */
[----:B--2---:R-:W-:-:S04]  /*1fe70*/  IADD3 R3, R0, R10, RZ ;  /* 0x0000000a00037210 */ /* 0x004fc80007ffe0ff */
[----:B------:R-:W-:Y:S01]  /*1fe80*/  MOV R2, R3 ;  /* 0x0000000300027202 */ /* 0x000fe20000000f00 */
[----:B------:R-:W-:-:S05]  /*1fe90*/  @P0 IMAD.HI.U32 R9, R3, c[0x0][0x4ec], RZ ;  /* 0x00013b0003090a27 */ /* 0x000fca00078e00ff */
[----:B------:R-:W-:Y:S01]  /*1fea0*/  @P0 SHF.R.U32.HI R2, RZ, c[0x0][0x4f0], R9 ;  /* 0x00013c00ff020a19 */ /* 0x000fe20000011609 */
[----:B------:R-:W-:-:S03]  /*1feb0*/  IMAD R9, R14, c[0x0][0x3f4], R8 ;  /* 0x0000fd000e097a24 */ /* 0x000fc600078e0208 */
[----:B------:R-:W-:Y:S02]  /*1fec0*/  SHF.R.S32.HI R8, RZ, 0x1f, R2 ;  /* 0x0000001fff087819 */ /* 0x000fe40000011402 */
[----:B------:R-:W-:Y:S02]  /*1fed0*/  IADD3 R6, -R2, RZ, RZ ;  /* 0x000000ff02067210 */ /* 0x000fe40007ffe1ff */
[----:B------:R-:W-:Y:S01]  /*1fee0*/  IADD3 R5, R5, R9, RZ ;  /* 0x0000000905057210 */ /* 0x000fe20007ffe0ff */
[----:B------:R-:W-:Y:S02]  /*1fef0*/  IMAD R8, R8, c[0x0][0x3e0], RZ ;  /* 0x0000f80008087a24 */ /* 0x000fe400078e02ff */
[----:B------:R-:W-:Y:S02]  /*1ff00*/  IMAD R6, R6, c[0x0][0x4e8], R3 ;  /* 0x00013a0006067a24 */ /* 0x000fe400078e0203 */
[C---:B------:R-:W-:Y:S02]  /*1ff10*/  IMAD R8, R2.reuse, c[0x0][0x3e4], R8 ;  /* 0x0000f90002087a24 */ /* 0x040fe400078e0208 */
[----:B------:R-:W-:Y:S01]  /*1ff20*/  IMAD.WIDE.U32 R2, R2, c[0x0][0x3e0], R4 ;  /* 0x0000f80002027a25 */ /* 0x000fe200078e0004 */
[----:B------:R-:W-:-:S04]  /*1ff30*/  SHF.R.S32.HI R4, RZ, 0x1f, R6 ;  /* 0x0000001fff047819 */ /* 0x000fc80000011406 */
[----:B------:R-:W-:Y:S01]  /*1ff40*/  IADD3 R3, R3, R8, RZ ;  /* 0x0000000803037210 */ /* 0x000fe20007ffe0ff */
[----:B------:R-:W-:Y:S01]  /*1ff50*/  IMAD R4, R4, c[0x0][0x3d8], RZ ;  /* 0x0000f60004047a24 */ /* 0x000fe200078e02ff */
[----:B------:R-:W-:-:S03]  /*1ff60*/  IADD3 R8, R101, R10, RZ ;  /* 0x0000000a65087210 */ /* 0x000fc60007ffe0ff */
[----:B------:R-:W-:-:S04]  /*1ff70*/  IMAD.WIDE.U32 R2, R6, c[0x0][0x3d8], R2 ;  /* 0x0000f60006027a25 */ /* 0x000fc800078e0002 */
[----:B------:R-:W-:Y:S01]  /*1ff80*/  IMAD R6, R6, c[0x0][0x3dc], R4 ;  /* 0x0000f70006067a24 */ /* 0x000fe200078e0204 */
[----:B------:R-:W-:-:S04]  /*1ff90*/  LEA R9, P0, R2, c[0x0][0x380], 0x1 ;  /* 0x0000e00002097a11 */ /* 0x000fc800078008ff */
[----:B------:R-:W-:-:S04]  /*1ffa0*/  IADD3 R6, R3, R6, RZ ;  /* 0x0000000603067210 */ /* 0x000fc80007ffe0ff */
[----:B------:R-:W-:Y:S01]  /*1ffb0*/  LEA.HI.X R6, R2, c[0x0][0x384], R6, 0x1, P0 ;  /* 0x0000e10002067a11 */ /* 0x000fe200000f0c06 */
[----:B------:R-:W-:Y:S05]  /*1ffc0*/  BRA.DIV ~URZ, `(.L_x_1107) ;  /* 0x00003df27f007947 */ /* 0x000fea000b800000 */
[----:B------:R1:W2:Y:S02]  /*1ffd0*/  SHFL.IDX PT, R14, R6, RZ, 0x181f ;  /* 0x00181fff060e7589 */ /* 0x0002a400000e0000 */
.L_x_1183:
[----:B------:R-:W-:Y:S05]  /*1ffe0*/  BRA.DIV ~URZ, `(.L_x_1108) ;  /* 0x00003e427f007947 */ /* 0x000fea000b800000 */
[----:B------:R3:W4:Y:S02]  /*1fff0*/  SHFL.IDX PT, R2, R9, RZ, 0x181f ;  /* 0x00181fff09027589 */ /* 0x00072400000e0000 */
.L_x_1184:
[----:B------:R-:W-:Y:S01]  /*20000*/  IMAD R4, R21, c[0x0][0x4e8], RZ ;  /* 0x00013a0015047a24 */ /* 0x000fe200078e02ff */
[----:B------:R-:W-:Y:S04]  /*20010*/  BSSY B0, `(.L_x_1109) ;  /* 0x000000b000007945 */ /* 0x000fe80003800000 */
[----:B------:R-:W-:-:S13]  /*20020*/  ISETP.GE.AND P0, PT, R8, R4, PT ;  /* 0x000000040800720c */ /* 0x000fda0003f06270 */
[----:B------:R-:W-:Y:S05]  /*20030*/  @P0 BRA `(.L_x_1110) ;  /* 0x0000008000000947 */ /* 0x000fea0003800000 */
[----:B------:R-:W-:Y:S02]  /*20040*/  ISETP.GE.AND P1, PT, R76, c[0x0][0x3c8], PT ;  /* 0x0000f2004c007a0c */ /* 0x000fe40003f26270 */
[----:B------:R-:W-:-:S11]  /*20050*/  ISETP.GE.AND P0, PT, R211, c[0x0][0x3c8], PT ;  /* 0x0000f200d3007a0c */ /* 0x000fd60003f06270 */
[CC--:B----4-:R-:W-:Y:S02]  /*20060*/  @!P1 LEA R10, P3, R76.reuse, R2.reuse, 0x1 ;  /* 0x000000024c0a9211 */ /* 0x0d0fe400078608ff */
[C---:B------:R-:W-:Y:S02]  /*20070*/  @!P0 LEA R2, P2, R211.reuse, R2, 0x1 ;  /* 0x00000002d3028211 */ /* 0x040fe400078408ff */
[-C--:B--2---:R-:W-:Y:S02]  /*20080*/  @!P1 LEA.HI.X R11, R76, R14.reuse, R77, 0x1, P3 ;  /* 0x0000000e4c0b9211 */ /* 0x084fe400018f0c4d */
[----:B------:R-:W-:-:S03]  /*20090*/  @!P0 LEA.HI.X R3, R211, R14, R237, 0x1, P2 ;  /* 0x0000000ed3038211 */ /* 0x000fc600010f0ced */
[----:B------:R2:W-:Y:S04]  /*200a0*/  @!P1 ST.E.128 [R10.64], RZ ;  /* 0x000000ff0a009985 */ /* 0x0005e8000c101d08 */
[----:B------:R2:W-:Y:S02]  /*200b0*/  @!P0 ST.E.128 [R2.64], RZ ;  /* 0x000000ff02008985 */ /* 0x0005e4000c101d08 */
.L_x_1110:
[----:B------:R-:W-:Y:S05]  /*200c0*/  BSYNC B0 ;  /* 0x0000000000007941 */ /* 0x000fea0003800000 */
.L_x_1109:
[----:B------:R-:W-:Y:S05]  /*200d0*/  BRA.DIV ~URZ, `(.L_x_1111) ;  /* 0x00003dc27f007947 */ /* 0x000fea000b800000 */
[----:B--2---:R2:W1:Y:S04]  /*200e0*/  SHFL.IDX PT, R14, R6, 0x1, 0x181f ;  /* 0x00381f00060e7f89 */ /* 0x00446800000e0000 */
[----:B----4-:R2:W4:Y:S02]  /*200f0*/  SHFL.IDX PT, R2, R9, 0x1, 0x181f ;  /* 0x00381f0009027f89 */ /* 0x01052400000e0000 */
.L_x_1185:
        /* <DEDUP_REMOVED lines=8> */
[-C--:B-1----:R-:W-:Y:S02]  /*20180*/  @!P1 LEA.HI.X R11, R76, R14.reuse, R77, 0x1, P3 ;  /* 0x0000000e4c0b9211 */ /* 0x082fe400018f0c4d */
[----:B------:R-:W-:-:S03]  /*20190*/  @!P0 LEA.HI.X R3, R211, R14, R237, 0x1, P2 ;  /* 0x0000000ed3038211 */ /* 0x000fc600010f0ced */
[----:B------:R1:W-:Y:S04]  /*201a0*/  @!P1 ST.E.128 [R10.64], RZ ;  /* 0x000000ff0a009985 */ /* 0x0003e8000c101d08 */
[----:B------:R1:W-:Y:S02]  /*201b0*/  @!P0 ST.E.128 [R2.64], RZ ;  /* 0x000000ff02008985 */ /* 0x0003e4000c101d08 */
.L_x_1113:
[----:B------:R-:W-:Y:S05]  /*201c0*/  BSYNC B0 ;  /* 0x0000000000007941 */ /* 0x000fea0003800000 */
.L_x_1112:
[----:B------:R-:W-:Y:S05]  /*201d0*/  BRA.DIV ~URZ, `(.L_x_1114) ;  /* 0x00003d927f007947 */ /* 0x000fea000b800000 */
[----:B-1----:R1:W2:Y:S02]  /*201e0*/  SHFL.IDX PT, R14, R6, 0x2, 0x181f ;  /* 0x00581f00060e7f89 */ /* 0x0022a400000e0000 */
.L_x_1186:
[----:B------:R-:W-:Y:S05]  /*201f0*/  BRA.DIV ~URZ, `(.L_x_1115) ;  /* 0x00003de27f007947 */ /* 0x000fea000b800000 */
[----:B----4-:R4:W1:Y:S02]  /*20200*/  SHFL.IDX PT, R2, R9, 0x2, 0x181f ;  /* 0x00581f0009027f89 */ /* 0x01086400000e0000 */
.L_x_1187:
[----:B------:R-:W-:Y:S01]  /*20210*/  IADD3 R3, R8, 0x40, RZ ;  /* 0x0000004008037810 */ /* 0x000fe20007ffe0ff */
[----:B------:R-:W-:Y:S03]  /*20220*/  BSSY B0, `(.L_x_1116) ;  /* 0x000000b000007945 */ /* 0x000fe60003800000 */
[----:B------:R-:W-:-:S13]  /*20230*/  ISETP.GE.AND P0, PT, R3, R4, PT ;  /* 0x000000040300720c */ /* 0x000fda0003f06270 */
[----:B------:R-:W-:Y:S05]  /*20240*/  @P0 BRA `(.L_x_1117) ;  /* 0x0000008000000947 */ /* 0x000fea0003800000 */
[----:B------:R-:W-:Y:S02]  /*20250*/  ISETP.GE.AND P1, PT, R76, c[0x0][0x3c8], PT ;  /* 0x0000f2004c007a0c */ /* 0x000fe40003f26270 */
[----:B------:R-:W-:-:S11]  /*20260*/  ISETP.GE.AND P0, PT, R211, c[0x0][0x3c8], PT ;  /* 0x0000f200d3007a0c */ /* 0x000fd60003f06270 */
[CC--:B-1----:R-:W-:Y:S02]  /*20270*/  @!P1 LEA R10, P3, R76.reuse, R2.reuse, 0x1 ;  /* 0x000000024c0a9211 */ /* 0x0c2fe400078608ff */
[C---:B------:R-:W-:Y:S02]  /*20280*/  @!P0 LEA R2, P2, R211.reuse, R2, 0x1 ;  /* 0x00000002d3028211 */ /* 0x040fe400078408ff */
[-C--:B--2---:R-:W-:Y:S02]  /*20290*/  @!P1 LEA.HI.X R11, R76, R14.reuse, R77, 0x1, P3 ;  /* 0x0000000e4c0b9211 */ /* 0x084fe400018f0c4d */
[----:B------:R-:W-:-:S03]  /*202a0*/  @!P0 LEA.HI.X R3, R211, R14, R237, 0x1, P2 ;  /* 0x0000000ed3038211 */ /* 0x000fc600010f0ced */
[----:B------:R1:W-:Y:S04]  /*202b0*/  @!P1 ST.E.128 [R10.64], RZ ;  /* 0x000000ff0a009985 */ /* 0x0003e8000c101d08 */
[----:B------:R1:W-:Y:S02]  /*202c0*/  @!P0 ST.E.128 [R2.64], RZ ;  /* 0x000000ff02008985 */ /* 0x0003e4000c101d08 */
.L_x_1117:
[----:B------:R-:W-:Y:S05]  /*202d0*/  BSYNC B0 ;  /* 0x0000000000007941 */ /* 0x000fea0003800000 */
.L_x_1116:
[----:B------:R-:W-:Y:S05]  /*202e0*/  BRA.DIV ~URZ, `(.L_x_1118) ;  /* 0x00003d627f007947 */ /* 0x000fea000b800000 */
[----:B-12---:R-:W1:Y:S04]  /*202f0*/  SHFL.IDX PT, R6, R6, 0x3, 0x181f ;  /* 0x00781f0006067f89 */ /* 0x006e6800000e0000 */
[----:B------:R2:W3:Y:S02]  /*20300*/  SHFL.IDX PT, R2, R9, 0x3, 0x181f ;  /* 0x00781f0009027f89 */ /* 0x0004e400000e0000 */
.L_x_1188:
[----:B------:R-:W-:-:S04]  /*20310*/  IADD3 R8, R8, 0x60, RZ ;  /* 0x0000006008087810 */ /* 0x000fc80007ffe0ff */
[----:B------:R-:W-:-:S13]  /*20320*/  ISETP.GE.AND P0, PT, R8, R4, PT ;  /* 0x000000040800720c */ /* 0x000fda0003f06270 */
[----:B------:R-:W-:Y:S05]  /*20330*/  @P0 BRA `(.L_x_1098) ;  /* 0x0000008000000947 */ /* 0x000fea0003800000 */
[----:B------:R-:W-:Y:S02]  /*20340*/  ISETP.GE.AND P1, PT, R76, c[0x0][0x3c8], PT ;  /* 0x0000f2004c007a0c */ /* 0x000fe40003f26270 */
[----:B------:R-:W-:-:S11]  /*20350*/  ISETP.GE.AND P0, PT, R211, c[0x0][0x3c8], PT ;  /* 0x0000f200d3007a0c */ /* 0x000fd60003f06270 */
[CC--:B---3--:R-:W-:Y:S02]  /*20360*/  @!P1 LEA R4, P3, R76.reuse, R2.reuse, 0x1 ;  /* 0x000000024c049211 */ /* 0x0c8fe400078608ff */
[C---:B------:R-:W-:Y:S02]  /*20370*/  @!P0 LEA R2, P2, R211.reuse, R2, 0x1 ;  /* 0x00000002d3028211 */ /* 0x040fe400078408ff */
[-C--:B-1----:R-:W-:Y:S02]  /*20380*/  @!P1 LEA.HI.X R5, R76, R6.reuse, R77, 0x1, P3 ;  /* 0x000000064c059211 */ /* 0x082fe400018f0c4d */
[----:B------:R-:W-:-:S03]  /*20390*/  @!P0 LEA.HI.X R3, R211, R6, R237, 0x1, P2 ;  /* 0x00000006d3038211 */ /* 0x000fc600010f0ced */
[----:B------:R1:W-:Y:S04]  /*203a0*/  @!P1 ST.E.128 [R4.64], RZ ;  /* 0x000000ff04009985 */ /* 0x0003e8000c101d08 */
[----:B------:R1:W-:Y:S02]  /*203b0*/  @!P0 ST.E.128 [R2.64], RZ ;  /* 0x000000ff02008985 */ /* 0x0003e4000c101d08 */
.L_x_1098:
[----:B------:R-:W-:Y:S05]  /*203c0*/  BSYNC B1 ;  /* 0x0000000000017941 */ /* 0x000fea0003800000 */
.L_x_1082:
[----:B-1-34-:R-:W3:Y:S02]  /*203d0*/  LDL R2, [R1+0x5c] ;  /* 0x00005c0001027983 */ /* 0x01aee40000100800 */
[----:B---3--:R-:W-:-:S13]  /*203e0*/  ISETP.NE.AND P0, PT, R2, RZ, PT ;  /* 0x000000ff0200720c */ /* 0x008fda0003f05270 */
[----:B------:R-:W-:Y:S01]  /*203f0*/  @P0 WARPSYNC 0xffffffff ;  /* 0xffffffff00000948 */ /* 0x000fe20003800000 */
[----:B------:R-:W-:Y:S06]  /*20400*/  @P0 BAR.SYNC.DEFER_BLOCKING 0x5, 0x100 ;  /* 0x0144000000000b1d */ /* 0x000fec0000010000 */
[----:B--2---:R-:W1:Y:S04]  /*20410*/  @P0 LDS.128 R8, [0xe100] ;  /* 0x00e10000ff080984 */ /* 0x004e680000000c00 */
        /* <DEDUP_REMOVED lines=10> */
.L_x_1189:
[----:B------:R-:W-:Y:S05]  /*204c0*/  BRA.DIV ~URZ, `(.L_x_1121) ;  /* 0x00003cc27f007947 */ /* 0x000fea000b800000 */
[----:B------:R3:W4:Y:S02]  /*204d0*/  SHFL.IDX PT, R9, R70, 0x1, 0x1f ;  /* 0x00201f0046097f89 */ /* 0x00072400000e0000 */
.L_x_1190:
        /* <DEDUP_REMOVED lines=19> */
.L_x_1191:
        /* <DEDUP_REMOVED lines=16> */
.L_x_1192:
[----:B---3--:R-:W-:Y:S01]  /*20710*/  IMAD R2, R2, c[0x0][0x538], RZ ;  /* 0x00014e0002027a24 */ /* 0x008fe200078e02ff */
[----:B------:R-:W-:Y:S04]  /*20720*/  BSSY B1, `(.L_x_1124) ;  /* 0x00000cf000017945 */ /* 0x000fe80003800000 */
[----:B----4-:R-:W-:-:S04]  /*20730*/  IADD3 R9, R2, R9, RZ ;  /* 0x0000000902097210 */ /* 0x010fc80007ffe0ff */
[----:B--2---:R-:W-:-:S13]  /*20740*/  ISETP.GT.AND P0, PT, R9, R10, PT ;  /* 0x0000000a0900720c */ /* 0x004fda0003f04270 */
[----:B------:R-:W-:Y:S05]  /*20750*/  @P0 BRA `(.L_x_1125) ;  /* 0x0000026000000947 */ /* 0x000fea0003800000 */
.L_x_1129:
        /* <DEDUP_REMOVED lines=18> */
.L_x_1193:
        /* <DEDUP_REMOVED lines=16> */
.L_x_1194:
[----:B--2---:R-:W-:-:S05]  /*20980*/  IMAD R2, R2, c[0x0][0x538], RZ ;  /* 0x00014e0002027a24 */ /* 0x004fca00078e02ff */
[----:B------:R-:W-:-:S04]  /*20990*/  IADD3 R9, R2, R9, RZ ;  /* 0x0000000902097210 */ /* 0x000fc80007ffe0ff */
[----:B------:R-:W-:-:S13]  /*209a0*/  ISETP.GT.AND P0, PT, R9, R10, PT ;  /* 0x0000000a0900720c */ /* 0x000fda0003f04270 */
[----:B-1----:R-:W-:Y:S05]  /*209b0*/  @!P0 BRA `(.L_x_1129) ;  /* 0xfffffda000008947 */ /* 0x002fea000383ffff */
.L_x_1125:
[----:B------:R-:W-:-:S05]  /*209c0*/  IADD3 R14, -R2, R9, RZ ;  /* 0x00000009020e7210 */ /* 0x000fca0007ffe1ff */
[----:B------:R-:W-:-:S05]  /*209d0*/  IMAD R2, R4, c[0x0][0x538], R14 ;  /* 0x00014e0004027a24 */ /* 0x000fca00078e020e */
[----:B------:R-:W-:Y:S01]  /*209e0*/  ISETP.GT.AND P0, PT, R2, R10, PT ;  /* 0x0000000a0200720c */ /* 0x000fe20003f04270 */
[----:B------:R-:W-:-:S12]  /*209f0*/  BRA.DIV ~URZ, `(.L_x_1130) ;  /* 0x00003be27f007947 */ /* 0x000fd8000b800000 */
[----:B------:R-:W-:-:S03]  /*20a00*/  VOTE.ANY R15, PT, !P0 ;  /* 0x00000000000f7806 */ /* 0x000fc600040e0100 */
.L_x_1195:
[----:B------:R-:W2:Y:S01]  /*20a10*/  LDL.LU R2, [R1+0x24] ;  /* 0x0000240001027983 */ /* 0x000ea20000300800 */
[----:B------:R-:W2:Y:S02]  /*20a20*/  POPC R9, R15 ;  /* 0x0000000f00097309 */ /* 0x000ea40000000000 */
[----:B--2---:R-:W-:-:S05]  /*20a30*/  IADD3 R2, R9, R2, RZ ;  /* 0x0000000209027210 */ /* 0x004fca0007ffe0ff */
[----:B------:R2:W-:Y:S01]  /*20a40*/  STL [R1+0x24], R2 ;  /* 0x0000240201007387 */ /* 0x0005e20000100800 */
[----:B------:R-:W-:Y:S05]  /*20a50*/  BRA.DIV ~URZ, `(.L_x_1131) ;  /* 0x00003bc27f007947 */ /* 0x000fea000b800000 */
[----:B------:R3:W4:Y:S04]  /*20a60*/  SHFL.IDX PT, R11, R6, R9, 0x1f ;  /* 0x00001f09060b7589 */ /* 0x00072800000e0000 */
[----:B------:R3:W1:Y:S02]  /*20a70*/  SHFL.IDX PT, R6, R8, R9, 0x1f ;  /* 0x00001f0908067589 */ /* 0x00066400000e0000 */
.L_x_1196:
[----:B------:R-:W-:Y:S01]  /*20a80*/  ISETP.NE.AND P0, PT, R15, RZ, PT ;  /* 0x000000ff0f00720c */ /* 0x000fe20003f05270 */
[----:B------:R-:W-:-:S12]  /*20a90*/  BSSY B0, `(.L_x_1132) ;  /* 0x0000005000007945 */ /* 0x000fd80003800000 */
[----:B------:R-:W-:Y:S05]  /*20aa0*/  @!P0 BRA `(.L_x_1133) ;  /* 0x0000003000008947 */ /* 0x000fea0003800000 */
[----:B---3--:R-:W-:Y:S01]  /*20ab0*/  IADD3 R9, R9, -0x1, RZ ;  /* 0xffffffff09097810 */ /* 0x008fe20007ffe0ff */
[----:B------:R-:W-:Y:S05]  /*20ac0*/  BRA.DIV ~URZ, `(.L_x_1134) ;  /* 0x00003c227f007947 */ /* 0x000fea000b800000 */
[----:B------:R3:W2:Y:S02]  /*20ad0*/  SHFL.IDX PT, R16, R4, R9, 0x1f ;  /* 0x00001f0904107589 */ /* 0x0006a400000e0000 */
.L_x_1133:
[----:B------:R-:W-:Y:S05]  /*20ae0*/  BSYNC B0 ;  /* 0x0000000000007941 */ /* 0x000fea0003800000 */
.L_x_1132:
[----:B--2---:R-:W-:Y:S01]  /*20af0*/  IMAD R2, R16, c[0x0][0x538], R14 ;  /* 0x00014e0010027a24 */ /* 0x004fe200078e020e */
[----:B-1----:R-:W-:Y:S01]  /*20b00*/  ISETP.NE.AND P0, PT, R6, 0x1, PT ;  /* 0x000000010600780c */ /* 0x002fe20003f05270 */
[----:B------:R-:W-:Y:S03]  /*20b10*/  BSSY B0, `(.L_x_1135) ;  /* 0x0000086000007945 */ /* 0x000fe60003800000 */
[----:B------:R1:W-:Y:S01]  /*20b20*/  STL [R1+0x18], R2 ;  /* 0x0000180201007387 */ /* 0x0003e20000100800 */
[----:B------:R-:W-:-:S08]  /*20b30*/  IADD3 R10, -R2, R10, RZ ;  /* 0x0000000a020a7210 */ /* 0x000fd00007ffe1ff */
[----:B------:R-:W-:Y:S05]  /*20b40*/  @!P0 BRA `(.L_x_1136) ;  /* 0x000003e000008947 */ /* 0x000fea0003800000 */
[-C--:B----4-:R-:W-:Y:S02]  /*20b50*/  IABS R3, R11.reuse ;  /* 0x0000000b00037213 */ /* 0x090fe40000000000 */
[----:B------:R-:W-:Y:S02]  /*20b60*/  IABS R14, R11 ;  /* 0x0000000b000e7213 */ /* 0x000fe40000000000 */
[----:B-1----:R-:W1:Y:S08]  /*20b70*/  I2F.RP R2, R3 ;  /* 0x0000000300027306 */ /* 0x002e700000209400 */
[----:B-1----:R-:W1:Y:S02]  /*20b80*/  MUFU.RCP R2, R2 ;  /* 0x0000000200027308 */ /* 0x002e640000001000 */
[----:B-1----:R-:W-:-:S06]  /*20b90*/  IADD3 R2, R2, 0xffffffe, RZ ;  /* 0x0ffffffe02027810 */ /* 0x002fcc0007ffe0ff */
[----:B------:R1:W2:Y:S02]  /*20ba0*/  F2I.FTZ.U32.TRUNC.NTZ R5, R2 ;  /* 0x0000000200057305 */ /* 0x0002a4000021f000 */
[----:B-1----:R-:W-:Y:S01]  /*20bb0*/  IABS R2, R6 ;  /* 0x0000000600027213 */ /* 0x002fe20000000000 */
[----:B--23--:R-:W-:-:S04]  /*20bc0*/  IMAD.MOV R4, RZ, RZ, -R5 ;  /* 0x000000ffff047224 */ /* 0x00cfc800078e0a05 */
[----:B------:R-:W-:Y:S01]  /*20bd0*/  IMAD.MOV.U32 R8, RZ, RZ, R2 ;  /* 0x000000ffff087224 */ /* 0x000fe200078e0002 */
[----:B------:R-:W-:Y:S01]  /*20be0*/  IABS R2, R10 ;  /* 0x0000000a00027213 */ /* 0x000fe20000000000 */
[----:B------:R-:W-:Y:S02]  /*20bf0*/  IMAD R9, R4, R3, RZ ;  /* 0x0000000304097224 */ /* 0x000fe400078e02ff */
[----:B------:R-:W-:Y:S01]  /*20c00*/  IMAD.MOV.U32 R4, RZ, RZ, RZ ;  /* 0x000000ffff047224 */ /* 0x000fe200078e00ff */
[----:B------:R-:W1:Y:S03]  /*20c10*/  I2F.RP R15, R8 ;  /* 0x00000008000f7306 */ /* 0x000e660000209400 */
[----:B------:R-:W-:-:S04]  /*20c20*/  IMAD.HI.U32 R9, R5, R9, R4 ;  /* 0x0000000905097227 */ /* 0x000fc800078e0004 */
[----:B------:R-:W-:Y:S02]  /*20c30*/  IMAD.MOV.U32 R4, RZ, RZ, R2 ;  /* 0x000000ffff047224 */ /* 0x000fe400078e0002 */
[----:B------:R-:W-:-:S05]  /*20c40*/  IMAD.MOV R2, RZ, RZ, -R14 ;  /* 0x000000ffff027224 */ /* 0x000fca00078e0a0e */
[----:B------:R-:W-:Y:S01]  /*20c50*/  MOV R5, R2 ;  /* 0x0000000200057202 */ /* 0x000fe20000000f00 */
[----:B------:R-:W-:-:S04]  /*20c60*/  IMAD.HI.U32 R2, R9, R4, RZ ;  /* 0x0000000409027227 */ /* 0x000fc800078e00ff */
[----:B------:R-:W-:Y:S02]  /*20c70*/  IMAD R4, R2, R5, R4 ;  /* 0x0000000502047224 */ /* 0x000fe400078e0204 */
[----:B-1----:R-:W1:Y:S03]  /*20c80*/  MUFU.RCP R5, R15 ;  /* 0x0000000f00057308 */ /* 0x002e660000001000 */
        /* <DEDUP_REMOVED lines=9> */
[----:B------:R-:W-:Y:S01]  /*20d20*/  @P2 IADD3 R2, R2, 0x1, RZ ;  /* 0x0000000102022810 */ /* 0x000fe20007ffe0ff */
[----:B-1----:R-:W-:-:S05]  /*20d30*/  IMAD.MOV R3, RZ, RZ, -R5 ;  /* 0x000000ffff037224 */ /* 0x002fca00078e0a05 */
[----:B------:R-:W-:Y:S01]  /*20d40*/  @!P1 IMAD.MOV R2, RZ, RZ, -R2 ;  /* 0x000000ffff029224 */ /* 0x000fe200078e0a02 */
[----:B------:R-:W-:Y:S02]  /*20d50*/  MOV R4, R3 ;  /* 0x0000000300047202 */ /* 0x000fe40000000f00 */
[----:B------:R-:W-:Y:S02]  /*20d60*/  @!P0 LOP3.LUT R2, RZ, R11, RZ, 0x33, !PT ;  /* 0x0000000bff028212 */ /* 0x000fe400078e33ff */
[----:B------:R-:W-:Y:S01]  /*20d70*/  IABS R3, R6 ;  /* 0x0000000600037213 */ /* 0x000fe20000000000 */
[----:B------:R-:W-:Y:S01]  /*20d80*/  IMAD R9, R4, R8, RZ ;  /* 0x0000000804097224 */ /* 0x000fe200078e02ff */
[----:B------:R-:W-:Y:S01]  /*20d90*/  IABS R15, R2 ;  /* 0x00000002000f7213 */ /* 0x000fe20000000000 */
[----:B------:R-:W-:Y:S02]  /*20da0*/  IMAD.MOV.U32 R4, RZ, RZ, RZ ;  /* 0x000000ffff047224 */ /* 0x000fe400078e00ff */
[----:B------:R-:W-:-:S02]  /*20db0*/  IMAD.MOV R14, RZ, RZ, -R3 ;  /* 0x000000ffff0e7224 */ /* 0x000fc400078e0a03 */
[----:B------:R-:W-:-:S03]  /*20dc0*/  IMAD.HI.U32 R3, R5, R9, R4 ;  /* 0x0000000905037227 */ /* 0x000fc600078e0004 */
[----:B------:R-:W-:Y:S01]  /*20dd0*/  MOV R5, R14 ;  /* 0x0000000e00057202 */ /* 0x000fe20000000f00 */
        /* <DEDUP_REMOVED lines=18> */
[----:B------:R-:W-:-:S05]  /*20f00*/  IMAD R2, R4, 0x10000, R2 ;  /* 0x0001000004027824 */ /* 0x000fca00078e0202 */
[----:B------:R1:W-:Y:S01]  /*20f10*/  STL [R1+0x20], R2 ;  /* 0x0000200201007387 */ /* 0x0003e20000100800 */
[----:B------:R-:W-:Y:S05]  /*20f20*/  BRA `(.L_x_1137) ;  /* 0x0000044000007947 */ /* 0x000fea0003800000 */
.L_x_1136:
[----:B---3--:R-:W2:Y:S01]  /*20f30*/  LDL R4, [R1+0x24] ;  /* 0x0000240001047983 */ /* 0x008ea20000100800 */
[----:B-1----:R-:W-:-:S04]  /*20f40*/  IMAD.MOV.U32 R2, RZ, RZ, 0x4 ;  /* 0x00000004ff027424 */ /* 0x002fc800078e00ff */
[----:B--2---:R-:W-:-:S05]  /*20f50*/  IMAD.WIDE R2, R4, R2, c[0x0][0x590] ;  /* 0x0001640004027625 */ /* 0x004fca00078e0202 */
[----:B------:R-:W2:Y:S02]  /*20f60*/  LDG.E R4, [R2.64] ;  /* 0x0000000802047981 */ /* 0x000ea4000c1e1900 */
[----:B--2-4-:R-:W-:-:S05]  /*20f70*/  IMAD R15, R4, R11, RZ ;  /* 0x0000000b040f7224 */ /* 0x014fca00078e02ff */
        /* <DEDUP_REMOVED lines=16> */
[----:B------:R-:W-:Y:S02]  /*21080*/  IMAD R3, R2, R3, R6 ;  /* 0x0000000302037224 */ /* 0x000fe400078e0206 */
[----:B------:R-:W-:-:S03]  /*21090*/  IMAD.MOV.U32 R8, RZ, RZ, RZ ;  /* 0x000000ffff087224 */ /* 0x000fc600078e00ff */
        /* <DEDUP_REMOVED lines=19> */
[----:B------:R-:W1:Y:S08]  /*211d0*/  I2F.RP R5, R4 ;  /* 0x0000000400057306 */ /* 0x000e700000209400 */
[----:B-1----:R-:W1:Y:S02]  /*211e0*/  MUFU.RCP R5, R5 ;  /* 0x0000000500057308 */ /* 0x002e640000001000 */
[----:B-1----:R-:W-:-:S06]  /*211f0*/  IADD3 R5, R5, 0xffffffe, RZ ;  /* 0x0ffffffe05057810 */ /* 0x002fcc0007ffe0ff */
[----:B------:R-:W1:Y:S02]  /*21200*/  F2I.FTZ.U32.TRUNC.NTZ R9, R5 ;  /* 0x0000000500097305 */ /* 0x000e64000021f000 */
[----:B-1----:R-:W-:-:S04]  /*21210*/  IMAD.MOV R5, RZ, RZ, -R9 ;  /* 0x000000ffff057224 */ /* 0x002fc800078e0a09 */
[----:B------:R-:W-:Y:S01]  /*21220*/  IMAD R10, R5, R4, RZ ;  /* 0x00000004050a7224 */ /* 0x000fe200078e02ff */
[----:B------:R-:W-:Y:S01]  /*21230*/  MOV R5, R3 ;  /* 0x0000000300057202 */ /* 0x000fe20000000f00 */
[----:B------:R-:W-:Y:S02]  /*21240*/  IMAD.MOV R3, RZ, RZ, -R15 ;  /* 0x000000ffff037224 */ /* 0x000fe400078e0a0f */
        /* <DEDUP_REMOVED lines=16> */
[----:B------:R-:W-:-:S05]  /*21350*/  IMAD R2, R3, R4, R6 ;  /* 0x0000000403027224 */ /* 0x000fca00078e0206 */
[----:B------:R1:W-:Y:S02]  /*21360*/  STL [R1+0x20], R2 ;  /* 0x0000200201007387 */ /* 0x0003e40000100800 */
.L_x_1137:
[----:B------:R-:W-:Y:S05]  /*21370*/  BSYNC B0 ;  /* 0x0000000000007941 */ /* 0x000fea0003800000 */
.L_x_1135:
[----:B------:R-:W-:-:S04]  /*21380*/  LOP3.LUT R3, RZ, R3, RZ, 0x33, !PT ;  /* 0x00000003ff037212 */ /* 0x000fc800078e33ff */
[----:B-1----:R-:W-:-:S05]  /*21390*/  IADD3 R2, R3, R11, RZ ;  /* 0x0000000b03027210 */ /* 0x002fca0007ffe0ff */
[----:B------:R1:W-:Y:S01]  /*213a0*/  STL [R1+0x1c], R2 ;  /* 0x00001c0201007387 */ /* 0x0003e20000100800 */
[----:B------:R-:W-:Y:S05]  /*213b0*/  BRA `(.L_x_1138) ;  /* 0x0000005000007947 */ /* 0x000fea0003800000 */
.L_x_1126:
[----:B------:R-:W-:Y:S01]  /*213c0*/  MOV R2, c[0x0][0x53c] ;  /* 0x00014f0000027a02 */ /* 0x000fe20000000f00 */
[----:B------:R2:W-:Y:S04]  /*213d0*/  STL [R1+0x18], R10 ;  /* 0x0000180a01007387 */ /* 0x0005e80000100800 */
[----:B------:R2:W-:Y:S04]  /*213e0*/  STL [R1+0x1c], RZ ;  /* 0x00001cff01007387 */ /* 0x0005e80000100800 */
[----:B------:R2:W-:Y:S04]  /*213f0*/  STL [R1+0x20], RZ ;  /* 0x000020ff01007387 */ /* 0x0005e80000100800 */
[----:B------:R2:W-:Y:S02]  /*21400*/  STL [R1+0x24], R2 ;  /* 0x0000240201007387 */ /* 0x0005e40000100800 */
.L_x_1138:
[----:B------:R-:W-:Y:S05]  /*21410*/  BSYNC B1 ;  /* 0x0000000000017941 */ /* 0x000fea0003800000 */
.L_x_1124:
        /* <DEDUP_REMOVED lines=9> */
.L_x_1119:
[----:B-1----:R-:W3:Y:S02]  /*214b0*/  LDL R2, [R1+0x24] ;  /* 0x0000240001027983 */ /* 0x002ee40000100800 */
[----:B---3--:R-:W-:-:S13]  /*214c0*/  ISETP.GE.AND P0, PT, R2, c[0x0][0x53c], PT ;  /* 0x00014f0002007a0c */ /* 0x008fda0003f06270 */
[----:B--2---:R-:W-:Y:S01]  /*214d0*/  @P0 CALL.REL.NOINC `(.L_x_1139) ;  /* 0x0000001000000944 */ /* 0x004fe20003c00000 */
[----:B------:R-:W-:Y:S05]  /*214e0*/  BRA `(.L_x_1140) ;  /* 0xfffe084000007947 */ /* 0x000fea000383ffff */
.L_x_1139:
[----:B------:R-:W-:Y:S05]  /*214f0*/  EXIT ;  /* 0x000000000000794d */ /* 0x000fea0003800000 */
.L_x_893:
[----:B------:R-:W-:Y:S02]  /*21500*/  MOV R3, 0x1 ;  /* 0x0000000100037802 */ /* 0x000fe40000000f00 */
[----:B------:R-:W-:Y:S02]  /*21510*/  MOV R4, 0x21530 ;  /* 0x0002153000047802 */ /* 0x000fe40000000f00 */
[----:B------:R-:W-:Y:S05]  /*21520*/  CALL.REL.NOINC `($__internal_16_$__cuda_sm70_shflsync_up_p) ;  /* 0x000032f000007944 */ /* 0x000fea0003c00000 */
[----:B------:R-:W-:Y:S01]  /*21530*/  MOV R0, R3 ;  /* 0x0000000300007202 */ /* 0x000fe20000000f00 */
[----:B------:R-:W-:Y:S05]  /*21540*/  BRA `(.L_x_1141) ;  /* 0xfffdef1000007947 */ /* 0x000fea000383ffff */
.L_x_894:
[----:B------:R-:W-:Y:S02]  /*21550*/  MOV R3, 0x2 ;  /* 0x0000000200037802 */ /* 0x000fe40000000f00 */
[----:B------:R-:W-:Y:S02]  /*21560*/  MOV R4, 0x21580 ;  /* 0x0002158000047802 */ /* 0x000fe40000000f00 */
[----:B------:R-:W-:Y:S05]  /*21570*/  CALL.REL.NOINC `($__internal_16_$__cuda_sm70_shflsync_up_p) ;  /* 0x000032a000007944 */ /* 0x000fea0003c00000 */
[----:B------:R-:W-:Y:S02]  /*21580*/  SEL R0, R3, RZ, P4 ;  /* 0x000000ff03007207 */ /* 0x000fe40002000000 */
[----:B------:R-:W-:Y:S02]  /*21590*/  MOV R3, 0x4 ;  /* 0x0000000400037802 */ /* 0x000fe40000000f00 */
[----:B------:R-:W-:Y:S01]  /*215a0*/  MOV R4, 0x215e0 ;  /* 0x000215e000047802 */ /* 0x000fe20000000f00 */
[----:B------:R-:W-:-:S04]  /*215b0*/  IMAD.IADD R0, R2, 0x1, R0 ;  /* 0x0000000102007824 */ /* 0x000fc800078e0200 */
[----:B------:R-:W-:Y:S02]  /*215c0*/  IMAD.MOV.U32 R2, RZ, RZ, R0 ;  /* 0x000000ffff027224 */ /* 0x000fe400078e0000 */
[----:B------:R-:W-:Y:S05]  /*215d0*/  CALL.REL.NOINC `($__internal_16_$__cuda_sm70_shflsync_up_p) ;  /* 0x0000324000007944 */ /* 0x000fea0003c00000 */
[----:B------:R-:W-:Y:S02]  /*215e0*/  SEL R3, R3, RZ, P3 ;  /* 0x000000ff03037207 */ /* 0x000fe40001800000 */
[----:B------:R-:W-:-:S03]  /*215f0*/  MOV R4, 0x21640 ;  /* 0x0002164000047802 */ /* 0x000fc60000000f00 */
[----:B------:R-:W-:Y:S01]  /*21600*/  IMAD.IADD R0, R0, 0x1, R3 ;  /* 0x0000000100007824 */ /* 0x000fe200078e0203 */
[----:B------:R-:W-:-:S03]  /*21610*/  MOV R3, 0x8 ;  /* 0x0000000800037802 */ /* 0x000fc60000000f00 */
        /* <DEDUP_REMOVED lines=8> */
[----:B------:R-:W-:Y:S01]  /*216a0*/  SEL R3, R3, RZ, P1 ;  /* 0x000000ff03037207 */ /* 0x000fe20000800000 */
[----:B------:R-:W-:Y:S01]  /*216b0*/  IMAD.MOV.U32 R2, RZ, RZ, 0x1f ;  /* 0x0000001fff027424 */ /* 0x000fe200078e00ff */
[----:B------:R-:W-:-:S03]  /*216c0*/  MOV R216, 0x1f ;  /* 0x0000001f00d87802 */ /* 0x000fc60000000f00 */
[----:B------:R-:W-:Y:S01]  /*216d0*/  IMAD.IADD R4, R0, 0x1, R3 ;  /* 0x0000000100047824 */ /* 0x000fe200078e0203 */
[----:B------:R-:W-:-:S03]  /*216e0*/  MOV R3, 0x21710 ;  /* 0x0002171000037802 */ /* 0x000fc60000000f00 */
[----:B------:R-:W-:Y:S02]  /*216f0*/  IMAD.MOV.U32 R5, RZ, RZ, R4 ;  /* 0x000000ffff057224 */ /* 0x000fe400078e0004 */
[----:B------:R-:W-:Y:S05]  /*21700*/  CALL.REL.NOINC `($__internal_15_$__cuda_sm70_shflsync_idx_p) ;  /* 0x000030b000007944 */ /* 0x000fea0003c00000 */
[----:B------:R-:W-:Y:S01]  /*21710*/  MOV R0, R5 ;  /* 0x0000000500007202 */ /* 0x000fe20000000f00 */
[----:B------:R-:W-:Y:S05]  /*21720*/  BRA `(.L_x_1142) ;  /* 0xfffdee3000007947 */ /* 0x000fea000383ffff */
.L_x_896:
[----:B------:R-:W-:Y:S02]  /*21730*/  SEL R2, RZ, 0x1, P0 ;  /* 0x00000001ff027807 */ /* 0x000fe40000000000 */
[----:B------:R-:W-:Y:S02]  /*21740*/  MOV R3, 0x21760 ;  /* 0x0002176000037802 */ /* 0x000fe40000000f00 */
[----:B------:R-:W-:Y:S05]  /*21750*/  CALL.REL.NOINC `($__internal_17_$__cuda_sm70_votesync_ballot) ;  /* 0x0000312000007944 */ /* 0x000fea0003c00000 */
[----:B------:R-:W-:Y:S05]  /*21760*/  BRA `(.L_x_1143) ;  /* 0xfffdee8000007947 */ /* 0x000fea000383ffff */
.L_x_897:
[----:B------:R-:W-:Y:S01]  /*21770*/  IMAD.MOV.U32 R5, RZ, RZ, R9 ;  /* 0x000000ffff057224 */ /* 0x000fe200078e0009 */
[----:B-1----:R-:W-:Y:S01]  /*21780*/  MOV R2, R0 ;  /* 0x0000000000027202 */ /* 0x002fe20000000f00 */
[----:B------:R-:W-:Y:S01]  /*21790*/  IMAD.MOV.U32 R216, RZ, RZ, 0x1f ;  /* 0x0000001fffd87424 */ /* 0x000fe200078e00ff */
[----:B------:R-:W-:Y:S02]  /*217a0*/  MOV R3, 0x217c0 ;  /* 0x000217c000037802 */ /* 0x000fe40000000f00 */
[----:B------:R-:W-:Y:S05]  /*217b0*/  CALL.REL.NOINC `($__internal_15_$__cuda_sm70_shflsync_idx_p) ;  /* 0x0000300000007944 */ /* 0x000fea0003c00000 */
[----:B------:R-:W-:Y:S01]  /*217c0*/  IMAD.MOV.U32 R12, RZ, RZ, R5 ;  /* 0x000000ffff0c7224 */ /* 0x000fe200078e0005 */
[----:B------:R-:W-:Y:S01]  /*217d0*/  MOV R5, R8 ;  /* 0x0000000800057202 */ /* 0x000fe20000000f00 */
[----:B------:R-:W-:Y:S01]  /*217e0*/  IMAD.MOV.U32 R6, RZ, RZ, RZ ;  /* 0x000000ffff067224 */ /* 0x000fe200078e00ff */
[----:B------:R-:W-:Y:S01]  /*217f0*/  MOV R2, R0 ;  /* 0x0000000000027202 */ /* 0x000fe20000000f00 */
[----:B------:R-:W-:Y:S01]  /*21800*/  IMAD.MOV.U32 R216, RZ, RZ, 0x1f ;  /* 0x0000001fffd87424 */ /* 0x000fe200078e00ff */
[----:B------:R-:W-:-:S02]  /*21810*/  MOV R3, 0x21830 ;  /* 0x0002183000037802 */ /* 0x000fc40000000f00 */
[----:B------:R-:W-:Y:S05]  /*21820*/  CALL.REL.NOINC `($__internal_15_$__cuda_sm70_shflsync_idx_p) ;  /* 0x00002f9000007944 */ /* 0x000fea0003c00000 */
[----:B------:R-:W-:Y:S01]  /*21830*/  MOV R9, R5 ;  /* 0x0000000500097202 */ /* 0x000fe20000000f00 */
[----:B------:R-:W-:Y:S05]  /*21840*/  BRA `(.L_x_1144) ;  /* 0xfffdee1000007947 */ /* 0x000fea000383ffff */
.L_x_900:
[----:B------:R-:W-:Y:S01]  /*21850*/  IMAD.MOV.U32 R5, RZ, RZ, R4 ;  /* 0x000000ffff057224 */ /* 0x000fe200078e0004 */
[----:B-1----:R-:W-:Y:S01]  /*21860*/  MOV R2, R0 ;  /* 0x0000000000027202 */ /* 0x002fe20000000f00 */
[----:B------:R-:W-:Y:S01]  /*21870*/  IMAD.MOV.U32 R216, RZ, RZ, 0x1f ;  /* 0x0000001fffd87424 */ /* 0x000fe200078e00ff */
[----:B------:R-:W-:-:S02]  /*21880*/  MOV R3, 0x218a0 ;  /* 0x000218a000037802 */ /* 0x000fc40000000f00 */
[----:B---34-:R-:W-:Y:S05]  /*21890*/  CALL.REL.NOINC `($__internal_15_$__cuda_sm70_shflsync_idx_p) ;  /* 0x00002f2000007944 */ /* 0x018fea0003c00000 */
[----:B------:R-:W-:Y:S01]  /*218a0*/  MOV R6, R5 ;  /* 0x0000000500067202 */ /* 0x000fe20000000f00 */
[----:B------:R-:W-:Y:S05]  /*218b0*/  BRA `(.L_x_899) ;  /* 0xfffdee0000007947 */ /* 0x000fea000383ffff */
.L_x_1003:
[----:B------:R-:W-:Y:S01]  /*218c0*/  IMAD.MOV.U32 R5, RZ, RZ, R4 ;  /* 0x000000ffff057224 */ /* 0x000fe200078e0004 */
[----:B------:R-:W-:Y:S01]  /*218d0*/  MOV R2, RZ ;  /* 0x000000ff00027202 */ /* 0x000fe20000000f00 */
[----:B------:R-:W-:Y:S01]  /*218e0*/  IMAD.MOV.U32 R216, RZ, RZ, 0x181f ;  /* 0x0000181fffd87424 */ /* 0x000fe200078e00ff */
[----:B------:R-:W-:-:S02]  /*218f0*/  MOV R3, 0x21910 ;  /* 0x0002191000037802 */ /* 0x000fc40000000f00 */
[----:B------:R-:W-:Y:S05]  /*21900*/  CALL.REL.NOINC `($__internal_15_$__cuda_sm70_shflsync_idx_p) ;  /* 0x00002eb000007944 */ /* 0x000fea0003c00000 */
[----:B------:R-:W-:Y:S01]  /*21910*/  MOV R14, R5 ;  /* 0x00000005000e7202 */ /* 0x000fe20000000f00 */
[----:B------:R-:W-:Y:S05]  /*21920*/  BRA `(.L_x_1145) ;  /* 0xfffed46000007947 */ /* 0x000fea000383ffff */
.L_x_1004:
[----:B------:R-:W-:Y:S01]  /*21930*/  IMAD.MOV.U32 R5, RZ, RZ, R11 ;  /* 0x000000ffff057224 */ /* 0x000fe200078e000b */
[----:B------:R-:W-:Y:S01]  /*21940*/  MOV R2, RZ ;  /* 0x000000ff00027202 */ /* 0x000fe20000000f00 */
[----:B------:R-:W-:Y:S01]  /*21950*/  IMAD.MOV.U32 R216, RZ, RZ, 0x181f ;  /* 0x0000181fffd87424 */ /* 0x000fe200078e00ff */
[----:B------:R-:W-:-:S02]  /*21960*/  MOV R3, 0x21980 ;  /* 0x0002198000037802 */ /* 0x000fc40000000f00 */
[----:B-12---:R-:W-:Y:S05]  /*21970*/  CALL.REL.NOINC `($__internal_15_$__cuda_sm70_shflsync_idx_p) ;  /* 0x00002e4000007944 */ /* 0x006fea0003c00000 */
[----:B------:R-:W-:Y:S01]  /*21980*/  ISETP.GE.AND P1, PT, R76, c[0x0][0x1d4], PT ;  /* 0x000075004c007a0c */ /* 0x000fe20003f26270 */
[----:B------:R-:W-:Y:S01]  /*21990*/  IMAD.MOV.U32 R216, RZ, RZ, 0x181f ;  /* 0x0000181fffd87424 */ /* 0x000fe200078e00ff */
[----:B------:R-:W-:-:S02]  /*219a0*/  IADD3 R2, P0, R5, R6, RZ ;  /* 0x0000000605027210 */ /* 0x000fc40007f1e0ff */
[----:B------:R-:W-:-:S03]  /*219b0*/  SEL R16, RZ, 0x10, P1 ;  /* 0x00000010ff107807 */ /* 0x000fc60000800000 */
[----:B------:R-:W-:Y:S01]  /*219c0*/  IMAD.X R3, R14, 0x1, R8, P0 ;  /* 0x000000010e037824 */ /* 0x000fe200000e0608 */
[----:B------:R-:W-:-:S05]  /*219d0*/  ISETP.GE.AND P0, PT, R211, c[0x0][0x1d4], PT ;  /* 0x00007500d3007a0c */ /* 0x000fca0003f06270 */
[----:B------:R-:W-:Y:S01]  /*219e0*/  @!PT LDS RZ, [RZ] ;  /* 0x00000000fffff984 */ /* 0x000fe20000000800 */
[----:B------:R-:W-:Y:S01]  /*219f0*/  @!PT LDS RZ, [RZ] ;  /* 0x00000000fffff984 */ /* 0x000fe20000000800 */
[----:B------:R-:W-:Y:S01]  /*21a00*/  @!PT LDS RZ, [RZ] ;  /* 0x00000000fffff984 */ /* 0x000fe20000000800 */
[----:B------:R1:W-:Y:S02]  /*21a10*/  LDGSTS.E.BYPASS.LTC128B.128 [R210+0x8100], [R2.64], !P1 ;  /* 0x0810000002d27fae */ /* 0x0003e4000c901d48 */
[----:B-1----:R-:W-:Y:S01]  /*21a20*/  IADD3 R2, P2, R5, R10, RZ ;  /* 0x0000000a05027210 */ /* 0x002fe20007f5e0ff */
[----:B------:R-:W-:-:S04]  /*21a30*/  IMAD.MOV.U32 R5, RZ, RZ, R4 ;  /* 0x000000ffff057224 */ /* 0x000fc800078e0004 */
[----:B------:R-:W-:Y:S01]  /*21a40*/  IMAD.X R3, R14, 0x1, R9, P2 ;  /* 0x000000010e037824 */ /* 0x000fe200010e0609 */
[----:B------:R-:W-:-:S04]  /*21a50*/  SEL R14, RZ, 0x10, P0 ;  /* 0x00000010ff0e7807 */ /* 0x000fc80000000000 */
[----:B------:R1:W-:Y:S02]  /*21a60*/  LDGSTS.E.BYPASS.LTC128B.128 [R210+0xb100], [R2.64], !P0 ;  /* 0x0b10000002d27fae */ /* 0x0003e4000c101d48 */
[----:B-1----:R-:W-:Y:S01]  /*21a70*/  IMAD.MOV.U32 R2, RZ, RZ, 0x1 ;  /* 0x00000001ff027424 */ /* 0x002fe200078e00ff */
[----:B------:R-:W-:Y:S02]  /*21a80*/  MOV R3, 0x21aa0 ;  /* 0x00021aa000037802 */ /* 0x000fe40000000f00 */
[----:B------:R-:W-:Y:S05]  /*21a90*/  CALL.REL.NOINC `($__internal_15_$__cuda_sm70_shflsync_idx_p) ;  /* 0x00002d2000007944 */ /* 0x000fea0003c00000 */
[----:B------:R-:W-:Y:S01]  /*21aa0*/  IMAD.MOV.U32 R17, RZ, RZ, R5 ;  /* 0x000000ffff117224 */ /* 0x000fe200078e0005 */
[----:B------:R-:W-:Y:S01]  /*21ab0*/  MOV R2, 0x1 ;  /* 0x0000000100027802 */ /* 0x000fe20000000f00 */
[----:B------:R-:W-:Y:S01]  /*21ac0*/  IMAD.MOV.U32 R5, RZ, RZ, R11 ;  /* 0x000000ffff057224 */ /* 0x000fe200078e000b */
[----:B------:R-:W-:Y:S02]  /*21ad0*/  MOV R216, 0x181f ;  /* 0x0000181f00d87802 */ /* 0x000fe40000000f00 */
[----:B------:R-:W-:Y:S02]  /*21ae0*/  MOV R3, 0x21b00 ;  /* 0x00021b0000037802 */ /* 0x000fe40000000f00 */
[----:B------:R-:W-:Y:S05]  /*21af0*/  CALL.REL.NOINC `($__internal_15_$__cuda_sm70_shflsync_idx_p) ;  /* 0x00002cc000007944 */ /* 0x000fea0003c00000 */
[C---:B------:R-:W-:Y:S01]  /*21b00*/  IADD3 R2, -R16.reuse, 0x10, RZ ;  /* 0x0000001010027810 */ /* 0x040fe20007ffe1ff */
[----:B------:R-:W-:Y:S01]  /*21b10*/  IMAD.MOV.U32 R216, RZ, RZ, 0x181f ;  /* 0x0000181fffd87424 */ /* 0x000fe200078e00ff */
[----:B------:R-:W-:-:S02]  /*21b20*/  ISETP.NE.U32.AND P2, PT, R16, RZ, PT ;  /* 0x000000ff1000720c */ /* 0x000fc40003f45070 */
[----:B------:R-:W-:-:S04]  /*21b30*/  LOP3.LUT R2, R2, 0xf, RZ, 0xc0, !PT ;  /* 0x0000000f02027812 */ /* 0x000fc800078ec0ff */
[----:B------:R-:W-:-:S04]  /*21b40*/  IADD3 R2, P1, P0, R2, R5, R6 ;  /* 0x0000000502027210 */ /* 0x000fc8000783e006 */
[----:B------:R-:W-:-:S05]  /*21b50*/  IADD3.X R3, RZ, R17, R8, P1, P0 ;  /* 0x00000011ff037210 */ /* 0x000fca0000fe0408 */
[----:B------:R-:W-:Y:S01]  /*21b60*/  @!PT LDS RZ, [RZ] ;  /* 0x00000000fffff984 */ /* 0x000fe20000000800 */
[----:B------:R-:W-:Y:S01]  /*21b70*/  @!PT LDS RZ, [RZ] ;  /* 0x00000000fffff984 */ /* 0x000fe20000000800 */
[----:B------:R-:W-:Y:S01]  /*21b80*/  @!PT LDS RZ, [RZ] ;  /* 0x00000000fffff984 */ /* 0x000fe20000000800 */
[----:B------:R1:W-:Y:S01]  /*21b90*/  LDGSTS.E.BYPASS.LTC128B.128.ZFILL [R210+0x9100], [R2.64], P2 ;  /* 0x0910000002d27fae */ /* 0x0003e20009141d48 */
[C---:B------:R-:W-:Y:S02]  /*21ba0*/  ISETP.NE.U32.AND P2, PT, R14.reuse, RZ, PT ;  /* 0x000000ff0e00720c */ /* 0x040fe40003f45070 */
[----:B-1----:R-:W-:-:S04]  /*21bb0*/  IADD3 R2, -R14, 0x10, RZ ;  /* 0x000000100e027810 */ /* 0x002fc80007ffe1ff */
[----:B------:R-:W-:-:S04]  /*21bc0*/  LOP3.LUT R2, R2, 0xf, RZ, 0xc0, !PT ;  /* 0x0000000f02027812 */ /* 0x000fc800078ec0ff */
[----:B------:R-:W-:Y:S01]  /*21bd0*/  IADD3 R2, P1, P0, R2, R5, R10 ;  /* 0x0000000502027210 */ /* 0x000fe2000783e00a */
[----:B------:R-:W-:-:S03]  /*21be0*/  IMAD.MOV.U32 R5, RZ, RZ, R4 ;  /* 0x000000ffff057224 */ /* 0x000fc600078e0004 */
[----:B------:R-:W-:-:S05]  /*21bf0*/  IADD3.X R3, RZ, R17, R9, P1, P0 ;  /* 0x00000011ff037210 */ /* 0x000fca0000fe0409 */
[----:B------:R1:W-:Y:S02]  /*21c00*/  LDGSTS.E.BYPASS.LTC128B.128.ZFILL [R210+0xc100], [R2.64], P2 ;  /* 0x0c10000002d27fae */ /* 0x0003e40009141d48 */
        /* <DEDUP_REMOVED lines=9> */
[----:B------:R-:W-:Y:S01]  /*21ca0*/  MOV R2, R5 ;  /* 0x0000000500027202 */ /* 0x000fe20000000f00 */
[----:B------:R-:W-:Y:S05]  /*21cb0*/  BRA `(.L_x_1146) ;  /* 0xfffed23000007947 */ /* 0x000fea000383ffff */
.L_x_1005:
[----:B------:R-:W-:Y:S01]  /*21cc0*/  IMAD.MOV.U32 R5, RZ, RZ, R6 ;  /* 0x000000ffff057224 */ /* 0x000fe200078e0006 */
[----:B------:R-:W-:Y:S01]  /*21cd0*/  MOV R2, RZ ;  /* 0x000000ff00027202 */ /* 0x000fe20000000f00 */
[----:B------:R-:W-:Y:S01]  /*21ce0*/  IMAD.MOV.U32 R216, RZ, RZ, 0x1c1f ;  /* 0x00001c1fffd87424 */ /* 0x000fe200078e00ff */
[----:B------:R-:W-:-:S02]  /*21cf0*/  MOV R3, 0x21d10 ;  /* 0x00021d1000037802 */ /* 0x000fc40000000f00 */
[----:B------:R-:W-:Y:S05]  /*21d00*/  CALL.REL.NOINC `($__internal_15_$__cuda_sm70_shflsync_idx_p) ;  /* 0x00002ab000007944 */ /* 0x000fea0003c00000 */
[----:B------:R-:W-:Y:S01]  /*21d10*/  MOV R4, R5 ;  /* 0x0000000500047202 */ /* 0x000fe20000000f00 */
[----:B------:R-:W-:Y:S05]  /*21d20*/  BRA `(.L_x_1147) ;  /* 0xfffed3f000007947 */ /* 0x000fea000383ffff */
.L_x_1010:
[----:B------:R-:W-:Y:S01]  /*21d30*/  IMAD.MOV.U32 R5, RZ, RZ, R6 ;  /* 0x000000ffff057224 */ /* 0x000fe200078e0006 */
[----:B------:R-:W-:Y:S01]  /*21d40*/  MOV R2, 0x1 ;  /* 0x0000000100027802 */ /* 0x000fe20000000f00 */
[----:B------:R-:W-:Y:S01]  /*21d50*/  IMAD.MOV.U32 R216, RZ, RZ, 0x1c1f ;  /* 0x00001c1fffd87424 */ /* 0x000fe200078e00ff */
[----:B------:R-:W-:-:S02]  /*21d60*/  MOV R3, 0x21d80 ;  /* 0x00021d8000037802 */ /* 0x000fc40000000f00 */
[----:B-1----:R-:W-:Y:S05]  /*21d70*/  CALL.REL.NOINC `($__internal_15_$__cuda_sm70_shflsync_idx_p) ;  /* 0x00002a4000007944 */ /* 0x002fea0003c00000 */
[----:B------:R-:W-:Y:S01]  /*21d80*/  MOV R4, R5 ;  /* 0x0000000500047202 */ /* 0x000fe20000000f00 */
[----:B------:R-:W-:Y:S05]  /*21d90*/  BRA `(.L_x_1148) ;  /* 0xfffedd8000007947 */ /* 0x000fea000383ffff */
.L_x_1015:
[----:B------:R-:W-:Y:S01]  /*21da0*/  IMAD.MOV.U32 R4, RZ, RZ, R5 ;  /* 0x000000ffff047224 */ /* 0x000fe200078e0005 */
[----:B------:R-:W-:-:S02]  /*21db0*/  MOV R3, 0x2 ;  /* 0x0000000200037802 */ /* 0x000fc40000000f00 */
[----:B------:R-:W-:Y:S02]  /*21dc0*/  MOV R2, 0x21de0 ;  /* 0x00021de000027802 */ /* 0x000fe40000000f00 */
[----:B------:R-:W-:Y:S05]  /*21dd0*/  CALL.REL.NOINC `($__internal_14_$__cuda_sm70_shflsync_bfly_p) ;  /* 0x0000298000007944 */ /* 0x000fea0003c00000 */
[----:B------:R-:W-:Y:S01]  /*21de0*/  MOV R2, R141 ;  /* 0x0000008d00027202 */ /* 0x000fe20000000f00 */
[----:B------:R-:W-:Y:S05]  /*21df0*/  BRA `(.L_x_1149) ;  /* 0xfffee76000007947 */ /* 0x000fea000383ffff */
.L_x_1016:
[----:B------:R-:W-:Y:S01]  /*21e00*/  IMAD.MOV.U32 R4, RZ, RZ, R5 ;  /* 0x000000ffff047224 */ /* 0x000fe200078e0005 */
[----:B------:R-:W-:Y:S02]  /*21e10*/  MOV R3, 0x1 ;  /* 0x0000000100037802 */ /* 0x000fe40000000f00 */
[----:B------:R-:W-:Y:S02]  /*21e20*/  MOV R2, 0x21e40 ;  /* 0x00021e4000027802 */ /* 0x000fe40000000f00 */
[----:B------:R-:W-:Y:S05]  /*21e30*/  CALL.REL.NOINC `($__internal_14_$__cuda_sm70_shflsync_bfly_p) ;  /* 0x0000292000007944 */ /* 0x000fea0003c00000 */
[----:B------:R-:W-:Y:S01]  /*21e40*/  FMNMX.FTZ R5, R5, R141, !PT ;  /* 0x0000008d05057209 */ /* 0x000fe20007810000 */
[----:B------:R-:W-:Y:S01]  /*21e50*/  IMAD.MOV.U32 R4, RZ, RZ, R6 ;  /* 0x000000ffff047224 */ /* 0x000fe200078e0006 */
[----:B------:R-:W-:Y:S01]  /*21e60*/  MOV R2, 0x21e90 ;  /* 0x00021e9000027802 */ /* 0x000fe20000000f00 */
[----:B------:R-:W-:Y:S02]  /*21e70*/  IMAD.MOV.U32 R3, RZ, RZ, 0x2 ;  /* 0x00000002ff037424 */ /* 0x000fe400078e00ff */
[----:B------:R-:W-:Y:S05]  /*21e80*/  CALL.REL.NOINC `($__internal_14_$__cuda_sm70_shflsync_bfly_p) ;  /* 0x000028d000007944 */ /* 0x000fea0003c00000 */
[----:B------:R-:W-:Y:S01]  /*21e90*/  FMNMX.FTZ R4, R6, R141, !PT ;  /* 0x0000008d06047209 */ /* 0x000fe20007810000 */
[----:B------:R-:W-:Y:S01]  /*21ea0*/  IMAD.MOV.U32 R3, RZ, RZ, 0x1 ;  /* 0x00000001ff037424 */ /* 0x000fe200078e00ff */
[----:B------:R-:W-:Y:S02]  /*21eb0*/  MOV R2, 0x21ed0 ;  /* 0x00021ed000027802 */ /* 0x000fe40000000f00 */
[----:B------:R-:W-:Y:S05]  /*21ec0*/  CALL.REL.NOINC `($__internal_14_$__cuda_sm70_shflsync_bfly_p) ;  /* 0x0000289000007944 */ /* 0x000fea0003c00000 */
[----:B------:R-:W-:Y:S01]  /*21ed0*/  MOV R6, R141 ;  /* 0x0000008d00067202 */ /* 0x000fe20000000f00 */
[----:B------:R-:W-:Y:S05]  /*21ee0*/  BRA `(.L_x_1150) ;  /* 0xfffee6e000007947 */ /* 0x000fea000383ffff */
.L_x_1024:
[----:B------:R-:W-:Y:S01]  /*21ef0*/  MOV R2, RZ ;  /* 0x000000ff00027202 */ /* 0x000fe20000000f00 */
[----:B------:R-:W-:Y:S01]  /*21f00*/  IMAD.MOV.U32 R5, RZ, RZ, R4 ;  /* 0x000000ffff057224 */ /* 0x000fe200078e0004 */
[----:B------:R-:W-:Y:S01]  /*21f10*/  MOV R3, 0x21f40 ;  /* 0x00021f4000037802 */ /* 0x000fe20000000f00 */
[----:B------:R-:W-:Y:S02]  /*21f20*/  IMAD.MOV.U32 R216, RZ, RZ, 0x181f ;  /* 0x0000181fffd87424 */ /* 0x000fe400078e00ff */
[----:B-1--4-:R-:W-:Y:S05]  /*21f30*/  CALL.REL.NOINC `($__internal_15_$__cuda_sm70_shflsync_idx_p) ;  /* 0x0000288000007944 */ /* 0x012fea0003c00000 */
[----:B------:R-:W-:Y:S01]  /*21f40*/  MOV R21, R5 ;  /* 0x0000000500157202 */ /* 0x000fe20000000f00 */
[----:B------:R-:W-:-:S05]  /*21f50*/  BRA `(.L_x_1151) ;  /* 0xfffeff4000007947 */ /* 0x000fca000383ffff */
.L_x_1025:
[----:B------:R-:W-:Y:S01]  /*21f60*/  MOV R2, RZ ;  /* 0x000000ff00027202 */ /* 0x000fe20000000f00 */
[----:B------:R-:W-:Y:S01]  /*21f70*/  IMAD.MOV.U32 R5, RZ, RZ, R8 ;  /* 0x000000ffff057224 */ /* 0x000fe200078e0008 */
[----:B------:R-:W-:Y:S01]  /*21f80*/  MOV R3, 0x21fb0 ;  /* 0x00021fb000037802 */ /* 0x000fe20000000f00 */
[----:B------:R-:W-:Y:S02]  /*21f90*/  IMAD.MOV.U32 R216, RZ, RZ, 0x181f ;  /* 0x0000181fffd87424 */ /* 0x000fe400078e00ff */
[----:B-1234-:R-:W-:Y:S05]  /*21fa0*/  CALL.REL.NOINC `($__internal_15_$__cuda_sm70_shflsync_idx_p) ;  /* 0x0000281000007944 */ /* 0x01efea0003c00000 */
[----:B------:R-:W-:Y:S01]  /*21fb0*/  ISETP.GE.AND P1, PT, R76, c[0x0][0x1d4], PT ;  /* 0x000075004c007a0c */ /* 0x000fe20003f26270 */
[----:B------:R-:W-:Y:S01]  /*21fc0*/  IMAD.MOV.U32 R216, RZ, RZ, 0x181f ;  /* 0x0000181fffd87424 */ /* 0x000fe200078e00ff */
[----:B------:R-:W-:Y:S02]  /*21fd0*/  IADD3 R22, P2, R5, R9, RZ ;  /* 0x0000000905167210 */ /* 0x000fe40007f5e0ff */
[----:B------:R-:W-:Y:S03]  /*21fe0*/  ISETP.GE.AND P0, PT, R211, c[0x0][0x1d4], PT ;  /* 0x00007500d3007a0c */ /* 0x000fe60003f06270 */
[----:B------:R-:W-:Y:S01]  /*21ff0*/  IMAD.X R23, R21, 0x1, R10, P2 ;  /* 0x0000000115177824 */ /* 0x000fe200010e060a */
[----:B------:R-:W-:Y:S01]  /*22000*/  IADD3 R2, P2, R5, R11, RZ ;  /* 0x0000000b05027210 */ /* 0x000fe20007f5e0ff */
[----:B------:R-:W-:Y:S04]  /*22010*/  IMAD.MOV.U32 R5, RZ, RZ, R4 ;  /* 0x000000ffff057224 */ /* 0x000fe800078e0004 */
        /* <DEDUP_REMOVED lines=10> */
[----:B------:R-:W-:Y:S05]  /*220c0*/  CALL.REL.NOINC `($__internal_15_$__cuda_sm70_shflsync_idx_p) ;  /* 0x000026f000007944 */ /* 0x000fea0003c00000 */
[----:B------:R-:W-:Y:S01]  /*220d0*/  MOV R2, 0x1 ;  /* 0x0000000100027802 */ /* 0x000fe20000000f00 */
[----:B------:R-:W-:Y:S01]  /*220e0*/  IMAD.MOV.U32 R23, RZ, RZ, R5 ;  /* 0x000000ffff177224 */ /* 0x000fe200078e0005 */
[----:B------:R-:W-:Y:S01]  /*220f0*/  MOV R216, 0x181f ;  /* 0x0000181f00d87802 */ /* 0x000fe20000000f00 */
[----:B------:R-:W-:Y:S01]  /*22100*/  IMAD.MOV.U32 R5, RZ, RZ, R8 ;  /* 0x000000ffff057224 */ /* 0x000fe200078e0008 */
[----:B------:R-:W-:Y:S02]  /*22110*/  MOV R3, 0x22130 ;  /* 0x0002213000037802 */ /* 0x000fe40000000f00 */
[----:B------:R-:W-:Y:S05]  /*22120*/  CALL.REL.NOINC `($__internal_15_$__cuda_sm70_shflsync_idx_p) ;  /* 0x0000269000007944 */ /* 0x000fea0003c00000 */
[C---:B------:R-:W-:Y:S01]  /*22130*/  IADD3 R2, -R21.reuse, 0x10, RZ ;  /* 0x0000001015027810 */ /* 0x040fe20007ffe1ff */
[----:B------:R-:W-:Y:S01]  /*22140*/  IMAD.MOV.U32 R216, RZ, RZ, 0x181f ;  /* 0x0000181fffd87424 */ /* 0x000fe200078e00ff */
        /* <DEDUP_REMOVED lines=12> */
[----:B------:R-:W-:Y:S03]  /*22210*/  IMAD.MOV.U32 R5, RZ, RZ, R4 ;  /* 0x000000ffff057224 */ /* 0x000fe600078e0004 */
[----:B------:R-:W-:Y:S05]  /*22220*/  IADD3.X R3, RZ, R23, R20, P1, P0 ;  /* 0x00000017ff037210 */ /* 0x000fea0000fe0414 */
[----:B------:R1:W-:Y:S02]  /*22230*/  LDGSTS.E.BYPASS.LTC128B.128.ZFILL [R210+0x4100], [R2.64], P2 ;  /* 0x0410000002d27fae */ /* 0x0003e40009141d48 */
[----:B-1----:R-:W-:Y:S01]  /*22240*/  MOV R3, 0x22270 ;  /* 0x0002227000037802 */ /* 0x002fe20000000f00 */
[----:B------:R-:W-:Y:S03]  /*22250*/  IMAD.MOV.U32 R2, RZ, RZ, 0x2 ;  /* 0x00000002ff027424 */ /* 0x000fe600078e00ff */
[----:B------:R-:W-:Y:S05]  /*22260*/  CALL.REL.NOINC `($__internal_15_$__cuda_sm70_shflsync_idx_p) ;  /* 0x0000255000007944 */ /* 0x000fea0003c00000 */
[----:B------:R-:W-:Y:S01]  /*22270*/  MOV R2, 0x2 ;  /* 0x0000000200027802 */ /* 0x000fe20000000f00 */
[----:B------:R-:W-:Y:S01]  /*22280*/  IMAD.MOV.U32 R4, RZ, RZ, R5 ;  /* 0x000000ffff047224 */ /* 0x000fe200078e0005 */
[----:B------:R-:W-:Y:S01]  /*22290*/  MOV R216, 0x181f ;  /* 0x0000181f00d87802 */ /* 0x000fe20000000f00 */
[----:B------:R-:W-:Y:S01]  /*222a0*/  IMAD.MOV.U32 R5, RZ, RZ, R8 ;  /* 0x000000ffff057224 */ /* 0x000fe200078e0008 */
[----:B------:R-:W-:Y:S02]  /*222b0*/  MOV R3, 0x222d0 ;  /* 0x000222d000037802 */ /* 0x000fe40000000f00 */
[----:B------:R-:W-:Y:S05]  /*222c0*/  CALL.REL.NOINC `($__internal_15_$__cuda_sm70_shflsync_idx_p) ;  /* 0x000024f000007944 */ /* 0x000fea0003c00000 */
[----:B------:R-:W-:-:S05]  /*222d0*/  BRA `(.L_x_1152) ;  /* 0xfffefd3000007947 */ /* 0x000fca000383ffff */
.L_x_1028:
[----:B------:R-:W-:Y:S01]  /*222e0*/  MOV R2, RZ ;  /* 0x000000ff00027202 */ /* 0x000fe20000000f00 */
[----:B------:R-:W-:Y:S01]  /*222f0*/  IMAD.MOV.U32 R5, RZ, RZ, R4 ;  /* 0x000000ffff057224 */ /* 0x000fe200078e0004 */
[----:B------:R-:W-:Y:S01]  /*22300*/  MOV R3, 0x22330 ;  /* 0x0002233000037802 */ /* 0x000fe20000000f00 */
[----:B------:R-:W-:Y:S02]  /*22310*/  IMAD.MOV.U32 R216, RZ, RZ, 0x181f ;  /* 0x0000181fffd87424 */ /* 0x000fe400078e00ff */
[----:B------:R-:W-:Y:S05]  /*22320*/  CALL.REL.NOINC `($__internal_15_$__cuda_sm70_shflsync_idx_p) ;  /* 0x0000249000007944 */ /* 0x000fea0003c00000 */
[----:B------:R-:W-:Y:S01]  /*22330*/  MOV R145, R5 ;  /* 0x0000000500917202 */ /* 0x000fe20000000f00 */
[----:B------:R-:W-:-:S05]  /*22340*/  BRA `(.L_x_1153) ;  /* 0xffff08e000007947 */ /* 0x000fca000383ffff */
.L_x_1029:
[----:B------:R-:W-:Y:S01]  /*22350*/  MOV R2, RZ ;  /* 0x000000ff00027202 */ /* 0x000fe20000000f00 */
[----:B------:R-:W-:Y:S01]  /*22360*/  IMAD.MOV.U32 R5, RZ, RZ, R140 ;  /* 0x000000ffff057224 */ /* 0x000fe200078e008c */
[----:B------:R-:W-:Y:S01]  /*22370*/  MOV R3, 0x223a0 ;  /* 0x000223a000037802 */ /* 0x000fe20000000f00 */
[----:B------:R-:W-:Y:S02]  /*22380*/  IMAD.MOV.U32 R216, RZ, RZ, 0x181f ;  /* 0x0000181fffd87424 */ /* 0x000fe400078e00ff */
[----:B-12---:R-:W-:Y:S05]  /*22390*/  CALL.REL.NOINC `($__internal_15_$__cuda_sm70_shflsync_idx_p) ;  /* 0x0000242000007944 */ /* 0x006fea0003c00000 */
        /* <DEDUP_REMOVED lines=51> */
.L_x_1030:
[----:B------:R-:W-:Y:S01]  /*226d0*/  MOV R2, RZ ;  /* 0x000000ff00027202 */ /* 0x000fe20000000f00 */
[----:B------:R-:W-:Y:S01]  /*226e0*/  IMAD.MOV.U32 R5, RZ, RZ, R140 ;  /* 0x000000ffff057224 */ /* 0x000fe200078e008c */
[----:B------:R-:W-:Y:S01]  /*226f0*/  MOV R3, 0x22720 ;  /* 0x0002272000037802 */ /* 0x000fe20000000f00 */
[----:B------:R-:W-:Y:S02]  /*22700*/  IMAD.MOV.U32 R216, RZ, RZ, 0x1c1f ;  /* 0x00001c1fffd87424 */ /* 0x000fe400078e00ff */
[----:B------:R-:W-:Y:S05]  /*22710*/  CALL.REL.NOINC `($__internal_15_$__cuda_sm70_shflsync_idx_p) ;  /* 0x000020a000007944 */ /* 0x000fea0003c00000 */
[----:B------:R-:W-:-:S05]  /*22720*/  BRA `(.L_x_1155) ;  /* 0xffff086000007947 */ /* 0x000fca000383ffff */
.L_x_1035:
[----:B------:R-:W-:Y:S01]  /*22730*/  MOV R2, 0x1 ;  /* 0x0000000100027802 */ /* 0x000fe20000000f00 */
[----:B------:R-:W-:Y:S01]  /*22740*/  IMAD.MOV.U32 R5, RZ, RZ, R140 ;  /* 0x000000ffff057224 */ /* 0x000fe200078e008c */
[----:B------:R-:W-:Y:S01]  /*22750*/  MOV R3, 0x22780 ;  /* 0x0002278000037802 */ /* 0x000fe20000000f00 */
[----:B------:R-:W-:Y:S02]  /*22760*/  IMAD.MOV.U32 R216, RZ, RZ, 0x1c1f ;  /* 0x00001c1fffd87424 */ /* 0x000fe400078e00ff */
[----:B-1----:R-:W-:Y:S05]  /*22770*/  CALL.REL.NOINC `($__internal_15_$__cuda_sm70_shflsync_idx_p) ;  /* 0x0000204000007944 */ /* 0x002fea0003c00000 */
[----:B------:R-:W-:-:S05]  /*22780*/  BRA `(.L_x_1156) ;  /* 0xffff125000007947 */ /* 0x000fca000383ffff */
.L_x_1040:
[----:B------:R-:W-:Y:S02]  /*22790*/  MOV R3, 0x2 ;  /* 0x0000000200037802 */ /* 0x000fe40000000f00 */
[----:B------:R-:W-:Y:S02]  /*227a0*/  MOV R2, 0x227c0 ;  /* 0x000227c000027802 */ /* 0x000fe40000000f00 */
[----:B-12---:R-:W-:Y:S05]  /*227b0*/  CALL.REL.NOINC `($__internal_14_$__cuda_sm70_shflsync_bfly_p) ;  /* 0x00001fa000007944 */ /* 0x006fea0003c00000 */
[----:B------:R-:W-:Y:S01]  /*227c0*/  MOV R2, R141 ;  /* 0x0000008d00027202 */ /* 0x000fe20000000f00 */
[----:B------:R-:W-:-:S05]  /*227d0*/  BRA `(.L_x_1157) ;  /* 0xffff1ca000007947 */ /* 0x000fca000383ffff */
.L_x_1041:
[----:B------:R-:W-:Y:S02]  /*227e0*/  MOV R3, 0x1 ;  /* 0x0000000100037802 */ /* 0x000fe40000000f00 */
[----:B------:R-:W-:Y:S02]  /*227f0*/  MOV R2, 0x22810 ;  /* 0x0002281000027802 */ /* 0x000fe40000000f00 */
[----:B-12---:R-:W-:Y:S05]  /*22800*/  CALL.REL.NOINC `($__internal_14_$__cuda_sm70_shflsync_bfly_p) ;  /* 0x00001f5000007944 */ /* 0x006fea0003c00000 */
[----:B------:R-:W-:Y:S01]  /*22810*/  IMAD.MOV.U32 R3, RZ, RZ, 0x2 ;  /* 0x00000002ff037424 */ /* 0x000fe200078e00ff */
[----:B------:R-:W-:Y:S01]  /*22820*/  FMNMX.FTZ R5, R4, R141, !PT ;  /* 0x0000008d04057209 */ /* 0x000fe20007810000 */
[----:B------:R-:W-:Y:S01]  /*22830*/  IMAD.MOV.U32 R4, RZ, RZ, R8 ;  /* 0x000000ffff047224 */ /* 0x000fe200078e0008 */
[----:B------:R-:W-:Y:S02]  /*22840*/  MOV R2, 0x22860 ;  /* 0x0002286000027802 */ /* 0x000fe40000000f00 */
[----:B------:R-:W-:Y:S05]  /*22850*/  CALL.REL.NOINC `($__internal_14_$__cuda_sm70_shflsync_bfly_p) ;  /* 0x00001f0000007944 */ /* 0x000fea0003c00000 */
[----:B------:R-:W-:Y:S01]  /*22860*/  FMNMX.FTZ R4, R8, R141, !PT ;  /* 0x0000008d08047209 */ /* 0x000fe20007810000 */
[----:B------:R-:W-:Y:S01]  /*22870*/  IMAD.MOV.U32 R3, RZ, RZ, 0x1 ;  /* 0x00000001ff037424 */ /* 0x000fe200078e00ff */
[----:B------:R-:W-:Y:S02]  /*22880*/  MOV R2, 0x228a0 ;  /* 0x000228a000027802 */ /* 0x000fe40000000f00 */
[----:B------:R-:W-:Y:S05]  /*22890*/  CALL.REL.NOINC `($__internal_14_$__cuda_sm70_shflsync_bfly_p) ;  /* 0x00001ec000007944 */ /* 0x000fea0003c00000 */
[----:B------:R-:W-:Y:S01]  /*228a0*/  MOV R2, R141 ;  /* 0x0000008d00027202 */ /* 0x000fe20000000f00 */
[----:B------:R-:W-:-:S05]  /*228b0*/  BRA `(.L_x_1158) ;  /* 0xffff1c3000007947 */ /* 0x000fca000383ffff */
.L_x_1050:
[----:B------:R-:W-:Y:S01]  /*228c0*/  MOV R2, RZ ;  /* 0x000000ff00027202 */ /* 0x000fe20000000f00 */
[----:B------:R-:W-:Y:S01]  /*228d0*/  IMAD.MOV.U32 R5, RZ, RZ, R4 ;  /* 0x000000ffff057224 */ /* 0x000fe200078e0004 */
[----:B------:R-:W-:Y:S01]  /*228e0*/  MOV R3, 0x22910 ;  /* 0x0002291000037802 */ /* 0x000fe20000000f00 */
[----:B------:R-:W-:Y:S02]  /*228f0*/  IMAD.MOV.U32 R216, RZ, RZ, 0x181f ;  /* 0x0000181fffd87424 */ /* 0x000fe400078e00ff */
[----:B-1--4-:R-:W-:Y:S05]  /*22900*/  CALL.REL.NOINC `($__internal_15_$__cuda_sm70_shflsync_idx_p) ;  /* 0x00001eb000007944 */ /* 0x012fea0003c00000 */
[----:B------:R-:W-:Y:S01]  /*22910*/  MOV R21, R5 ;  /* 0x0000000500157202 */ /* 0x000fe20000000f00 */
[----:B------:R-:W-:-:S05]  /*22920*/  BRA `(.L_x_1159) ;  /* 0xffff395000007947 */ /* 0x000fca000383ffff */
.L_x_1051:
        /* <DEDUP_REMOVED lines=56> */
.L_x_1054:
[----:B------:R-:W-:Y:S01]  /*22cb0*/  MOV R2, RZ ;  /* 0x000000ff00027202 */ /* 0x000fe20000000f00 */
[----:B------:R-:W-:Y:S01]  /*22cc0*/  IMAD.MOV.U32 R5, RZ, RZ, R4 ;  /* 0x000000ffff057224 */ /* 0x000fe200078e0004 */
[----:B------:R-:W-:Y:S01]  /*22cd0*/  MOV R3, 0x22d00 ;  /* 0x00022d0000037802 */ /* 0x000fe20000000f00 */
[----:B------:R-:W-:Y:S02]  /*22ce0*/  IMAD.MOV.U32 R216, RZ, RZ, 0x181f ;  /* 0x0000181fffd87424 */ /* 0x000fe400078e00ff */
[----:B------:R-:W-:Y:S05]  /*22cf0*/  CALL.REL.NOINC `($__internal_15_$__cuda_sm70_shflsync_idx_p) ;  /* 0x00001ac000007944 */ /* 0x000fea0003c00000 */
[----:B------:R-:W-:Y:S01]  /*22d00*/  MOV R145, R5 ;  /* 0x0000000500917202 */ /* 0x000fe20000000f00 */
[----:B------:R-:W-:-:S05]  /*22d10*/  BRA `(.L_x_1161) ;  /* 0xffff42f000007947 */ /* 0x000fca000383ffff */
.L_x_1055:
        /* <DEDUP_REMOVED lines=56> */
.L_x_1056:
[----:B------:R-:W-:Y:S02]  /*230a0*/  MOV R3, 0x2 ;  /* 0x0000000200037802 */ /* 0x000fe40000000f00 */
[----:B------:R-:W-:Y:S02]  /*230b0*/  MOV R2, 0x230d0 ;  /* 0x000230d000027802 */ /* 0x000fe40000000f00 */
[----:B------:R-:W-:Y:S05]  /*230c0*/  CALL.REL.NOINC `($__internal_14_$__cuda_sm70_shflsync_bfly_p) ;  /* 0x0000169000007944 */ /* 0x000fea0003c00000 */
[----:B------:R-:W-:Y:S01]  /*230d0*/  MOV R2, R141 ;  /* 0x0000008d00027202 */ /* 0x000fe20000000f00 */
[----:B------:R-:W-:-:S05]  /*230e0*/  BRA `(.L_x_1163) ;  /* 0xffff44c000007947 */ /* 0x000fca000383ffff */
.L_x_1057:
[----:B------:R-:W-:Y:S02]  /*230f0*/  MOV R3, 0x1 ;  /* 0x0000000100037802 */ /* 0x000fe40000000f00 */
[----:B------:R-:W-:Y:S02]  /*23100*/  MOV R2, 0x23120 ;  /* 0x0002312000027802 */ /* 0x000fe40000000f00 */
[----:B------:R-:W-:Y:S05]  /*23110*/  CALL.REL.NOINC `($__internal_14_$__cuda_sm70_shflsync_bfly_p) ;  /* 0x0000164000007944 */ /* 0x000fea0003c00000 */
        /* <DEDUP_REMOVED lines=11> */
.L_x_1060:
[----:B--23--:R-:W-:Y:S01]  /*231d0*/  MOV R2, RZ ;  /* 0x000000ff00027202 */ /* 0x00cfe20000000f00 */
[----:B------:R-:W-:Y:S01]  /*231e0*/  IMAD.MOV.U32 R5, RZ, RZ, R4 ;  /* 0x000000ffff057224 */ /* 0x000fe200078e0004 */
[----:B------:R-:W-:Y:S01]  /*231f0*/  MOV R3, 0x23220 ;  /* 0x0002322000037802 */ /* 0x000fe20000000f00 */
[----:B------:R-:W-:Y:S02]  /*23200*/  IMAD.MOV.U32 R216, RZ, RZ, 0x181f ;  /* 0x0000181fffd87424 */ /* 0x000fe400078e00ff */
[----:B-1--4-:R-:W-:Y:S05]  /*23210*/  CALL.REL.NOINC `($__internal_15_$__cuda_sm70_shflsync_idx_p) ;  /* 0x000015a000007944 */ /* 0x012fea0003c00000 */
[----:B------:R-:W-:-:S05]  /*23220*/  BRA `(.L_x_1165) ;  /* 0xffff5ed000007947 */ /* 0x000fca000383ffff */
.L_x_1063:
[----:B------:R-:W-:Y:S01]  /*23230*/  MOV R2, RZ ;  /* 0x000000ff00027202 */ /* 0x000fe20000000f00 */
[----:B------:R-:W-:Y:S01]  /*23240*/  IMAD.MOV.U32 R5, RZ, RZ, R4 ;  /* 0x000000ffff057224 */ /* 0x000fe200078e0004 */
[----:B------:R-:W-:Y:S01]  /*23250*/  MOV R3, 0x23280 ;  /* 0x0002328000037802 */ /* 0x000fe20000000f00 */
[----:B------:R-:W-:Y:S02]  /*23260*/  IMAD.MOV.U32 R216, RZ, RZ, 0x181f ;  /* 0x0000181fffd87424 */ /* 0x000fe400078e00ff */
[----:B------:R-:W-:Y:S05]  /*23270*/  CALL.REL.NOINC `($__internal_15_$__cuda_sm70_shflsync_idx_p) ;  /* 0x0000154000007944 */ /* 0x000fea0003c00000 */
[----:B------:R-:W-:Y:S01]  /*23280*/  MOV R145, R5 ;  /* 0x0000000500917202 */ /* 0x000fe20000000f00 */
[----:B------:R-:W-:-:S05]  /*23290*/  BRA `(.L_x_1166) ;  /* 0xffff6b8000007947 */ /* 0x000fca000383ffff */
.L_x_1064:
[----:B------:R-:W-:Y:S01]  /*232a0*/  MOV R2, RZ ;  /* 0x000000ff00027202 */ /* 0x000fe20000000f00 */
[----:B------:R-:W-:Y:S01]  /*232b0*/  IMAD.MOV.U32 R5, RZ, RZ, R140 ;  /* 0x000000ffff057224 */ /* 0x000fe200078e008c */
[----:B------:R-:W-:Y:S01]  /*232c0*/  MOV R3, 0x232f0 ;  /* 0x000232f000037802 */ /* 0x000fe20000000f00 */
[----:B------:R-:W-:Y:S02]  /*232d0*/  IMAD.MOV.U32 R216, RZ, RZ, 0x181f ;  /* 0x0000181fffd87424 */ /* 0x000fe400078e00ff */
[----:B-12---:R-:W-:Y:S05]  /*232e0*/  CALL.REL.NOINC `($__internal_15_$__cuda_sm70_shflsync_idx_p) ;  /* 0x000014d000007944 */ /* 0x006fea0003c00000 */
[----:B------:R-:W-:Y:S02]  /*232f0*/  IADD3 R146, P0, R5, R141, RZ ;  /* 0x0000008d05927210 */ /* 0x000fe40007f1e0ff */
[----:B------:R-:W-:Y:S03]  /*23300*/  MOV R216, 0x181f ;  /* 0x0000181f00d87802 */ /* 0x000fe60000000f00 */
[----:B------:R-:W-:Y:S01]  /*23310*/  IMAD.X R147, R145, 0x1, R142, P0 ;  /* 0x0000000191937824 */ /* 0x000fe200000e068e */
[----:B------:R-:W-:Y:S02]  /*23320*/  IADD3 R2, P0, R5, R143, RZ ;  /* 0x0000008f05027210 */ /* 0x000fe40007f1e0ff */
[----:B------:R-:W-:Y:S02]  /*23330*/  MOV R5, R4 ;  /* 0x0000000400057202 */ /* 0x000fe40000000f00 */
[----:B------:R-:W-:Y:S01]  /*23340*/  @!PT LDS RZ, [RZ] ;  /* 0x00000000fffff984 */ /* 0x000fe20000000800 */
[----:B------:R-:W-:Y:S01]  /*23350*/  @!PT LDS RZ, [RZ] ;  /* 0x00000000fffff984 */ /* 0x000fe20000000800 */
[----:B------:R-:W-:Y:S01]  /*23360*/  @!PT LDS RZ, [RZ] ;  /* 0x00000000fffff984 */ /* 0x000fe20000000800 */
[----:B------:R1:W-:Y:S01]  /*23370*/  LDGSTS.E.BYPASS.LTC128B.128 [R210+0x8100], [R146.64], !P3 ;  /* 0x0810000092d27fae */ /* 0x0003e2000d901d48 */
[----:B------:R-:W-:Y:S05]  /*23380*/  IMAD.X R3, R145, 0x1, R144, P0 ;  /* 0x0000000191037824 */ /* 0x000fea00000e0690 */
[----:B------:R2:W-:Y:S02]  /*23390*/  LDGSTS.E.BYPASS.LTC128B.128 [R210+0xb100], [R2.64], !P2 ;  /* 0x0b10000002d27fae */ /* 0x0005e4000d101d48 */
[----:B--2---:R-:W-:Y:S01]  /*233a0*/  MOV R3, 0x233d0 ;  /* 0x000233d000037802 */ /* 0x004fe20000000f00 */
[----:B------:R-:W-:Y:S02]  /*233b0*/  IMAD.MOV.U32 R2, RZ, RZ, 0x1 ;  /* 0x00000001ff027424 */ /* 0x000fe400078e00ff */
[----:B-1----:R-:W-:Y:S05]  /*233c0*/  CALL.REL.NOINC `($__internal_15_$__cuda_sm70_shflsync_idx_p) ;  /* 0x000013f000007944 */ /* 0x002fea0003c00000 */
[----:B------:R-:W-:Y:S01]  /*233d0*/  MOV R2, 0x1 ;  /* 0x0000000100027802 */ /* 0x000fe20000000f00 */
[----:B------:R-:W-:Y:S01]  /*233e0*/  IMAD.MOV.U32 R145, RZ, RZ, R5 ;  /* 0x000000ffff917224 */ /* 0x000fe200078e0005 */
[----:B------:R-:W-:Y:S01]  /*233f0*/  MOV R216, 0x181f ;  /* 0x0000181f00d87802 */ /* 0x000fe20000000f00 */
[----:B------:R-:W-:Y:S01]  /*23400*/  IMAD.MOV.U32 R5, RZ, RZ, R140 ;  /* 0x000000ffff057224 */ /* 0x000fe200078e008c */
[----:B------:R-:W-:Y:S02]  /*23410*/  MOV R3, 0x23430 ;  /* 0x0002343000037802 */ /* 0x000fe40000000f00 */
[----:B------:R-:W-:Y:S05]  /*23420*/  CALL.REL.NOINC `($__internal_15_$__cuda_sm70_shflsync_idx_p) ;  /* 0x0000139000007944 */ /* 0x000fea0003c00000 */
        /* <DEDUP_REMOVED lines=20> */
[----:B------:R-:W-:-:S05]  /*23570*/  BRA `(.L_x_1167) ;  /* 0xffff69d000007947 */ /* 0x000fca000383ffff */
.L_x_1065:
[----:B------:R-:W-:Y:S01]  /*23580*/  MOV R2, RZ ;  /* 0x000000ff00027202 */ /* 0x000fe20000000f00 */
[----:B------:R-:W-:Y:S01]  /*23590*/  IMAD.MOV.U32 R5, RZ, RZ, R140 ;  /* 0x000000ffff057224 */ /* 0x000fe200078e008c */
[----:B------:R-:W-:Y:S01]  /*235a0*/  MOV R3, 0x235d0 ;  /* 0x000235d000037802 */ /* 0x000fe20000000f00 */
[----:B------:R-:W-:Y:S02]  /*235b0*/  IMAD.MOV.U32 R216, RZ, RZ, 0x1c1f ;  /* 0x00001c1fffd87424 */ /* 0x000fe400078e00ff */
[----:B------:R-:W-:Y:S05]  /*235c0*/  CALL.REL.NOINC `($__internal_15_$__cuda_sm70_shflsync_idx_p) ;  /* 0x000011f000007944 */ /* 0x000fea0003c00000 */
[----:B------:R-:W-:-:S05]  /*235d0*/  BRA `(.L_x_1168) ;  /* 0xffff6b0000007947 */ /* 0x000fca000383ffff */
.L_x_1070:
[----:B------:R-:W-:Y:S01]  /*235e0*/  MOV R2, 0x1 ;  /* 0x0000000100027802 */ /* 0x000fe20000000f00 */
[----:B------:R-:W-:Y:S01]  /*235f0*/  IMAD.MOV.U32 R5, RZ, RZ, R140 ;  /* 0x000000ffff057224 */ /* 0x000fe200078e008c */
[----:B------:R-:W-:Y:S01]  /*23600*/  MOV R3, 0x23630 ;  /* 0x0002363000037802 */ /* 0x000fe20000000f00 */
[----:B------:R-:W-:Y:S02]  /*23610*/  IMAD.MOV.U32 R216, RZ, RZ, 0x1c1f ;  /* 0x00001c1fffd87424 */ /* 0x000fe400078e00ff */
[----:B-1----:R-:W-:Y:S05]  /*23620*/  CALL.REL.NOINC `($__internal_15_$__cuda_sm70_shflsync_idx_p) ;  /* 0x0000119000007944 */ /* 0x002fea0003c00000 */
[----:B------:R-:W-:-:S05]  /*23630*/  BRA `(.L_x_1169) ;  /* 0xffff74f000007947 */ /* 0x000fca000383ffff */
.L_x_1075:
[----:B------:R-:W-:Y:S02]  /*23640*/  MOV R3, 0x2 ;  /* 0x0000000200037802 */ /* 0x000fe40000000f00 */
[----:B------:R-:W-:Y:S02]  /*23650*/  MOV R2, 0x23670 ;  /* 0x0002367000027802 */ /* 0x000fe40000000f00 */
[----:B-12---:R-:W-:Y:S05]  /*23660*/  CALL.REL.NOINC `($__internal_14_$__cuda_sm70_shflsync_bfly_p) ;  /* 0x000010f000007944 */ /* 0x006fea0003c00000 */
[----:B------:R-:W-:Y:S01]  /*23670*/  MOV R2, R141 ;  /* 0x0000008d00027202 */ /* 0x000fe20000000f00 */
[----:B------:R-:W-:-:S05]  /*23680*/  BRA `(.L_x_1170) ;  /* 0xffff7f4000007947 */ /* 0x000fca000383ffff */
.L_x_1076:
        /* <DEDUP_REMOVED lines=14> */
.L_x_1078:
[----:B------:R-:W-:Y:S01]  /*23770*/  IMAD.MOV.U32 R4, RZ, RZ, R215 ;  /* 0x000000ffff047224 */ /* 0x000fe200078e00d7 */
[----:B------:R-:W-:-:S02]  /*23780*/  MOV R3, 0x2 ;  /* 0x0000000200037802 */ /* 0x000fc40000000f00 */
[----:B------:R-:W-:Y:S02]  /*23790*/  MOV R2, 0x237b0 ;  /* 0x000237b000027802 */ /* 0x000fe40000000f00 */
[----:B------:R-:W-:Y:S05]  /*237a0*/  CALL.REL.NOINC `($__internal_14_$__cuda_sm70_shflsync_bfly_p) ;  /* 0x00000fb000007944 */ /* 0x000fea0003c00000 */
[----:B------:R-:W-:Y:S01]  /*237b0*/  MOV R2, R141 ;  /* 0x0000008d00027202 */ /* 0x000fe20000000f00 */
[----:B------:R-:W-:Y:S05]  /*237c0*/  BRA `(.L_x_1172) ;  /* 0xffff979000007947 */ /* 0x000fea000383ffff */
.L_x_1079:
[----:B------:R-:W-:Y:S01]  /*237d0*/  IMAD.MOV.U32 R4, RZ, RZ, R6 ;  /* 0x000000ffff047224 */ /* 0x000fe200078e0006 */
[----:B------:R-:W-:Y:S02]  /*237e0*/  MOV R3, 0x1 ;  /* 0x0000000100037802 */ /* 0x000fe40000000f00 */
[----:B------:R-:W-:Y:S02]  /*237f0*/  MOV R2, 0x23810 ;  /* 0x0002381000027802 */ /* 0x000fe40000000f00 */
[----:B-1----:R-:W-:Y:S05]  /*23800*/  CALL.REL.NOINC `($__internal_14_$__cuda_sm70_shflsync_bfly_p) ;  /* 0x00000f5000007944 */ /* 0x002fea0003c00000 */
[----:B------:R-:W-:Y:S01]  /*23810*/  FADD.FTZ R6, R6, R141 ;  /* 0x0000008d06067221 */ /* 0x000fe20000010000 */
[----:B------:R-:W-:Y:S02]  /*23820*/  MOV R4, R236 ;  /* 0x000000ec00047202 */ /* 0x000fe40000000f00 */
[----:B------:R-:W-:Y:S02]  /*23830*/  MOV R3, 0x2 ;  /* 0x0000000200037802 */ /* 0x000fe40000000f00 */
[----:B------:R-:W-:Y:S02]  /*23840*/  MOV R2, 0x23860 ;  /* 0x0002386000027802 */ /* 0x000fe40000000f00 */
[----:B------:R-:W-:Y:S05]  /*23850*/  CALL.REL.NOINC `($__internal_14_$__cuda_sm70_shflsync_bfly_p) ;  /* 0x00000f0000007944 */ /* 0x000fea0003c00000 */
[----:B------:R-:W-:Y:S01]  /*23860*/  FADD.FTZ R4, R236, R141 ;  /* 0x0000008dec047221 */ /* 0x000fe20000010000 */
[----:B------:R-:W-:-:S02]  /*23870*/  MOV R3, 0x1 ;  /* 0x0000000100037802 */ /* 0x000fc40000000f00 */
[----:B------:R-:W-:Y:S02]  /*23880*/  MOV R2, 0x238a0 ;  /* 0x000238a000027802 */ /* 0x000fe40000000f00 */
[----:B------:R-:W-:Y:S05]  /*23890*/  CALL.REL.NOINC `($__internal_14_$__cuda_sm70_shflsync_bfly_p) ;  /* 0x00000ec000007944 */ /* 0x000fea0003c00000 */
[----:B------:R-:W-:Y:S01]  /*238a0*/  MOV R2, R141 ;  /* 0x0000008d00027202 */ /* 0x000fe20000000f00 */
[----:B------:R-:W-:Y:S05]  /*238b0*/  BRA `(.L_x_1173) ;  /* 0xffff971000007947 */ /* 0x000fea000383ffff */
.L_x_1086:
[----:B--234-:R-:W-:Y:S01]  /*238c0*/  IMAD.MOV.U32 R5, RZ, RZ, R8 ;  /* 0x000000ffff057224 */ /* 0x01cfe200078e0008 */
[----:B------:R-:W-:Y:S01]  /*238d0*/  MOV R2, RZ ;  /* 0x000000ff00027202 */ /* 0x000fe20000000f00 */
[----:B------:R-:W-:Y:S01]  /*238e0*/  IMAD.MOV.U32 R216, RZ, RZ, 0x181f ;  /* 0x0000181fffd87424 */ /* 0x000fe200078e00ff */
[----:B------:R-:W-:Y:S02]  /*238f0*/  MOV R3, 0x23910 ;  /* 0x0002391000037802 */ /* 0x000fe40000000f00 */
[----:B-1----:R-:W-:Y:S05]  /*23900*/  CALL.REL.NOINC `($__internal_15_$__cuda_sm70_shflsync_idx_p) ;  /* 0x00000eb000007944 */ /* 0x002fea0003c00000 */
[----:B------:R-:W-:Y:S01]  /*23910*/  MOV R14, R5 ;  /* 0x00000005000e7202 */ /* 0x000fe20000000f00 */
[----:B------:R-:W-:Y:S05]  /*23920*/  BRA `(.L_x_1174) ;  /* 0xffffaaa000007947 */ /* 0x000fea000383ffff */
.L_x_1087:
[----:B------:R-:W-:Y:S01]  /*23930*/  IMAD.MOV.U32 R5, RZ, RZ, R9 ;  /* 0x000000ffff057224 */ /* 0x000fe200078e0009 */
[----:B------:R-:W-:Y:S01]  /*23940*/  MOV R2, RZ ;  /* 0x000000ff00027202 */ /* 0x000fe20000000f00 */
[----:B------:R-:W-:Y:S01]  /*23950*/  IMAD.MOV.U32 R216, RZ, RZ, 0x181f ;  /* 0x0000181fffd87424 */ /* 0x000fe200078e00ff */
[----:B------:R-:W-:Y:S02]  /*23960*/  MOV R3, 0x23980 ;  /* 0x0002398000037802 */ /* 0x000fe40000000f00 */
[----:B-123--:R-:W-:Y:S05]  /*23970*/  CALL.REL.NOINC `($__internal_15_$__cuda_sm70_shflsync_idx_p) ;  /* 0x00000e4000007944 */ /* 0x00efea0003c00000 */
[----:B------:R-:W-:Y:S01]  /*23980*/  MOV R2, R5 ;  /* 0x0000000500027202 */ /* 0x000fe20000000f00 */
[----:B------:R-:W-:Y:S05]  /*23990*/  BRA `(.L_x_1175) ;  /* 0xffffaa5000007947 */ /* 0x000fea000383ffff */
.L_x_1090:
[----:B------:R-:W-:Y:S01]  /*239a0*/  IMAD.MOV.U32 R5, RZ, RZ, R8 ;  /* 0x000000ffff057224 */ /* 0x000fe200078e0008 */
[----:B--2---:R-:W-:Y:S01]  /*239b0*/  MOV R2, 0x1 ;  /* 0x0000000100027802 */ /* 0x004fe20000000f00 */
[----:B------:R-:W-:Y:S01]  /*239c0*/  IMAD.MOV.U32 R216, RZ, RZ, 0x181f ;  /* 0x0000181fffd87424 */ /* 0x000fe200078e00ff */
[----:B------:R-:W-:-:S02]  /*239d0*/  MOV R3, 0x239f0 ;  /* 0x000239f000037802 */ /* 0x000fc40000000f00 */
[----:B-1-34-:R-:W-:Y:S05]  /*239e0*/  CALL.REL.NOINC `($__internal_15_$__cuda_sm70_shflsync_idx_p) ;  /* 0x00000dd000007944 */ /* 0x01afea0003c00000 */
[----:B------:R-:W-:Y:S01]  /*239f0*/  IMAD.MOV.U32 R14, RZ, RZ, R5 ;  /* 0x000000ffff0e7224 */ /* 0x000fe200078e0005 */
[----:B------:R-:W-:Y:S01]  /*23a00*/  MOV R2, 0x1 ;  /* 0x0000000100027802 */ /* 0x000fe20000000f00 */
[----:B------:R-:W-:Y:S01]  /*23a10*/  IMAD.MOV.U32 R5, RZ, RZ, R9 ;  /* 0x000000ffff057224 */ /* 0x000fe200078e0009 */
[----:B------:R-:W-:-:S02]  /*23a20*/  MOV R216, 0x181f ;  /* 0x0000181f00d87802 */ /* 0x000fc40000000f00 */
[----:B------:R-:W-:Y:S02]  /*23a30*/  MOV R3, 0x23a50 ;  /* 0x00023a5000037802 */ /* 0x000fe40000000f00 */
[----:B------:R-:W-:Y:S05]  /*23a40*/  CALL.REL.NOINC `($__internal_15_$__cuda_sm70_shflsync_idx_p) ;  /* 0x00000d7000007944 */ /* 0x000fea0003c00000 */
[----:B------:R-:W-:Y:S01]  /*23a50*/  MOV R2, R5 ;  /* 0x0000000500027202 */ /* 0x000fe20000000f00 */
[----:B------:R-:W-:Y:S05]  /*23a60*/  BRA `(.L_x_1176) ;  /* 0xffffaa7000007947 */ /* 0x000fea000383ffff */
.L_x_1093:
[----:B------:R-:W-:Y:S01]  /*23a70*/  IMAD.MOV.U32 R5, RZ, RZ, R8 ;  /* 0x000000ffff057224 */ /* 0x000fe200078e0008 */
[----:B--2---:R-:W-:Y:S01]  /*23a80*/  MOV R2, 0x2 ;  /* 0x0000000200027802 */ /* 0x004fe20000000f00 */
[----:B------:R-:W-:Y:S01]  /*23a90*/  IMAD.MOV.U32 R216, RZ, RZ, 0x181f ;  /* 0x0000181fffd87424 */ /* 0x000fe200078e00ff */
[----:B------:R-:W-:Y:S02]  /*23aa0*/  MOV R3, 0x23ac0 ;  /* 0x00023ac000037802 */ /* 0x000fe40000000f00 */
[----:B-1-34-:R-:W-:Y:S05]  /*23ab0*/  CALL.REL.NOINC `($__internal_15_$__cuda_sm70_shflsync_idx_p) ;  /* 0x00000d0000007944 */ /* 0x01afea0003c00000 */
[----:B------:R-:W-:Y:S01]  /*23ac0*/  MOV R14, R5 ;  /* 0x00000005000e7202 */ /* 0x000fe20000000f00 */
[----:B------:R-:W-:Y:S05]  /*23ad0*/  BRA `(.L_x_1177) ;  /* 0xffffaaf000007947 */ /* 0x000fea000383ffff */
.L_x_1094:
[----:B------:R-:W-:Y:S01]  /*23ae0*/  IMAD.MOV.U32 R5, RZ, RZ, R9 ;  /* 0x000000ffff057224 */ /* 0x000fe200078e0009 */
[----:B--2---:R-:W-:Y:S01]  /*23af0*/  MOV R2, 0x2 ;  /* 0x0000000200027802 */ /* 0x004fe20000000f00 */
[----:B------:R-:W-:Y:S01]  /*23b00*/  IMAD.MOV.U32 R216, RZ, RZ, 0x181f ;  /* 0x0000181fffd87424 */ /* 0x000fe200078e00ff */
[----:B------:R-:W-:Y:S02]  /*23b10*/  MOV R3, 0x23b30 ;  /* 0x00023b3000037802 */ /* 0x000fe40000000f00 */
[----:B-1-34-:R-:W-:Y:S05]  /*23b20*/  CALL.REL.NOINC `($__internal_15_$__cuda_sm70_shflsync_idx_p) ;  /* 0x00000c9000007944 */ /* 0x01afea0003c00000 */
[----:B------:R-:W-:Y:S01]  /*23b30*/  MOV R2, R5 ;  /* 0x0000000500027202 */ /* 0x000fe20000000f00 */
[----:B------:R-:W-:Y:S05]  /*23b40*/  BRA `(.L_x_1178) ;  /* 0xffffaaa000007947 */ /* 0x000fea000383ffff */
.L_x_1097:
[----:B------:R-:W-:Y:S01]  /*23b50*/  IMAD.MOV.U32 R5, RZ, RZ, R8 ;  /* 0x000000ffff057224 */ /* 0x000fe200078e0008 */
[----:B---34-:R-:W-:Y:S01]  /*23b60*/  MOV R2, 0x3 ;  /* 0x0000000300027802 */ /* 0x018fe20000000f00 */
[----:B------:R-:W-:Y:S01]  /*23b70*/  IMAD.MOV.U32 R216, RZ, RZ, 0x181f ;  /* 0x0000181fffd87424 */ /* 0x000fe200078e00ff */
[----:B------:R-:W-:-:S02]  /*23b80*/  MOV R3, 0x23ba0 ;  /* 0x00023ba000037802 */ /* 0x000fc40000000f00 */
[----:B-12---:R-:W-:Y:S05]  /*23b90*/  CALL.REL.NOINC `($__internal_15_$__cuda_sm70_shflsync_idx_p) ;  /* 0x00000c2000007944 */ /* 0x006fea0003c00000 */
[----:B------:R-:W-:Y:S01]  /*23ba0*/  IMAD.MOV.U32 R8, RZ, RZ, R5 ;  /* 0x000000ffff087224 */ /* 0x000fe200078e0005 */
[----:B------:R-:W-:Y:S01]  /*23bb0*/  MOV R2, 0x3 ;  /* 0x0000000300027802 */ /* 0x000fe20000000f00 */
[----:B------:R-:W-:Y:S01]  /*23bc0*/  IMAD.MOV.U32 R5, RZ, RZ, R9 ;  /* 0x000000ffff057224 */ /* 0x000fe200078e0009 */
[----:B------:R-:W-:-:S02]  /*23bd0*/  MOV R216, 0x181f ;  /* 0x0000181f00d87802 */ /* 0x000fc40000000f00 */
[----:B------:R-:W-:Y:S02]  /*23be0*/  MOV R3, 0x23c00 ;  /* 0x00023c0000037802 */ /* 0x000fe40000000f00 */
[----:B------:R-:W-:Y:S05]  /*23bf0*/  CALL.REL.NOINC `($__internal_15_$__cuda_sm70_shflsync_idx_p) ;  /* 0x00000bc000007944 */ /* 0x000fea0003c00000 */
[----:B------:R-:W-:Y:S05]  /*23c00*/  BRA `(.L_x_1179) ;  /* 0xffffaae000007947 */ /* 0x000fea000383ffff */
.L_x_1099:
[----:B------:R-:W-:Y:S01]  /*23c10*/  IMAD.MOV.U32 R5, RZ, RZ, R6 ;  /* 0x000000ffff057224 */ /* 0x000fe200078e0006 */
[----:B------:R-:W-:Y:S01]  /*23c20*/  MOV R2, RZ ;  /* 0x000000ff00027202 */ /* 0x000fe20000000f00 */
[----:B------:R-:W-:Y:S01]  /*23c30*/  IMAD.MOV.U32 R216, RZ, RZ, 0x1c1f ;  /* 0x00001c1fffd87424 */ /* 0x000fe200078e00ff */
[----:B------:R-:W-:Y:S02]  /*23c40*/  MOV R3, 0x23c60 ;  /* 0x00023c6000037802 */ /* 0x000fe40000000f00 */
[----:B------:R-:W-:Y:S05]  /*23c50*/  CALL.REL.NOINC `($__internal_15_$__cuda_sm70_shflsync_idx_p) ;  /* 0x00000b6000007944 */ /* 0x000fea0003c00000 */
[----:B------:R-:W-:Y:S01]  /*23c60*/  MOV R4, R5 ;  /* 0x0000000500047202 */ /* 0x000fe20000000f00 */
[----:B------:R-:W-:Y:S05]  /*23c70*/  BRA `(.L_x_1180) ;  /* 0xffffad6000007947 */ /* 0x000fea000383ffff */
.L_x_1100:
[----:B------:R-:W-:Y:S01]  /*23c80*/  IMAD.MOV.U32 R5, RZ, RZ, R16 ;  /* 0x000000ffff057224 */ /* 0x000fe200078e0010 */
[----:B------:R-:W-:Y:S01]  /*23c90*/  MOV R2, RZ ;  /* 0x000000ff00027202 */ /* 0x000fe20000000f00 */
[----:B------:R-:W-:Y:S01]  /*23ca0*/  IMAD.MOV.U32 R216, RZ, RZ, 0x1c1f ;  /* 0x00001c1fffd87424 */ /* 0x000fe200078e00ff */
[----:B------:R-:W-:Y:S02]  /*23cb0*/  MOV R3, 0x23cd0 ;  /* 0x00023cd000037802 */ /* 0x000fe40000000f00 */
[----:B-12---:R-:W-:Y:S05]  /*23cc0*/  CALL.REL.NOINC `($__internal_15_$__cuda_sm70_shflsync_idx_p) ;  /* 0x00000af000007944 */ /* 0x006fea0003c00000 */
[----:B------:R-:W-:Y:S01]  /*23cd0*/  MOV R2, R5 ;  /* 0x0000000500027202 */ /* 0x000fe20000000f00 */
[----:B------:R-:W-:Y:S05]  /*23ce0*/  BRA `(.L_x_1181) ;  /* 0xffffad1000007947 */ /* 0x000fea000383ffff */
.L_x_1103:
[----:B------:R-:W-:Y:S01]  /*23cf0*/  IMAD.MOV.U32 R5, RZ, RZ, R6 ;  /* 0x000000ffff057224 */ /* 0x000fe200078e0006 */
[----:B----4-:R-:W-:Y:S01]  /*23d00*/  MOV R2, 0x1 ;  /* 0x0000000100027802 */ /* 0x010fe20000000f00 */
[----:B------:R-:W-:Y:S01]  /*23d10*/  IMAD.MOV.U32 R216, RZ, RZ, 0x1c1f ;  /* 0x00001c1fffd87424 */ /* 0x000fe200078e00ff */
[----:B------:R-:W-:-:S02]  /*23d20*/  MOV R3, 0x23d40 ;  /* 0x00023d4000037802 */ /* 0x000fc40000000f00 */
[----:B-123--:R-:W-:Y:S05]  /*23d30*/  CALL.REL.NOINC `($__internal_15_$__cuda_sm70_shflsync_idx_p) ;  /* 0x00000a8000007944 */ /* 0x00efea0003c00000 */
        /* <DEDUP_REMOVED lines=8> */
.L_x_1107:
[----:B------:R-:W-:Y:S01]  /*23dc0*/  IMAD.MOV.U32 R5, RZ, RZ, R6 ;  /* 0x000000ffff057224 */ /* 0x000fe200078e0006 */
[----:B------:R-:W-:Y:S01]  /*23dd0*/  MOV R2, RZ ;  /* 0x000000ff00027202 */ /* 0x000fe20000000f00 */
[----:B------:R-:W-:Y:S01]  /*23de0*/  IMAD.MOV.U32 R216, RZ, RZ, 0x181f ;  /* 0x0000181fffd87424 */ /* 0x000fe200078e00ff */
[----:B------:R-:W-:Y:S02]  /*23df0*/  MOV R3, 0x23e10 ;  /* 0x00023e1000037802 */ /* 0x000fe40000000f00 */
[----:B------:R-:W-:Y:S05]  /*23e00*/  CALL.REL.NOINC `($__internal_15_$__cuda_sm70_shflsync_idx_p) ;  /* 0x000009b000007944 */ /* 0x000fea0003c00000 */
[----:B------:R-:W-:Y:S01]  /*23e10*/  MOV R14, R5 ;  /* 0x00000005000e7202 */ /* 0x000fe20000000f00 */
[----:B------:R-:W-:Y:S05]  /*23e20*/  BRA `(.L_x_1183) ;  /* 0xffffc1b000007947 */ /* 0x000fea000383ffff */
.L_x_1108:
[----:B------:R-:W-:Y:S01]  /*23e30*/  IMAD.MOV.U32 R5, RZ, RZ, R9 ;  /* 0x000000ffff057224 */ /* 0x000fe200078e0009 */
[----:B------:R-:W-:Y:S01]  /*23e40*/  MOV R2, RZ ;  /* 0x000000ff00027202 */ /* 0x000fe20000000f00 */
[----:B------:R-:W-:Y:S01]  /*23e50*/  IMAD.MOV.U32 R216, RZ, RZ, 0x181f ;  /* 0x0000181fffd87424 */ /* 0x000fe200078e00ff */
[----:B------:R-:W-:Y:S02]  /*23e60*/  MOV R3, 0x23e80 ;  /* 0x00023e8000037802 */ /* 0x000fe40000000f00 */
[----:B-12---:R-:W-:Y:S05]  /*23e70*/  CALL.REL.NOINC `($__internal_15_$__cuda_sm70_shflsync_idx_p) ;  /* 0x0000094000007944 */ /* 0x006fea0003c00000 */
[----:B------:R-:W-:Y:S01]  /*23e80*/  MOV R2, R5 ;  /* 0x0000000500027202 */ /* 0x000fe20000000f00 */
[----:B------:R-:W-:Y:S05]  /*23e90*/  BRA `(.L_x_1184) ;  /* 0xffffc16000007947 */ /* 0x000fea000383ffff */
.L_x_1111:
[----:B------:R-:W-:Y:S01]  /*23ea0*/  IMAD.MOV.U32 R5, RZ, RZ, R6 ;  /* 0x000000ffff057224 */ /* 0x000fe200078e0006 */
[----:B--2-4-:R-:W-:Y:S01]  /*23eb0*/  MOV R2, 0x1 ;  /* 0x0000000100027802 */ /* 0x014fe20000000f00 */
[----:B------:R-:W-:Y:S01]  /*23ec0*/  IMAD.MOV.U32 R216, RZ, RZ, 0x181f ;  /* 0x0000181fffd87424 */ /* 0x000fe200078e00ff */
[----:B------:R-:W-:-:S02]  /*23ed0*/  MOV R3, 0x23ef0 ;  /* 0x00023ef000037802 */ /* 0x000fc40000000f00 */
[----:B-1-3--:R-:W-:Y:S05]  /*23ee0*/  CALL.REL.NOINC `($__internal_15_$__cuda_sm70_shflsync_idx_p) ;  /* 0x000008d000007944 */ /* 0x00afea0003c00000 */
        /* <DEDUP_REMOVED lines=8> */
.L_x_1114:
[----:B------:R-:W-:Y:S01]  /*23f70*/  IMAD.MOV.U32 R5, RZ, RZ, R6 ;  /* 0x000000ffff057224 */ /* 0x000fe200078e0006 */
[----:B-1--4-:R-:W-:Y:S01]  /*23f80*/  MOV R2, 0x2 ;  /* 0x0000000200027802 */ /* 0x012fe20000000f00 */
[----:B------:R-:W-:Y:S01]  /*23f90*/  IMAD.MOV.U32 R216, RZ, RZ, 0x181f ;  /* 0x0000181fffd87424 */ /* 0x000fe200078e00ff */
[----:B------:R-:W-:Y:S02]  /*23fa0*/  MOV R3, 0x23fc0 ;  /* 0x00023fc000037802 */ /* 0x000fe40000000f00 */
[----:B--23--:R-:W-:Y:S05]  /*23fb0*/  CALL.REL.NOINC `($__internal_15_$__cuda_sm70_shflsync_idx_p) ;  /* 0x0000080000007944 */ /* 0x00cfea0003c00000 */
[----:B------:R-:W-:Y:S01]  /*23fc0*/  MOV R14, R5 ;  /* 0x00000005000e7202 */ /* 0x000fe20000000f00 */
[----:B------:R-:W-:Y:S05]  /*23fd0*/  BRA `(.L_x_1186) ;  /* 0xffffc21000007947 */ /* 0x000fea000383ffff */
.L_x_1115:
[----:B------:R-:W-:Y:S01]  /*23fe0*/  IMAD.MOV.U32 R5, RZ, RZ, R9 ;  /* 0x000000ffff057224 */ /* 0x000fe200078e0009 */
[----:B----4-:R-:W-:Y:S01]  /*23ff0*/  MOV R2, 0x2 ;  /* 0x0000000200027802 */ /* 0x010fe20000000f00 */
[----:B------:R-:W-:Y:S01]  /*24000*/  IMAD.MOV.U32 R216, RZ, RZ, 0x181f ;  /* 0x0000181fffd87424 */ /* 0x000fe200078e00ff */
[----:B------:R-:W-:Y:S02]  /*24010*/  MOV R3, 0x24030 ;  /* 0x0002403000037802 */ /* 0x000fe40000000f00 */
[----:B-123--:R-:W-:Y:S05]  /*24020*/  CALL.REL.NOINC `($__internal_15_$__cuda_sm70_shflsync_idx_p) ;  /* 0x0000079000007944 */ /* 0x00efea0003c00000 */
[----:B------:R-:W-:Y:S01]  /*24030*/  MOV R2, R5 ;  /* 0x0000000500027202 */ /* 0x000fe20000000f00 */
[----:B------:R-:W-:Y:S05]  /*24040*/  BRA `(.L_x_1187) ;  /* 0xffffc1c000007947 */ /* 0x000fea000383ffff */
.L_x_1118:
[----:B------:R-:W-:Y:S01]  /*24050*/  IMAD.MOV.U32 R5, RZ, RZ, R6 ;  /* 0x000000ffff057224 */ /* 0x000fe200078e0006 */
[----:B-1----:R-:W-:Y:S01]  /*24060*/  MOV R2, 0x3 ;  /* 0x0000000300027802 */ /* 0x002fe20000000f00 */
[----:B------:R-:W-:Y:S01]  /*24070*/  IMAD.MOV.U32 R216, RZ, RZ, 0x181f ;  /* 0x0000181fffd87424 */ /* 0x000fe200078e00ff */
[----:B------:R-:W-:-:S02]  /*24080*/  MOV R3, 0x240a0 ;  /* 0x000240a000037802 */ /* 0x000fc40000000f00 */
[----:B--234-:R-:W-:Y:S05]  /*24090*/  CALL.REL.NOINC `($__internal_15_$__cuda_sm70_shflsync_idx_p) ;  /* 0x0000072000007944 */ /* 0x01cfea0003c00000 */
        /* <DEDUP_REMOVED lines=8> */
.L_x_1120:
[----:B------:R-:W-:Y:S01]  /*24120*/  IMAD.MOV.U32 R5, RZ, RZ, R70 ;  /* 0x000000ffff057224 */ /* 0x000fe200078e0046 */
[----:B------:R-:W-:Y:S01]  /*24130*/  MOV R2, RZ ;  /* 0x000000ff00027202 */ /* 0x000fe20000000f00 */
[----:B------:R-:W-:Y:S01]  /*24140*/  IMAD.MOV.U32 R216, RZ, RZ, 0x1f ;  /* 0x0000001fffd87424 */ /* 0x000fe200078e00ff */
[----:B------:R-:W-:Y:S02]  /*24150*/  MOV R3, 0x24170 ;  /* 0x0002417000037802 */ /* 0x000fe40000000f00 */
[----:B------:R-:W-:Y:S05]  /*24160*/  CALL.REL.NOINC `($__internal_15_$__cuda_sm70_shflsync_idx_p) ;  /* 0x0000065000007944 */ /* 0x000fea0003c00000 */
[----:B------:R-:W-:Y:S01]  /*24170*/  MOV R10, R5 ;  /* 0x00000005000a7202 */ /* 0x000fe20000000f00 */
[----:B------:R-:W-:Y:S05]  /*24180*/  BRA `(.L_x_1189) ;  /* 0xffffc33000007947 */ /* 0x000fea000383ffff */
.L_x_1121:
[----:B------:R-:W-:Y:S01]  /*24190*/  IMAD.MOV.U32 R5, RZ, RZ, R70 ;  /* 0x000000ffff057224 */ /* 0x000fe200078e0046 */
[----:B------:R-:W-:Y:S01]  /*241a0*/  MOV R2, 0x1 ;  /* 0x0000000100027802 */ /* 0x000fe20000000f00 */
[----:B------:R-:W-:Y:S01]  /*241b0*/  IMAD.MOV.U32 R216, RZ, RZ, 0x1f ;  /* 0x0000001fffd87424 */ /* 0x000fe200078e00ff */
[----:B------:R-:W-:Y:S02]  /*241c0*/  MOV R3, 0x241e0 ;  /* 0x000241e000037802 */ /* 0x000fe40000000f00 */
[----:B-12---:R-:W-:Y:S05]  /*241d0*/  CALL.REL.NOINC `($__internal_15_$__cuda_sm70_shflsync_idx_p) ;  /* 0x000005e000007944 */ /* 0x006fea0003c00000 */
[----:B------:R-:W-:Y:S01]  /*241e0*/  MOV R9, R5 ;  /* 0x0000000500097202 */ /* 0x000fe20000000f00 */
[----:B------:R-:W-:Y:S05]  /*241f0*/  BRA `(.L_x_1190) ;  /* 0xffffc2e000007947 */ /* 0x000fea000383ffff */
.L_x_1122:
[----:B------:R-:W-:Y:S02]  /*24200*/  MOV R3, 0x1 ;  /* 0x0000000100037802 */ /* 0x000fe40000000f00 */
[----:B------:R-:W-:-:S02]  /*24210*/  MOV R4, 0x24230 ;  /* 0x0002423000047802 */ /* 0x000fc40000000f00 */
[----:B-1234-:R-:W-:Y:S05]  /*24220*/  CALL.REL.NOINC `($__internal_16_$__cuda_sm70_shflsync_up_p) ;  /* 0x000005f000007944 */ /* 0x01efea0003c00000 */
[----:B------:R-:W-:Y:S05]  /*24230*/  BRA `(.L_x_1191) ;  /* 0xffffc3d000007947 */ /* 0x000fea000383ffff */
.L_x_1123:
[----:B------:R-:W-:Y:S02]  /*24240*/  MOV R3, 0x2 ;  /* 0x0000000200037802 */ /* 0x000fe40000000f00 */
[----:B------:R-:W-:-:S02]  /*24250*/  MOV R4, 0x24270 ;  /* 0x0002427000047802 */ /* 0x000fc40000000f00 */
[----:B--2-4-:R-:W-:Y:S05]  /*24260*/  CALL.REL.NOINC `($__internal_16_$__cuda_sm70_shflsync_up_p) ;  /* 0x000005b000007944 */ /* 0x014fea0003c00000 */
[----:B------:R-:W-:Y:S02]  /*24270*/  SEL R3, R3, RZ, P1 ;  /* 0x000000ff03037207 */ /* 0x000fe40000800000 */
[----:B------:R-:W-:-:S03]  /*24280*/  MOV R4, 0x242c0 ;  /* 0x000242c000047802 */ /* 0x000fc60000000f00 */
[----:B------:R-:W-:Y:S02]  /*24290*/  IMAD.IADD R2, R2, 0x1, R3 ;  /* 0x0000000102027824 */ /* 0x000fe400078e0203 */
[----:B------:R-:W-:Y:S02]  /*242a0*/  IMAD.MOV.U32 R3, RZ, RZ, 0x4 ;  /* 0x00000004ff037424 */ /* 0x000fe400078e00ff */
[----:B------:R-:W-:Y:S05]  /*242b0*/  CALL.REL.NOINC `($__internal_16_$__cuda_sm70_shflsync_up_p) ;  /* 0x0000056000007944 */ /* 0x000fea0003c00000 */
        /* <DEDUP_REMOVED lines=12> */
[----:B------:R-:W-:Y:S01]  /*24380*/  IMAD.IADD R4, R3, 0x1, R2 ;  /* 0x0000000103047824 */ /* 0x000fe200078e0202 */
[----:B------:R-:W-:Y:S01]  /*24390*/  MOV R3, 0x243d0 ;  /* 0x000243d000037802 */ /* 0x000fe20000000f00 */
[----:B------:R-:W-:Y:S02]  /*243a0*/  IMAD.MOV.U32 R2, RZ, RZ, 0x1f ;  /* 0x0000001fff027424 */ /* 0x000fe400078e00ff */
[----:B------:R-:W-:Y:S02]  /*243b0*/  IMAD.MOV.U32 R5, RZ, RZ, R4 ;  /* 0x000000ffff057224 */ /* 0x000fe400078e0004 */
[----:B------:R-:W-:Y:S05]  /*243c0*/  CALL.REL.NOINC `($__internal_15_$__cuda_sm70_shflsync_idx_p) ;  /* 0x000003f000007944 */ /* 0x000fea0003c00000 */
[----:B------:R-:W-:Y:S01]  /*243d0*/  MOV R2, R5 ;  /* 0x0000000500027202 */ /* 0x000fe20000000f00 */
[----:B------:R-:W-:Y:S05]  /*243e0*/  BRA `(.L_x_1192) ;  /* 0xffffc32000007947 */ /* 0x000fea000383ffff */
.L_x_1127:
[----:B------:R-:W-:Y:S02]  /*243f0*/  MOV R3, 0x1 ;  /* 0x0000000100037802 */ /* 0x000fe40000000f00 */
[----:B------:R-:W-:Y:S02]  /*24400*/  MOV R4, 0x24420 ;  /* 0x0002442000047802 */ /* 0x000fe40000000f00 */
[----:B------:R-:W-:Y:S05]  /*24410*/  CALL.REL.NOINC `($__internal_16_$__cuda_sm70_shflsync_up_p) ;  /* 0x0000040000007944 */ /* 0x000fea0003c00000 */
[----:B------:R-:W-:Y:S05]  /*24420*/  BRA `(.L_x_1193) ;  /* 0xffffc45000007947 */ /* 0x000fea000383ffff */
.L_x_1128:
[----:B------:R-:W-:Y:S02]  /*24430*/  MOV R3, 0x2 ;  /* 0x0000000200037802 */ /* 0x000fe40000000f00 */
[----:B------:R-:W-:Y:S02]  /*24440*/  MOV R4, 0x24460 ;  /* 0x0002446000047802 */ /* 0x000fe40000000f00 */
        /* <DEDUP_REMOVED lines=25> */
.L_x_1130:
[----:B------:R-:W-:Y:S02]  /*245e0*/  SEL R2, RZ, 0x1, P0 ;  /* 0x00000001ff027807 */ /* 0x000fe40000000000 */
[----:B------:R-:W-:Y:S02]  /*245f0*/  MOV R3, 0x24610 ;  /* 0x0002461000037802 */ /* 0x000fe40000000f00 */
[----:B-1----:R-:W-:Y:S05]  /*24600*/  CALL.REL.NOINC `($__internal_17_$__cuda_sm70_votesync_ballot) ;  /* 0x0000027000007944 */ /* 0x002fea0003c00000 */
[----:B------:R-:W-:Y:S05]  /*24610*/  BRA `(.L_x_1195) ;  /* 0xffffc3f000007947 */ /* 0x000fea000383ffff */
.L_x_1131:
[----:B------:R-:W-:Y:S01]  /*24620*/  IMAD.MOV.U32 R5, RZ, RZ, R6 ;  /* 0x000000ffff057224 */ /* 0x000fe200078e0006 */
[----:B--2---:R-:W-:Y:S01]  /*24630*/  MOV R2, R9 ;  /* 0x0000000900027202 */ /* 0x004fe20000000f00 */
[----:B------:R-:W-:Y:S01]  /*24640*/  IMAD.MOV.U32 R216, RZ, RZ, 0x1f ;  /* 0x0000001fffd87424 */ /* 0x000fe200078e00ff */
[----:B------:R-:W-:-:S02]  /*24650*/  MOV R3, 0x24670 ;  /* 0x0002467000037802 */ /* 0x000fc40000000f00 */
[----:B-1----:R-:W-:Y:S05]  /*24660*/  CALL.REL.NOINC `($__internal_15_$__cuda_sm70_shflsync_idx_p) ;  /* 0x0000015000007944 */ /* 0x002fea0003c00000 */
[----:B------:R-:W-:Y:S01]  /*24670*/  IMAD.MOV.U32 R11, RZ, RZ, R5 ;  /* 0x000000ffff0b7224 */ /* 0x000fe200078e0005 */
[----:B------:R-:W-:Y:S01]  /*24680*/  MOV R2, R9 ;  /* 0x0000000900027202 */ /* 0x000fe20000000f00 */
[----:B------:R-:W-:Y:S01]  /*24690*/  IMAD.MOV.U32 R5, RZ, RZ, R8 ;  /* 0x000000ffff057224 */ /* 0x000fe200078e0008 */
[----:B------:R-:W-:-:S02]  /*246a0*/  MOV R216, 0x1f ;  /* 0x0000001f00d87802 */ /* 0x000fc40000000f00 */
[----:B------:R-:W-:Y:S02]  /*246b0*/  MOV R3, 0x246d0 ;  /* 0x000246d000037802 */ /* 0x000fe40000000f00 */
[----:B------:R-:W-:Y:S05]  /*246c0*/  CALL.REL.NOINC `($__internal_15_$__cuda_sm70_shflsync_idx_p) ;  /* 0x000000f000007944 */ /* 0x000fea0003c00000 */
[----:B------:R-:W-:Y:S01]  /*246d0*/  MOV R6, R5 ;  /* 0x0000000500067202 */ /* 0x000fe20000000f00 */
[----:B------:R-:W-:Y:S05]  /*246e0*/  BRA `(.L_x_1196) ;  /* 0xffffc39000007947 */ /* 0x000fea000383ffff */
.L_x_1134:
[----:B------:R-:W-:Y:S01]  /*246f0*/  IMAD.MOV.U32 R5, RZ, RZ, R4 ;  /* 0x000000ffff057224 */ /* 0x000fe200078e0004 */
[----:B--2---:R-:W-:Y:S01]  /*24700*/  MOV R2, R9 ;  /* 0x0000000900027202 */ /* 0x004fe20000000f00 */
[----:B------:R-:W-:Y:S01]  /*24710*/  IMAD.MOV.U32 R216, RZ, RZ, 0x1f ;  /* 0x0000001fffd87424 */ /* 0x000fe200078e00ff */
[----:B------:R-:W-:Y:S02]  /*24720*/  MOV R3, 0x24740 ;  /* 0x0002474000037802 */ /* 0x000fe40000000f00 */
[----:B-1--4-:R-:W-:Y:S05]  /*24730*/  CALL.REL.NOINC `($__internal_15_$__cuda_sm70_shflsync_idx_p) ;  /* 0x0000008000007944 */ /* 0x012fea0003c00000 */
[----:B------:R-:W-:Y:S01]  /*24740*/  MOV R16, R5 ;  /* 0x0000000500107202 */ /* 0x000fe20000000f00 */
[----:B------:R-:W-:Y:S05]  /*24750*/  BRA `(.L_x_1133) ;  /* 0xffffc38000007947 */ /* 0x000fea000383ffff */
        .weak           $__internal_14_$__cuda_sm70_shflsync_bfly_p
        .type           $__internal_14_$__cuda_sm70_shflsync_bfly_p,@function
        .size           $__internal_14_$__cuda_sm70_shflsync_bfly_p,($__internal_15_$__cuda_sm70_shflsync_idx_p - $__internal_14_$__cuda_sm70_shflsync_bfly_p)
$__internal_14_$__cuda_sm70_shflsync_bfly_p:
[----:B------:R-:W-:Y:S02]  /*24760*/  MOV R141, 0x1f ;  /* 0x0000001f008d7802 */ /* 0x000fe40000000f00 */
[----:B------:R-:W-:-:S04]  /*24770*/  MOV R142, 0xffffffff ;  /* 0xffffffff008e7802 */ /* 0x000fc80000000f00 */
[----:B------:R-:W-:Y:S04]  /*24780*/  WARPSYNC R142 ;  /* 0x0000008e00007348 */ /* 0x000fe80003800000 */
[----:B------:R1:W2:Y:S02]  /*24790*/  SHFL.BFLY PT, R141, R4, R3, R141 ;  /* 0x0c000003048d7389 */ /* 0x0002a400000e008d */
[----:B-1----:R-:W-:-:S04]  /*247a0*/  MOV R3, 0x0 ;  /* 0x0000000000037802 */ /* 0x002fc80000000f00 */
[----:B--2---:R-:W-:Y:S05]  /*247b0*/  RET.REL.NODEC R2 `(_ZN7cutlass13device_kernelIN5flash19enable_sm80_to_sm89INS1_16FlashAttnFwdSm80INS1_25CollectiveMainloopFwdSm80ILi8ELi1ELb1EN4cute5tupleIJNS5_1CILi128EEENS7_ILi96EEES8_EEELi128ENS_6half_tEfNS_4arch4Sm80ELb0ELb1ELb0ELb1ELb1ELb1ELb1ELb1EEENS1_21CollectiveEpilogueFwdINS6_IJS8_S8_S9_EEENS6_IJNS7_ILi1EEESH_SH_EEESB_SD_Li256ELb1ELb1ELb1ELb0EEENS1_36VarlenDynamicPersistentTileSchedulerILi128ELi96ELi256ELi256ELb1ELb1ELb0ELb1ELb0ELb1EEEEEEEEEvNT_6ParamsE) ;  /* 0xfffdb84002007950 */ /* 0x004fea0003c3ffff */
        .weak           $__internal_15_$__cuda_sm70_shflsync_idx_p
        .type           $__internal_15_$__cuda_sm70_shflsync_idx_p,@function
        .size           $__internal_15_$__cuda_sm70_shflsync_idx_p,($__internal_16_$__cuda_sm70_shflsync_up_p - $__internal_15_$__cuda_sm70_shflsync_idx_p)
$__internal_15_$__cuda_sm70_shflsync_idx_p:
[----:B------:R-:W-:-:S04]  /*247c0*/  MOV R217, 0xffffffff ;  /* 0xffffffff00d97802 */ /* 0x000fc80000000f00 */
[----:B------:R-:W-:Y:S04]  /*247d0*/  WARPSYNC R217 ;  /* 0x000000d900007348 */ /* 0x000fe80003800000 */
[----:B------:R1:W2:Y:S02]  /*247e0*/  SHFL.IDX PT, R5, R5, R2, R216 ;  /* 0x0000000205057389 */ /* 0x0002a400000e00d8 */
[----:B-1----:R-:W-:Y:S02]  /*247f0*/  MOV R2, R3 ;  /* 0x0000000300027202 */ /* 0x002fe40000000f00 */
[----:B------:R-:W-:-:S04]  /*24800*/  MOV R3, 0x0 ;  /* 0x0000000000037802 */ /* 0x000fc80000000f00 */
[----:B--2---:R-:W-:Y:S05]  /*24810*/  RET.REL.NODEC R2 `(_ZN7cutlass13device_kernelIN5flash19enable_sm80_to_sm89INS1_16FlashAttnFwdSm80INS1_25CollectiveMainloopFwdSm80ILi8ELi1ELb1EN4cute5tupleIJNS5_1CILi128EEENS7_ILi96EEES8_EEELi128ENS_6half_tEfNS_4arch4Sm80ELb0ELb1ELb0ELb1ELb1ELb1ELb1ELb1EEENS1_21CollectiveEpilogueFwdINS6_IJS8_S8_S9_EEENS6_IJNS7_ILi1EEESH_SH_EEESB_SD_Li256ELb1ELb1ELb1ELb0EEENS1_36VarlenDynamicPersistentTileSchedulerILi128ELi96ELi256ELi256ELb1ELb1ELb0ELb1ELb0ELb1EEEEEEEEEvNT_6ParamsE) ;  /* 0xfffdb7e002007950 */ /* 0x004fea0003c3ffff */
        .weak           $__internal_16_$__cuda_sm70_shflsync_up_p
        .type           $__internal_16_$__cuda_sm70_shflsync_up_p,@function
        .size           $__internal_16_$__cuda_sm70_shflsync_up_p,($__internal_17_$__cuda_sm70_votesync_ballot - $__internal_16_$__cuda_sm70_shflsync_up_p)
$__internal_16_$__cuda_sm70_shflsync_up_p:
[----:B------:R-:W-:Y:S02]  /*24820*/  MOV R11, 0xffffffff ;  /* 0xffffffff000b7802 */ /* 0x000fe40000000f00 */
[----:B------:R-:W-:Y:S02]  /*24830*/  MOV R5, RZ ;  /* 0x000000ff00057202 */ /* 0x000fe40000000f00 */
[----:B------:R-:W-:Y:S04]  /*24840*/  WARPSYNC R11 ;  /* 0x0000000b00007348 */ /* 0x000fe80003800000 */
[----:B------:R1:W2:Y:S02]  /*24850*/  SHFL.UP PT, R3, R2, R3, R5 ;  /* 0x0400000302037389 */ /* 0x0002a400000e0005 */
[----:B-1----:R-:W-:-:S04]  /*24860*/  MOV R5, 0x0 ;  /* 0x0000000000057802 */ /* 0x002fc80000000f00 */
[----:B--2---:R-:W-:Y:S05]  /*24870*/  RET.REL.NODEC R4 `(_ZN7cutlass13device_kernelIN5flash19enable_sm80_to_sm89INS1_16FlashAttnFwdSm80INS1_25CollectiveMainloopFwdSm80ILi8ELi1ELb1EN4cute5tupleIJNS5_1CILi128EEENS7_ILi96EEES8_EEELi128ENS_6half_tEfNS_4arch4Sm80ELb0ELb1ELb0ELb1ELb1ELb1ELb1ELb1EEENS1_21CollectiveEpilogueFwdINS6_IJS8_S8_S9_EEENS6_IJNS7_ILi1EEESH_SH_EEESB_SD_Li256ELb1ELb1ELb1ELb0EEENS1_36VarlenDynamicPersistentTileSchedulerILi128ELi96ELi256ELi256ELb1ELb1ELb0ELb1ELb0ELb1EEEEEEEEEvNT_6ParamsE) ;  /* 0xfffdb78004007950 */ /* 0x004fea0003c3ffff */
        .weak           $__internal_17_$__cuda_sm70_votesync_ballot
        .type           $__internal_17_$__cuda_sm70_votesync_ballot,@function
        .size           $__internal_17_$__cuda_sm70_votesync_ballot,(.L_x_1806 - $__internal_17_$__cuda_sm70_votesync_ballot)
$__internal_17_$__cuda_sm70_votesync_ballot:
[----:B------:R-:W-:Y:S01]  /*24880*/  ISETP.NE.U32.AND P0, PT, R2, 0x1, PT ;  /* 0x000000010200780c */ /* 0x000fe20003f05070 */
[----:B------:R-:W-:-:S04]  /*24890*/  IMAD.MOV.U32 R5, RZ, RZ, -0x1 ;  /* 0xffffffffff057424 */ /* 0x000fc800078e00ff */
[----:B------:R-:W-:Y:S08]  /*248a0*/  WARPSYNC R5 ;  /* 0x0000000500007348 */ /* 0x000ff00003800000 */
[----:B------:R-:W-:-:S04]  /*248b0*/  VOTE.ANY R2, PT, !P0 ;  /* 0x0000000000027806 */ /* 0x000fc800040e0100 */
[----:B------:R-:W-:Y:S01]  /*248c0*/  LOP3.LUT R15, R2, R5, RZ, 0xc0, !PT ;  /* 0x00000005020f7212 */ /* 0x000fe200078ec0ff */
[----:B------:R-:W-:Y:S02]  /*248d0*/  IMAD.MOV.U32 R2, RZ, RZ, R3 ;  /* 0x000000ffff027224 */ /* 0x000fe400078e0003 */
[----:B------:R-:W-:-:S04]  /*248e0*/  IMAD.MOV.U32 R3, RZ, RZ, 0x0 ;  /* 0x00000000ff037424 */ /* 0x000fc800078e00ff */
[----:B------:R-:W-:Y:S05]  /*248f0*/  RET.REL.NODEC R2 `(_ZN7cutlass13device_kernelIN5flash19enable_sm80_to_sm89INS1_16FlashAttnFwdSm80INS1_25CollectiveMainloopFwdSm80ILi8ELi1ELb1EN4cute5tupleIJNS5_1CILi128EEENS7_ILi96EEES8_EEELi128ENS_6half_tEfNS_4arch4Sm80ELb0ELb1ELb0ELb1ELb1ELb1ELb1ELb1EEENS1_21CollectiveEpilogueFwdINS6_IJS8_S8_S9_EEENS6_IJNS7_ILi1EEESH_SH_EEESB_SD_Li256ELb1ELb1ELb1ELb0EEENS1_36VarlenDynamicPersistentTileSchedulerILi128ELi96ELi256ELi256ELb1ELb1ELb0ELb1ELb0ELb1EEEEEEEEEvNT_6ParamsE) ;  /* 0xfffdb70002007950 */ /* 0x000fea0003c3ffff */
.L_x_1197:
        /* <DEDUP_REMOVED lines=16> */
.L_x_1806:


//--------------------- .text._ZN7cutlass13device_kernelIN5flash19enable_sm80_to_sm89INS1_16FlashAttnFwdSm80INS1_25CollectiveMainloopFwdSm80ILi4ELi1ELb0EN4cute5tupleIJNS5_1CILi128EEENS7_ILi64EEES8_EEELi128ENS_6half_tEfNS_4arch4Sm80ELb1ELb0ELb0ELb0ELb1ELb0ELb1ELb1EEENS1_21CollectiveEpilogueFwdINS6_IJS8_S8_S9_EEENS6_IJNS7_ILi1EEESH_SH_EEESB_SD_Li128ELb0ELb1ELb1ELb0EEENS1_30DynamicPersistentTileSchedulerILi128ELi128ELb1ELb1ELb0EEEEEEEEEvNT_6ParamsE --------------------------
	.section	.text._ZN7cutlass13device_kernelIN5flash19enable_sm80_to_sm89INS1_16FlashAttnFwdSm80INS1_25CollectiveMainloopFwdSm80ILi4ELi1ELb0EN4cute5tupleIJNS5_1CILi128EEENS7_ILi64EEES8_EEELi128ENS_6half_tEfNS_4arch4Sm80ELb1ELb0ELb0ELb0ELb1ELb0ELb1ELb1EEENS1_21CollectiveEpilogueFwdINS6_IJS8_S8_S9_EEENS6_IJNS7_ILi1EEESH_SH_EEESB_SD_Li128ELb0ELb1ELb1ELb0EEENS1_30DynamicPersistentTileSchedulerILi128ELi128ELb1ELb1ELb0EEEEEEEEEvNT_6ParamsE,"ax",@progbits
	.sectioninfo	@"SHI_REGISTERS=255"
	.align	128
.text._ZN7cutlass13device_kernelIN5flash19enable_sm80_to_sm89INS1_16FlashAttnFwdSm80INS1_25CollectiveMainloopFwdSm80ILi4ELi1ELb0EN4cute5tupleIJNS5_1CILi128EEENS7_ILi64EEES8_EEELi128ENS_6half_tEfNS_4arch4Sm80ELb1ELb0ELb0ELb0ELb1ELb0ELb1ELb1EEENS1_21CollectiveEpilogueFwdINS6_IJS8_S8_S9_EEENS6_IJNS7_ILi1EEESH_SH_EEESB_SD_Li128ELb0ELb1ELb1ELb0EEENS1_30DynamicPersistentTileSchedulerILi128ELi128ELb1ELb1ELb0EEEEEEEEEvNT_6ParamsE:
        .type           _ZN7cutlass13device_kernelIN5flash19enable_sm80_to_sm89INS1_16FlashAttnFwdSm80INS1_25CollectiveMainloopFwdSm80ILi4ELi1ELb0EN4cute5tupleIJNS5_1CILi128EEENS7_ILi64EEES8_EEELi128ENS_6half_tEfNS_4arch4Sm80ELb1ELb0ELb0ELb0ELb1ELb0ELb1ELb1EEENS1_21CollectiveEpilogueFwdINS6_IJS8_S8_S9_EEENS6_IJNS7_ILi1EEESH_SH_EEESB_SD_Li128ELb0ELb1ELb1ELb0EEENS1_30DynamicPersistentTileSchedulerILi128ELi128ELb1ELb1ELb0EEEEEEEEEvNT_6ParamsE,@function
        .size           _ZN7cutlass13device_kernelIN5flash19enable_sm80_to_sm89INS1_16FlashAttnFwdSm80INS1_25CollectiveMainloopFwdSm80ILi4ELi1ELb0EN4cute5tupleIJNS5_1CILi128EEENS7_ILi64EEES8_EEELi128ENS_6half_tEfNS_4arch4Sm80ELb1ELb0ELb0ELb0ELb1ELb0ELb1ELb1EEENS1_21CollectiveEpilogueFwdINS6_IJS8_S8_S9_EEENS6_IJNS7_ILi1EEESH_SH_EEESB_SD_Li128ELb0ELb1ELb1ELb0EEENS1_30DynamicPersistentTileSchedulerILi128ELi128ELb1ELb1ELb0EEEEEEEEEvNT_6ParamsE,(.L_x_1811 - _ZN7cutlass13device_kernelIN5flash19enable_sm80_to_sm89INS1_16FlashAttnFwdSm80INS1_25CollectiveMainloopFwdSm80ILi4ELi1ELb0EN4cute5tupleIJNS5_1CILi128EEENS7_ILi64EEES8_EEELi128ENS_6half_tEfNS_4arch4Sm80ELb1ELb0ELb0ELb0ELb1ELb0ELb1ELb1EEENS1_21CollectiveEpilogueFwdINS6_IJS8_S8_S9_EEENS6_IJNS7_ILi1EEESH_SH_EEESB_SD_Li128ELb0ELb1ELb1ELb0EEENS1_30DynamicPersistentTileSchedulerILi128ELi128ELb1ELb1ELb0EEEEEEEEEvNT_6ParamsE)
        .other          _ZN7cutlass13device_kernelIN5flash19enable_sm80_to_sm89INS1_16FlashAttnFwdSm80INS1_25CollectiveMainloopFwdSm80ILi4ELi1ELb0EN4cute5tupleIJNS5_1CILi128EEENS7_ILi64EEES8_EEELi128ENS_6half_tEfNS_4arch4Sm80ELb1ELb0ELb0ELb0ELb1ELb0ELb1ELb1EEENS1_21CollectiveEpilogueFwdINS6_IJS8_S8_S9_EEENS6_IJNS7_ILi1EEESH_SH_EEESB_SD_Li128ELb0ELb1ELb1ELb0EEENS1_30DynamicPersistentTileSchedulerILi128ELi128ELb1ELb1ELb0EEEEEEEEEvNT_6ParamsE,@"STO_CUDA_ENTRY STV_DEFAULT"
_ZN7cutlass13device_kernelIN5flash19enable_sm80_to_sm89INS1_16FlashAttnFwdSm80INS1_25CollectiveMainloopFwdSm80ILi4ELi1ELb0EN4cute5tupleIJNS5_1CILi128EEENS7_ILi64EEES8_EEELi128ENS_6half_tEfNS_4arch4Sm80ELb1ELb0ELb0ELb0ELb1ELb0ELb1ELb1EEENS1_21CollectiveEpilogueFwdINS6_IJS8_S8_S9_EEENS6_IJNS7_ILi1EEESH_SH_EEESB_SD_Li128ELb0ELb1ELb1ELb0EEENS1_30DynamicPersistentTileSchedulerILi128ELi128ELb1ELb1ELb0EEEEEEEEEvNT_6ParamsE:
[----:B------:R-:W-:-:S03]  /*0000*/  MOV R1, c[0x0][0x28] ;  /* 0x00000a0000017a02 */ /* 0x000fc60000000f00 */
[----:B------:R-:W1:Y:S01]  /*0010*/  S2R R19, SR_TID.X ;  /* 0x0000000000137919 */ /* 0x000e620000002100 */
[----:B------:R-:W-:-:S03]  /*0020*/  IADD3 R1, R1, -0x110, RZ ;  /* 0xfffffef001017810 */ /* 0x000fc60007ffe0ff */
[----:B------:R-:W2:Y:S01]  /*0030*/  S2R R15, SR_CTAID.X ;  /* 0x00000000000f7919 */ /* 0x000ea20000002500 */
[----:B-1----:R-:W-:-:S05]  /*0040*/  SHF.R.U32.HI R0, RZ, 0x5, R19 ;  /* 0x00000005ff007819 */ /* 0x002fca0000011613 */
[----:B------:R-:W1:Y:S04]  /*0050*/  SHFL.IDX PT, R2, R0, RZ, 0x1f ;  /* 0x00001fff00027589 */ /* 0x000e6800000e0000 */
[----:B------:R-:W3:Y:S01]  /*0060*/  SHFL.IDX PT, R0, R0, RZ, 0x1f ;  /* 0x00001fff00007589 */ /* 0x000ee200000e0000 */
[----:B-1----:R-:W-:Y:S01]  /*0070*/  ISETP.GE.AND P0, PT, R2, 0x1, PT ;  /* 0x000000010200780c */ /* 0x002fe20003f06270 */
[----:B---3--:R1:W3:-:S12]  /*0080*/  R2UR UR6, R0 ;  /* 0x00000000000673c2 */ /* 0x0082d800000e0000 */
[----:B------:R-:W-:Y:S06]  /*0090*/  @P0 BAR.ARV 0x4, 0x80 ;  /* 0x0102000000000b1d */ /* 0x000fec0000002000 */
[----:B--2---:R-:W-:-:S13]  /*00a0*/  ISETP.GE.AND P0, PT, R15, c[0x0][0x538], PT ;  /* 0x00014e000f007a0c */ /* 0x004fda0003f06270 */
[----:B------:R-:W-:Y:S05]  /*00b0*/  @P0 EXIT ;  /* 0x000000000000094d */ /* 0x000fea0003800000 */
[----:B-1-3--:R-:W-:Y:S01]  /*00c0*/  SHF.R.S32.HI R14, RZ, 0x1f, R19 ;  /* 0x0000001fff0e7819 */ /* 0x00afe20000011413 */
[----:B------:R-:W-:Y:S01]  /*00d0*/  IMAD.MOV.U32 R237, RZ, RZ, 0x40 ;  /* 0x00000040ffed7424 */ /* 0x000fe200078e00ff */
[----:B------:R-:W-:Y:S02]  /*00e0*/  ULDC.64 UR8, c[0x0][0x118] ;  /* 0x0000460000087ab9 */ /* 0x000fe40000000a00 */
[CC--:B------:R-:W-:Y:S02]  /*00f0*/  LEA.HI R12, R14.reuse, R19.reuse, RZ, 0x3 ;  /* 0x000000130e0c7211 */ /* 0x0c0fe400078f18ff */
[CC--:B------:R-:W-:Y:S02]  /*0100*/  LEA.HI R0, R14.reuse, R19.reuse, RZ, 0x2 ;  /* 0x000000130e007211 */ /* 0x0c0fe400078f10ff */
[----:B------:R-:W-:Y:S02]  /*0110*/  LEA.HI R4, R14, R19, RZ, 0x4 ;  /* 0x000000130e047211 */ /* 0x000fe400078f20ff */
[----:B------:R-:W-:-:S02]  /*0120*/  SHF.R.S32.HI R3, RZ, 0x3, R12 ;  /* 0x00000003ff037819 */ /* 0x000fc4000001140c */
[----:B------:R-:W-:Y:S02]  /*0130*/  LOP3.LUT R6, R12, 0xfffffff8, RZ, 0xc0, !PT ;  /* 0xfffffff80c067812 */ /* 0x000fe400078ec0ff */
[----:B------:R-:W-:Y:S01]  /*0140*/  LOP3.LUT R2, R0, 0xfffffffc, RZ, 0xc0, !PT ;  /* 0xfffffffc00027812 */ /* 0x000fe200078ec0ff */
[----:B------:R-:W-:Y:S01]  /*0150*/  IMAD.SHL.U32 R3, R3, 0x40, RZ ;  /* 0x0000004003037824 */ /* 0x000fe200078e00ff */
[C---:B------:R-:W-:Y:S01]  /*0160*/  LOP3.LUT R0, R4.reuse, 0xfffffff0, RZ, 0xc0, !PT ;  /* 0xfffffff004007812 */ /* 0x040fe200078ec0ff */
[C---:B------:R-:W-:Y:S01]  /*0170*/  IMAD.IADD R9, R19.reuse, 0x1, -R6 ;  /* 0x0000000113097824 */ /* 0x040fe200078e0a06 */
[----:B------:R-:W-:Y:S01]  /*0180*/  SHF.R.S32.HI R5, RZ, 0x4, R4 ;  /* 0x00000004ff057819 */ /* 0x000fe20000011404 */
[----:B------:R-:W-:Y:S01]  /*0190*/  IMAD.IADD R2, R19, 0x1, -R2 ;  /* 0x0000000113027824 */ /* 0x000fe200078e0a02 */
[----:B------:R-:W-:Y:S01]  /*01a0*/  LOP3.LUT R3, R3, 0x1c0, RZ, 0xc0, !PT ;  /* 0x000001c003037812 */ /* 0x000fe200078ec0ff */
[----:B------:R-:W-:Y:S01]  /*01b0*/  IMAD.IADD R0, R19, 0x1, -R0 ;  /* 0x0000000113007824 */ /* 0x000fe200078e0a00 */
[----:B------:R-:W-:Y:S01]  /*01c0*/  LEA.HI R4, R4, R5, RZ, 0x1 ;  /* 0x0000000504047211 */ /* 0x000fe200078f08ff */
[----:B------:R-:W-:Y:S01]  /*01d0*/  IMAD.SHL.U32 R18, R9, 0x8, RZ ;  /* 0x0000000809127824 */ /* 0x000fe200078e00ff */
[----:B------:R-:W-:-:S02]  /*01e0*/  LEA.HI R8, R2, R2, RZ, 0x1 ;  /* 0x0000000202087211 */ /* 0x000fc400078f08ff */
[----:B------:R-:W-:Y:S02]  /*01f0*/  SHF.R.S32.HI R10, RZ, 0x1f, R0 ;  /* 0x0000001fff0a7819 */ /* 0x000fe40000011400 */
[----:B------:R-:W-:Y:S01]  /*0200*/  LOP3.LUT R7, R4, 0xfffffffe, RZ, 0xc0, !PT ;  /* 0xfffffffe04077812 */ /* 0x000fe200078ec0ff */
[----:B------:R-:W-:Y:S01]  /*0210*/  STL [R1+0xc], R18 ;  /* 0x00000c1201007387 */ /* 0x000fe20000100800 */
[----:B------:R-:W-:Y:S02]  /*0220*/  SHF.R.U32.HI R6, RZ, 0x3, R3 ;  /* 0x00000003ff067819 */ /* 0x000fe40000011603 */
[----:B------:R-:W-:Y:S01]  /*0230*/  LOP3.LUT R4, R3, 0x38, R18, 0xf8, !PT ;  /* 0x0000003803047812 */ /* 0x000fe200078ef812 */
[----:B------:R-:W-:Y:S01]  /*0240*/  IMAD.IADD R11, R5, 0x1, -R7 ;  /* 0x00000001050b7824 */ /* 0x000fe200078e0a07 */
[----:B------:R-:W-:Y:S02]  /*0250*/  LOP3.LUT R3, R8, 0x1ffffffe, RZ, 0xc0, !PT ;  /* 0x1ffffffe08037812 */ /* 0x000fe400078ec0ff */
[----:B------:R-:W-:-:S02]  /*0260*/  LEA.HI R10, R10, R0, RZ, 0x3 ;  /* 0x000000000a0a7211 */ /* 0x000fc400078f18ff */
[----:B------:R-:W-:Y:S01]  /*0270*/  LOP3.LUT R7, R4, R6, RZ, 0x3c, !PT ;  /* 0x0000000604077212 */ /* 0x000fe200078e3cff */
[----:B------:R-:W-:Y:S01]  /*0280*/  IMAD.IADD R13, R2, 0x1, -R3 ;  /* 0x00000001020d7824 */ /* 0x000fe200078e0a03 */
[----:B------:R-:W-:Y:S01]  /*0290*/  LOP3.LUT R4, R10, 0xfffffff8, RZ, 0xc0, !PT ;  /* 0xfffffff80a047812 */ /* 0x000fe200078ec0ff */
[----:B------:R-:W-:Y:S01]  /*02a0*/  IMAD.SHL.U32 R2, R9, 0x40, RZ ;  /* 0x0000004009027824 */ /* 0x000fe200078e00ff */
[CC--:B------:R-:W-:Y:S02]  /*02b0*/  LEA.HI R5, R14.reuse, R19.reuse, RZ, 0x5 ;  /* 0x000000130e057211 */ /* 0x0c0fe400078f28ff */
[----:B------:R-:W-:Y:S01]  /*02c0*/  LEA.HI R3, R14, R19, RZ, 0x6 ;  /* 0x000000130e037211 */ /* 0x000fe200078f30ff */
[----:B------:R-:W-:Y:S01]  /*02d0*/  IMAD.IADD R9, R0, 0x1, -R4 ;  /* 0x0000000100097824 */ /* 0x000fe200078e0a04 */
[----:B------:R-:W-:Y:S02]  /*02e0*/  LOP3.LUT R0, R2, 0x1c0, RZ, 0xc0, !PT ;  /* 0x000001c002007812 */ /* 0x000fe400078ec0ff */
[--C-:B------:R-:W-:Y:S01]  /*02f0*/  SHF.R.S32.HI R239, RZ, 0x5, R5.reuse ;  /* 0x00000005ffef7819 */ /* 0x100fe20000011405 */
[----:B------:R-:W-:Y:S01]  /*0300*/  IMAD.SHL.U32 R3, R3, 0x8, RZ ;  /* 0x0000000803037824 */ /* 0x000fe200078e00ff */
[----:B------:R-:W-:-:S02]  /*0310*/  SHF.R.S32.HI R2, RZ, 0x1f, R5 ;  /* 0x0000001fff027819 */ /* 0x000fc40000011405 */
[----:B------:R-:W-:Y:S02]  /*0320*/  LOP3.LUT R6, R0, 0x8, R12, 0xf8, !PT ;  /* 0x0000000800067812 */ /* 0x000fe400078ef80c */
[----:B------:R-:W-:Y:S02]  /*0330*/  SHF.R.U32.HI R4, RZ, 0x3, R0 ;  /* 0x00000003ff047819 */ /* 0x000fe40000011600 */
[----:B------:R-:W-:Y:S01]  /*0340*/  LEA.HI R0, R2, R239, RZ, 0x2 ;  /* 0x000000ef02007211 */ /* 0x000fe200078f10ff */
[----:B------:R-:W-:Y:S01]  /*0350*/  IMAD.SHL.U32 R2, R9, 0x40, RZ ;  /* 0x0000004009027824 */ /* 0x000fe200078e00ff */
[----:B------:R-:W-:Y:S02]  /*0360*/  LOP3.LUT R5, R5, 0xffffffe0, RZ, 0xc0, !PT ;  /* 0xffffffe005057812 */ /* 0x000fe400078ec0ff */
[----:B------:R-:W-:Y:S02]  /*0370*/  LOP3.LUT R0, R0, 0xffffffc, RZ, 0xc0, !PT ;  /* 0x0ffffffc00007812 */ /* 0x000fe400078ec0ff */
[----:B------:R-:W-:Y:S01]  /*0380*/  LOP3.LUT R12, R6, R4, RZ, 0x3c, !PT ;  /* 0x00000004060c7212 */ /* 0x000fe200078e3cff */
[----:B------:R-:W-:Y:S01]  /*0390*/  IMAD.IADD R17, R19, 0x1, -R5 ;  /* 0x0000000113117824 */ /* 0x000fe200078e0a05 */
[----:B------:R-:W-:Y:S01]  /*03a0*/  LOP3.LUT R7, R7, 0x7ffffe00, R3, 0xf8, !PT ;  /* 0x7ffffe0007077812 */ /* 0x000fe200078ef803 */
[----:B------:R-:W-:Y:S01]  /*03b0*/  IMAD.IADD R6, R239, 0x1, -R0 ;  /* 0x00000001ef067824 */ /* 0x000fe200078e0a00 */
[----:B------:R-:W-:Y:S01]  /*03c0*/  LOP3.LUT R0, R2, 0x1c0, RZ, 0xc0, !PT ;  /* 0x000001c002007812 */ /* 0x000fe200078ec0ff */
[----:B------:R-:W-:Y:S01]  /*03d0*/  IMAD.SHL.U32 R3, R11, 0x8, RZ ;  /* 0x000000080b037824 */ /* 0x000fe200078e00ff */
[----:B------:R-:W-:Y:S01]  /*03e0*/  SHF.R.S32.HI R5, RZ, 0x1f, R17 ;  /* 0x0000001fff057819 */ /* 0x000fe20000011411 */
[----:B------:R-:W-:Y:S01]  /*03f0*/  IMAD.SHL.U32 R2, R10, 0x40, RZ ;  /* 0x000000400a027824 */ /* 0x000fe200078e00ff */
[----:B------:R-:W-:Y:S01]  /*0400*/  SHF.R.U32.HI R235, RZ, 0x3, R0 ;  /* 0x00000003ffeb7819 */ /* 0x000fe20000011600 */
[----:B------:R-:W-:Y:S01]  /*0410*/  IMAD.SHL.U32 R4, R8, 0x20, RZ ;  /* 0x0000002008047824 */ /* 0x000fe200078e00ff */
[----:B------:R-:W-:Y:S01]  /*0420*/  LOP3.LUT R3, R0, 0x8, R3, 0xf8, !PT ;  /* 0x0000000800037812 */ /* 0x000fe200078ef803 */
[----:B------:R-:W-:Y:S01]  /*0430*/  IMAD.SHL.U32 R252, R7, 0x2, RZ ;  /* 0x0000000207fc7824 */ /* 0x000fe200078e00ff */
[----:B------:R-:W-:-:S02]  /*0440*/  LOP3.LUT R2, R2, 0xfffffe00, RZ, 0xc0, !PT ;  /* 0xfffffe0002027812 */ /* 0x000fc400078ec0ff */
[----:B------:R-:W-:Y:S02]  /*0450*/  LEA.HI R5, R5, R17, RZ, 0x2 ;  /* 0x0000001105057211 */ /* 0x000fe400078f10ff */
[----:B------:R-:W-:Y:S01]  /*0460*/  LOP3.LUT R235, R3, R235, RZ, 0x3c, !PT ;  /* 0x000000eb03eb7212 */ /* 0x000fe200078e3cff */
[----:B------:R-:W-:Y:S01]  /*0470*/  IMAD R239, R239, 0x400, R2 ;  /* 0x00000400efef7824 */ /* 0x000fe200078e0202 */
[----:B------:R-:W-:Y:S02]  /*0480*/  SHF.R.S32.HI R0, RZ, 0x2, R5 ;  /* 0x00000002ff007819 */ /* 0x000fe40000011405 */
[----:B------:R-:W-:Y:S01]  /*0490*/  LEA.HI R3, R14, R19, RZ, 0x7 ;  /* 0x000000130e037211 */ /* 0x000fe200078f38ff */
[----:B------:R-:W-:Y:S01]  /*04a0*/  IMAD.IADD R239, R239, 0x1, R235 ;  /* 0x00000001efef7824 */ /* 0x000fe200078e02eb */
[----:B------:R-:W-:Y:S01]  /*04b0*/  LOP3.LUT R4, R4, 0xffffffc0, RZ, 0xc0, !PT ;  /* 0xffffffc004047812 */ /* 0x000fe200078ec0ff */
[----:B------:R-:W-:Y:S01]  /*04c0*/  IMAD R16, R6, 0x10, R0 ;  /* 0x0000001006107824 */ /* 0x000fe200078e0200 */
[----:B------:R-:W-:Y:S01]  /*04d0*/  LOP3.LUT R235, R235, R2, RZ, 0xfc, !PT ;  /* 0x00000002ebeb7212 */ /* 0x000fe200078efcff */
[----:B------:R-:W-:Y:S01]  /*04e0*/  IMAD R0, R11, 0x200, R12 ;  /* 0x000002000b007824 */ /* 0x000fe200078e020c */
[----:B------:R-:W-:Y:S01]  /*04f0*/  LOP3.LUT R2, R5, 0x7ffffffc, RZ, 0xc0, !PT ;  /* 0x7ffffffc05027812 */ /* 0x000fe200078ec0ff */
[----:B------:R-:W-:Y:S01]  /*0500*/  IMAD R4, R13, 0x8, R4 ;  /* 0x000000080d047824 */ /* 0x000fe200078e0204 */
[----:B------:R-:W-:Y:S01]  /*0510*/  IADD3 R8, R18, 0x40, RZ ;  /* 0x0000004012087810 */ /* 0x000fe20007ffe0ff */
[----:B------:R-:W-:Y:S01]  /*0520*/  STL [R1+0x100], R16 ;  /* 0x0001001001007387 */ /* 0x000fe20000100800 */
[----:B------:R-:W-:Y:S01]  /*0530*/  SHF.R.S32.HI R5, RZ, 0x7, R3 ;  /* 0x00000007ff057819 */ /* 0x000fe20000011403 */
[----:B------:R-:W-:Y:S01]  /*0540*/  IMAD.IADD R2, R17, 0x1, -R2 ;  /* 0x0000000111027824 */ /* 0x000fe200078e0a02 */
[----:B------:R-:W-:Y:S01]  /*0550*/  SHF.R.S32.HI R3, RZ, 0x1f, R18 ;  /* 0x0000001fff037819 */ /* 0x000fe20000011412 */
[----:B------:R1:W-:Y:S01]  /*0560*/  STL [R1+0xb0], R15 ;  /* 0x0000b00f01007387 */ /* 0x0003e20000100800 */
[----:B------:R-:W-:Y:S01]  /*0570*/  SHF.R.S32.HI R5, RZ, 0x1f, R8 ;  /* 0x0000001fff057819 */ /* 0x000fe20000011408 */
[----:B------:R-:W-:Y:S01]  /*0580*/  IMAD.SHL.U32 R2, R2, 0x2, RZ ;  /* 0x0000000202027824 */ /* 0x000fe200078e00ff */
[----:B------:R-:W-:Y:S01]  /*0590*/  R2P PR, R9, 0x6 ;  /* 0x0000000609007804 */ /* 0x000fe20000000000 */
[----:B------:R2:W-:Y:S01]  /*05a0*/  STL [R1+0x1c], R8 ;  /* 0x00001c0801007387 */ /* 0x0005e20000100800 */
[----:B------:R-:W-:Y:S01]  /*05b0*/  IMAD.MOV.U32 R6, RZ, RZ, 0x20 ;  /* 0x00000020ff067424 */ /* 0x000fe200078e00ff */
[----:B------:R-:W-:-:S02]  /*05c0*/  LEA R232, R0, 0x4100, 0x1 ;  /* 0x0000410000e87811 */ /* 0x000fc400078e08ff */
[----:B------:R3:W-:Y:S01]  /*05d0*/  STL [R1+0xf8], R3 ;  /* 0x0000f80301007387 */ /* 0x0007e20000100800 */
[C---:B------:R-:W-:Y:S02]  /*05e0*/  IADD3 R14, R2.reuse, 0x18, RZ ;  /* 0x00000018020e7810 */ /* 0x040fe40007ffe0ff */
[C---:B------:R-:W-:Y:S01]  /*05f0*/  IADD3 R13, R2.reuse, 0x20, RZ ;  /* 0x00000020020d7810 */ /* 0x040fe20007ffe0ff */
[----:B------:R4:W-:Y:S01]  /*0600*/  STL [R1+0xf4], R5 ;  /* 0x0000f40501007387 */ /* 0x0009e20000100800 */
[C---:B------:R-:W-:Y:S02]  /*0610*/  IADD3 R12, R2.reuse, 0x28, RZ ;  /* 0x00000028020c7810 */ /* 0x040fe40007ffe0ff */
[C---:B------:R-:W-:Y:S02]  /*0620*/  IADD3 R11, R2.reuse, 0x30, RZ ;  /* 0x00000030020b7810 */ /* 0x040fe40007ffe0ff */
[C---:B------:R-:W-:Y:S02]  /*0630*/  IADD3 R10, R2.reuse, 0x38, RZ ;  /* 0x00000038020a7810 */ /* 0x040fe40007ffe0ff */
[----:B------:R-:W-:-:S02]  /*0640*/  IADD3 R9, R2, 0x40, RZ ;  /* 0x0000004002097810 */ /* 0x000fc40007ffe0ff */
[----:B------:R-:W-:Y:S02]  /*0650*/  SEL R0, R6, 0xffffffe0, !P1 ;  /* 0xffffffe006007807 */ /* 0x000fe40004800000 */
[C---:B------:R-:W-:Y:S02]  /*0660*/  IADD3 R7, R2.reuse, 0x50, RZ ;  /* 0x0000005002077810 */ /* 0x040fe40007ffe0ff */
[C---:B-1----:R-:W-:Y:S02]  /*0670*/  IADD3 R15, R2.reuse, 0x10, RZ ;  /* 0x00000010020f7810 */ /* 0x042fe40007ffe0ff */
[C---:B------:R-:W-:Y:S02]  /*0680*/  IADD3 R6, R2.reuse, 0x58, RZ ;  /* 0x0000005802067810 */ /* 0x040fe40007ffe0ff */
[----:B--2---:R-:W-:Y:S02]  /*0690*/  IADD3 R8, R2, 0x48, RZ ;  /* 0x0000004802087810 */ /* 0x004fe40007ffe0ff */
[----:B------:R-:W-:Y:S01]  /*06a0*/  LEA R239, R239, 0x8100, 0x1 ;  /* 0x00008100efef7811 */ /* 0x000fe200078e08ff */
[----:B---3--:R-:W-:Y:S01]  /*06b0*/  IMAD.IADD R3, R16, 0x1, R4 ;  /* 0x0000000110037824 */ /* 0x008fe200078e0204 */
[----:B------:R-:W-:-:S02]  /*06c0*/  IADD3 R16, R2, 0x8, RZ ;  /* 0x0000000802107810 */ /* 0x000fc40007ffe0ff */
[C---:B------:R-:W-:Y:S01]  /*06d0*/  IADD3 R4, R2.reuse, 0x68, RZ ;  /* 0x0000006802047810 */ /* 0x040fe20007ffe0ff */
[----:B------:R-:W-:Y:S01]  /*06e0*/  IMAD.IADD R241, R239, 0x1, R0 ;  /* 0x00000001eff17824 */ /* 0x000fe200078e0200 */
[----:B------:R1:W-:Y:S01]  /*06f0*/  STL [R1+0xfc], R3 ;  /* 0x0000fc0301007387 */ /* 0x0003e20000100800 */
[----:B----4-:R-:W-:Y:S02]  /*0700*/  IADD3 R5, R2, 0x60, RZ ;  /* 0x0000006002057810 */ /* 0x010fe40007ffe0ff */
[----:B------:R-:W-:Y:S01]  /*0710*/  SEL R237, R237, 0xffffffc0, !P2 ;  /* 0xffffffc0eded7807 */ /* 0x000fe20005000000 */
[----:B------:R-:W-:Y:S01]  /*0720*/  STL [R1+0x60], R2 ;  /* 0x0000600201007387 */ /* 0x000fe20000100800 */
[----:B------:R-:W-:-:S03]  /*0730*/  LEA R235, R235, 0x100, 0x1 ;  /* 0x00000100ebeb7811 */ /* 0x000fc600078e08ff */
[----:B------:R-:W-:Y:S02]  /*0740*/  IMAD.IADD R240, R239, 0x1, R237 ;  /* 0x00000001eff07824 */ /* 0x000fe400078e02ed */
[C-C-:B------:R-:W-:Y:S02]  /*0750*/  IMAD.IADD R236, R0.reuse, 0x1, R235.reuse ;  /* 0x0000000100ec7824 */ /* 0x140fe400078e02eb */
[----:B------:R-:W-:Y:S02]  /*0760*/  IMAD.IADD R238, R237, 0x1, R235 ;  /* 0x00000001edee7824 */ /* 0x000fe400078e02eb */
[----:B------:R-:W-:Y:S02]  /*0770*/  IMAD.IADD R242, R241, 0x1, R237 ;  /* 0x00000001f1f27824 */ /* 0x000fe400078e02ed */
[----:B------:R-:W-:Y:S02]  /*0780*/  IMAD.IADD R248, R0, 0x1, R240 ;  /* 0x0000000100f87824 */ /* 0x000fe400078e02f0 */
[----:B------:R-:W-:Y:S01]  /*0790*/  IMAD.IADD R237, R237, 0x1, R236 ;  /* 0x00000001eded7824 */ /* 0x000fe200078e02ec */
[----:B-1----:R-:W-:-:S05]  /*07a0*/  SHF.R.S32.HI R3, RZ, 0x1f, R2 ;  /* 0x0000001fff037819 */ /* 0x002fca0000011402 */
[----:B------:R1:W-:Y:S04]  /*07b0*/  STL [R1+0xf0], R3 ;  /* 0x0000f00301007387 */ /* 0x0003e80000100800 */
[----:B------:R2:W-:Y:S04]  /*07c0*/  STL [R1+0xa8], R16 ;  /* 0x0000a81001007387 */ /* 0x0005e80000100800 */
[----:B------:R3:W-:Y:S04]  /*07d0*/  STL [R1+0xa4], R15 ;  /* 0x0000a40f01007387 */ /* 0x0007e80000100800 */
[----:B------:R4:W-:Y:S04]  /*07e0*/  STL [R1+0xa0], R14 ;  /* 0x0000a00e01007387 */ /* 0x0009e80000100800 */
[----:B------:R5:W-:Y:S04]  /*07f0*/  STL [R1+0x9c], R13 ;  /* 0x00009c0d01007387 */ /* 0x000be80000100800 */
[----:B------:R5:W-:Y:S04]  /*0800*/  STL [R1+0x98], R12 ;  /* 0x0000980c01007387 */ /* 0x000be80000100800 */
[----:B------:R5:W-:Y:S01]  /*0810*/  STL [R1+0x94], R11 ;  /* 0x0000940b01007387 */ /* 0x000be20000100800 */
[----:B-1----:R-:W-:-:S02]  /*0820*/  IADD3 R3, R2, 0x70, RZ ;  /* 0x0000007002037810 */ /* 0x002fc40007ffe0ff */
[----:B------:R-:W-:Y:S01]  /*0830*/  IADD3 R2, R2, 0x78, RZ ;  /* 0x0000007802027810 */ /* 0x000fe20007ffe0ff */
[----:B------:R1:W-:Y:S01]  /*0840*/  STL [R1+0x90], R10 ;  /* 0x0000900a01007387 */ /* 0x0003e20000100800 */
[----:B--2---:R-:W-:-:S03]  /*0850*/  SHF.R.S32.HI R16, RZ, 0x1f, R16 ;  /* 0x0000001fff107819 */ /* 0x004fc60000011410 */
[----:B------:R2:W-:Y:S01]  /*0860*/  STL [R1+0x8c], R9 ;  /* 0x00008c0901007387 */ /* 0x0005e20000100800 */
[----:B---3--:R-:W-:-:S03]  /*0870*/  SHF.R.S32.HI R15, RZ, 0x1f, R15 ;  /* 0x0000001fff0f7819 */ /* 0x008fc6000001140f */
[----:B------:R3:W-:Y:S01]  /*0880*/  STL [R1+0x88], R8 ;  /* 0x0000880801007387 */ /* 0x0007e20000100800 */
[----:B----4-:R-:W-:-:S03]  /*0890*/  SHF.R.S32.HI R14, RZ, 0x1f, R14 ;  /* 0x0000001fff0e7819 */ /* 0x010fc6000001140e */
[----:B------:R4:W-:Y:S01]  /*08a0*/  STL [R1+0x84], R7 ;  /* 0x0000840701007387 */ /* 0x0009e20000100800 */
[----:B-----5:R-:W-:-:S03]  /*08b0*/  SHF.R.S32.HI R13, RZ, 0x1f, R13 ;  /* 0x0000001fff0d7819 */ /* 0x020fc6000001140d */
[----:B------:R5:W-:Y:S01]  /*08c0*/  STL [R1+0x80], R6 ;  /* 0x0000800601007387 */ /* 0x000be20000100800 */
[----:B------:R-:W-:-:S03]  /*08d0*/  SHF.R.S32.HI R12, RZ, 0x1f, R12 ;  /* 0x0000001fff0c7819 */ /* 0x000fc6000001140c */
[----:B------:R5:W-:Y:S01]  /*08e0*/  STL [R1+0x70], R5 ;  /* 0x0000700501007387 */ /* 0x000be20000100800 */
[----:B------:R-:W-:-:S03]  /*08f0*/  SHF.R.S32.HI R11, RZ, 0x1f, R11 ;  /* 0x0000001fff0b7819 */ /* 0x000fc6000001140b */
[----:B------:R5:W-:Y:S01]  /*0900*/  STL [R1+0x7c], R4 ;  /* 0x00007c0401007387 */ /* 0x000be20000100800 */
[----:B-1----:R-:W-:-:S03]  /*0910*/  SHF.R.S32.HI R10, RZ, 0x1f, R10 ;  /* 0x0000001fff0a7819 */ /* 0x002fc6000001140a */
[----:B------:R-:W-:Y:S01]  /*0920*/  STL [R1+0xec], R16 ;  /* 0x0000ec1001007387 */ /* 0x000fe20000100800 */
[----:B--2---:R-:W-:-:S03]  /*0930*/  SHF.R.S32.HI R9, RZ, 0x1f, R9 ;  /* 0x0000001fff097819 */ /* 0x004fc60000011409 */
[----:B------:R1:W-:Y:S01]  /*0940*/  STL [R1+0x78], R3 ;  /* 0x0000780301007387 */ /* 0x0003e20000100800 */
[----:B---3--:R-:W-:-:S03]  /*0950*/  SHF.R.S32.HI R8, RZ, 0x1f, R8 ;  /* 0x0000001fff087819 */ /* 0x008fc60000011408 */
[----:B------:R-:W-:Y:S01]  /*0960*/  STL [R1+0xe8], R15 ;  /* 0x0000e80f01007387 */ /* 0x000fe20000100800 */
[----:B----4-:R-:W-:-:S03]  /*0970*/  SHF.R.S32.HI R7, RZ, 0x1f, R7 ;  /* 0x0000001fff077819 */ /* 0x010fc60000011407 */
[----:B------:R2:W-:Y:S01]  /*0980*/  STL [R1+0x74], R2 ;  /* 0x0000740201007387 */ /* 0x0005e20000100800 */
[----:B-----5:R-:W-:-:S03]  /*0990*/  SHF.R.S32.HI R6, RZ, 0x1f, R6 ;  /* 0x0000001fff067819 */ /* 0x020fc60000011406 */
[----:B------:R3:W-:Y:S01]  /*09a0*/  STL [R1+0xe4], R14 ;  /* 0x0000e40e01007387 */ /* 0x0007e20000100800 */
[----:B------:R-:W-:-:S03]  /*09b0*/  SHF.R.S32.HI R5, RZ, 0x1f, R5 ;  /* 0x0000001fff057819 */ /* 0x000fc60000011405 */
[----:B------:R3:W-:Y:S01]  /*09c0*/  STL [R1+0xe0], R13 ;  /* 0x0000e00d01007387 */ /* 0x0007e20000100800 */
[----:B------:R-:W-:-:S03]  /*09d0*/  SHF.R.S32.HI R4, RZ, 0x1f, R4 ;  /* 0x0000001fff047819 */ /* 0x000fc60000011404 */
[----:B------:R3:W-:Y:S04]  /*09e0*/  STL [R1+0xdc], R12 ;  /* 0x0000dc0c01007387 */ /* 0x0007e80000100800 */
[----:B------:R3:W-:Y:S01]  /*09f0*/  STL [R1+0xd8], R11 ;  /* 0x0000d80b01007387 */ /* 0x0007e20000100800 */
[----:B-1----:R-:W-:-:S03]  /*0a00*/  SHF.R.S32.HI R3, RZ, 0x1f, R3 ;  /* 0x0000001fff037819 */ /* 0x002fc60000011403 */
[----:B------:R3:W-:Y:S04]  /*0a10*/  STL [R1+0xd4], R10 ;  /* 0x0000d40a01007387 */ /* 0x0007e80000100800 */
[----:B------:R3:W-:Y:S01]  /*0a20*/  STL [R1+0xd0], R9 ;  /* 0x0000d00901007387 */ /* 0x0007e20000100800 */
[----:B--2---:R-:W-:-:S03]  /*0a30*/  SHF.R.S32.HI R2, RZ, 0x1f, R2 ;  /* 0x0000001fff027819 */ /* 0x004fc60000011402 */
[----:B------:R3:W-:Y:S04]  /*0a40*/  STL [R1+0xcc], R8 ;  /* 0x0000cc0801007387 */ /* 0x0007e80000100800 */
[----:B------:R3:W-:Y:S04]  /*0a50*/  STL [R1+0xc8], R7 ;  /* 0x0000c80701007387 */ /* 0x0007e80000100800 */
[----:B------:R3:W-:Y:S04]  /*0a60*/  STL [R1+0xc4], R6 ;  /* 0x0000c40601007387 */ /* 0x0007e80000100800 */
[----:B------:R3:W-:Y:S04]  /*0a70*/  STL [R1+0xc0], R5 ;  /* 0x0000c00501007387 */ /* 0x0007e80000100800 */
[----:B------:R3:W-:Y:S04]  /*0a80*/  STL [R1+0xbc], R4 ;  /* 0x0000bc0401007387 */ /* 0x0007e80000100800 */
[----:B------:R3:W-:Y:S04]  /*0a90*/  STL [R1+0xb8], R3 ;  /* 0x0000b80301007387 */ /* 0x0007e80000100800 */
[----:B------:R3:W-:Y:S02]  /*0aa0*/  STL [R1+0xb4], R2 ;  /* 0x0000b40201007387 */ /* 0x0007e40000100800 */
.L_x_1273:
[----:B---3--:R-:W2:Y:S01]  /*0ab0*/  LDL R4, [R1+0xb0] ;  /* 0x0000b00001047983 */ /* 0x008ea20000100800 */
        /* <DEDUP_REMOVED lines=18> */
.L_x_1199:
[----:B------:R-:W-:-:S04]  /*0be0*/  MOV R0, c[0x0][0x554] ;  /* 0x0001550000007a02 */ /* 0x000fc80000000f00 */
[----:B------:R-:W-:Y:S02]  /*0bf0*/  ISETP.NE.AND P0, PT, R0, 0x1, PT ;  /* 0x000000010000780c */ /* 0x000fe40003f05270 */
[----:B------:R-:W-:-:S11]  /*0c00*/  MOV R0, R2 ;  /* 0x0000000200007202 */ /* 0x000fd60000000f00 */
[----:B------:R-:W-:-:S05]  /*0c10*/  @P0 IMAD.HI.U32 R4, R2, c[0x0][0x558], RZ ;  /* 0x0001560002040a27 */ /* 0x000fca00078e00ff */
[----:B------:R-:W-:-:S05]  /*0c20*/  @P0 SHF.R.U32.HI R0, RZ, c[0x0][0x55c], R4 ;  /* 0x00015700ff000a19 */ /* 0x000fca0000011604 */
[----:B------:R-:W-:Y:S02]  /*0c30*/  IMAD R4, R0, c[0x0][0x554], RZ ;  /* 0x0001550000047a24 */ /* 0x000fe400078e02ff */
.L_x_1200:
[----:B------:R-:W-:Y:S05]  /*0c40*/  BSYNC B0 ;  /* 0x0000000000007941 */ /* 0x000fea0003800000 */
.L_x_1198:
        /* <DEDUP_REMOVED lines=12> */
[----:B------:R1:W-:Y:S04]  /*0d10*/  STL [R1+0x64], R11 ;  /* 0x0000640b01007387 */ /* 0x0003e80000100800 */
[----:B------:R2:W3:Y:S01]  /*0d20*/  @P0 LDG.E R6, [R2.64] ;  /* 0x0000000802060981 */ /* 0x0004e2000c1e1900 */
[----:B------:R-:W-:Y:S01]  /*0d30*/  IMAD.MOV.U32 R14, RZ, RZ, R0 ;  /* 0x000000ffff0e7224 */ /* 0x000fe200078e0000 */
[----:B------:R-:W-:Y:S01]  /*0d40*/  BSSY B0, `(.L_x_1201) ;  /* 0x0000044000007945 */ /* 0x000fe20003800000 */
[----:B------:R-:W-:-:S05]  /*0d50*/  IMAD.MOV.U32 R5, RZ, RZ, 0x40 ;  /* 0x00000040ff057424 */ /* 0x000fca00078e00ff */
[----:B------:R-:W-:Y:S01]  /*0d60*/  IADD3 R5, R5, -c[0x0][0x168], RZ ;  /* 0x80005a0005057a10 */ /* 0x000fe20007ffe0ff */
[----:B--2---:R-:W-:-:S05]  /*0d70*/  IMAD.MOV.U32 R2, RZ, RZ, c[0x0][0x53c] ;  /* 0x00014f00ff027624 */ /* 0x004fca00078e00ff */
[----:B------:R-:W-:Y:S02]  /*0d80*/  ISETP.NE.AND P0, PT, R2, 0x1, PT ;  /* 0x000000010200780c */ /* 0x000fe40003f05270 */
[----:B------:R-:W-:-:S11]  /*0d90*/  LOP3.LUT R2, R0, 0x1ffffff, RZ, 0x3c, !PT ;  /* 0x01ffffff00027812 */ /* 0x000fd600078e3cff */
[----:B------:R-:W-:Y:S01]  /*0da0*/  @P0 IMAD.HI.U32 R3, R0, c[0x0][0x540], RZ ;  /* 0x0001500000030a27 */ /* 0x000fe200078e00ff */
[----:B------:R-:W-:Y:S02]  /*0db0*/  IADD3 R0, R2, c[0x0][0x53c], RZ ;  /* 0x00014f0002007a10 */ /* 0x000fe40007ffe0ff */
[----:B------:R-:W-:Y:S02]  /*0dc0*/  MOV R2, c[0x0][0x2c4] ;  /* 0x0000b10000027a02 */ /* 0x000fe40000000f00 */
[----:B------:R-:W-:Y:S02]  /*0dd0*/  @P0 SHF.R.U32.HI R14, RZ, c[0x0][0x544], R3 ;  /* 0x00015100ff0e0a19 */ /* 0x000fe40000011603 */
[----:B------:R-:W-:Y:S01]  /*0de0*/  ISETP.NE.AND P4, PT, R2, 0x1, PT ;  /* 0x000000010200780c */ /* 0x000fe20003f85270 */
[----:B------:R-:W-:Y:S02]  /*0df0*/  IMAD.MOV.U32 R2, RZ, RZ, c[0x0][0x2ac] ;  /* 0x0000ab00ff027624 */ /* 0x000fe400078e00ff */
[----:B------:R-:W-:Y:S01]  /*0e00*/  IMAD R0, R14, c[0x0][0x53c], R0 ;  /* 0x00014f000e007a24 */ /* 0x000fe200078e0200 */
[----:B------:R1:W-:Y:S01]  /*0e10*/  STL [R1+0x6c], R14 ;  /* 0x00006c0e01007387 */ /* 0x0003e20000100800 */
[----:B------:R-:W-:-:S02]  /*0e20*/  IMAD R222, R2, c[0x0][0x1d0], RZ ;  /* 0x0000740002de7a24 */ /* 0x000fc400078e02ff */
[----:B------:R-:W-:Y:S02]  /*0e30*/  IMAD.SHL.U32 R13, R0, 0x80, RZ ;  /* 0x00000080000d7824 */ /* 0x000fe400078e00ff */
[----:B------:R-:W-:Y:S01]  /*0e40*/  IMAD R2, R2, c[0x0][0x1d0], R5 ;  /* 0x0000740002027a24 */ /* 0x000fe200078e0205 */
[----:B------:R-:W-:Y:S02]  /*0e50*/  IADD3 R5, R222, 0x3f, RZ ;  /* 0x0000003fde057810 */ /* 0x000fe40007ffe0ff */
        /* <DEDUP_REMOVED lines=23> */
[----:B-1----:R-:W-:Y:S02]  /*0fd0*/  IADD3 R6, R0, -0x1, R7 ;  /* 0xffffffff00067810 */ /* 0x002fe40007ffe007 */
[----:B------:R-:W1:Y:S02]  /*0fe0*/  I2F.RP R4, R3 ;  /* 0x0000000300047306 */ /* 0x000e640000209400 */
[----:B------:R-:W-:Y:S02]  /*0ff0*/  IABS R10, R6 ;  /* 0x00000006000a7213 */ /* 0x000fe40000000000 */
[----:B------:R-:W-:-:S04]  /*1000*/  LOP3.LUT R6, R6, R0, RZ, 0x3c, !PT ;  /* 0x0000000006067212 */ /* 0x000fc800078e3cff */
[----:B------:R-:W-:Y:S01]  /*1010*/  ISETP.GE.AND P0, PT, R6, RZ, PT ;  /* 0x000000ff0600720c */ /* 0x000fe20003f06270 */
[----:B-1----:R-:W1:Y:S02]  /*1020*/  MUFU.RCP R4, R4 ;  /* 0x0000000400047308 */ /* 0x002e640000001000 */
[----:B-1----:R-:W-:-:S06]  /*1030*/  IADD3 R4, R4, 0xffffffe, RZ ;  /* 0x0ffffffe04047810 */ /* 0x002fcc0007ffe0ff */
[----:B------:R-:W1:Y:S02]  /*1040*/  F2I.FTZ.U32.TRUNC.NTZ R5, R4 ;  /* 0x0000000400057305 */ /* 0x000e64000021f000 */
[----:B-1----:R-:W-:Y:S02]  /*1050*/  IMAD.MOV R2, RZ, RZ, -R5 ;  /* 0x000000ffff027224 */ /* 0x002fe400078e0a05 */
        /* <DEDUP_REMOVED lines=18> */
.L_x_1202:
[----:B------:R-:W-:Y:S05]  /*1180*/  BSYNC B0 ;  /* 0x0000000000007941 */ /* 0x000fea0003800000 */
.L_x_1201:
        /* <DEDUP_REMOVED lines=74> */
[----:B--2---:R-:W2:Y:S01]  /*1630*/  S2R R3, SR_TID.X ;  /* 0x0000000000037919 */ /* 0x004ea20000002100 */
[----:B------:R-:W-:-:S03]  /*1640*/  ISETP.NE.U32.AND P1, PT, RZ, c[0x0][0x340], PT ;  /* 0x0000d000ff007a0c */ /* 0x000fc60003f25070 */
[----:B------:R-:W3:Y:S01]  /*1650*/  LDL R8, [R1+0x1c] ;  /* 0x00001c0001087983 */ /* 0x000ee20000100800 */
[----:B------:R-:W-:-:S03]  /*1660*/  ISETP.NE.AND.EX P1, PT, RZ, c[0x0][0x344], PT, P1 ;  /* 0x0000d100ff007a0c */ /* 0x000fc60003f25310 */
[----:B------:R-:W4:Y:S01]  /*1670*/  LDL R9, [R1+0xc] ;  /* 0x00000c0001097983 */ /* 0x000f220000100800 */
[----:B--2---:R-:W-:-:S04]  /*1680*/  SHF.R.S32.HI R4, RZ, 0x1f, R3 ;  /* 0x0000001fff047819 */ /* 0x004fc80000011403 */
[----:B------:R-:W-:-:S05]  /*1690*/  LEA.HI R4, R4, R3, RZ, 0x3 ;  /* 0x0000000304047211 */ /* 0x000fca00078f18ff */
[----:B------:R-:W-:Y:S01]  /*16a0*/  @P1 IMAD.MOV.U32 R2, RZ, RZ, 0x4 ;  /* 0x00000004ff021424 */ /* 0x000fe200078e00ff */
[----:B------:R-:W-:Y:S02]  /*16b0*/  SHF.R.S32.HI R5, RZ, 0x1f, R3 ;  /* 0x0000001fff057819 */ /* 0x000fe40000011403 */
[----:B------:R-:W-:Y:S02]  /*16c0*/  LOP3.LUT R4, R4, 0xfffffff8, RZ, 0xc0, !PT ;  /* 0xfffffff804047812 */ /* 0x000fe400078ec0ff */
[----:B------:R-:W-:-:S03]  /*16d0*/  LEA.HI R5, R5, R3, RZ, 0x3 ;  /* 0x0000000305057211 */ /* 0x000fc600078f18ff */
[----:B------:R-:W-:Y:S02]  /*16e0*/  IMAD.IADD R4, R3, 0x1, -R4 ;  /* 0x0000000103047824 */ /* 0x000fe400078e0a04 */
[----:B------:R-:W-:-:S05]  /*16f0*/  @P1 IMAD.WIDE R2, R11, R2, c[0x0][0x340] ;  /* 0x0000d0000b021625 */ /* 0x000fca00078e0202 */
[----:B------:R2:W5:Y:S01]  /*1700*/  @P1 LDG.E R10, [R2.64] ;  /* 0x00000008020a1981 */ /* 0x000562000c1e1900 */
[----:B------:R-:W-:Y:S02]  /*1710*/  SHF.R.S32.HI R5, RZ, 0x3, R5 ;  /* 0x00000003ff057819 */ /* 0x000fe40000011405 */
[----:B------:R-:W-:Y:S02]  /*1720*/  SHF.R.S32.HI R21, RZ, 0x1f, R12 ;  /* 0x0000001fff157819 */ /* 0x000fe4000001140c */
[----:B------:R-:W-:-:S03]  /*1730*/  LEA R4, R4, R5, 0x4 ;  /* 0x0000000504047211 */ /* 0x000fc600078e20ff */
[----:B------:R-:W-:Y:S02]  /*1740*/  IMAD R0, R21, c[0x0][0x1b8], RZ ;  /* 0x00006e0015007a24 */ /* 0x000fe400078e02ff */
[----:B------:R-:W-:Y:S01]  /*1750*/  IMAD.IADD R4, R13, 0x1, R4 ;  /* 0x000000010d047824 */ /* 0x000fe200078e0204 */
[----:B-1----:R-:W-:Y:S01]  /*1760*/  SHF.R.S32.HI R6, RZ, 0x1f, R11 ;  /* 0x0000001fff067819 */ /* 0x002fe2000001140b */
[----:B------:R-:W-:Y:S02]  /*1770*/  IMAD R5, R12, c[0x0][0x1bc], R0 ;  /* 0x00006f000c057a24 */ /* 0x000fe400078e0200 */
[----:B------:R-:W-:Y:S01]  /*1780*/  @P4 IMAD.HI.U32 R7, R4, c[0x0][0x2c8], RZ ;  /* 0x0000b20004074a27 */ /* 0x000fe200078e00ff */
[----:B------:R-:W-:-:S04]  /*1790*/  MOV R0, R4 ;  /* 0x0000000400007202 */ /* 0x000fc80000000f00 */
[----:B------:R-:W-:Y:S01]  /*17a0*/  @P4 SHF.R.U32.HI R0, RZ, c[0x0][0x2cc], R7 ;  /* 0x0000b300ff004a19 */ /* 0x000fe20000011607 */
[----:B--2---:R-:W-:-:S04]  /*17b0*/  IMAD.WIDE.U32 R2, R12, c[0x0][0x1b8], RZ ;  /* 0x00006e000c027a25 */ /* 0x004fc800078e00ff */
[----:B------:R-:W-:Y:S02]  /*17c0*/  IMAD.IADD R3, R3, 0x1, R5 ;  /* 0x0000000103037824 */ /* 0x000fe400078e0205 */
[----:B------:R-:W-:Y:S01]  /*17d0*/  IMAD R5, R6, c[0x0][0x1c0], RZ ;  /* 0x0000700006057a24 */ /* 0x000fe200078e02ff */
[----:B------:R-:W-:-:S03]  /*17e0*/  SHF.R.S32.HI R7, RZ, 0x1f, R0 ;  /* 0x0000001fff077819 */ /* 0x000fc60000011400 */
[C---:B------:R-:W-:Y:S01]  /*17f0*/  IMAD R6, R11.reuse, c[0x0][0x1c4], R5 ;  /* 0x000071000b067a24 */ /* 0x040fe200078e0205 */
[----:B------:R-:W-:Y:S01]  /*1800*/  IADD3 R5, -R0, RZ, RZ ;  /* 0x000000ff00057210 */ /* 0x000fe20007ffe1ff */
[----:B------:R-:W-:-:S04]  /*1810*/  IMAD.WIDE.U32 R2, R11, c[0x0][0x1c0], R2 ;  /* 0x000070000b027a25 */ /* 0x000fc800078e0002 */
[----:B------:R-:W-:Y:S02]  /*1820*/  IMAD R4, R5, c[0x0][0x2c4], R4 ;  /* 0x0000b10005047a24 */ /* 0x000fe400078e0204 */
[----:B------:R-:W-:Y:S02]  /*1830*/  IMAD.IADD R3, R3, 0x1, R6 ;  /* 0x0000000103037824 */ /* 0x000fe400078e0206 */
[----:B------:R-:W-:Y:S02]  /*1840*/  IMAD R5, R7, c[0x0][0x1b0], RZ ;  /* 0x00006c0007057a24 */ /* 0x000fe400078e02ff */
[----:B------:R-:W-:-:S04]  /*1850*/  IMAD.WIDE.U32 R2, R0, c[0x0][0x1b0], R2 ;  /* 0x00006c0000027a25 */ /* 0x000fc800078e0002 */
[----:B------:R-:W-:Y:S01]  /*1860*/  IMAD R6, R0, c[0x0][0x1b4], R5 ;  /* 0x00006d0000067a24 */ /* 0x000fe200078e0205 */
[----:B------:R-:W-:-:S04]  /*1870*/  SHF.R.S32.HI R5, RZ, 0x1f, R4 ;  /* 0x0000001fff057819 */ /* 0x000fc80000011404 */
[----:B------:R-:W-:Y:S01]  /*1880*/  IADD3 R3, R3, R6, RZ ;  /* 0x0000000603037210 */ /* 0x000fe20007ffe0ff */
[----:B------:R-:W-:-:S04]  /*1890*/  IMAD R0, R5, c[0x0][0x1a8], RZ ;  /* 0x00006a0005007a24 */ /* 0x000fc800078e02ff */
[C---:B------:R-:W-:Y:S02]  /*18a0*/  IMAD R0, R4.reuse, c[0x0][0x1ac], R0 ;  /* 0x00006b0004007a24 */ /* 0x040fe400078e0200 */
[----:B------:R-:W-:-:S04]  /*18b0*/  IMAD.WIDE.U32 R2, R4, c[0x0][0x1a8], R2 ;  /* 0x00006a0004027a25 */ /* 0x000fc800078e0002 */
[----:B------:R-:W-:Y:S01]  /*18c0*/  IMAD.IADD R7, R3, 0x1, R0 ;  /* 0x0000000103077824 */ /* 0x000fe200078e0200 */
[----:B------:R-:W-:Y:S02]  /*18d0*/  IADD3 R58, R221, -0x1, RZ ;  /* 0xffffffffdd3a7810 */ /* 0x000fe40007ffe0ff */
[----:B---3--:R-:W-:Y:S02]  /*18e0*/  ISETP.GE.AND P3, PT, R8, c[0x0][0x198], PT ;  /* 0x0000660008007a0c */ /* 0x008fe40003f66270 */
[C---:B------:R-:W-:Y:S02]  /*18f0*/  LEA R8, P0, R2.reuse, c[0x0][0x160], 0x1 ;  /* 0x0000580002087a11 */ /* 0x040fe400078008ff */
[----:B----4-:R-:W-:Y:S02]  /*1900*/  ISETP.GE.AND P5, PT, R9, c[0x0][0x198], PT ;  /* 0x0000660009007a0c */ /* 0x010fe40003fa6270 */
[----:B------:R-:W-:Y:S02]  /*1910*/  LEA.HI.X R7, R2, c[0x0][0x164], R7, 0x1, P0 ;  /* 0x0000590002077a11 */ /* 0x000fe400000f0c07 */
[----:B------:R-:W-:Y:S01]  /*1920*/  @!P1 MOV R10, R11 ;  /* 0x0000000b000a9202 */ /* 0x000fe20000000f00 */
[----:B------:R-:W-:Y:S06]  /*1930*/  BRA.DIV ~URZ, `(.L_x_1204) ;  /* 0x00010cb27f007947 */ /* 0x000fec000b800000 */
[----:B------:R1:W2:Y:S02]  /*1940*/  SHFL.IDX PT, R9, R7, RZ, 0x181f ;  /* 0x00181fff07097589 */ /* 0x0002a400000e0000 */
.L_x_1274:
[----:B------:R-:W-:Y:S05]  /*1950*/  BRA.DIV ~URZ, `(.L_x_1205) ;  /* 0x00010d027f007947 */ /* 0x000fea000b800000 */
[----:B------:R3:W4:Y:S02]  /*1960*/  SHFL.IDX PT, R0, R8, RZ, 0x181f ;  /* 0x00181fff08007589 */ /* 0x00072400000e0000 */
.L_x_1275:
[----:B---3--:R-:W3:Y:S04]  /*1970*/  LDL R3, [R1+0xac] ;  /* 0x0000ac0001037983 */ /* 0x008ee80000100800 */
[----:B------:R-:W1:Y:S01]  /*1980*/  S2R R4, SR_TID.X ;  /* 0x0000000000047919 */ /* 0x000e620000002100 */
[----:B------:R-:W-:-:S04]  /*1990*/  IMAD.MOV.U32 R11, RZ, RZ, c[0x0][0x2c4] ;  /* 0x0000b100ff0b7624 */ /* 0x000fc800078e00ff */
[----:B------:R-:W-:Y:S01]  /*19a0*/  IMAD R11, R11, c[0x0][0x168], RZ ;  /* 0x00005a000b0b7a24 */ /* 0x000fe200078e02ff */
[----:B-1----:R-:W-:-:S04]  /*19b0*/  SHF.R.S32.HI R2, RZ, 0x1f, R4 ;  /* 0x0000001fff027819 */ /* 0x002fc80000011404 */
[----:B------:R-:W-:-:S04]  /*19c0*/  LEA.HI R2, R2, R4, RZ, 0x3 ;  /* 0x0000000402027211 */ /* 0x000fc800078f18ff */
[----:B------:R-:W-:Y:S01]  /*19d0*/  SHF.R.S32.HI R2, RZ, 0x3, R2 ;  /* 0x00000003ff027819 */ /* 0x000fe20000011402 */
[----:B------:R-:W-:Y:S04]  /*19e0*/  BSSY B0, `(.L_x_1206) ;  /* 0x0000011000007945 */ /* 0x000fe80003800000 */
[----:B---3--:R-:W-:-:S05]  /*19f0*/  IMAD.IADD R6, R2, 0x1, R3 ;  /* 0x0000000102067824 */ /* 0x008fca00078e0203 */
[----:B------:R-:W-:-:S13]  /*1a00*/  ISETP.GE.AND P0, PT, R6, R11, PT ;  /* 0x0000000b0600720c */ /* 0x000fda0003f06270 */
[----:B------:R-:W-:Y:S05]  /*1a10*/  @P0 BRA `(.L_x_1207) ;  /* 0x000000d000000947 */ /* 0x000fea0003800000 */
[----:B------:R-:W3:Y:S04]  /*1a20*/  LDL R14, [R1+0xc] ;  /* 0x00000c00010e7983 */ /* 0x000ee80000100800 */
[----:B----4-:R-:W4:Y:S04]  /*1a30*/  LDL R12, [R1+0x1c] ;  /* 0x00001c00010c7983 */ /* 0x010f280000100800 */
[----:B--2---:R-:W2:Y:S04]  /*1a40*/  LDL R15, [R1+0xf8] ;  /* 0x0000f800010f7983 */ /* 0x004ea80000100800 */
[----:B------:R-:W2:Y:S01]  /*1a50*/  LDL R13, [R1+0xf4] ;  /* 0x0000f400010d7983 */ /* 0x000ea20000100800 */
[----:B---3--:R-:W-:-:S02]  /*1a60*/  LEA R4, P1, R14, R0, 0x1 ;  /* 0x000000000e047211 */ /* 0x008fc400078208ff */
[----:B----4-:R-:W-:Y:S02]  /*1a70*/  LEA R2, P0, R12, R0, 0x1 ;  /* 0x000000000c027211 */ /* 0x010fe400078008ff */
[-C--:B--2---:R-:W-:Y:S02]  /*1a80*/  LEA.HI.X R5, R14, R9.reuse, R15, 0x1, P1 ;  /* 0x000000090e057211 */ /* 0x084fe400008f0c0f */
[----:B------:R-:W-:-:S03]  /*1a90*/  LEA.HI.X R3, R12, R9, R13, 0x1, P0 ;  /* 0x000000090c037211 */ /* 0x000fc600000f0c0d */
[----:B------:R-:W-:Y:S01]  /*1aa0*/  @!PT LDS RZ, [RZ] ;  /* 0x00000000fffff984 */ /* 0x000fe20000000800 */
[----:B------:R-:W-:Y:S01]  /*1ab0*/  @!PT LDS RZ, [RZ] ;  /* 0x00000000fffff984 */ /* 0x000fe20000000800 */
[----:B------:R-:W-:Y:S01]  /*1ac0*/  @!PT LDS RZ, [RZ] ;  /* 0x00000000fffff984 */ /* 0x000fe20000000800 */
[----:B------:R1:W-:Y:S04]  /*1ad0*/  LDGSTS.E.BYPASS.LTC128B.128 [R252+0x8100], [R4.64], !P5 ;  /* 0x0810000004fc7fae */ /* 0x0003e8000e901d48 */
[----:B------:R1:W-:Y:S02]  /*1ae0*/  LDGSTS.E.BYPASS.LTC128B.128 [R252+0xc100], [R2.64], !P3 ;  /* 0x0c10000002fc7fae */ /* 0x0003e4000d901d48 */
.L_x_1207:
[----:B------:R-:W-:Y:S05]  /*1af0*/  BSYNC B0 ;  /* 0x0000000000007941 */ /* 0x000fea0003800000 */
.L_x_1206:
[----:B------:R-:W-:Y:S05]  /*1b00*/  BRA.DIV ~URZ, `(.L_x_1208) ;  /* 0x00010bc27f007947 */ /* 0x000fea000b800000 */
[----:B--2---:R2:W3:Y:S04]  /*1b10*/  SHFL.IDX PT, R9, R7, 0x1, 0x181f ;  /* 0x00381f0007097f89 */ /* 0x0044e800000e0000 */
[----:B----4-:R2:W4:Y:S02]  /*1b20*/  SHFL.IDX PT, R0, R8, 0x1, 0x181f ;  /* 0x00381f0008007f89 */ /* 0x01052400000e0000 */
.L_x_1276:
[----:B-1----:R-:W-:Y:S01]  /*1b30*/  IADD3 R2, R6, 0x10, RZ ;  /* 0x0000001006027810 */ /* 0x002fe20007ffe0ff */
[----:B------:R-:W-:Y:S03]  /*1b40*/  BSSY B0, `(.L_x_1209) ;  /* 0x0000010000007945 */ /* 0x000fe60003800000 */
[----:B------:R-:W-:-:S13]  /*1b50*/  ISETP.GE.AND P0, PT, R2, R11, PT ;  /* 0x0000000b0200720c */ /* 0x000fda0003f06270 */
[----:B------:R-:W-:Y:S05]  /*1b60*/  @P0 BRA `(.L_x_1210) ;  /* 0x000000d000000947 */ /* 0x000fea0003800000 */
[----:B--2---:R-:W2:Y:S04]  /*1b70*/  LDL R14, [R1+0xc] ;  /* 0x00000c00010e7983 */ /* 0x004ea80000100800 */
[----:B----4-:R-:W4:Y:S04]  /*1b80*/  LDL R12, [R1+0x1c] ;  /* 0x00001c00010c7983 */ /* 0x010f280000100800 */
[----:B---3--:R-:W3:Y:S04]  /*1b90*/  LDL R15, [R1+0xf8] ;  /* 0x0000f800010f7983 */ /* 0x008ee80000100800 */
[----:B------:R-:W3:Y:S01]  /*1ba0*/  LDL R13, [R1+0xf4] ;  /* 0x0000f400010d7983 */ /* 0x000ee20000100800 */
[----:B--2---:R-:W-:-:S02]  /*1bb0*/  LEA R4, P1, R14, R0, 0x1 ;  /* 0x000000000e047211 */ /* 0x004fc400078208ff */
[----:B----4-:R-:W-:Y:S02]  /*1bc0*/  LEA R2, P0, R12, R0, 0x1 ;  /* 0x000000000c027211 */ /* 0x010fe400078008ff */
[-C--:B---3--:R-:W-:Y:S02]  /*1bd0*/  LEA.HI.X R5, R14, R9.reuse, R15, 0x1, P1 ;  /* 0x000000090e057211 */ /* 0x088fe400008f0c0f */
[----:B------:R-:W-:-:S03]  /*1be0*/  LEA.HI.X R3, R12, R9, R13, 0x1, P0 ;  /* 0x000000090c037211 */ /* 0x000fc600000f0c0d */
[----:B------:R-:W-:Y:S01]  /*1bf0*/  @!PT LDS RZ, [RZ] ;  /* 0x00000000fffff984 */ /* 0x000fe20000000800 */
[----:B------:R-:W-:Y:S01]  /*1c00*/  @!PT LDS RZ, [RZ] ;  /* 0x00000000fffff984 */ /* 0x000fe20000000800 */
[----:B------:R-:W-:Y:S01]  /*1c10*/  @!PT LDS RZ, [RZ] ;  /* 0x00000000fffff984 */ /* 0x000fe20000000800 */
[----:B------:R1:W-:Y:S04]  /*1c20*/  LDGSTS.E.BYPASS.LTC128B.128 [R252+0x8900], [R4.64], !P5 ;  /* 0x0890000004fc7fae */ /* 0x0003e8000e901d48 */
[----:B------:R1:W-:Y:S02]  /*1c30*/  LDGSTS.E.BYPASS.LTC128B.128 [R252+0xc900], [R2.64], !P3 ;  /* 0x0c90000002fc7fae */ /* 0x0003e4000d901d48 */
.L_x_1210:
[----:B------:R-:W-:Y:S05]  /*1c40*/  BSYNC B0 ;  /* 0x0000000000007941 */ /* 0x000fea0003800000 */
.L_x_1209:
[----:B------:R-:W-:Y:S05]  /*1c50*/  BRA.DIV ~URZ, `(.L_x_1211) ;  /* 0x00010b627f007947 */ /* 0x000fea000b800000 */
[----:B---3--:R3:W1:Y:S02]  /*1c60*/  SHFL.IDX PT, R9, R7, 0x2, 0x181f ;  /* 0x00581f0007097f89 */ /* 0x00866400000e0000 */
.L_x_1277:
[----:B------:R-:W-:Y:S05]  /*1c70*/  BRA.DIV ~URZ, `(.L_x_1212) ;  /* 0x00010bc27f007947 */ /* 0x000fea000b800000 */
[----:B----4-:R4:W2:Y:S02]  /*1c80*/  SHFL.IDX PT, R0, R8, 0x2, 0x181f ;  /* 0x00581f0008007f89 */ /* 0x0108a400000e0000 */
.L_x_1278:
[----:B-1----:R-:W-:Y:S01]  /*1c90*/  IADD3 R2, R6, 0x20, RZ ;  /* 0x0000002006027810 */ /* 0x002fe20007ffe0ff */
[----:B------:R-:W-:Y:S03]  /*1ca0*/  BSSY B0, `(.L_x_1213) ;  /* 0x0000010000007945 */ /* 0x000fe60003800000 */
[----:B------:R-:W-:-:S13]  /*1cb0*/  ISETP.GE.AND P0, PT, R2, R11, PT ;  /* 0x0000000b0200720c */ /* 0x000fda0003f06270 */
[----:B------:R-:W-:Y:S05]  /*1cc0*/  @P0 BRA `(.L_x_1214) ;  /* 0x000000d000000947 */ /* 0x000fea0003800000 */
[----:B---3--:R-:W3:Y:S04]  /*1cd0*/  LDL R14, [R1+0xc] ;  /* 0x00000c00010e7983 */ /* 0x008ee80000100800 */
        /* <DEDUP_REMOVED lines=12> */
.L_x_1214:
[----:B------:R-:W-:Y:S05]  /*1da0*/  BSYNC B0 ;  /* 0x0000000000007941 */ /* 0x000fea0003800000 */
.L_x_1213:
[----:B------:R-:W-:Y:S05]  /*1db0*/  BRA.DIV ~URZ, `(.L_x_1215) ;  /* 0x00010b027f007947 */ /* 0x000fea000b800000 */
[----:B------:R1:W3:Y:S04]  /*1dc0*/  SHFL.IDX PT, R9, R7, 0x3, 0x181f ;  /* 0x00781f0007097f89 */ /* 0x0002e800000e0000 */
[----:B--2---:R1:W2:Y:S02]  /*1dd0*/  SHFL.IDX PT, R0, R8, 0x3, 0x181f ;  /* 0x00781f0008007f89 */ /* 0x0042a400000e0000 */
.L_x_1279:
[----:B-1----:R-:W-:Y:S01]  /*1de0*/  IADD3 R2, R6, 0x30, RZ ;  /* 0x0000003006027810 */ /* 0x002fe20007ffe0ff */
[----:B------:R-:W-:Y:S03]  /*1df0*/  BSSY B0, `(.L_x_1216) ;  /* 0x0000010000007945 */ /* 0x000fe60003800000 */
[----:B------:R-:W-:-:S13]  /*1e00*/  ISETP.GE.AND P0, PT, R2, R11, PT ;  /* 0x0000000b0200720c */ /* 0x000fda0003f06270 */
[----:B------:R-:W-:Y:S05]  /*1e10*/  @P0 BRA `(.L_x_1217) ;  /* 0x000000d000000947 */ /* 0x000fea0003800000 */
[----:B----4-:R-:W4:Y:S04]  /*1e20*/  LDL R14, [R1+0xc] ;  /* 0x00000c00010e7983 */ /* 0x010f280000100800 */
[----:B---3--:R-:W3:Y:S04]  /*1e30*/  LDL R12, [R1+0x1c] ;  /* 0x00001c00010c7983 */ /* 0x008ee80000100800 */
[----:B--2---:R-:W2:Y:S04]  /*1e40*/  LDL R15, [R1+0xf8] ;  /* 0x0000f800010f7983 */ /* 0x004ea80000100800 */
[----:B------:R-:W2:Y:S01]  /*1e50*/  LDL R13, [R1+0xf4] ;  /* 0x0000f400010d7983 */ /* 0x000ea20000100800 */
[----:B----4-:R-:W-:-:S02]  /*1e60*/  LEA R4, P1, R14, R0, 0x1 ;  /* 0x000000000e047211 */ /* 0x010fc400078208ff */
[----:B---3--:R-:W-:Y:S02]  /*1e70*/  LEA R2, P0, R12, R0, 0x1 ;  /* 0x000000000c027211 */ /* 0x008fe400078008ff */
[-C--:B--2---:R-:W-:Y:S02]  /*1e80*/  LEA.HI.X R5, R14, R9.reuse, R15, 0x1, P1 ;  /* 0x000000090e057211 */ /* 0x084fe400008f0c0f */
[----:B------:R-:W-:-:S03]  /*1e90*/  LEA.HI.X R3, R12, R9, R13, 0x1, P0 ;  /* 0x000000090c037211 */ /* 0x000fc600000f0c0d */
[----:B------:R-:W-:Y:S01]  /*1ea0*/  @!PT LDS RZ, [RZ] ;  /* 0x00000000fffff984 */ /* 0x000fe20000000800 */
[----:B------:R-:W-:Y:S01]  /*1eb0*/  @!PT LDS RZ, [RZ] ;  /* 0x00000000fffff984 */ /* 0x000fe20000000800 */
[----:B------:R-:W-:Y:S01]  /*1ec0*/  @!PT LDS RZ, [RZ] ;  /* 0x00000000fffff984 */ /* 0x000fe20000000800 */
[----:B------:R1:W-:Y:S04]  /*1ed0*/  LDGSTS.E.BYPASS.LTC128B.128 [R252+0x9900], [R4.64], !P5 ;  /* 0x0990000004fc7fae */ /* 0x0003e8000e901d48 */
[----:B------:R1:W-:Y:S02]  /*1ee0*/  LDGSTS.E.BYPASS.LTC128B.128 [R252+0xd900], [R2.64], !P3 ;  /* 0x0d90000002fc7fae */ /* 0x0003e4000d901d48 */
.L_x_1217:
[----:B------:R-:W-:Y:S05]  /*1ef0*/  BSYNC B0 ;  /* 0x0000000000007941 */ /* 0x000fea0003800000 */
.L_x_1216:
[----:B------:R-:W-:Y:S05]  /*1f00*/  BRA.DIV ~URZ, `(.L_x_1218) ;  /* 0x00010aa27f007947 */ /* 0x000fea000b800000 */
[----:B---3--:R3:W1:Y:S02]  /*1f10*/  SHFL.IDX PT, R9, R7, 0x4, 0x181f ;  /* 0x00981f0007097f89 */ /* 0x00866400000e0000 */
.L_x_1280:
[----:B------:R-:W-:Y:S05]  /*1f20*/  BRA.DIV ~URZ, `(.L_x_1219) ;  /* 0x00010b027f007947 */ /* 0x000fea000b800000 */
[----:B--2---:R2:W3:Y:S02]  /*1f30*/  SHFL.IDX PT, R0, R8, 0x4, 0x181f ;  /* 0x00981f0008007f89 */ /* 0x0044e400000e0000 */
.L_x_1281:
        /* <DEDUP_REMOVED lines=17> */
.L_x_1221:
[----:B------:R-:W-:Y:S05]  /*2050*/  BSYNC B0 ;  /* 0x0000000000007941 */ /* 0x000fea0003800000 */
.L_x_1220:
[----:B------:R-:W-:Y:S05]  /*2060*/  BRA.DIV ~URZ, `(.L_x_1222) ;  /* 0x00010a427f007947 */ /* 0x000fea000b800000 */
[----:B------:R1:W2:Y:S04]  /*2070*/  SHFL.IDX PT, R9, R7, 0x5, 0x181f ;  /* 0x00b81f0007097f89 */ /* 0x0002a800000e0000 */
[----:B---3--:R1:W3:Y:S02]  /*2080*/  SHFL.IDX PT, R0, R8, 0x5, 0x181f ;  /* 0x00b81f0008007f89 */ /* 0x0082e400000e0000 */
.L_x_1282:
        /* <DEDUP_REMOVED lines=17> */
.L_x_1224:
[----:B------:R-:W-:Y:S05]  /*21a0*/  BSYNC B0 ;  /* 0x0000000000007941 */ /* 0x000fea0003800000 */
.L_x_1223:
[----:B------:R-:W-:Y:S05]  /*21b0*/  BRA.DIV ~URZ, `(.L_x_1225) ;  /* 0x000109e27f007947 */ /* 0x000fea000b800000 */
[----:B--2---:R2:W1:Y:S02]  /*21c0*/  SHFL.IDX PT, R9, R7, 0x6, 0x181f ;  /* 0x00d81f0007097f89 */ /* 0x00446400000e0000 */
.L_x_1283:
[----:B------:R-:W-:Y:S05]  /*21d0*/  BRA.DIV ~URZ, `(.L_x_1226) ;  /* 0x00010a427f007947 */ /* 0x000fea000b800000 */
[----:B---3--:R3:W2:Y:S02]  /*21e0*/  SHFL.IDX PT, R0, R8, 0x6, 0x181f ;  /* 0x00d81f0008007f89 */ /* 0x0086a400000e0000 */
.L_x_1284:
        /* <DEDUP_REMOVED lines=17> */
.L_x_1228:
[----:B------:R-:W-:Y:S05]  /*2300*/  BSYNC B0 ;  /* 0x0000000000007941 */ /* 0x000fea0003800000 */
.L_x_1227:
[----:B------:R-:W-:Y:S05]  /*2310*/  BRA.DIV ~URZ, `(.L_x_1229) ;  /* 0x000109827f007947 */ /* 0x000fea000b800000 */
[----:B--2---:R-:W2:Y:S04]  /*2320*/  SHFL.IDX PT, R7, R7, 0x7, 0x181f ;  /* 0x00f81f0007077f89 */ /* 0x004ea800000e0000 */
[----:B------:R1:W3:Y:S02]  /*2330*/  SHFL.IDX PT, R0, R8, 0x7, 0x181f ;  /* 0x00f81f0008007f89 */ /* 0x0002e400000e0000 */
.L_x_1285:
[----:B----4-:R-:W4:Y:S04]  /*2340*/  LDL R23, [R1+0xc] ;  /* 0x00000c0001177983 */ /* 0x010f280000100800 */
[----:B---3--:R-:W3:Y:S04]  /*2350*/  LDL R30, [R1+0x1c] ;  /* 0x00001c00011e7983 */ /* 0x008ee80000100800 */
[----:B--2---:R-:W2:Y:S04]  /*2360*/  LDL R24, [R1+0xf8] ;  /* 0x0000f80001187983 */ /* 0x004ea80000100800 */
[----:B------:R-:W2:Y:S01]  /*2370*/  LDL R22, [R1+0xf4] ;  /* 0x0000f40001167983 */ /* 0x000ea20000100800 */
[----:B------:R-:W-:-:S04]  /*2380*/  IADD3 R6, R6, 0x70, RZ ;  /* 0x0000007006067810 */ /* 0x000fc80007ffe0ff */
[----:B------:R-:W-:Y:S01]  /*2390*/  ISETP.GE.AND P2, PT, R6, R11, PT ;  /* 0x0000000b0600720c */ /* 0x000fe20003f46270 */
[----:B------:R-:W1:Y:S01]  /*23a0*/  S2R R9, SR_TID.X ;  /* 0x0000000000097919 */ /* 0x000e620000002100 */
[----:B-----5:R-:W-:-:S05]  /*23b0*/  IMAD.WIDE.U32 R156, R10, c[0x0][0x2b0], RZ ;  /* 0x0000ac000a9c7a25 */ /* 0x020fca00078e00ff */
[----:B------:R2:W-:Y:S01]  /*23c0*/  STL.64 [R1+0x40], R156 ;  /* 0x0000409c01007387 */ /* 0x0005e20000100a00 */
[--C-:B-1----:R-:W-:Y:S02]  /*23d0*/  SHF.R.S32.HI R25, RZ, 0x1f, R9.reuse ;  /* 0x0000001fff197819 */ /* 0x102fe40000011409 */
[----:B------:R-:W-:Y:S02]  /*23e0*/  SHF.R.S32.HI R8, RZ, 0x1f, R9 ;  /* 0x0000001fff087819 */ /* 0x000fe40000011409 */
[-C--:B------:R-:W-:Y:S02]  /*23f0*/  LEA.HI R25, R25, R9.reuse, RZ, 0x3 ;  /* 0x0000000919197211 */ /* 0x080fe400078f18ff */
[----:B------:R-:W-:Y:S02]  /*2400*/  LEA.HI R8, R8, R9, RZ, 0x3 ;  /* 0x0000000908087211 */ /* 0x000fe400078f18ff */
[----:B------:R-:W-:Y:S02]  /*2410*/  LOP3.LUT R25, R25, 0xfffffff8, RZ, 0xc0, !PT ;  /* 0xfffffff819197812 */ /* 0x000fe400078ec0ff */
[----:B------:R-:W-:-:S03]  /*2420*/  SHF.R.S32.HI R8, RZ, 0x3, R8 ;  /* 0x00000003ff087819 */ /* 0x000fc60000011408 */
[----:B------:R-:W-:-:S04]  /*2430*/  IMAD.IADD R25, R9, 0x1, -R25 ;  /* 0x0000000109197824 */ /* 0x000fc800078e0a19 */
[----:B------:R-:W-:Y:S01]  /*2440*/  IMAD R59, R25, 0x10, R8 ;  /* 0x00000010193b7824 */ /* 0x000fe200078e0208 */
[-C--:B----4-:R-:W-:Y:S02]  /*2450*/  @!P2 LEA R4, P1, R23, R0.reuse, 0x1 ;  /* 0x000000001704a211 */ /* 0x090fe400078208ff */
[----:B---3--:R-:W-:Y:S02]  /*2460*/  @!P2 LEA R2, P0, R30, R0, 0x1 ;  /* 0x000000001e02a211 */ /* 0x008fe400078008ff */
[----:B------:R-:W-:-:S05]  /*2470*/  SHF.R.S32.HI R0, RZ, 0x1f, R10 ;  /* 0x0000001fff007819 */ /* 0x000fca000001140a */
[----:B------:R-:W-:-:S04]  /*2480*/  IMAD R0, R0, c[0x0][0x2b0], RZ ;  /* 0x0000ac0000007a24 */ /* 0x000fc800078e02ff */
[----:B------:R-:W-:-:S04]  /*2490*/  IMAD R0, R10, c[0x0][0x2b4], R0 ;  /* 0x0000ad000a007a24 */ /* 0x000fc800078e0200 */
[----:B------:R-:W-:-:S05]  /*24a0*/  IMAD.IADD R154, R157, 0x1, R0 ;  /* 0x000000019d9a7824 */ /* 0x000fca00078e0200 */
[----:B------:R1:W-:Y:S01]  /*24b0*/  STL [R1+0x58], R154 ;  /* 0x0000589a01007387 */ /* 0x0003e20000100800 */
[-C--:B--2---:R-:W-:Y:S02]  /*24c0*/  @!P2 LEA.HI.X R5, R23, R7.reuse, R24, 0x1, P1 ;  /* 0x000000071705a211 */ /* 0x084fe400008f0c18 */
[----:B------:R-:W-:-:S03]  /*24d0*/  @!P2 LEA.HI.X R3, R30, R7, R22, 0x1, P0 ;  /* 0x000000071e03a211 */ /* 0x000fc600000f0c16 */
[----:B------:R-:W-:Y:S01]  /*24e0*/  @!PT LDS RZ, [RZ] ;  /* 0x00000000fffff984 */ /* 0x000fe20000000800 */
[----:B------:R-:W-:Y:S01]  /*24f0*/  @!PT LDS RZ, [RZ] ;  /* 0x00000000fffff984 */ /* 0x000fe20000000800 */
[----:B------:R-:W-:Y:S01]  /*2500*/  @!PT LDS RZ, [RZ] ;  /* 0x00000000fffff984 */ /* 0x000fe20000000800 */
[----:B------:R1:W-:Y:S04]  /*2510*/  @!P2 LDGSTS.E.BYPASS.LTC128B.128 [R252+0xb900], [R4.64], !P5 ;  /* 0x0b90000004fcafae */ /* 0x0003e8000e901d48 */
[----:B------:R1:W-:Y:S04]  /*2520*/  @!P2 LDGSTS.E.BYPASS.LTC128B.128 [R252+0xf900], [R2.64], !P3 ;  /* 0x0f90000002fcafae */ /* 0x0003e8000d901d48 */
[----:B------:R-:W0:Y:S01]  /*2530*/  LDGDEPBAR ;  /* 0x00000000000079af */ /* 0x000e220000000000 */
[----:B------:R-:W-:Y:S02]  /*2540*/  WARPSYNC 0xffffffff ;  /* 0xffffffff00007948 */ /* 0x000fe40003800000 */
[----:B------:R-:W2:Y:S01]  /*2550*/  LDL R155, [R1+0x48] ;  /* 0x00004800019b7983 */ /* 0x000ea20000100800 */
[----:B------:R-:W-:-:S02]  /*2560*/  IMAD.MOV.U32 R0, RZ, RZ, c[0x0][0x2b8] ;  /* 0x0000ae00ff007624 */ /* 0x000fc400078e00ff */
[----:B-1----:R-:W-:Y:S01]  /*2570*/  IMAD R2, R58, 0x40, R59 ;  /* 0x000000403a027824 */ /* 0x002fe200078e023b */
[----:B------:R-:W3:Y:S02]  /*2580*/  LDL R27, [R1+0x68] ;  /* 0x00006800011b7983 */ /* 0x000ee40000100800 */
[----:B------:R-:W-:Y:S02]  /*2590*/  ISETP.NE.AND P3, PT, R0, 0x1, PT ;  /* 0x000000010000780c */ /* 0x000fe40003f65270 */
[----:B------:R-:W-:-:S04]  /*25a0*/  ISETP.GE.AND P1, PT, R2, R222, PT ;  /* 0x000000de0200720c */ /* 0x000fc80003f26270 */
[----:B------:R-:W-:Y:S01]  /*25b0*/  ISETP.GT.OR P1, PT, R59, 0x3f, P1 ;  /* 0x0000003f3b00780c */ /* 0x000fe20000f24670 */
[----:B------:R-:W-:Y:S01]  /*25c0*/  IMAD.MOV.U32 R26, RZ, RZ, RZ ;  /* 0x000000ffff1a7224 */ /* 0x000fe200078e00ff */
[----:B------:R-:W-:Y:S01]  /*25d0*/  BAR.SYNC.DEFER_BLOCKING 0x0 ;  /* 0x0000000000007b1d */ /* 0x000fe20000010000 */
[----:B--2---:R-:W-:-:S04]  /*25e0*/  IMAD.IADD R2, R2, 0x1, R155 ;  /* 0x0000000102027824 */ /* 0x004fc800078e029b */
        /* <DEDUP_REMOVED lines=9> */
[----:B------:R-:W-:-:S05]  /*2680*/  IMAD R14, R0, c[0x0][0x2b8], R2 ;  /* 0x0000ae00000e7a24 */ /* 0x000fca00078e0202 */
[----:B------:R-:W-:Y:S01]  /*2690*/  SHF.R.S32.HI R13, RZ, 0x1f, R14 ;  /* 0x0000001fff0d7819 */ /* 0x000fe2000001140e */
[----:B------:R-:W-:-:S04]  /*26a0*/  IMAD.WIDE.U32 R2, R14, c[0x0][0x1e0], RZ ;  /* 0x000078000e027a25 */ /* 0x000fc800078e00ff */
[----:B------:R-:W-:-:S04]  /*26b0*/  IMAD R0, R13, c[0x0][0x1e0], RZ ;  /* 0x000078000d007a24 */ /* 0x000fc800078e02ff */
[----:B------:R-:W-:-:S04]  /*26c0*/  IMAD R0, R14, c[0x0][0x1e4], R0 ;  /* 0x000079000e007a24 */ /* 0x000fc800078e0200 */
[----:B------:R-:W-:Y:S02]  /*26d0*/  IMAD.IADD R3, R3, 0x1, R0 ;  /* 0x0000000103037824 */ /* 0x000fe400078e0200 */
[----:B------:R-:W-:Y:S02]  /*26e0*/  IMAD R0, R21, c[0x0][0x1e8], RZ ;  /* 0x00007a0015007a24 */ /* 0x000fe400078e02ff */
[----:B---3--:R-:W-:-:S04]  /*26f0*/  IMAD.WIDE.U32 R152, R27, c[0x0][0x1e8], RZ ;  /* 0x00007a001b987a25 */ /* 0x008fc800078e00ff */
[----:B------:R-:W-:-:S04]  /*2700*/  IMAD R0, R27, c[0x0][0x1ec], R0 ;  /* 0x00007b001b007a24 */ /* 0x000fc800078e0200 */
[----:B------:R-:W-:Y:S02]  /*2710*/  IMAD.IADD R151, R153, 0x1, R0 ;  /* 0x0000000199977824 */ /* 0x000fe400078e0200 */
[----:B------:R-:W-:-:S04]  /*2720*/  IMAD R148, R58, -0x40, R222 ;  /* 0xffffffc03a947824 */ /* 0x000fc800078e02de */
[----:B------:R-:W-:-:S05]  /*2730*/  IMAD.IADD R28, R148, 0x1, -R8 ;  /* 0x00000001941c7824 */ /* 0x000fca00078e0a08 */
[C---:B------:R-:W-:Y:S02]  /*2740*/  ISETP.GE.AND P5, PT, R28.reuse, 0x1, PT ;  /* 0x000000011c00780c */ /* 0x040fe40003fa6270 */
[----:B------:R-:W-:-:S11]  /*2750*/  ISETP.GE.AND P2, PT, R28, 0x11, PT ;  /* 0x000000111c00780c */ /* 0x000fd60003f46270 */
[C---:B------:R-:W-:Y:S01]  /*2760*/  @P5 ISETP.GE.AND P1, PT, R23.reuse, c[0x0][0x1d4], PT ;  /* 0x0000750017005a0c */ /* 0x040fe20003f26270 */
[----:B------:R-:W-:Y:S01]  /*2770*/  STL [R1+0x8], R14 ;  /* 0x0000080e01007387 */ /* 0x000fe20000100800 */
[C---:B------:R-:W-:Y:S02]  /*2780*/  IMAD.SHL.U32 R149, R23.reuse, 0x2, RZ ;  /* 0x0000000217957824 */ /* 0x040fe400078e00ff */
[----:B------:R-:W-:Y:S01]  /*2790*/  IMAD.SHL.U32 R150, R30, 0x2, RZ ;  /* 0x000000021e967824 */ /* 0x000fe200078e00ff */
[----:B------:R-:W-:Y:S02]  /*27a0*/  SHF.L.U64.HI R57, R23, 0x1, R24 ;  /* 0x0000000117397819 */ /* 0x000fe40000010218 */
[----:B------:R-:W-:Y:S02]  /*27b0*/  IADD3 R243, R232, 0x20, RZ ;  /* 0x00000020e8f37810 */ /* 0x000fe40007ffe0ff */
[----:B------:R-:W-:Y:S02]  /*27c0*/  SHF.L.U64.HI R56, R30, 0x1, R22 ;  /* 0x000000011e387819 */ /* 0x000fe40000010216 */
[----:B--2---:R-:W-:Y:S01]  /*27d0*/  SHF.R.S32.HI R20, RZ, 0x1f, R26 ;  /* 0x0000001fff147819 */ /* 0x004fe2000001141a */
[----:B------:R-:W-:-:S04]  /*27e0*/  IMAD.WIDE.U32 R2, R26, c[0x0][0x1f0], R2 ;  /* 0x00007c001a027a25 */ /* 0x000fc800078e0002 */
[----:B------:R-:W-:Y:S01]  /*27f0*/  IMAD R4, R20, c[0x0][0x1f0], RZ ;  /* 0x00007c0014047a24 */ /* 0x000fe200078e02ff */
[----:B------:R-:W-:-:S03]  /*2800*/  IADD3 R2, P0, R2, R152, RZ ;  /* 0x0000009802027210 */ /* 0x000fc60007f1e0ff */
[----:B------:R-:W-:-:S05]  /*2810*/  IMAD R0, R26, c[0x0][0x1f4], R4 ;  /* 0x00007d001a007a24 */ /* 0x000fca00078e0204 */
[----:B------:R-:W-:Y:S02]  /*2820*/  IADD3.X R3, R151, R3, R0, P0, !PT ;  /* 0x0000000397037210 */ /* 0x000fe400007fe400 */
[----:B------:R-:W-:-:S04]  /*2830*/  LEA R0, P0, R2, c[0x0][0x1c8], 0x1 ;  /* 0x0000720002007a11 */ /* 0x000fc800078008ff */
[----:B------:R-:W-:Y:S01]  /*2840*/  LEA.HI.X R12, R2, c[0x0][0x1cc], R3, 0x1, P0 ;  /* 0x00007300020c7a11 */ /* 0x000fe200000f0c03 */
[----:B------:R-:W1:Y:S04]  /*2850*/  SHFL.IDX PT, R4, R0, RZ, 0x181f ;  /* 0x00181fff00047589 */ /* 0x000e6800000e0000 */
[----:B------:R-:W2:Y:S04]  /*2860*/  SHFL.IDX PT, R7, R12, RZ, 0x181f ;  /* 0x00181fff0c077589 */ /* 0x000ea800000e0000 */
[----:B------:R-:W3:Y:S04]  /*2870*/  SHFL.IDX PT, R5, R0, 0x1, 0x181f ;  /* 0x00381f0000057f89 */ /* 0x000ee800000e0000 */
[----:B------:R-:W4:Y:S04]  /*2880*/  SHFL.IDX PT, R10, R12, 0x1, 0x181f ;  /* 0x00381f000c0a7f89 */ /* 0x000f2800000e0000 */
[----:B------:R-:W5:Y:S01]  /*2890*/  SHFL.IDX PT, R9, R0, 0x2, 0x181f ;  /* 0x00581f0000097f89 */ /* 0x000f6200000e0000 */
[----:B-1----:R-:W-:-:S04]  /*28a0*/  @P5 LEA R2, P0, R23, R4, 0x1 ;  /* 0x0000000417025211 */ /* 0x002fc800078008ff */
[C---:B--2---:R-:W-:Y:S01]  /*28b0*/  @P5 LEA.HI.X R3, R23.reuse, R7, R24, 0x1, P0 ;  /* 0x0000000717035211 */ /* 0x044fe200000f0c18 */
[----:B------:R-:W1:Y:S04]  /*28c0*/  SHFL.IDX PT, R11, R12, 0x2, 0x181f ;  /* 0x00581f000c0b7f89 */ /* 0x000e6800000e0000 */
[----:B------:R2:W-:Y:S01]  /*28d0*/  @P5 LDGSTS.E.BYPASS.LTC128B.128 [R252+0x4100], [R2.64], !P1 ;  /* 0x0410000002fc5fae */ /* 0x0005e2000c901d48 */
[----:B---3--:R-:W-:Y:S02]  /*28e0*/  @P2 LEA R6, P6, R23, R5, 0x1 ;  /* 0x0000000517062211 */ /* 0x008fe400078c08ff */
[C---:B------:R-:W-:Y:S01]  /*28f0*/  @P5 ISETP.GE.AND P0, PT, R30.reuse, c[0x0][0x1d4], PT ;  /* 0x000075001e005a0c */ /* 0x040fe20003f06270 */
[----:B------:R-:W3:Y:S04]  /*2900*/  SHFL.IDX PT, R8, R0, 0x3, 0x181f ;  /* 0x00781f0000087f89 */ /* 0x000ee800000e0000 */
[----:B------:R-:W1:Y:S01]  /*2910*/  SHFL.IDX PT, R0, R12, 0x3, 0x181f ;  /* 0x00781f000c007f89 */ /* 0x000e6200000e0000 */
[----:B--2---:R-:W-:-:S04]  /*2920*/  @P5 LEA R2, P1, R30, R4, 0x1 ;  /* 0x000000041e025211 */ /* 0x004fc800078208ff */
[----:B------:R-:W-:Y:S02]  /*2930*/  @P5 LEA.HI.X R3, R30, R7, R22, 0x1, P1 ;  /* 0x000000071e035211 */ /* 0x000fe400008f0c16 */
[C---:B----4-:R-:W-:Y:S02]  /*2940*/  @P2 LEA.HI.X R7, R23.reuse, R10, R24, 0x1, P6 ;  /* 0x0000000a17072211 */ /* 0x050fe400030f0c18 */
[----:B------:R-:W-:Y:S01]  /*2950*/  ISETP.GE.AND P6, PT, R28, 0x21, PT ;  /* 0x000000211c00780c */ /* 0x000fe20003fc6270 */
[----:B------:R5:W-:Y:S01]  /*2960*/  @P5 LDGSTS.E.BYPASS.LTC128B.128 [R252+0x6100], [R2.64], !P0 ;  /* 0x0610000002fc5fae */ /* 0x000be2000c101d48 */
[----:B------:R-:W-:Y:S02]  /*2970*/  @P2 ISETP.GE.AND P1, PT, R23, c[0x0][0x1d4], PT ;  /* 0x0000750017002a0c */ /* 0x000fe40003f26270 */
[----:B------:R-:W-:-:S04]  /*2980*/  @P2 LEA R4, P0, R30, R5, 0x1 ;  /* 0x000000051e042211 */ /* 0x000fc800078008ff */
[----:B------:R-:W-:-:S07]  /*2990*/  @P2 LEA.HI.X R5, R30, R10, R22, 0x1, P0 ;  /* 0x0000000a1e052211 */ /* 0x000fce00000f0c16 */
[----:B------:R2:W-:Y:S01]  /*29a0*/  @P2 LDGSTS.E.BYPASS.LTC128B.128 [R252+0x4900], [R6.64], !P1 ;  /* 0x0490000006fc2fae */ /* 0x0005e2000c901d48 */
[----:B------:R-:W-:Y:S02]  /*29b0*/  @P2 ISETP.GE.AND P1, PT, R30, c[0x0][0x1d4], PT ;  /* 0x000075001e002a0c */ /* 0x000fe40003f26270 */
[C---:B------:R-:W-:Y:S02]  /*29c0*/  @P6 ISETP.GE.AND P0, PT, R23.reuse, c[0x0][0x1d4], PT ;  /* 0x0000750017006a0c */ /* 0x040fe40003f06270 */
[----:B-----5:R-:W-:-:S09]  /*29d0*/  @P6 LEA R2, P5, R23, R9, 0x1 ;  /* 0x0000000917026211 */ /* 0x020fd200078a08ff */
[----:B------:R3:W-:Y:S01]  /*29e0*/  @P2 LDGSTS.E.BYPASS.LTC128B.128 [R252+0x6900], [R4.64], !P1 ;  /* 0x0690000004fc2fae */ /* 0x0007e2000c901d48 */
[----:B-1----:R-:W-:Y:S02]  /*29f0*/  @P6 LEA.HI.X R3, R23, R11, R24, 0x1, P5 ;  /* 0x0000000b17036211 */ /* 0x002fe400028f0c18 */
[----:B------:R-:W-:-:S03]  /*2a00*/  ISETP.GE.AND P5, PT, R28, 0x31, PT ;  /* 0x000000311c00780c */ /* 0x000fc60003fa6270 */
[----:B------:R1:W-:Y:S01]  /*2a10*/  @P6 LDGSTS.E.BYPASS.LTC128B.128 [R252+0x5100], [R2.64], !P0 ;  /* 0x0510000002fc6fae */ /* 0x0003e2000c101d48 */
[----:B--2---:R-:W-:-:S04]  /*2a20*/  @P6 LEA R6, P2, R30, R9, 0x1 ;  /* 0x000000091e066211 */ /* 0x004fc800078408ff */
[C---:B------:R-:W-:Y:S02]  /*2a30*/  @P6 LEA.HI.X R7, R30.reuse, R11, R22, 0x1, P2 ;  /* 0x0000000b1e076211 */ /* 0x040fe400010f0c16 */
[----:B------:R-:W-:-:S03]  /*2a40*/  @P6 ISETP.GE.AND P2, PT, R30, c[0x0][0x1d4], PT ;  /* 0x000075001e006a0c */ /* 0x000fc60003f46270 */
[----:B---3--:R-:W-:-:S04]  /*2a50*/  @P5 LEA R4, P1, R23, R8, 0x1 ;  /* 0x0000000817045211 */ /* 0x008fc800078208ff */
[----:B------:R-:W-:-:S06]  /*2a60*/  @P5 LEA.HI.X R5, R23, R0, R24, 0x1, P1 ;  /* 0x0000000017055211 */ /* 0x000fcc00008f0c18 */
[----:B------:R2:W-:Y:S01]  /*2a70*/  @P6 LDGSTS.E.BYPASS.LTC128B.128 [R252+0x7100], [R6.64], !P2 ;  /* 0x0710000006fc6fae */ /* 0x0005e2000d101d48 */
[C---:B-1----:R-:W-:Y:S02]  /*2a80*/  @P5 LEA R2, P0, R30.reuse, R8, 0x1 ;  /* 0x000000081e025211 */ /* 0x042fe400078008ff */
[----:B------:R-:W-:Y:S02]  /*2a90*/  @P5 ISETP.GE.AND P1, PT, R23, c[0x0][0x1d4], PT ;  /* 0x0000750017005a0c */ /* 0x000fe40003f26270 */
[C---:B------:R-:W-:Y:S02]  /*2aa0*/  @P5 LEA.HI.X R3, R30.reuse, R0, R22, 0x1, P0 ;  /* 0x000000001e035211 */ /* 0x040fe400000f0c16 */
[----:B------:R-:W-:-:S09]  /*2ab0*/  @P5 ISETP.GE.AND P0, PT, R30, c[0x0][0x1d4], PT ;  /* 0x000075001e005a0c */ /* 0x000fd20003f06270 */
[----:B------:R2:W-:Y:S04]  /*2ac0*/  @P5 LDGSTS.E.BYPASS.LTC128B.128 [R252+0x5900], [R4.64], !P1 ;  /* 0x0590000004fc5fae */ /* 0x0005e8000c901d48 */
[----:B------:R1:W-:Y:S04]  /*2ad0*/  @P5 LDGSTS.E.BYPASS.LTC128B.128 [R252+0x7900], [R2.64], !P0 ;  /* 0x0790000002fc5fae */ /* 0x0003e8000c101d48 */
[----:B------:R-:W0:Y:S01]  /*2ae0*/  LDGDEPBAR ;  /* 0x00000000000079af */ /* 0x000e220000000000 */
[----:B------:R-:W-:-:S04]  /*2af0*/  IMAD R0, R13, c[0x0][0x208], RZ ;  /* 0x000082000d007a24 */ /* 0x000fc800078e02ff */
[----:B------:R-:W-:Y:S01]  /*2b00*/  IMAD R0, R14, c[0x0][0x20c], R0 ;  /* 0x000083000e007a24 */ /* 0x000fe200078e0200 */
[----:B------:R-:W-:-:S04]  /*2b10*/  DEPBAR.LE SB0, 0x1 ;  /* 0x000080400000791a */ /* 0x000fc80000000000 */
[----:B------:R-:W-:-:S04]  /*2b20*/  DEPBAR.LE SB0, 0x0 ;  /* 0x000080000000791a */ /* 0x000fc80000000000 */
[----:B------:R-:W-:Y:S01]  /*2b30*/  BAR.SYNC.DEFER_BLOCKING 0x0 ;  /* 0x0000000000007b1d */ /* 0x000fe20000010000 */
[----:B-1----:R-:W-:-:S04]  /*2b40*/  IMAD.WIDE.U32 R2, R14, c[0x0][0x208], RZ ;  /* 0x000082000e027a25 */ /* 0x002fc800078e00ff */
[----:B------:R-:W-:Y:S02]  /*2b50*/  IMAD.IADD R3, R3, 0x1, R0 ;  /* 0x0000000103037824 */ /* 0x000fe400078e0200 */
[----:B------:R-:W-:Y:S02]  /*2b60*/  IMAD R0, R21, c[0x0][0x210], RZ ;  /* 0x0000840015007a24 */ /* 0x000fe400078e02ff */
[----:B------:R-:W-:-:S04]  /*2b70*/  IMAD.WIDE.U32 R10, R27, c[0x0][0x210], RZ ;  /* 0x000084001b0a7a25 */ /* 0x000fc800078e00ff */
[----:B------:R-:W-:Y:S02]  /*2b80*/  IMAD R0, R27, c[0x0][0x214], R0 ;  /* 0x000085001b007a24 */ /* 0x000fe400078e0200 */
[----:B------:R-:W-:Y:S02]  /*2b90*/  IMAD R8, R20, c[0x0][0x218], RZ ;  /* 0x0000860014087a24 */ /* 0x000fe400078e02ff */
[C---:B------:R-:W-:Y:S01]  /*2ba0*/  IMAD.WIDE.U32 R2, R26.reuse, c[0x0][0x218], R2 ;  /* 0x000086001a027a25 */ /* 0x040fe200078e0002 */
[----:B------:R-:W-:Y:S03]  /*2bb0*/  STL [R1], R26 ;  /* 0x0000001a01007387 */ /* 0x000fe60000100800 */
[----:B------:R-:W-:Y:S01]  /*2bc0*/  IMAD.IADD R9, R11, 0x1, R0 ;  /* 0x000000010b097824 */ /* 0x000fe200078e0200 */
[----:B------:R-:W-:Y:S01]  /*2bd0*/  STL.64 [R1+0x38], R152 ;  /* 0x0000389801007387 */ /* 0x000fe20000100a00 */
[----:B------:R-:W-:Y:S01]  /*2be0*/  IMAD R0, R26, c[0x0][0x21c], R8 ;  /* 0x000087001a007a24 */ /* 0x000fe200078e0208 */
[----:B------:R-:W-:-:S02]  /*2bf0*/  IADD3 R2, P0, R2, R10, RZ ;  /* 0x0000000a02027210 */ /* 0x000fc40007f1e0ff */
[----:B--2---:R-:W-:Y:S04]  /*2c00*/  LDSM.16.M88.4 R4, [R239+0x2000] ;  /* 0x00200000ef04783b */ /* 0x004fe80000000200 */
[----:B------:R-:W-:Y:S04]  /*2c10*/  LDSM.16.M88.4 R16, [R232] ;  /* 0x00000000e810783b */ /* 0x000fe80000000200 */
[----:B------:R-:W-:Y:S01]  /*2c20*/  LDSM.16.M88.4 R12, [R239] ;  /* 0x00000000ef0c783b */ /* 0x000fe20000000200 */
[----:B------:R-:W-:-:S03]  /*2c30*/  IADD3.X R3, R9, R3, R0, P0, !PT ;  /* 0x0000000309037210 */ /* 0x000fc600007fe400 */
[----:B------:R-:W-:Y:S01]  /*2c40*/  STL [R1+0x4c], R151 ;  /* 0x00004c9701007387 */ /* 0x000fe20000100800 */
[----:B------:R-:W-:-:S03]  /*2c50*/  LEA R0, P0, R2, c[0x0][0x1f8], 0x1 ;  /* 0x00007e0002007a11 */ /* 0x000fc600078008ff */
[----:B------:R-:W-:Y:S04]  /*2c60*/  STL.64 [R1+0x50], R10 ;  /* 0x0000500a01007387 */ /* 0x000fe80000100a00 */
[----:B------:R-:W-:Y:S04]  /*2c70*/  STL [R1+0x5c], R9 ;  /* 0x00005c0901007387 */ /* 0x000fe80000100800 */
[----:B------:R-:W2:Y:S01]  /*2c80*/  LDL R158, [R1+0x28] ;  /* 0x00002800019e7983 */ /* 0x000ea20000100800 */
[----:B------:R-:W-:-:S03]  /*2c90*/  LEA.HI.X R20, R2, c[0x0][0x1fc], R3, 0x1, P0 ;  /* 0x00007f0002147a11 */ /* 0x000fc600000f0c03 */
[----:B------:R-:W1:Y:S04]  /*2ca0*/  SHFL.IDX PT, R3, R0, RZ, 0x181f ;  /* 0x00181fff00037589 */ /* 0x000e6800000e0000 */
[----:B------:R-:W3:Y:S04]  /*2cb0*/  SHFL.IDX PT, R2, R0, 0x1, 0x181f ;  /* 0x00381f0000027f89 */ /* 0x000ee800000e0000 */
[----:B------:R-:W4:Y:S04]  /*2cc0*/  SHFL.IDX PT, R8, R20, RZ, 0x181f ;  /* 0x00181fff14087589 */ /* 0x000f2800000e0000 */
[----:B------:R-:W-:Y:S04]  /*2cd0*/  LDSM.16.M88.4 R32, [R232+0x800] ;  /* 0x00080000e820783b */ /* 0x000fe80000000200 */
[----:B------:R-:W-:Y:S04]  /*2ce0*/  LDSM.16.M88.4 R40, [R232+0x1000] ;  /* 0x00100000e828783b */ /* 0x000fe80000000200 */
[----:B------:R-:W-:Y:S04]  /*2cf0*/  LDSM.16.M88.4 R48, [R232+0x1800] ;  /* 0x00180000e830783b */ /* 0x000fe80000000200 */
[----:B------:R-:W-:Y:S01]  /*2d00*/  SHFL.IDX PT, R9, R0, 0x2, 0x181f ;  /* 0x00581f0000097f89 */ /* 0x000fe200000e0000 */
[----:B------:R-:W-:-:S03]  /*2d10*/  R2P PR, R25, 0x6 ;  /* 0x0000000619007804 */ /* 0x000fc60000000000 */
[----:B------:R-:W5:Y:S04]  /*2d20*/  SHFL.IDX PT, R10, R20, 0x1, 0x181f ;  /* 0x00381f00140a7f89 */ /* 0x000f6800000e0000 */
[----:B------:R-:W5:Y:S04]  /*2d30*/  SHFL.IDX PT, R11, R20, 0x2, 0x181f ;  /* 0x00581f00140b7f89 */ /* 0x000f6800000e0000 */
[----:B------:R-:W5:Y:S04]  /*2d40*/  SHFL.IDX PT, R0, R0, 0x3, 0x181f ;  /* 0x00781f0000007f89 */ /* 0x000f6800000e0000 */
[----:B------:R5:W5:Y:S01]  /*2d50*/  SHFL.IDX PT, R29, R20, 0x3, 0x181f ;  /* 0x00781f00141d7f89 */ /* 0x000b6200000e0000 */
[----:B-1----:R-:W-:-:S02]  /*2d60*/  IADD3 R26, P5, R3, R149, RZ ;  /* 0x00000095031a7210 */ /* 0x002fc40007fbe0ff */
[----:B------:R-:W-:Y:S02]  /*2d70*/  @P1 IADD3 R243, R232, -0x20, RZ ;  /* 0xffffffe0e8f31810 */ /* 0x000fe40007ffe0ff */
[-C--:B------:R-:W-:Y:S01]  /*2d80*/  IADD3 R24, P1, R3, R150.reuse, RZ ;  /* 0x0000009603187210 */ /* 0x080fe20007f3e0ff */
[-C--:B------:R-:W-:Y:S01]  /*2d90*/  HMMA.16816.F32 R52, R4, R16.reuse, RZ ;  /* 0x000000100434723c */ /* 0x080fe200000018ff */
[----:B---3--:R-:W-:Y:S01]  /*2da0*/  IADD3 R22, P6, R2, R149, RZ ;  /* 0x0000009502167210 */ /* 0x008fe20007fde0ff */
[C-C-:B----4-:R-:W-:Y:S01]  /*2db0*/  IMAD.X R27, R8.reuse, 0x1, R57.reuse, P5 ;  /* 0x00000001081b7824 */ /* 0x150fe200028e0639 */
[----:B------:R-:W-:Y:S01]  /*2dc0*/  ISETP.GE.AND P0, PT, R23, c[0x0][0x1d4], PT ;  /* 0x0000750017007a0c */ /* 0x000fe20003f06270 */
[----:B------:R-:W-:Y:S01]  /*2dd0*/  IMAD.X R25, R8, 0x1, R56, P1 ;  /* 0x0000000108197824 */ /* 0x000fe200008e0638 */
[----:B------:R-:W-:Y:S03]  /*2de0*/  LDSM.16.M88.4 R44, [R243] ;  /* 0x00000000f32c783b */ /* 0x000fe60000000200 */
[----:B------:R-:W-:Y:S01]  /*2df0*/  HMMA.16816.F32 R96, R12, R16, RZ ;  /* 0x000000100c60723c */ /* 0x000fe200000018ff */
[----:B-----5:R-:W-:Y:S01]  /*2e00*/  IMAD.X R23, R10, 0x1, R57, P6 ;  /* 0x000000010a177824 */ /* 0x020fe200030e0639 */
[----:B------:R-:W-:Y:S05]  /*2e10*/  LDSM.16.M88.4 R36, [R243+0x800] ;  /* 0x00080000f324783b */ /* 0x000fea0000000200 */
[----:B------:R-:W-:-:S02]  /*2e20*/  IADD3 R16, P5, R2, R150, RZ ;  /* 0x0000009602107210 */ /* 0x000fc40007fbe0ff */
[CC--:B------:R-:W-:Y:S02]  /*2e30*/  IADD3 R2, P1, R9.reuse, R149.reuse, RZ ;  /* 0x0000009509027210 */ /* 0x0c0fe40007f3e0ff */
[----:B------:R-:W-:Y:S01]  /*2e40*/  IADD3 R20, P6, R9, R150, RZ ;  /* 0x0000009609147210 */ /* 0x000fe20007fde0ff */
[--C-:B------:R-:W-:Y:S01]  /*2e50*/  IMAD.X R17, R10, 0x1, R56.reuse, P5 ;  /* 0x000000010a117824 */ /* 0x100fe200028e0638 */
[----:B------:R-:W-:Y:S01]  /*2e60*/  ISETP.LT.OR P5, PT, R28, 0x1, P0 ;  /* 0x000000011c00780c */ /* 0x000fe200007a1670 */
[-C--:B------:R-:W-:Y:S01]  /*2e70*/  HMMA.16816.F32 R100, R4, R18.reuse, RZ ;  /* 0x000000120464723c */ /* 0x080fe200000018ff */
[C-C-:B------:R-:W-:Y:S02]  /*2e80*/  IMAD.X R3, R11.reuse, 0x1, R57.reuse, P1 ;  /* 0x000000010b037824 */ /* 0x140fe400008e0639 */
[----:B------:R-:W-:Y:S01]  /*2e90*/  IMAD.X R21, R11, 0x1, R56, P6 ;  /* 0x000000010b157824 */ /* 0x000fe200030e0638 */
[----:B------:R-:W-:Y:S01]  /*2ea0*/  ISETP.GE.AND P6, PT, R30, c[0x0][0x1d4], PT ;  /* 0x000075001e007a0c */ /* 0x000fe20003fc6270 */
[----:B------:R-:W-:Y:S03]  /*2eb0*/  LDSM.16.M88.4 R8, [R241] ;  /* 0x00000000f108783b */ /* 0x000fe60000000200 */
[----:B------:R-:W-:Y:S07]  /*2ec0*/  HMMA.16816.F32 R80, R12, R18, RZ ;  /* 0x000000120c50723c */ /* 0x000fee00000018ff */
[----:B------:R-:W-:Y:S01]  /*2ed0*/  IADD3 R18, P1, R0, R149, RZ ;  /* 0x0000009500127210 */ /* 0x000fe20007f3e0ff */
[----:B------:R-:W-:Y:S04]  /*2ee0*/  HMMA.16816.F32 R84, R4, R32, RZ ;  /* 0x000000200454723c */ /* 0x000fe800000018ff */
[----:B------:R-:W-:Y:S01]  /*2ef0*/  IMAD.X R19, R29, 0x1, R57, P1 ;  /* 0x000000011d137824 */ /* 0x000fe200008e0639 */
[----:B------:R-:W-:-:S03]  /*2f00*/  ISETP.LT.OR P1, PT, R28, 0x1, P6 ;  /* 0x000000011c00780c */ /* 0x000fc60003721670 */
[C---:B------:R-:W-:Y:S08]  /*2f10*/  HMMA.16816.F32 R92, R4.reuse, R40, RZ ;  /* 0x00000028045c723c */ /* 0x040ff000000018ff */
[C---:B------:R-:W-:Y:S08]  /*2f20*/  HMMA.16816.F32 R88, R4.reuse, R48, RZ ;  /* 0x000000300458723c */ /* 0x040ff000000018ff */
[C---:B------:R-:W-:Y:S08]  /*2f30*/  HMMA.16816.F32 R108, R4.reuse, R34, RZ ;  /* 0x00000022046c723c */ /* 0x040ff000000018ff */
[C---:B------:R-:W-:Y:S08]  /*2f40*/  HMMA.16816.F32 R112, R4.reuse, R42, RZ ;  /* 0x0000002a0470723c */ /* 0x040ff000000018ff */
[----:B------:R-:W-:Y:S01]  /*2f50*/  HMMA.16816.F32 R104, R4, R50, RZ ;  /* 0x000000320468723c */ /* 0x000fe200000018ff */
[----:B------:R-:W1:Y:S07]  /*2f60*/  LDSM.16.M88.4 R4, [R241+0x2000] ;  /* 0x00200000f104783b */ /* 0x000e6e0000000200 */
[C---:B------:R-:W-:Y:S08]  /*2f70*/  HMMA.16816.F32 R72, R12.reuse, R32, RZ ;  /* 0x000000200c48723c */ /* 0x040ff000000018ff */
[C---:B------:R-:W-:Y:S01]  /*2f80*/  HMMA.16816.F32 R68, R12.reuse, R34, RZ ;  /* 0x000000220c44723c */ /* 0x040fe200000018ff */
[----:B------:R-:W3:Y:S07]  /*2f90*/  LDSM.16.M88.4 R32, [R243+0x1000] ;  /* 0x00100000f320783b */ /* 0x000eee0000000200 */
[C---:B------:R-:W-:Y:S08]  /*2fa0*/  HMMA.16816.F32 R64, R12.reuse, R40, RZ ;  /* 0x000000280c40723c */ /* 0x040ff000000018ff */
[----:B------:R-:W-:Y:S01]  /*2fb0*/  HMMA.16816.F32 R76, R12, R42, RZ ;  /* 0x0000002a0c4c723c */ /* 0x000fe200000018ff */
[----:B------:R-:W4:Y:S04]  /*2fc0*/  LDSM.16.M88.4 R40, [R243+0x1800] ;  /* 0x00180000f328783b */ /* 0x000f280000000200 */
[----:B------:R-:W-:Y:S01]  /*2fd0*/  @!PT LDS RZ, [RZ] ;  /* 0x00000000fffff984 */ /* 0x000fe20000000800 */
[----:B------:R-:W-:Y:S01]  /*2fe0*/  @!PT LDS RZ, [RZ] ;  /* 0x00000000fffff984 */ /* 0x000fe20000000800 */
[----:B------:R-:W-:Y:S01]  /*2ff0*/  @!PT LDS RZ, [RZ] ;  /* 0x00000000fffff984 */ /* 0x000fe20000000800 */
[----:B------:R1:W-:Y:S01]  /*3000*/  LDGSTS.E.BYPASS.LTC128B.128 [R252+0x100], [R26.64], !P5 ;  /* 0x001000001afc7fae */ /* 0x0003e2000e901d48 */
[----:B------:R-:W-:-:S03]  /*3010*/  ISETP.LT.OR P5, PT, R28, 0x11, P0 ;  /* 0x000000111c00780c */ /* 0x000fc600007a1670 */
[----:B------:R1:W-:Y:S01]  /*3020*/  LDGSTS.E.BYPASS.LTC128B.128 [R252+0x2100], [R24.64], !P1 ;  /* 0x0210000018fc7fae */ /* 0x0003e2000c901d48 */
[----:B------:R-:W-:-:S09]  /*3030*/  ISETP.LT.OR P1, PT, R28, 0x11, P6 ;  /* 0x000000111c00780c */ /* 0x000fd20003721670 */
[----:B------:R5:W-:Y:S01]  /*3040*/  LDGSTS.E.BYPASS.LTC128B.128 [R252+0x900], [R22.64], !P5 ;  /* 0x0090000016fc7fae */ /* 0x000be2000e901d48 */
[----:B------:R-:W-:-:S03]  /*3050*/  ISETP.LT.OR P5, PT, R28, 0x21, P0 ;  /* 0x000000211c00780c */ /* 0x000fc600007a1670 */
[----:B------:R1:W-:Y:S01]  /*3060*/  LDGSTS.E.BYPASS.LTC128B.128 [R252+0x2900], [R16.64], !P1 ;  /* 0x0290000010fc7fae */ /* 0x0003e2000c901d48 */
[C---:B------:R-:W-:Y:S02]  /*3070*/  ISETP.LT.OR P1, PT, R28.reuse, 0x21, P6 ;  /* 0x000000211c00780c */ /* 0x040fe40003721670 */
[C---:B------:R-:W-:Y:S02]  /*3080*/  ISETP.LT.OR P0, PT, R28.reuse, 0x31, P0 ;  /* 0x000000311c00780c */ /* 0x040fe40000701670 */
[----:B------:R-:W-:Y:S01]  /*3090*/  ISETP.LT.OR P6, PT, R28, 0x31, P6 ;  /* 0x000000311c00780c */ /* 0x000fe200037c1670 */
[C---:B------:R-:W-:Y:S04]  /*30a0*/  HMMA.16816.F32 R60, R12.reuse, R48, RZ ;  /* 0x000000300c3c723c */ /* 0x040fe800000018ff */
[----:B------:R3:W-:Y:S04]  /*30b0*/  LDGSTS.E.BYPASS.LTC128B.128 [R252+0x1100], [R2.64], !P5 ;  /* 0x0110000002fc7fae */ /* 0x0007e8000e901d48 */
[----:B------:R-:W-:Y:S01]  /*30c0*/  HMMA.16816.F32 R12, R12, R50, RZ ;  /* 0x000000320c0c723c */ /* 0x000fe200000018ff */
[----:B------:R5:W-:Y:S04]  /*30d0*/  LDGSTS.E.BYPASS.LTC128B.128 [R252+0x3100], [R20.64], !P1 ;  /* 0x0310000014fc7fae */ /* 0x000be8000c901d48 */
[----:B------:R4:W-:Y:S01]  /*30e0*/  LDGSTS.E.BYPASS.LTC128B.128 [R252+0x1900], [R18.64], !P0 ;  /* 0x0190000012fc7fae */ /* 0x0009e2000c101d48 */
[----:B-1----:R-:W-:Y:S01]  /*30f0*/  IMAD.MOV.U32 R16, RZ, RZ, 0x40 ;  /* 0x00000040ff107424 */ /* 0x002fe200078e00ff */
[----:B---3--:R-:W-:-:S04]  /*3100*/  IADD3 R2, P5, R0, R150, RZ ;  /* 0x0000009600027210 */ /* 0x008fc80007fbe0ff */
[----:B------:R-:W-:Y:S01]  /*3110*/  SEL R0, R16, 0xffffffc0, !P2 ;  /* 0xffffffc010007807 */ /* 0x000fe20005000000 */
[----:B------:R-:W-:-:S04]  /*3120*/  IMAD.X R3, R29, 0x1, R56, P5 ;  /* 0x000000011d037824 */ /* 0x000fc800028e0638 */
[----:B------:R-:W-:Y:S01]  /*3130*/  IMAD.IADD R234, R232, 0x1, R0 ;  /* 0x00000001e8ea7824 */ /* 0x000fe200078e0200 */
[C---:B------:R-:W-:Y:S01]  /*3140*/  HMMA.16816.F32 R24, R4.reuse, R44, R52 ;  /* 0x0000002c0418723c */ /* 0x040fe20000001834 */
[----:B------:R1:W-:Y:S04]  /*3150*/  LDGSTS.E.BYPASS.LTC128B.128 [R252+0x3900], [R2.64], !P6 ;  /* 0x0390000002fc7fae */ /* 0x0003e8000f101d48 */
[----:B----4-:R-:W-:Y:S04]  /*3160*/  LDSM.16.M88.4 R16, [R240+0x2000] ;  /* 0x00200000f010783b */ /* 0x010fe80000000200 */
[----:B------:R-:W3:Y:S01]  /*3170*/  LDSM.16.M88.4 R52, [R234] ;  /* 0x00000000ea34783b */ /* 0x000ee20000000200 */
[----:B------:R-:W-:Y:S03]  /*3180*/  HMMA.16816.F32 R116, R4, R36, R84 ;  /* 0x000000240474723c */ /* 0x000fe60000001854 */
[----:B------:R-:W4:Y:S01]  /*3190*/  LDSM.16.M88.4 R48, [R234+0x800] ;  /* 0x00080000ea30783b */ /* 0x000f220000000200 */
[----:B------:R-:W-:-:S02]  /*31a0*/  IADD3 R244, R243, 0x2000, RZ ;  /* 0x00002000f3f47810 */ /* 0x000fc40007ffe0ff */
[----:B------:R-:W-:Y:S01]  /*31b0*/  IADD3 R245, R243, 0x2800, RZ ;  /* 0x00002800f3f57810 */ /* 0x000fe20007ffe0ff */
[----:B------:R-:W0:Y:S01]  /*31c0*/  LDGDEPBAR ;  /* 0x00000000000079af */ /* 0x000e220000000000 */
[C---:B------:R-:W-:Y:S08]  /*31d0*/  HMMA.16816.F32 R132, R4.reuse, R32, R92 ;  /* 0x000000200484723c */ /* 0x040ff0000000185c */
[C---:B------:R-:W-:Y:S08]  /*31e0*/  HMMA.16816.F32 R128, R4.reuse, R40, R88 ;  /* 0x000000280480723c */ /* 0x040ff00000001858 */
[----:B------:R-:W-:Y:S08]  /*31f0*/  HMMA.16816.F32 R84, R4, R46, R100 ;  /* 0x0000002e0454723c */ /* 0x000ff00000001864 */
[C---:B------:R-:W-:Y:S08]  /*3200*/  HMMA.16816.F32 R120, R8.reuse, R32, R64 ;  /* 0x000000200878723c */ /* 0x040ff00000001840 */
[----:B------:R-:W-:Y:S08]  /*3210*/  HMMA.16816.F32 R124, R8, R40, R60 ;  /* 0x00000028087c723c */ /* 0x000ff0000000183c */
[C---:B------:R-:W-:Y:S08]  /*3220*/  HMMA.16816.F32 R92, R4.reuse, R38, R108 ;  /* 0x00000026045c723c */ /* 0x040ff0000000186c */
[----:B------:R-:W-:Y:S08]  /*3230*/  HMMA.16816.F32 R100, R4, R42, R104 ;  /* 0x0000002a0464723c */ /* 0x000ff00000001868 */
[C---:B------:R-:W-:Y:S08]  /*3240*/  HMMA.16816.F32 R96, R8.reuse, R44, R96 ;  /* 0x0000002c0860723c */ /* 0x040ff00000001860 */
[C---:B------:R-:W-:Y:S08]  /*3250*/  HMMA.16816.F32 R88, R8.reuse, R36, R72 ;  /* 0x000000240858723c */ /* 0x040ff00000001848 */
[C---:B------:R-:W-:Y:S01]  /*3260*/  HMMA.16816.F32 R64, R8.reuse, R46, R80 ;  /* 0x0000002e0840723c */ /* 0x040fe20000001850 */
[----:B------:R-:W1:Y:S07]  /*3270*/  LDSM.16.M88.4 R44, [R234+0x1000] ;  /* 0x00100000ea2c783b */ /* 0x000e6e0000000200 */
[C---:B------:R-:W-:Y:S01]  /*3280*/  HMMA.16816.F32 R60, R8.reuse, R38, R68 ;  /* 0x00000026083c723c */ /* 0x040fe20000001844 */
[----:B------:R-:W1:Y:S07]  /*3290*/  LDSM.16.M88.4 R36, [R234+0x1800] ;  /* 0x00180000ea24783b */ /* 0x000e6e0000000200 */
[----:B------:R-:W-:Y:S01]  /*32a0*/  HMMA.16816.F32 R40, R8, R42, R12 ;  /* 0x0000002a0828723c */ /* 0x000fe2000000180c */
[----:B------:R-:W1:Y:S01]  /*32b0*/  LDSM.16.M88.4 R12, [R240] ;  /* 0x00000000f00c783b */ /* 0x000e620000000200 */
[----:B------:R-:W-:-:S05]  /*32c0*/  IMAD.IADD R233, R244, 0x1, R0 ;  /* 0x00000001f4e97824 */ /* 0x000fca00078e0200 */
[----:B------:R-:W-:Y:S01]  /*32d0*/  LDSM.16.M88.4 R28, [R233+-0x1800] ;  /* 0xffe80000e91c783b */ /* 0x000fe20000000200 */
[-C--:B------:R-:W-:Y:S03]  /*32e0*/  HMMA.16816.F32 R112, R4, R34.reuse, R112 ;  /* 0x000000220470723c */ /* 0x080fe60000001870 */
[----:B------:R-:W-:Y:S04]  /*32f0*/  LDSM.16.M88.4 R4, [R242+0x2000] ;  /* 0x00200000f204783b */ /* 0x000fe80000000200 */
[----:B-----5:R-:W-:Y:S01]  /*3300*/  LDSM.16.M88.4 R20, [R233+-0x800] ;  /* 0xfff80000e914783b */ /* 0x020fe20000000200 */
[----:B------:R-:W-:Y:S03]  /*3310*/  HMMA.16816.F32 R72, R8, R34, R76 ;  /* 0x000000220848723c */ /* 0x000fe6000000184c */
[----:B------:R-:W5:Y:S04]  /*3320*/  LDSM.16.M88.4 R32, [R233+-0x2000] ;  /* 0xffe00000e920783b */ /* 0x000f680000000200 */
[----:B------:R-:W-:Y:S01]  /*3330*/  LDSM.16.M88.4 R8, [R242] ;  /* 0x00000000f208783b */ /* 0x000fe20000000200 */
[C---:B---3--:R-:W-:Y:S03]  /*3340*/  HMMA.16816.F32 R76, R16.reuse, R52, R24 ;  /* 0x00000034104c723c */ /* 0x048fe60000001818 */
[----:B------:R-:W3:Y:S05]  /*3350*/  LDSM.16.M88.4 R24, [R233+-0x1000] ;  /* 0xfff00000e918783b */ /* 0x000eea0000000200 */
[C---:B----4-:R-:W-:Y:S08]  /*3360*/  HMMA.16816.F32 R116, R16.reuse, R48, R116 ;  /* 0x000000301074723c */ /* 0x050ff00000001874 */
[C---:B------:R-:W-:Y:S08]  /*3370*/  HMMA.16816.F32 R84, R16.reuse, R54, R84 ;  /* 0x000000361054723c */ /* 0x040ff00000001854 */
[C---:B------:R-:W-:Y:S08]  /*3380*/  HMMA.16816.F32 R92, R16.reuse, R50, R92 ;  /* 0x00000032105c723c */ /* 0x040ff0000000185c */
[C---:B-1----:R-:W-:Y:S08]  /*3390*/  HMMA.16816.F32 R104, R16.reuse, R44, R132 ;  /* 0x0000002c1068723c */ /* 0x042ff00000001884 */
[C---:B------:R-:W-:Y:S08]  /*33a0*/  HMMA.16816.F32 R108, R16.reuse, R36, R128 ;  /* 0x00000024106c723c */ /* 0x040ff00000001880 */
        /* <DEDUP_REMOVED lines=8> */
[C---:B------:R-:W-:Y:S08]  /*3430*/  HMMA.16816.F32 R60, R12.reuse, R44, R120 ;  /* 0x0000002c0c3c723c */ /* 0x040ff00000001878 */
[C---:B------:R-:W-:Y:S01]  /*3440*/  HMMA.16816.F32 R52, R12.reuse, R46, R72 ;  /* 0x0000002e0c34723c */ /* 0x040fe20000001848 */
[----:B------:R-:W-:Y:S07]  /*3450*/  LDSM.16.M88.4 R44, [R232+0x2000] ;  /* 0x00200000e82c783b */ /* 0x000fee0000000200 */
[----:B------:R-:W-:Y:S01]  /*3460*/  HMMA.16816.F32 R48, R12, R36, R124 ;  /* 0x000000240c30723c */ /* 0x000fe2000000187c */
[----:B------:R-:W1:Y:S04]  /*3470*/  LDSM.16.M88.4 R12, [R239+0x6000] ;  /* 0x00600000ef0c783b */ /* 0x000e680000000200 */
[----:B------:R-:W4:Y:S03]  /*3480*/  LDSM.16.M88.4 R36, [R232+0x3000] ;  /* 0x00300000e824783b */ /* 0x000f260000000200 */
[C---:B-----5:R-:W-:Y:S08]  /*3490*/  HMMA.16816.F32 R64, R4.reuse, R32, R76 ;  /* 0x000000200440723c */ /* 0x060ff0000000184c */
[C---:B------:R-:W-:Y:S08]  /*34a0*/  HMMA.16816.F32 R72, R4.reuse, R34, R84 ;  /* 0x000000220448723c */ /* 0x040ff00000001854 */
[C---:B---3--:R-:W-:Y:S08]  /*34b0*/  HMMA.16816.F32 R140, R4.reuse, R24, R104 ;  /* 0x00000018048c723c */ /* 0x048ff00000001868 */
[C---:B------:R-:W-:Y:S08]  /*34c0*/  HMMA.16816.F32 R76, R4.reuse, R28, R116 ;  /* 0x0000001c044c723c */ /* 0x040ff00000001874 */
[C---:B------:R-:W-:Y:S08]  /*34d0*/  HMMA.16816.F32 R84, R4.reuse, R30, R92 ;  /* 0x0000001e0454723c */ /* 0x040ff0000000185c */
[C---:B------:R-:W-:Y:S08]  /*34e0*/  HMMA.16816.F32 R136, R4.reuse, R26, R112 ;  /* 0x0000001a0488723c */ /* 0x040ff00000001870 */
[----:B------:R-:W-:Y:S08]  /*34f0*/  HMMA.16816.F32 R132, R4, R20, R108 ;  /* 0x000000140484723c */ /* 0x000ff0000000186c */
[C---:B------:R-:W-:Y:S08]  /*3500*/  HMMA.16816.F32 R120, R8.reuse, R34, R80 ;  /* 0x000000220878723c */ /* 0x040ff00000001850 */
[C---:B------:R-:W-:Y:S01]  /*3510*/  HMMA.16816.F32 R104, R8.reuse, R22, R16 ;  /* 0x000000160868723c */ /* 0x040fe20000001810 */
[----:B------:R-:W3:Y:S07]  /*3520*/  LDSM.16.M88.4 R16, [R232+0x3800] ;  /* 0x00380000e810783b */ /* 0x000eee0000000200 */
[C---:B------:R-:W-:Y:S01]  /*3530*/  HMMA.16816.F32 R124, R8.reuse, R32, R96 ;  /* 0x00000020087c723c */ /* 0x040fe20000001860 */
[C---:B------:R-:W-:Y:S01]  /*3540*/  IADD3 R246, R243.reuse, 0x3000, RZ ;  /* 0x00003000f3f67810 */ /* 0x040fe20007ffe0ff */
[----:B------:R-:W-:Y:S06]  /*3550*/  LDSM.16.M88.4 R32, [R244] ;  /* 0x00000000f420783b */ /* 0x000fec0000000200 */
[C---:B------:R-:W-:Y:S08]  /*3560*/  HMMA.16816.F32 R116, R8.reuse, R28, R88 ;  /* 0x0000001c0874723c */ /* 0x040ff00000001858 */
[C---:B------:R-:W-:Y:S01]  /*3570*/  HMMA.16816.F32 R112, R8.reuse, R30, R68 ;  /* 0x0000001e0870723c */ /* 0x040fe20000001844 */
[----:B------:R-:W-:Y:S07]  /*3580*/  LDSM.16.M88.4 R28, [R245] ;  /* 0x00000000f51c783b */ /* 0x000fee0000000200 */
[C---:B------:R-:W-:Y:S08]  /*3590*/  HMMA.16816.F32 R108, R8.reuse, R24, R60 ;  /* 0x00000018086c723c */ /* 0x040ff0000000183c */
[C---:B------:R-:W-:Y:S01]  /*35a0*/  HMMA.16816.F32 R80, R8.reuse, R26, R52 ;  /* 0x0000001a0850723c */ /* 0x040fe20000001834 */
[----:B------:R-:W-:Y:S07]  /*35b0*/  LDSM.16.M88.4 R24, [R246] ;  /* 0x00000000f618783b */ /* 0x000fee0000000200 */
[----:B------:R-:W-:Y:S01]  /*35c0*/  HMMA.16816.F32 R92, R8, R20, R48 ;  /* 0x00000014085c723c */ /* 0x000fe20000001830 */
[----:B------:R-:W5:Y:S07]  /*35d0*/  LDSM.16.M88.4 R8, [R239+0x4000] ;  /* 0x00400000ef08783b */ /* 0x000f6e0000000200 */
[----:B------:R-:W-:Y:S01]  /*35e0*/  HMMA.16816.F32 R128, R4, R22, R100 ;  /* 0x000000160480723c */ /* 0x000fe20000001864 */
[----:B------:R-:W2:Y:S04]  /*35f0*/  LDSM.16.M88.4 R4, [R241+0x6000] ;  /* 0x00600000f104783b */ /* 0x000ea80000000200 */
[----:B------:R-:W2:Y:S01]  /*3600*/  LDSM.16.M88.4 R20, [R241+0x4000] ;  /* 0x00400000f114783b */ /* 0x000ea20000000200 */
[----:B------:R-:W-:-:S02]  /*3610*/  IADD3 R247, R243, 0x3800, RZ ;  /* 0x00003800f3f77810 */ /* 0x000fc40007ffe0ff */
[C---:B-1----:R-:W-:Y:S03]  /*3620*/  HMMA.16816.F32 R60, R12.reuse, R40, R76 ;  /* 0x000000280c3c723c */ /* 0x042fe6000000184c */
[----:B------:R-:W1:Y:S05]  /*3630*/  LDSM.16.M88.4 R52, [R247] ;  /* 0x00000000f734783b */ /* 0x000e6a0000000200 */
[C---:B------:R-:W-:Y:S08]  /*3640*/  HMMA.16816.F32 R48, R12.reuse, R42, R84 ;  /* 0x0000002a0c30723c */ /* 0x040ff00000001854 */
[C---:B------:R-:W-:Y:S08]  /*3650*/  HMMA.16816.F32 R88, R12.reuse, R44, R64 ;  /* 0x0000002c0c58723c */ /* 0x040ff00000001840 */
[C---:B------:R-:W-:Y:S08]  /*3660*/  HMMA.16816.F32 R68, R12.reuse, R46, R72 ;  /* 0x0000002e0c44723c */ /* 0x040ff00000001848 */
[C---:B----4-:R-:W-:Y:S08]  /*3670*/  HMMA.16816.F32 R84, R12.reuse, R36, R140 ;  /* 0x000000240c54723c */ /* 0x050ff0000000188c */
[C---:B------:R-:W-:Y:S08]  /*3680*/  HMMA.16816.F32 R100, R12.reuse, R38, R136 ;  /* 0x000000260c64723c */ /* 0x040ff00000001888 */
[C---:B---3--:R-:W-:Y:S08]  /*3690*/  HMMA.16816.F32 R96, R12.reuse, R16, R132 ;  /* 0x000000100c60723c */ /* 0x048ff00000001884 */
[----:B------:R-:W-:Y:S08]  /*36a0*/  HMMA.16816.F32 R76, R12, R18, R128 ;  /* 0x000000120c4c723c */ /* 0x000ff00000001880 */
[C---:B-----5:R-:W-:Y:S08]  /*36b0*/  HMMA.16816.F32 R72, R8.reuse, R44, R124 ;  /* 0x0000002c0848723c */ /* 0x060ff0000000187c */
[C---:B------:R-:W-:Y:S08]  /*36c0*/  HMMA.16816.F32 R64, R8.reuse, R46, R120 ;  /* 0x0000002e0840723c */ /* 0x040ff00000001878 */
[C---:B------:R-:W-:Y:S08]  /*36d0*/  HMMA.16816.F32 R12, R8.reuse, R36, R108 ;  /* 0x00000024080c723c */ /* 0x040ff0000000186c */
[C---:B------:R-:W-:Y:S08]  /*36e0*/  HMMA.16816.F32 R44, R8.reuse, R40, R116 ;  /* 0x00000028082c723c */ /* 0x040ff00000001874 */
[C---:B------:R-:W-:Y:S08]  /*36f0*/  HMMA.16816.F32 R40, R8.reuse, R42, R112 ;  /* 0x0000002a0828723c */ /* 0x040ff00000001870 */
[C---:B------:R-:W-:Y:S01]  /*3700*/  HMMA.16816.F32 R80, R8.reuse, R38, R80 ;  /* 0x000000260850723c */ /* 0x040fe20000001850 */
[----:B------:R-:W-:Y:S07]  /*3710*/  LDSM.16.M88.4 R36, [R234+0x3800] ;  /* 0x00380000ea24783b */ /* 0x000fee0000000200 */
[C---:B------:R-:W-:Y:S08]  /*3720*/  HMMA.16816.F32 R92, R8.reuse, R16, R92 ;  /* 0x00000010085c723c */ /* 0x040ff0000000185c */
[----:B------:R-:W-:Y:S01]  /*3730*/  HMMA.16816.F32 R104, R8, R18, R104 ;  /* 0x000000120868723c */ /* 0x000fe20000001868 */
[----:B------:R-:W-:Y:S04]  /*3740*/  LDSM.16.M88.4 R16, [R240+0x6000] ;  /* 0x00600000f010783b */ /* 0x000fe80000000200 */
[----:B------:R-:W-:Y:S03]  /*3750*/  LDSM.16.M88.4 R8, [R242+0x4000] ;  /* 0x00400000f208783b */ /* 0x000fe60000000200 */
[----:B--2---:R-:W-:Y:S01]  /*3760*/  HMMA.16816.F32 R136, R4, R30, R48 ;  /* 0x0000001e0488723c */ /* 0x004fe20000001830 */
[----:B------:R-:W2:Y:S07]  /*3770*/  LDSM.16.M88.4 R48, [R234+0x2000] ;  /* 0x00200000ea30783b */ /* 0x000eae0000000200 */
[C---:B------:R-:W-:Y:S01]  /*3780*/  HMMA.16816.F32 R112, R20.reuse, R24, R12 ;  /* 0x000000181470723c */ /* 0x040fe2000000180c */
[----:B------:R-:W3:Y:S07]  /*3790*/  LDSM.16.M88.4 R12, [R240+0x4000] ;  /* 0x00400000f00c783b */ /* 0x000eee0000000200 */
[C---:B------:R-:W-:Y:S01]  /*37a0*/  HMMA.16816.F32 R120, R20.reuse, R28, R44 ;  /* 0x0000001c1478723c */ /* 0x040fe2000000182c */
[----:B------:R-:W4:Y:S07]  /*37b0*/  LDSM.16.M88.4 R44, [R234+0x2800] ;  /* 0x00280000ea2c783b */ /* 0x000f2e0000000200 */
[----:B------:R-:W-:Y:S01]  /*37c0*/  HMMA.16816.F32 R116, R20, R30, R40 ;  /* 0x0000001e1474723c */ /* 0x000fe20000001828 */
[----:B------:R-:W5:Y:S07]  /*37d0*/  LDSM.16.M88.4 R40, [R234+0x3000] ;  /* 0x00300000ea28783b */ /* 0x000f6e0000000200 */
[C---:B------:R-:W-:Y:S01]  /*37e0*/  HMMA.16816.F32 R140, R4.reuse, R28, R60 ;  /* 0x0000001c048c723c */ /* 0x040fe2000000183c */
[----:B------:R-:W-:Y:S07]  /*37f0*/  LDSM.16.M88.4 R28, [R233+0x800] ;  /* 0x00080000e91c783b */ /* 0x000fee0000000200 */
[C---:B------:R-:W-:Y:S08]  /*3800*/  HMMA.16816.F32 R88, R4.reuse, R32, R88 ;  /* 0x000000200458723c */ /* 0x040ff00000001858 */
[----:B------:R-:W-:Y:S08]  /*3810*/  HMMA.16816.F32 R144, R4, R34, R68 ;  /* 0x000000220490723c */ /* 0x000ff00000001844 */
[C---:B------:R-:W-:Y:S08]  /*3820*/  HMMA.16816.F32 R124, R20.reuse, R32, R72 ;  /* 0x00000020147c723c */ /* 0x040ff00000001848 */
[----:B------:R-:W-:Y:S01]  /*3830*/  HMMA.16816.F32 R60, R20, R34, R64 ;  /* 0x00000022143c723c */ /* 0x000fe20000001840 */
[----:B------:R-:W-:Y:S07]  /*3840*/  LDSM.16.M88.4 R32, [R233] ;  /* 0x00000000e920783b */ /* 0x000fee0000000200 */
[C---:B------:R-:W-:Y:S08]  /*3850*/  HMMA.16816.F32 R132, R4.reuse, R24, R84 ;  /* 0x000000180484723c */ /* 0x040ff00000001854 */
[C---:B------:R-:W-:Y:S08]  /*3860*/  HMMA.16816.F32 R84, R4.reuse, R26, R100 ;  /* 0x0000001a0454723c */ /* 0x040ff00000001864 */
[C---:B-1----:R-:W-:Y:S08]  /*3870*/  HMMA.16816.F32 R128, R4.reuse, R52, R96 ;  /* 0x000000340480723c */ /* 0x042ff00000001860 */
[----:B------:R-:W-:Y:S01]  /*3880*/  HMMA.16816.F32 R68, R4, R54, R76 ;  /* 0x000000360444723c */ /* 0x000fe2000000184c */
[----:B------:R-:W1:Y:S07]  /*3890*/  LDSM.16.M88.4 R4, [R248+0x6000] ;  /* 0x00600000f804783b */ /* 0x000e6e0000000200 */
[C---:B------:R-:W-:Y:S01]  /*38a0*/  HMMA.16816.F32 R108, R20.reuse, R26, R80 ;  /* 0x0000001a146c723c */ /* 0x040fe20000001850 */
[----:B------:R-:W1:Y:S07]  /*38b0*/  LDSM.16.M88.4 R24, [R233+0x1000] ;  /* 0x00100000e918783b */ /* 0x000e6e0000000200 */
[C---:B------:R-:W-:Y:S08]  /*38c0*/  HMMA.16816.F32 R76, R20.reuse, R52, R92 ;  /* 0x00000034144c723c */ /* 0x040ff0000000185c */
[----:B------:R-:W-:Y:S01]  /*38d0*/  HMMA.16816.F32 R72, R20, R54, R104 ;  /* 0x000000361448723c */ /* 0x000fe20000001868 */
[----:B------:R-:W1:Y:S01]  /*38e0*/  LDSM.16.M88.4 R20, [R233+0x1800] ;  /* 0x00180000e914783b */ /* 0x000e620000000200 */
[----:B------:R-:W-:Y:S01]  /*38f0*/  ISETP.GT.AND P0, PT, R58, R158, PT ;  /* 0x0000009e3a00720c */ /* 0x000fe20003f04270 */
[----:B------:R-:W-:-:S05]  /*3900*/  DEPBAR.LE SB0, 0x0 ;  /* 0x000080000000791a */ /* 0x000fca0000000000 */
[C---:B--2---:R-:W-:Y:S08]  /*3910*/  HMMA.16816.F32 R104, R16.reuse, R48, R88 ;  /* 0x000000301068723c */ /* 0x044ff00000001858 */
[----:B------:R-:W-:Y:S08]  /*3920*/  HMMA.16816.F32 R100, R16, R50, R144 ;  /* 0x000000321064723c */ /* 0x000ff00000001890 */
[C---:B---3--:R-:W-:Y:S08]  /*3930*/  HMMA.16816.F32 R64, R12.reuse, R48, R124 ;  /* 0x000000300c40723c */ /* 0x048ff0000000187c */
[----:B------:R-:W-:Y:S08]  /*3940*/  HMMA.16816.F32 R60, R12, R50, R60 ;  /* 0x000000320c3c723c */ /* 0x000ff0000000183c */
[C---:B----4-:R-:W-:Y:S08]  /*3950*/  HMMA.16816.F32 R96, R16.reuse, R44, R140 ;  /* 0x0000002c1060723c */ /* 0x050ff0000000188c */
[----:B------:R-:W-:Y:S08]  /*3960*/  HMMA.16816.F32 R92, R16, R46, R136 ;  /* 0x0000002e105c723c */ /* 0x000ff00000001888 */
[C---:B------:R-:W-:Y:S08]  /*3970*/  HMMA.16816.F32 R52, R12.reuse, R44, R120 ;  /* 0x0000002c0c34723c */ /* 0x040ff00000001878 */
[----:B------:R-:W-:Y:S08]  /*3980*/  HMMA.16816.F32 R48, R12, R46, R116 ;  /* 0x0000002e0c30723c */ /* 0x000ff00000001874 */
[C---:B-----5:R-:W-:Y:S08]  /*3990*/  HMMA.16816.F32 R88, R16.reuse, R40, R132 ;  /* 0x000000281058723c */ /* 0x060ff00000001884 */
[C---:B------:R-:W-:Y:S08]  /*39a0*/  HMMA.16816.F32 R84, R16.reuse, R42, R84 ;  /* 0x0000002a1054723c */ /* 0x040ff00000001854 */
[C---:B------:R-:W-:Y:S08]  /*39b0*/  HMMA.16816.F32 R80, R16.reuse, R36, R128 ;  /* 0x000000241050723c */ /* 0x040ff00000001880 */
[----:B------:R-:W-:Y:S08]  /*39c0*/  HMMA.16816.F32 R68, R16, R38, R68 ;  /* 0x000000261044723c */ /* 0x000ff00000001844 */
[C---:B------:R-:W-:Y:S08]  /*39d0*/  HMMA.16816.F32 R44, R12.reuse, R40, R112 ;  /* 0x000000280c2c723c */ /* 0x040ff00000001870 */
[C---:B------:R-:W-:Y:S08]  /*39e0*/  HMMA.16816.F32 R40, R12.reuse, R42, R108 ;  /* 0x0000002a0c28723c */ /* 0x040ff0000000186c */
[C---:B------:R-:W-:Y:S08]  /*39f0*/  HMMA.16816.F32 R16, R12.reuse, R36, R76 ;  /* 0x000000240c10723c */ /* 0x040ff0000000184c */
[----:B------:R-:W-:Y:S01]  /*3a00*/  HMMA.16816.F32 R12, R12, R38, R72 ;  /* 0x000000260c0c723c */ /* 0x000fe20000001848 */
[----:B------:R-:W-:Y:S01]  /*3a10*/  BSSY B0, `(.L_x_1230) ;  /* 0x0000065000007945 */ /* 0x000fe20003800000 */
[----:B------:R-:W-:-:S02]  /*3a20*/  ISETP.GT.AND P1, PT, R59, 0x3f, PT ;  /* 0x0000003f3b00780c */ /* 0x000fc40003f24270 */
[----:B------:R-:W-:-:S04]  /*3a30*/  IADD3 R251, R243, 0x1800, RZ ;  /* 0x00001800f3fb7810 */ /* 0x000fc80007ffe0ff */
[----:B-1----:R-:W-:Y:S01]  /*3a40*/  HMMA.16816.F32 R96, R4, R28, R96 ;  /* 0x0000001c0460723c */ /* 0x002fe20000001860 */
[C---:B------:R-:W-:Y:S02]  /*3a50*/  IADD3 R250, R243.reuse, 0x1000, RZ ;  /* 0x00001000f3fa7810 */ /* 0x040fe40007ffe0ff */
[----:B------:R-:W-:-:S05]  /*3a60*/  IADD3 R249, R243, 0x800, RZ ;  /* 0x00000800f3f97810 */ /* 0x000fca0007ffe0ff */
[C---:B------:R-:W-:Y:S08]  /*3a70*/  HMMA.16816.F32 R92, R4.reuse, R30, R92 ;  /* 0x0000001e045c723c */ /* 0x040ff0000000185c */
[C---:B------:R-:W-:Y:S08]  /*3a80*/  HMMA.16816.F32 R72, R4.reuse, R24, R88 ;  /* 0x000000180448723c */ /* 0x040ff00000001858 */
[----:B------:R-:W-:Y:S08]  /*3a90*/  HMMA.16816.F32 R84, R4, R26, R84 ;  /* 0x0000001a0454723c */ /* 0x000ff00000001854 */
[C---:B------:R-:W-:Y:S08]  /*3aa0*/  HMMA.16816.F32 R52, R8.reuse, R28, R52 ;  /* 0x0000001c0834723c */ /* 0x040ff00000001834 */
        /* <DEDUP_REMOVED lines=28> */
[----:B------:R-:W-:Y:S01]  /*3c70*/  SHF.R.S32.HI R0, RZ, 0x1f, R7 ;  /* 0x0000001fff007819 */ /* 0x000fe20000011407 */
[----:B------:R1:W-:Y:S04]  /*3c80*/  STL [R1+0x8], R7 ;  /* 0x0000080701007387 */ /* 0x0003e80000100800 */
[----:B------:R-:W-:-:S04]  /*3c90*/  IMAD R0, R0, c[0x0][0x1e0], RZ ;  /* 0x0000780000007a24 */ /* 0x000fc800078e02ff */
[----:B------:R-:W-:-:S05]  /*3ca0*/  IMAD R0, R7, c[0x0][0x1e4], R0 ;  /* 0x0000790007007a24 */ /* 0x000fca00078e0200 */
[----:B------:R-:W-:Y:S01]  /*3cb0*/  IADD3 R3, R3, R0, RZ ;  /* 0x0000000003037210 */ /* 0x000fe20007ffe0ff */
[----:B--2---:R1:W-:Y:S01]  /*3cc0*/  STL [R1], R6 ;  /* 0x0000000601007387 */ /* 0x0043e20000100800 */
[----:B------:R-:W-:-:S03]  /*3cd0*/  SHF.R.S32.HI R0, RZ, 0x1f, R6 ;  /* 0x0000001fff007819 */ /* 0x000fc60000011406 */
        /* <DEDUP_REMOVED lines=8> */
[----:B------:R2:W3:Y:S02]  /*3d60*/  SHFL.IDX PT, R8, R0, RZ, 0x181f ;  /* 0x00181fff00087589 */ /* 0x0004e400000e0000 */
.L_x_1286:
[----:B------:R-:W-:Y:S05]  /*3d70*/  BRA.DIV ~URZ, `(.L_x_1233) ;  /* 0x0000f0827f007947 */ /* 0x000fea000b800000 */
[----:B-1----:R-:W4:Y:S04]  /*3d80*/  LDL R7, [R1+0xc] ;  /* 0x00000c0001077983 */ /* 0x002f280000100800 */
[----:B------:R-:W5:Y:S04]  /*3d90*/  LDL R3, [R1+0x1c] ;  /* 0x00001c0001037983 */ /* 0x000f680000100800 */
[----:B------:R-:W1:Y:S04]  /*3da0*/  SHFL.IDX PT, R2, R4, RZ, 0x181f ;  /* 0x00181fff04027589 */ /* 0x000e6800000e0000 */
[----:B------:R-:W2:Y:S04]  /*3db0*/  SHFL.IDX PT, R5, R4, 0x1, 0x181f ;  /* 0x00381f0004057f89 */ /* 0x000ea800000e0000 */
[----:B------:R-:W3:Y:S04]  /*3dc0*/  SHFL.IDX PT, R9, R0, 0x1, 0x181f ;  /* 0x00381f0000097f89 */ /* 0x000ee800000e0000 */
[----:B------:R-:W2:Y:S04]  /*3dd0*/  SHFL.IDX PT, R12, R4, 0x2, 0x181f ;  /* 0x00581f00040c7f89 */ /* 0x000ea800000e0000 */
[----:B------:R-:W2:Y:S01]  /*3de0*/  SHFL.IDX PT, R13, R0, 0x2, 0x181f ;  /* 0x00581f00000d7f89 */ /* 0x000ea200000e0000 */
[----:B-1----:R-:W-:-:S02]  /*3df0*/  IADD3 R6, P6, R2, R149, RZ ;  /* 0x0000009502067210 */ /* 0x002fc40007fde0ff */
[-C--:B------:R-:W-:Y:S02]  /*3e00*/  IADD3 R2, P5, R2, R150.reuse, RZ ;  /* 0x0000009602027210 */ /* 0x080fe40007fbe0ff */
[----:B----4-:R-:W-:Y:S01]  /*3e10*/  ISETP.GE.AND P2, PT, R7, c[0x0][0x1d4], PT ;  /* 0x0000750007007a0c */ /* 0x010fe20003f46270 */
[C-C-:B---3--:R-:W-:Y:S01]  /*3e20*/  IMAD.X R7, R8.reuse, 0x1, R57.reuse, P6 ;  /* 0x0000000108077824 */ /* 0x148fe200030e0639 */
[----:B--2---:R-:W-:Y:S02]  /*3e30*/  IADD3 R10, P6, R5, R149, RZ ;  /* 0x00000095050a7210 */ /* 0x004fe40007fde0ff */
[----:B-----5:R-:W-:Y:S01]  /*3e40*/  ISETP.GE.AND P0, PT, R3, c[0x0][0x1d4], PT ;  /* 0x0000750003007a0c */ /* 0x020fe20003f06270 */
[----:B------:R-:W-:Y:S01]  /*3e50*/  IMAD.X R3, R8, 0x1, R56, P5 ;  /* 0x0000000108037824 */ /* 0x000fe200028e0638 */
[----:B------:R-:W-:Y:S01]  /*3e60*/  IADD3 R8, P5, R5, R150, RZ ;  /* 0x0000009605087210 */ /* 0x000fe20007fbe0ff */
[----:B------:R-:W-:Y:S01]  /*3e70*/  IMAD.X R11, R9, 0x1, R57, P6 ;  /* 0x00000001090b7824 */ /* 0x000fe200030e0639 */
[----:B------:R-:W-:-:S03]  /*3e80*/  SEL R5, RZ, 0x10, P0 ;  /* 0x00000010ff057807 */ /* 0x000fc60000000000 */
[----:B------:R-:W-:Y:S02]  /*3e90*/  IMAD.X R9, R9, 0x1, R56, P5 ;  /* 0x0000000109097824 */ /* 0x000fe400028e0638 */
[----:B------:R1:W-:Y:S04]  /*3ea0*/  LDGSTS.E.BYPASS.LTC128B.128 [R252+0x4100], [R6.64], !P2 ;  /* 0x0410000006fc7fae */ /* 0x0003e8000d101d48 */
[----:B------:R2:W-:Y:S04]  /*3eb0*/  LDGSTS.E.BYPASS.LTC128B.128 [R252+0x6100], [R2.64], !P0 ;  /* 0x0610000002fc7fae */ /* 0x0005e8000c101d48 */
[----:B------:R3:W-:Y:S04]  /*3ec0*/  LDGSTS.E.BYPASS.LTC128B.128 [R252+0x4900], [R10.64], !P2 ;  /* 0x049000000afc7fae */ /* 0x0007e8000d101d48 */
[----:B------:R4:W-:Y:S01]  /*3ed0*/  LDGSTS.E.BYPASS.LTC128B.128 [R252+0x6900], [R8.64], !P0 ;  /* 0x0690000008fc7fae */ /* 0x0009e2000c101d48 */
[----:B-1----:R-:W-:-:S02]  /*3ee0*/  IADD3 R6, P5, R12, R150, RZ ;  /* 0x000000960c067210 */ /* 0x002fc40007fbe0ff */
[----:B--2---:R-:W-:-:S03]  /*3ef0*/  IADD3 R2, P6, R12, R149, RZ ;  /* 0x000000950c027210 */ /* 0x004fc60007fde0ff */
[C---:B------:R-:W-:Y:S02]  /*3f00*/  IMAD.X R7, R13.reuse, 0x1, R56, P5 ;  /* 0x000000010d077824 */ /* 0x040fe400028e0638 */
[----:B------:R-:W-:Y:S01]  /*3f10*/  IMAD.X R3, R13, 0x1, R57, P6 ;  /* 0x000000010d037824 */ /* 0x000fe200030e0639 */
[----:B----4-:R3:W1:Y:S04]  /*3f20*/  SHFL.IDX PT, R8, R0, 0x3, 0x181f ;  /* 0x00781f0000087f89 */ /* 0x01066800000e0000 */
[----:B------:R3:W2:Y:S04]  /*3f30*/  SHFL.IDX PT, R0, R4, 0x3, 0x181f ;  /* 0x00781f0004007f89 */ /* 0x0006a800000e0000 */
[----:B------:R3:W-:Y:S04]  /*3f40*/  LDGSTS.E.BYPASS.LTC128B.128 [R252+0x5100], [R2.64], !P2 ;  /* 0x0510000002fc7fae */ /* 0x0007e8000d101d48 */
[----:B------:R4:W-:Y:S02]  /*3f50*/  LDGSTS.E.BYPASS.LTC128B.128 [R252+0x7100], [R6.64], !P0 ;  /* 0x0710000006fc7fae */ /* 0x0009e4000c101d48 */
[----:B----4-:R-:W-:-:S04]  /*3f60*/  SEL R6, RZ, 0x10, P2 ;  /* 0x00000010ff067807 */ /* 0x010fc80001000000 */
.L_x_1287:
[----:B-123--:R-:W-:Y:S02]  /*3f70*/  IADD3 R2, -R6, 0x10, RZ ;  /* 0x0000001006027810 */ /* 0x00efe40007ffe1ff */
[----:B------:R-:W-:-:S02]  /*3f80*/  IADD3 R3, -R5, 0x10, RZ ;  /* 0x0000001005037810 */ /* 0x000fc40007ffe1ff */
[----:B------:R-:W-:Y:S02]  /*3f90*/  LOP3.LUT R2, R2, 0xf, RZ, 0xc0, !PT ;  /* 0x0000000f02027812 */ /* 0x000fe400078ec0ff */
[----:B------:R-:W-:Y:S02]  /*3fa0*/  ISETP.NE.U32.AND P6, PT, R6, RZ, PT ;  /* 0x000000ff0600720c */ /* 0x000fe40003fc5070 */
[----:B------:R-:W-:Y:S02]  /*3fb0*/  IADD3 R4, P2, P0, R2, R0, R149 ;  /* 0x0000000002047210 */ /* 0x000fe4000785e095 */
        /* <DEDUP_REMOVED lines=10> */
.L_x_1231:
[----:B------:R-:W-:Y:S05]  /*4060*/  BSYNC B0 ;  /* 0x0000000000007941 */ /* 0x000fea0003800000 */
.L_x_1230:
[----:B-1----:R-:W2:Y:S04]  /*4070*/  LDL R3, [R1+0xac] ;  /* 0x0000ac0001037983 */ /* 0x002ea80000100800 */
[----:B------:R-:W2:Y:S04]  /*4080*/  LDL R0, [R1+0xfc] ;  /* 0x0000fc0001007983 */ /* 0x000ea80000100800 */
[----:B------:R-:W3:Y:S01]  /*4090*/  LDL R6, [R1+0x60] ;  /* 0x0000600001067983 */ /* 0x000ee20000100800 */
[----:B------:R-:W-:Y:S02]  /*40a0*/  MOV R2, 0xffffffc0 ;  /* 0xffffffc000027802 */ /* 0x000fe40000000f00 */
[----:B------:R-:W-:Y:S01]  /*40b0*/  MOV R4, c[0x0][0x2ac] ;  /* 0x0000ab0000047a02 */ /* 0x000fe20000000f00 */
[----:B------:R-:W0:Y:S02]  /*40c0*/  LDGDEPBAR ;  /* 0x00000000000079af */ /* 0x000e240000000000 */
[----:B------:R-:W-:-:S04]  /*40d0*/  IMAD R2, R58, R2, 0x1 ;  /* 0x000000013a027424 */ /* 0x000fc800078e0202 */
[----:B------:R-:W-:Y:S01]  /*40e0*/  IMAD R2, R4, c[0x0][0x1d0], R2 ;  /* 0x0000740004027a24 */ /* 0x000fe200078e0202 */
[----:B--2---:R-:W-:Y:S02]  /*40f0*/  IADD3 R0, R0, R3, RZ ;  /* 0x0000000300007210 */ /* 0x004fe40007ffe0ff */
[----:B---3--:R-:W-:-:S03]  /*4100*/  IADD3 R5, -R6, R148, RZ ;  /* 0x0000009406057210 */ /* 0x008fc60007ffe1ff */
[----:B------:R-:W-:Y:S01]  /*4110*/  @P4 IMAD.HI.U32 R3, R0, c[0x0][0x2c8], RZ ;  /* 0x0000b20000034a27 */ /* 0x000fe200078e00ff */
[----:B------:R1:W-:Y:S01]  /*4120*/  STL [R1+0x2c], R0 ;  /* 0x00002c0001007387 */ /* 0x0003e20000100800 */
[----:B------:R-:W-:-:S03]  /*4130*/  IADD3 R4, R2, -c[0x0][0x168], -R6 ;  /* 0x80005a0002047a10 */ /* 0x000fc60007ffe806 */
[----:B-1----:R-:W-:Y:S01]  /*4140*/  @P4 SHF.R.U32.HI R0, RZ, c[0x0][0x2cc], R3 ;  /* 0x0000b300ff004a19 */ /* 0x002fe20000011603 */
[----:B------:R-:W-:Y:S05]  /*4150*/  BRA.DIV ~URZ, `(.L_x_1234) ;  /* 0x0000f2527f007947 */ /* 0x000fea000b800000 */
[----:B------:R1:W2:Y:S02]  /*4160*/  SHFL.IDX PT, R2, R0, RZ, 0x1c1f ;  /* 0x001c1fff00027589 */ /* 0x0002a400000e0000 */
.L_x_1288:
        /* <DEDUP_REMOVED lines=33> */
[----:B------:R-:W-:Y:S01]  /*4380*/  FSEL R65, R25, -INF , P0 ;  /* 0xff80000019417808 */ /* 0x000fe20000000000 */
[----:B------:R-:W-:Y:S05]  /*4390*/  BRA.DIV ~URZ, `(.L_x_1235) ;  /* 0x0000f0827f007947 */ /* 0x000fea000b800000 */
[----:B------:R-:W2:Y:S04]  /*43a0*/  SHFL.IDX PT, R3, R0, 0x1, 0x1c1f ;  /* 0x003c1f0000037f89 */ /* 0x000ea800000e0000 */
[----:B------:R-:W3:Y:S04]  /*43b0*/  SHFL.IDX PT, R2, R0, 0x2, 0x1c1f ;  /* 0x005c1f0000027f89 */ /* 0x000ee800000e0000 */
[----:B-1----:R-:W1:Y:S01]  /*43c0*/  SHFL.IDX PT, R0, R0, 0x3, 0x1c1f ;  /* 0x007c1f0000007f89 */ /* 0x002e6200000e0000 */
[----:B--2---:R-:W-:-:S02]  /*43d0*/  IMAD.IADD R3, R4, 0x1, R3 ;  /* 0x0000000104037824 */ /* 0x004fc400078e0203 */
[----:B---3--:R-:W-:-:S03]  /*43e0*/  IMAD.IADD R2, R4, 0x1, R2 ;  /* 0x0000000104027824 */ /* 0x008fc600078e0202 */
[----:B------:R-:W-:Y:S01]  /*43f0*/  IMNMX R3, R5, R3, PT ;  /* 0x0000000305037217 */ /* 0x000fe20003800200 */
[----:B-1----:R-:W-:-:S03]  /*4400*/  IMAD.IADD R0, R4, 0x1, R0 ;  /* 0x0000000104007824 */ /* 0x002fc600078e0200 */
[C---:B------:R-:W-:Y:S02]  /*4410*/  ISETP.GT.AND P0, PT, R3.reuse, 0x9, PT ;  /* 0x000000090300780c */ /* 0x040fe40003f04270 */
[----:B------:R-:W-:Y:S02]  /*4420*/  ISETP.GT.AND P5, PT, R3, 0x1, PT ;  /* 0x000000010300780c */ /* 0x000fe40003fa4270 */
[----:B------:R-:W-:Y:S02]  /*4430*/  FSEL R16, R63, -INF , P0 ;  /* 0xff8000003f107808 */ /* 0x000fe40000000000 */
[----:B------:R-:W-:Y:S02]  /*4440*/  ISETP.GT.AND P0, PT, R3, 0x19, PT ;  /* 0x000000190300780c */ /* 0x000fe40003f04270 */
[----:B------:R-:W-:Y:S02]  /*4450*/  FSEL R10, R67, -INF , P5 ;  /* 0xff800000430a7808 */ /* 0x000fe40002800000 */
[----:B------:R-:W-:-:S02]  /*4460*/  FSEL R25, R51, -INF , P0 ;  /* 0xff80000033197808 */ /* 0x000fc40000000000 */
[C---:B------:R-:W-:Y:S02]  /*4470*/  ISETP.GT.AND P0, PT, R3.reuse, 0x29, PT ;  /* 0x000000290300780c */ /* 0x040fe40003f04270 */
[----:B------:R-:W-:Y:S02]  /*4480*/  ISETP.GT.AND P5, PT, R3, 0x11, PT ;  /* 0x000000110300780c */ /* 0x000fe40003fa4270 */
[----:B------:R-:W-:Y:S02]  /*4490*/  FSEL R60, R43, -INF , P0 ;  /* 0xff8000002b3c7808 */ /* 0x000fe40000000000 */
[C---:B------:R-:W-:Y:S02]  /*44a0*/  ISETP.GT.AND P2, PT, R3.reuse, 0x8, PT ;  /* 0x000000080300780c */ /* 0x040fe40003f44270 */
[----:B------:R-:W-:Y:S02]  /*44b0*/  ISETP.GT.AND P0, PT, R3, 0x31, PT ;  /* 0x000000310300780c */ /* 0x000fe40003f04270 */
[----:B------:R-:W-:-:S02]  /*44c0*/  IMNMX R2, R5, R2, PT ;  /* 0x0000000205027217 */ /* 0x000fc40003800200 */
[----:B------:R-:W-:Y:S02]  /*44d0*/  FSEL R19, R55, -INF , P5 ;  /* 0xff80000037137808 */ /* 0x000fe40002800000 */
[----:B------:R-:W-:Y:S02]  /*44e0*/  FSEL R14, R62, -INF , P2 ;  /* 0xff8000003e0e7808 */ /* 0x000fe40001000000 */
[----:B------:R-:W-:Y:S02]  /*44f0*/  ISETP.GT.AND P5, PT, R3, 0x21, PT ;  /* 0x000000210300780c */ /* 0x000fe40003fa4270 */
[----:B------:R-:W-:Y:S02]  /*4500*/  FSEL R51, R31, -INF , P0 ;  /* 0xff8000001f337808 */ /* 0x000fe40000000000 */
[----:B------:R-:W-:Y:S02]  /*4510*/  ISETP.GT.AND P2, PT, R3, 0x18, PT ;  /* 0x000000180300780c */ /* 0x000fe40003f44270 */
[----:B------:R-:W-:-:S02]  /*4520*/  ISETP.GT.AND P0, PT, R2, RZ, PT ;  /* 0x000000ff0200720c */ /* 0x000fc40003f04270 */
[----:B------:R-:W-:Y:S02]  /*4530*/  IMNMX R0, R5, R0, PT ;  /* 0x0000000005007217 */ /* 0x000fe40003800200 */
[----:B------:R-:W-:Y:S02]  /*4540*/  FSEL R63, R47, -INF , P5 ;  /* 0xff8000002f3f7808 */ /* 0x000fe40002800000 */
[----:B------:R-:W-:Y:S02]  /*4550*/  FSEL R23, R50, -INF , P2 ;  /* 0xff80000032177808 */ /* 0x000fe40001000000 */
[C---:B------:R-:W-:Y:S02]  /*4560*/  ISETP.GT.AND P5, PT, R3.reuse, 0x38, PT ;  /* 0x000000380300780c */ /* 0x040fe40003fa4270 */
[----:B------:R-:W-:Y:S02]  /*4570*/  FSEL R20, R104, -INF , P0 ;  /* 0xff80000068147808 */ /* 0x000fe40000000000 */
[----:B------:R-:W-:-:S02]  /*4580*/  ISETP.GT.AND P2, PT, R3, 0x28, PT ;  /* 0x000000280300780c */ /* 0x000fc40003f44270 */
[----:B------:R-:W-:Y:S02]  /*4590*/  ISETP.GT.AND P0, PT, R0, 0x1, PT ;  /* 0x000000010000780c */ /* 0x000fe40003f04270 */
[----:B------:R-:W-:Y:S02]  /*45a0*/  FSEL R50, R26, -INF , P5 ;  /* 0xff8000001a327808 */ /* 0x000fe40002800000 */
[----:B------:R-:W-:Y:S02]  /*45b0*/  ISETP.GT.AND P6, PT, R3, RZ, PT ;  /* 0x000000ff0300720c */ /* 0x000fe40003fc4270 */
[----:B------:R-:W-:Y:S02]  /*45c0*/  FSEL R62, R42, -INF , P2 ;  /* 0xff8000002a3e7808 */ /* 0x000fe40001000000 */
[----:B------:R-:W-:Y:S02]  /*45d0*/  FSEL R26, R107, -INF , P0 ;  /* 0xff8000006b1a7808 */ /* 0x000fe40000000000 */
[----:B------:R-:W-:-:S02]  /*45e0*/  ISETP.GT.AND P2, PT, R3, 0x39, PT ;  /* 0x000000390300780c */ /* 0x000fc40003f44270 */
[----:B------:R-:W-:Y:S02]  /*45f0*/  ISETP.GT.AND P0, PT, R2, 0x9, PT ;  /* 0x000000090200780c */ /* 0x000fe40003f04270 */
[----:B------:R-:W-:Y:S02]  /*4600*/  FSEL R9, R66, -INF , P6 ;  /* 0xff80000042097808 */ /* 0x000fe40003000000 */
[----:B------:R-:W-:Y:S02]  /*4610*/  ISETP.GT.AND P6, PT, R3, 0x10, PT ;  /* 0x000000100300780c */ /* 0x000fe40003fc4270 */
        /* <DEDUP_REMOVED lines=8> */
[----:B------:R-:W-:-:S02]  /*46a0*/  ISETP.GT.AND P5, PT, R0, RZ, PT ;  /* 0x000000ff0000720c */ /* 0x000fc40003fa4270 */
[----:B------:R-:W-:Y:S02]  /*46b0*/  ISETP.GT.AND P2, PT, R2, 0x8, PT ;  /* 0x000000080200780c */ /* 0x000fe40003f44270 */
[----:B------:R-:W-:Y:S02]  /*46c0*/  ISETP.GT.AND P0, PT, R0, 0x11, PT ;  /* 0x000000110000780c */ /* 0x000fe40003f04270 */
[----:B------:R-:W-:Y:S02]  /*46d0*/  FSEL R64, R46, -INF , P6 ;  /* 0xff8000002e407808 */ /* 0x000fe40003000000 */
[----:B------:R-:W-:Y:S02]  /*46e0*/  ISETP.GT.AND P6, PT, R3, 0x30, PT ;  /* 0x000000300300780c */ /* 0x000fe40003fc4270 */
[----:B------:R-:W-:Y:S02]  /*46f0*/  FSEL R24, R106, -INF , P5 ;  /* 0xff8000006a187808 */ /* 0x000fe40002800000 */
[----:B------:R-:W-:-:S02]  /*4700*/  FSEL R27, R100, -INF , P2 ;  /* 0xff800000641b7808 */ /* 0x000fc40001000000 */
[----:B------:R-:W-:Y:S02]  /*4710*/  FSEL R36, R99, -INF , P0 ;  /* 0xff80000063247808 */ /* 0x000fe40000000000 */
[C---:B------:R-:W-:Y:S02]  /*4720*/  ISETP.GT.AND P5, PT, R0.reuse, 0x8, PT ;  /* 0x000000080000780c */ /* 0x040fe40003fa4270 */
[----:B------:R-:W-:Y:S02]  /*4730*/  ISETP.GT.AND P2, PT, R0, 0x9, PT ;  /* 0x000000090000780c */ /* 0x000fe40003f44270 */
[----:B------:R-:W-:Y:S02]  /*4740*/  ISETP.GT.AND P0, PT, R2, 0x19, PT ;  /* 0x000000190200780c */ /* 0x000fe40003f04270 */
[----:B------:R-:W-:Y:S02]  /*4750*/  FSEL R58, R30, -INF , P6 ;  /* 0xff8000001e3a7808 */ /* 0x000fe40003000000 */
[----:B------:R-:W-:-:S02]  /*4760*/  FSEL R30, R102, -INF , P5 ;  /* 0xff800000661e7808 */ /* 0x000fc40002800000 */
[----:B------:R-:W-:Y:S02]  /*4770*/  FSEL R32, R103, -INF , P2 ;  /* 0xff80000067207808 */ /* 0x000fe40001000000 */
[----:B------:R-:W-:Y:S02]  /*4780*/  FSEL R34, R93, -INF , P0 ;  /* 0xff8000005d227808 */ /* 0x000fe40000000000 */
[----:B------:R-:W-:Y:S02]  /*4790*/  ISETP.GT.AND P5, PT, R2, 0x11, PT ;  /* 0x000000110200780c */ /* 0x000fe40003fa4270 */
[C---:B------:R-:W-:Y:S02]  /*47a0*/  ISETP.GT.AND P2, PT, R0.reuse, 0x10, PT ;  /* 0x000000100000780c */ /* 0x040fe40003f44270 */
[----:B------:R-:W-:Y:S02]  /*47b0*/  ISETP.GT.AND P0, PT, R0, 0x18, PT ;  /* 0x000000180000780c */ /* 0x000fe40003f04270 */
[----:B------:R-:W-:-:S02]  /*47c0*/  FSEL R31, R97, -INF , P5 ;  /* 0xff800000611f7808 */ /* 0x000fc40002800000 */
[----:B------:R-:W-:Y:S02]  /*47d0*/  FSEL R35, R98, -INF , P2 ;  /* 0xff80000062237808 */ /* 0x000fe40001000000 */
[----:B------:R-:W-:Y:S02]  /*47e0*/  FSEL R40, R94, -INF , P0 ;  /* 0xff8000005e287808 */ /* 0x000fe40000000000 */
[C---:B------:R-:W-:Y:S02]  /*47f0*/  ISETP.GT.AND P5, PT, R2.reuse, 0x18, PT ;  /* 0x000000180200780c */ /* 0x040fe40003fa4270 */
[----:B------:R-:W-:Y:S02]  /*4800*/  ISETP.GT.AND P2, PT, R2, 0x20, PT ;  /* 0x000000200200780c */ /* 0x000fe40003f44270 */
[----:B------:R-:W-:Y:S02]  /*4810*/  ISETP.GT.AND P0, PT, R0, 0x21, PT ;  /* 0x000000210000780c */ /* 0x000fe40003f04270 */
[----:B------:R-:W-:-:S02]  /*4820*/  FSEL R33, R92, -INF , P5 ;  /* 0xff8000005c217808 */ /* 0x000fc40002800000 */
[----:B------:R-:W-:Y:S02]  /*4830*/  FSEL R61, R72, -INF , P2 ;  /* 0xff800000483d7808 */ /* 0x000fe40001000000 */
[----:B------:R-:W-:Y:S02]  /*4840*/  FSEL R67, R75, -INF , P0 ;  /* 0xff8000004b437808 */ /* 0x000fe40000000000 */
[C---:B------:R-:W-:Y:S02]  /*4850*/  ISETP.GT.AND P5, PT, R0.reuse, 0x19, PT ;  /* 0x000000190000780c */ /* 0x040fe40003fa4270 */
[----:B------:R-:W-:Y:S02]  /*4860*/  ISETP.GT.AND P2, PT, R0, 0x20, PT ;  /* 0x000000200000780c */ /* 0x000fe40003f44270 */
        /* <DEDUP_REMOVED lines=10> */
[----:B------:R-:W-:Y:S02]  /*4910*/  FMNMX.FTZ R3, R7, R8, !PT ;  /* 0x0000000807037209 */ /* 0x000fe40007810000 */
[----:B------:R-:W-:Y:S02]  /*4920*/  FSEL R89, R84, -INF , P5 ;  /* 0xff80000054597808 */ /* 0x000fe40002800000 */
[----:B------:R-:W-:Y:S02]  /*4930*/  FSEL R120, R85, -INF , P2 ;  /* 0xff80000055787808 */ /* 0x000fe40001000000 */
[----:B------:R-:W-:-:S02]  /*4940*/  FSEL R74, R87, -INF , P0 ;  /* 0xff800000574a7808 */ /* 0x000fc40000000000 */
[C---:B------:R-:W-:Y:S02]  /*4950*/  ISETP.GT.AND P5, PT, R2.reuse, 0x31, PT ;  /* 0x000000310200780c */ /* 0x040fe40003fa4270 */
[----:B------:R-:W-:Y:S02]  /*4960*/  ISETP.GT.AND P2, PT, R2, 0x38, PT ;  /* 0x000000380200780c */ /* 0x000fe40003f44270 */
[----:B------:R-:W-:Y:S02]  /*4970*/  FSEL R75, R86, -INF , P6 ;  /* 0xff800000564b7808 */ /* 0x000fe40003000000 */
[----:B------:R-:W-:Y:S02]  /*4980*/  ISETP.GT.AND P0, PT, R0, 0x30, PT ;  /* 0x000000300000780c */ /* 0x000fe40003f04270 */
[----:B------:R-:W-:Y:S02]  /*4990*/  ISETP.GT.AND P6, PT, R2, 0x39, PT ;  /* 0x000000390200780c */ /* 0x000fe40003fc4270 */
[----:B------:R-:W-:-:S02]  /*49a0*/  FMNMX.FTZ R2, R11, R3, !PT ;  /* 0x000000030b027209 */ /* 0x000fc40007810000 */
[----:B------:R-:W-:Y:S02]  /*49b0*/  FSEL R88, R81, -INF , P5 ;  /* 0xff80000051587808 */ /* 0x000fe40002800000 */
[----:B------:R-:W-:Y:S02]  /*49c0*/  FSEL R90, R68, -INF , P2 ;  /* 0xff800000445a7808 */ /* 0x000fe40001000000 */
[----:B------:R-:W-:Y:S02]  /*49d0*/  FSEL R72, R82, -INF , P0 ;  /* 0xff80000052487808 */ /* 0x000fe40000000000 */
[C---:B------:R-:W-:Y:S02]  /*49e0*/  ISETP.GT.AND P5, PT, R0.reuse, 0x31, PT ;  /* 0x000000310000780c */ /* 0x040fe40003fa4270 */
[C---:B------:R-:W-:Y:S02]  /*49f0*/  ISETP.GT.AND P2, PT, R0.reuse, 0x38, PT ;  /* 0x000000380000780c */ /* 0x040fe40003f44270 */
[----:B------:R-:W-:-:S02]  /*4a00*/  ISETP.GT.AND P0, PT, R0, 0x39, PT ;  /* 0x000000390000780c */ /* 0x000fc40003f04270 */
        /* <DEDUP_REMOVED lines=52> */
[----:B------:R-:W-:Y:S02]  /*4d50*/  FSEL R57, R70, -INF , P2 ;  /* 0xff80000046397808 */ /* 0x000fe40001000000 */
[----:B------:R-:W-:-:S02]  /*4d60*/  FMNMX.FTZ R0, R121, R0, !PT ;  /* 0x0000000079007209 */ /* 0x000fc40007810000 */
[----:B------:R-:W-:Y:S02]  /*4d70*/  FMNMX.FTZ R135, R50, R135, !PT ;  /* 0x0000008732877209 */ /* 0x000fe40007810000 */
[----:B------:R-:W-:Y:S02]  /*4d80*/  FMNMX.FTZ R3, R73, R3, !PT ;  /* 0x0000000349037209 */ /* 0x000fe40007810000 */
[----:B------:R-:W-:Y:S02]  /*4d90*/  FMNMX.FTZ R134, R48, R2, !PT ;  /* 0x0000000230867209 */ /* 0x000fe40007810000 */
[----:B------:R-:W-:Y:S02]  /*4da0*/  FMNMX.FTZ R0, R65, R0, !PT ;  /* 0x0000000041007209 */ /* 0x000fe40007810000 */
[----:B------:R-:W-:Y:S01]  /*4db0*/  FMNMX.FTZ R135, R49, R135, !PT ;  /* 0x0000008731877209 */ /* 0x000fe20007810000 */
[----:B------:R-:W1:Y:S01]  /*4dc0*/  SHFL.BFLY PT, R5, R134, 0x2, 0x1f ;  /* 0x0c401f0086057f89 */ /* 0x000e6200000e0000 */
[----:B------:R-:W-:-:S02]  /*4dd0*/  FSEL R56, R71, -INF , P0 ;  /* 0xff80000047387808 */ /* 0x000fc40000000000 */
[----:B------:R-:W-:Y:S01]  /*4de0*/  FMNMX.FTZ R2, R57, R3, !PT ;  /* 0x0000000339027209 */ /* 0x000fe20007810000 */
[----:B------:R-:W2:Y:S03]  /*4df0*/  SHFL.BFLY PT, R4, R0, 0x2, 0x1f ;  /* 0x0c401f0000047f89 */ /* 0x000ea600000e0000 */
[----:B------:R-:W-:Y:S01]  /*4e00*/  FMNMX.FTZ R2, R56, R2, !PT ;  /* 0x0000000238027209 */ /* 0x000fe20007810000 */
[----:B------:R-:W3:Y:S04]  /*4e10*/  SHFL.BFLY PT, R3, R135, 0x2, 0x1f ;  /* 0x0c401f0087037f89 */ /* 0x000ee800000e0000 */
[----:B------:R-:W4:Y:S01]  /*4e20*/  SHFL.BFLY PT, R6, R2, 0x2, 0x1f ;  /* 0x0c401f0002067f89 */ /* 0x000f2200000e0000 */
[----:B-1----:R-:W-:-:S02]  /*4e30*/  FMNMX.FTZ R134, R134, R5, !PT ;  /* 0x0000000586867209 */ /* 0x002fc40007810000 */
[----:B--2---:R-:W-:-:S03]  /*4e40*/  FMNMX.FTZ R0, R4, R0, !PT ;  /* 0x0000000004007209 */ /* 0x004fc60007810000 */
[----:B------:R-:W1:Y:S01]  /*4e50*/  SHFL.BFLY PT, R4, R134, 0x1, 0x1f ;  /* 0x0c201f0086047f89 */ /* 0x000e6200000e0000 */
[----:B---3--:R-:W-:-:S03]  /*4e60*/  FMNMX.FTZ R135, R135, R3, !PT ;  /* 0x0000000387877209 */ /* 0x008fc60007810000 */
[----:B------:R-:W2:Y:S01]  /*4e70*/  SHFL.BFLY PT, R136, R0, 0x1, 0x1f ;  /* 0x0c201f0000887f89 */ /* 0x000ea200000e0000 */
[----:B----4-:R-:W-:-:S03]  /*4e80*/  FMNMX.FTZ R6, R2, R6, !PT ;  /* 0x0000000602067209 */ /* 0x010fc60007810000 */
[----:B------:R-:W3:Y:S04]  /*4e90*/  SHFL.BFLY PT, R3, R135, 0x1, 0x1f ;  /* 0x0c201f0087037f89 */ /* 0x000ee800000e0000 */
[----:B------:R4:W4:Y:S01]  /*4ea0*/  SHFL.BFLY PT, R133, R6, 0x1, 0x1f ;  /* 0x0c201f0006857f89 */ /* 0x00092200000e0000 */
[----:B-1----:R-:W-:Y:S02]  /*4eb0*/  FMNMX.FTZ R134, R134, R4, !PT ;  /* 0x0000000486867209 */ /* 0x002fe40007810000 */
[----:B--2---:R-:W-:Y:S02]  /*4ec0*/  FMNMX.FTZ R136, R0, R136, !PT ;  /* 0x0000008800887209 */ /* 0x004fe40007810000 */
[----:B---3--:R-:W-:-:S03]  /*4ed0*/  FMNMX.FTZ R135, R135, R3, !PT ;  /* 0x0000000387877209 */ /* 0x008fc60007810000 */
.L_x_1289:
[C---:B------:R-:W-:Y:S01]  /*4ee0*/  FMUL.FTZ R4, R136.reuse, c[0x0][0x2d0] ;  /* 0x0000b40088047a20 */ /* 0x040fe20000410000 */
[----:B------:R-:W-:Y:S01]  /*4ef0*/  FSETP.NEU.FTZ.AND P0, PT, R136, -INF , PT ;  /* 0xff8000008800780b */ /* 0x000fe20003f1d000 */
[----:B------:R-:W-:Y:S01]  /*4f00*/  FMUL.FTZ R3, R135, c[0x0][0x2d0] ;  /* 0x0000b40087037a20 */ /* 0x000fe20000410000 */
[----:B----4-:R-:W-:Y:S01]  /*4f10*/  FMNMX.FTZ R133, R133, R6, !PT ;  /* 0x0000000685857209 */ /* 0x010fe20007810000 */
[----:B------:R-:W-:Y:S01]  /*4f20*/  WARPSYNC 0xffffffff ;  /* 0xffffffff00007948 */ /* 0x000fe20003800000 */
[----:B------:R-:W-:Y:S01]  /*4f30*/  FSEL R4, R4, RZ, P0 ;  /* 0x000000ff04047208 */ /* 0x000fe20000000000 */
[----:B------:R-:W-:Y:S01]  /*4f40*/  LDSM.16.MT88.4 R68, [R235] ;  /* 0x00000000eb44783b */ /* 0x000fe20000004200 */
[----:B------:R-:W-:-:S03]  /*4f50*/  FSETP.NEU.FTZ.AND P0, PT, R135, -INF , PT ;  /* 0xff8000008700780b */ /* 0x000fc60003f1d000 */
[--C-:B------:R-:W-:Y:S01]  /*4f60*/  FFMA.FTZ R0, R7, c[0x0][0x2d0], -R4.reuse ;  /* 0x0000b40007007a23 */ /* 0x100fe20000010804 */
[----:B------:R-:W-:Y:S01]  /*4f70*/  FSEL R3, R3, RZ, P0 ;  /* 0x000000ff03037208 */ /* 0x000fe20000000000 */
[----:B------:R-:W-:Y:S01]  /*4f80*/  FFMA.FTZ R2, R18, c[0x0][0x2d0], -R4 ;  /* 0x0000b40012027a23 */ /* 0x000fe20000010804 */
[----:B------:R-:W-:Y:S01]  /*4f90*/  FSETP.NEU.FTZ.AND P0, PT, R134, -INF , PT ;  /* 0xff8000008600780b */ /* 0x000fe20003f1d000 */
[----:B------:R1:W-:Y:S01]  /*4fa0*/  MUFU.EX2 R144, R0 ;  /* 0x0000000000907308 */ /* 0x0003e20000000800 */
[----:B------:R-:W-:Y:S01]  /*4fb0*/  LDSM.16.MT88.4 R92, [R236] ;  /* 0x00000000ec5c783b */ /* 0x000fe20000004200 */
[----:B------:R-:W-:-:S03]  /*4fc0*/  FFMA.FTZ R5, R23, c[0x0][0x2d0], -R3 ;  /* 0x0000b40017057a23 */ /* 0x000fc60000010803 */
[----:B------:R-:W2:Y:S03]  /*4fd0*/  LDSM.16.MT88.4 R96, [R238] ;  /* 0x00000000ee60783b */ /* 0x000ea60000004200 */
[----:B------:R3:W-:Y:S01]  /*4fe0*/  MUFU.EX2 R191, R2 ;  /* 0x0000000200bf7308 */ /* 0x0007e20000000800 */
[----:B------:R-:W-:Y:S04]  /*4ff0*/  LDSM.16.MT88.4 R76, [R235+0x800] ;  /* 0x00080000eb4c783b */ /* 0x000fe80000004200 */
[----:B------:R-:W-:Y:S01]  /*5000*/  LDSM.16.MT88.4 R116, [R235+0x2000] ;  /* 0x00200000eb74783b */ /* 0x000fe20000004200 */
[----:B-1----:R-:W-:Y:S02]  /*5010*/  FFMA.FTZ R0, R8, c[0x0][0x2d0], -R4 ;  /* 0x0000b40008007a23 */ /* 0x002fe40000010804 */
[----:B------:R1:W-:Y:S01]  /*5020*/  MUFU.EX2 R189, R5 ;  /* 0x0000000500bd7308 */ /* 0x0003e20000000800 */
[----:B------:R-:W-:Y:S04]  /*5030*/  LDSM.16.MT88.4 R84, [R236+0x800] ;  /* 0x00080000ec54783b */ /* 0x000fe80000004200 */
[----:B------:R-:W-:Y:S01]  /*5040*/  LDSM.16.MT88.4 R100, [R237] ;  /* 0x00000000ed64783b */ /* 0x000fe20000004200 */
[----:B---3--:R-:W-:-:S02]  /*5050*/  FMUL.FTZ R2, R134, c[0x0][0x2d0] ;  /* 0x0000b40086027a20 */ /* 0x008fc40000410000 */
[----:B------:R3:W-:Y:S01]  /*5060*/  MUFU.EX2 R143, R0 ;  /* 0x00000000008f7308 */ /* 0x0007e20000000800 */
[----:B------:R-:W4:Y:S02]  /*5070*/  LDSM.16.MT88.4 R104, [R238+0x800] ;  /* 0x00080000ee68783b */ /* 0x000f240000004200 */
[----:B------:R-:W-:Y:S02]  /*5080*/  FSEL R2, R2, RZ, P0 ;  /* 0x000000ff02027208 */ /* 0x000fe40000000000 */
[----:B------:R-:W-:Y:S01]  /*5090*/  LDSM.16.MT88.4 R112, [R235+0x2800] ;  /* 0x00280000eb70783b */ /* 0x000fe20000004200 */
[----:B------:R-:W-:Y:S02]  /*50a0*/  FSETP.NEU.FTZ.AND P0, PT, R133, -INF , PT ;  /* 0xff8000008500780b */ /* 0x000fe40003f1d000 */
[--C-:B-1----:R-:W-:Y:S01]  /*50b0*/  FFMA.FTZ R5, R33, c[0x0][0x2d0], -R2.reuse ;  /* 0x0000b40021057a23 */ /* 0x102fe20000010802 */
[----:B------:R-:W-:Y:S01]  /*50c0*/  LDSM.16.MT88.4 R80, [R236+0x2000] ;  /* 0x00200000ec50783b */ /* 0x000fe20000004200 */
[----:B------:R-:W-:-:S02]  /*50d0*/  FFMA.FTZ R61, R61, c[0x0][0x2d0], -R2 ;  /* 0x0000b4003d3d7a23 */ /* 0x000fc40000010802 */
[----:B------:R1:W-:Y:S01]  /*50e0*/  MUFU.EX2 R183, R5 ;  /* 0x0000000500b77308 */ /* 0x0003e20000000800 */
[----:B------:R-:W5:Y:S01]  /*50f0*/  LDSM.16.MT88.4 R108, [R237+0x800] ;  /* 0x00080000ed6c783b */ /* 0x000f620000004200 */
[----:B------:R-:W-:Y:S02]  /*5100*/  FFMA.FTZ R48, R48, c[0x0][0x2d0], -R2 ;  /* 0x0000b40030307a23 */ /* 0x000fe40000010802 */
[----:B---3--:R-:W-:Y:S01]  /*5110*/  FFMA.FTZ R0, R11, c[0x0][0x2d0], -R4 ;  /* 0x0000b4000b007a23 */ /* 0x008fe20000010804 */
[----:B------:R-:W3:Y:S03]  /*5120*/  LDSM.16.MT88.4 R52, [R236+0x2800] ;  /* 0x00280000ec34783b */ /* 0x000ee60000004200 */
[----:B------:R2:W-:Y:S01]  /*5130*/  MUFU.EX2 R146, R0 ;  /* 0x0000000000927308 */ /* 0x0005e20000000800 */
[----:B-1----:R-:W-:-:S07]  /*5140*/  FFMA.FTZ R5, R34, c[0x0][0x2d0], -R2 ;  /* 0x0000b40022057a23 */ /* 0x002fce0000010802 */
[----:B------:R-:W-:Y:S01]  /*5150*/  MUFU.EX2 R188, R5 ;  /* 0x0000000500bc7308 */ /* 0x000fe20000000800 */
[----:B--2---:R-:W-:-:S07]  /*5160*/  FFMA.FTZ R0, R12, c[0x0][0x2d0], -R4 ;  /* 0x0000b4000c007a23 */ /* 0x004fce0000010804 */
[----:B------:R1:W-:Y:S02]  /*5170*/  MUFU.EX2 R153, R0 ;  /* 0x0000000000997308 */ /* 0x0003e40000000800 */
[----:B-1----:R-:W-:-:S06]  /*5180*/  FFMA.FTZ R0, R13, c[0x0][0x2d0], -R4 ;  /* 0x0000b4000d007a23 */ /* 0x002fcc0000010804 */
[----:B------:R1:W-:Y:S02]  /*5190*/  MUFU.EX2 R155, R0 ;  /* 0x00000000009b7308 */ /* 0x0003e40000000800 */
[----:B-1----:R-:W-:-:S06]  /*51a0*/  FFMA.FTZ R0, R15, c[0x0][0x2d0], -R4 ;  /* 0x0000b4000f007a23 */ /* 0x002fcc0000010804 */
[----:B------:R1:W-:Y:S02]  /*51b0*/  MUFU.EX2 R160, R0 ;  /* 0x0000000000a07308 */ /* 0x0003e40000000800 */
[----:B-1----:R-:W-:-:S06]  /*51c0*/  FFMA.FTZ R0, R21, c[0x0][0x2d0], -R4 ;  /* 0x0000b40015007a23 */ /* 0x002fcc0000010804 */
[----:B------:R1:W2:Y:S02]  /*51d0*/  MUFU.EX2 R220, R0 ;  /* 0x0000000000dc7308 */ /* 0x0002a40000000800 */
[----:B-1----:R-:W-:Y:S01]  /*51e0*/  FFMA.FTZ R0, R9, c[0x0][0x2d0], -R3 ;  /* 0x0000b40009007a23 */ /* 0x002fe20000010803 */
[----:B--2---:R-:W-:-:S05]  /*51f0*/  F2FP.PACK_AB R18, R220, R191 ;  /* 0x000000bfdc12723e */ /* 0x004fca00000000ff */
[----:B------:R1:W-:Y:S02]  /*5200*/  MUFU.EX2 R138, R0 ;  /* 0x00000000008a7308 */ /* 0x0003e40000000800 */
[----:B-1----:R-:W-:-:S06]  /*5210*/  FFMA.FTZ R0, R10, c[0x0][0x2d0], -R3 ;  /* 0x0000b4000a007a23 */ /* 0x002fcc0000010803 */
[----:B------:R1:W2:Y:S02]  /*5220*/  MUFU.EX2 R137, R0 ;  /* 0x0000000000897308 */ /* 0x0002a40000000800 */
[----:B-1----:R-:W-:Y:S01]  /*5230*/  FFMA.FTZ R0, R14, c[0x0][0x2d0], -R3 ;  /* 0x0000b4000e007a23 */ /* 0x002fe20000010803 */
[----:B------:R-:W-:-:S05]  /*5240*/  F2FP.PACK_AB R14, R188, R183 ;  /* 0x000000b7bc0e723e */ /* 0x000fca00000000ff */
[----:B------:R1:W-:Y:S02]  /*5250*/  MUFU.EX2 R140, R0 ;  /* 0x00000000008c7308 */ /* 0x0003e40000000800 */
[----:B-1----:R-:W-:Y:S01]  /*5260*/  FFMA.FTZ R0, R16, c[0x0][0x2d0], -R3 ;  /* 0x0000b40010007a23 */ /* 0x002fe20000010803 */
[----:B------:R-:W-:-:S05]  /*5270*/  F2FP.PACK_AB R16, R160, R155 ;  /* 0x0000009ba010723e */ /* 0x000fca00000000ff */
[----:B------:R1:W-:Y:S02]  /*5280*/  MUFU.EX2 R145, R0 ;  /* 0x0000000000917308 */ /* 0x0003e40000000800 */
[----:B-1----:R-:W-:-:S06]  /*5290*/  FFMA.FTZ R0, R17, c[0x0][0x2d0], -R3 ;  /* 0x0000b40011007a23 */ /* 0x002fcc0000010803 */
[----:B------:R1:W-:Y:S02]  /*52a0*/  MUFU.EX2 R152, R0 ;  /* 0x0000000000987308 */ /* 0x0003e40000000800 */
[----:B-1----:R-:W-:-:S06]  /*52b0*/  FFMA.FTZ R0, R19, c[0x0][0x2d0], -R3 ;  /* 0x0000b40013007a23 */ /* 0x002fcc0000010803 */
[----:B------:R1:W1:Y:S02]  /*52c0*/  MUFU.EX2 R154, R0 ;  /* 0x00000000009a7308 */ /* 0x0002640000000800 */
[----:B-1----:R-:W-:Y:S01]  /*52d0*/  FFMA.FTZ R0, R25, c[0x0][0x2d0], -R3 ;  /* 0x0000b40019007a23 */ /* 0x002fe20000010803 */
[----:B--2---:R-:W-:Y:S02]  /*52e0*/  F2FP.PACK_AB R25, R137, R138 ;  /* 0x0000008a8919723e */ /* 0x004fe400000000ff */
[----:B------:R-:W-:-:S03]  /*52f0*/  F2FP.PACK_AB R17, R154, R152 ;  /* 0x000000989a11723e */ /* 0x000fc600000000ff */
[----:B------:R1:W2:Y:S02]  /*5300*/  MUFU.EX2 R190, R0 ;  /* 0x0000000000be7308 */ /* 0x0002a40000000800 */
[----:B-1----:R-:W-:Y:S01]  /*5310*/  FFMA.FTZ R0, R20, c[0x0][0x2d0], -R2 ;  /* 0x0000b40014007a23 */ /* 0x002fe20000010802 */
[----:B--2---:R-:W-:-:S05]  /*5320*/  F2FP.PACK_AB R19, R190, R189 ;  /* 0x000000bdbe13723e */ /* 0x004fca00000000ff */
[----:B------:R1:W-:Y:S02]  /*5330*/  MUFU.EX2 R129, R0 ;  /* 0x0000000000817308 */ /* 0x0003e40000000800 */
[----:B-1----:R-:W-:-:S06]  /*5340*/  FFMA.FTZ R0, R22, c[0x0][0x2d0], -R2 ;  /* 0x0000b40016007a23 */ /* 0x002fcc0000010802 */
[----:B------:R1:W2:Y:S02]  /*5350*/  MUFU.EX2 R128, R0 ;  /* 0x0000000000807308 */ /* 0x0002a40000000800 */
[----:B-1----:R-:W-:Y:S01]  /*5360*/  FFMA.FTZ R0, R27, c[0x0][0x2d0], -R2 ;  /* 0x0000b4001b007a23 */ /* 0x002fe20000010802 */
[----:B--2---:R-:W-:Y:S02]  /*5370*/  F2FP.PACK_AB R20, R128, R129 ;  /* 0x000000818014723e */ /* 0x004fe400000000ff */
[----:B------:R-:W-:-:S03]  /*5380*/  F2FP.PACK_AB R27, R145, R140 ;  /* 0x0000008c911b723e */ /* 0x000fc600000000ff */
        /* <DEDUP_REMOVED lines=8> */
[----:B-1----:R-:W-:Y:S01]  /*5410*/  FMUL.FTZ R0, R133, c[0x0][0x2d0] ;  /* 0x0000b40085007a20 */ /* 0x002fe20000410000 */
[----:B--2---:R-:W-:-:S04]  /*5420*/  F2FP.PACK_AB R12, R147, R142 ;  /* 0x0000008e930c723e */ /* 0x004fc800000000ff */
[----:B------:R-:W-:-:S05]  /*5430*/  FSEL R0, R0, RZ, P0 ;  /* 0x000000ff00007208 */ /* 0x000fca0000000000 */
[--C-:B------:R-:W-:Y:S01]  /*5440*/  FFMA.FTZ R5, R24, c[0x0][0x2d0], -R0.reuse ;  /* 0x0000b40018057a23 */ /* 0x100fe20000010800 */
[----:B------:R-:W-:Y:S01]  /*5450*/  F2FP.PACK_AB R24, R143, R144 ;  /* 0x000000908f18723e */ /* 0x000fe200000000ff */
[--C-:B------:R-:W-:Y:S02]  /*5460*/  FFMA.FTZ R67, R67, c[0x0][0x2d0], -R0.reuse ;  /* 0x0000b40043437a23 */ /* 0x100fe40000010800 */
[----:B------:R1:W-:Y:S01]  /*5470*/  MUFU.EX2 R7, R5 ;  /* 0x0000000500077308 */ /* 0x0003e20000000800 */
[--C-:B------:R-:W-:Y:S02]  /*5480*/  FFMA.FTZ R72, R72, c[0x0][0x2d0], -R0.reuse ;  /* 0x0000b40048487a23 */ /* 0x100fe40000010800 */
[--C-:B------:R-:W-:Y:S02]  /*5490*/  FFMA.FTZ R73, R73, c[0x0][0x2d0], -R0.reuse ;  /* 0x0000b40049497a23 */ /* 0x100fe40000010800 */
[----:B-1----:R-:W-:Y:S01]  /*54a0*/  FFMA.FTZ R5, R26, c[0x0][0x2d0], -R0 ;  /* 0x0000b4001a057a23 */ /* 0x002fe20000010800 */
[----:B------:R-:W-:-:S03]  /*54b0*/  F2FP.PACK_AB R26, R153, R146 ;  /* 0x00000092991a723e */ /* 0x000fc600000000ff */
[----:B------:R1:W2:Y:S04]  /*54c0*/  MUFU.EX2 R6, R5 ;  /* 0x0000000500067308 */ /* 0x0002a80000000800 */
[----:B------:R-:W-:Y:S01]  /*54d0*/  HMMA.16816.F32 R44, R24, R96, RZ ;  /* 0x00000060182c723c */ /* 0x000fe200000018ff */
[----:B-1----:R-:W-:Y:S01]  /*54e0*/  FFMA.FTZ R5, R30, c[0x0][0x2d0], -R0 ;  /* 0x0000b4001e057a23 */ /* 0x002fe20000010800 */
[----:B--2---:R-:W-:-:S03]  /*54f0*/  F2FP.PACK_AB R21, R6, R7 ;  /* 0x000000070615723e */ /* 0x004fc600000000ff */
[----:B------:R1:W-:Y:S11]  /*5500*/  MUFU.EX2 R130, R5 ;  /* 0x0000000500827308 */ /* 0x0003f60000000800 */
[----:B------:R-:W-:Y:S08]  /*5510*/  @!UPT UIADD3 URZ, URZ, URZ, URZ ;  /* 0x0000003f3f3ff290 */ /* 0x000ff0000fffe03f */
[----:B----4-:R-:W-:Y:S01]  /*5520*/  HMMA.16816.F32 R192, R16, R104, R44 ;  /* 0x0000006810c0723c */ /* 0x010fe2000000182c */
[----:B------:R-:W2:Y:S01]  /*5530*/  LDSM.16.MT88.4 R44, [R238+0x2000] ;  /* 0x00200000ee2c783b */ /* 0x000ea20000004200 */
[----:B-1----:R-:W-:-:S04]  /*5540*/  FFMA.FTZ R5, R32, c[0x0][0x2d0], -R0 ;  /* 0x0000b40020057a23 */ /* 0x002fc80000010800 */
[----:B------:R1:W4:Y:S02]  /*5550*/  MUFU.EX2 R132, R5 ;  /* 0x0000000500847308 */ /* 0x0003240000000800 */
[--C-:B-1----:R-:W-:Y:S01]  /*5560*/  FFMA.FTZ R5, R35, c[0x0][0x2d0], -R0.reuse ;  /* 0x0000b40023057a23 */ /* 0x102fe20000010800 */
[----:B----4-:R-:W-:Y:S01]  /*5570*/  F2FP.PACK_AB R23, R132, R130 ;  /* 0x000000828417723e */ /* 0x010fe200000000ff */
[----:B------:R-:W-:Y:S04]  /*5580*/  HMMA.16816.F32 R32, R24, R92, RZ ;  /* 0x0000005c1820723c */ /* 0x000fe800000018ff */
[----:B------:R1:W-:Y:S04]  /*5590*/  MUFU.EX2 R141, R5 ;  /* 0x00000005008d7308 */ /* 0x0003e80000000800 */
[C---:B------:R-:W-:Y:S08]  /*55a0*/  HMMA.16816.F32 R28, R20.reuse, R68, RZ ;  /* 0x00000044141c723c */ /* 0x040ff000000018ff */
[----:B------:R-:W-:Y:S01]  /*55b0*/  HMMA.16816.F32 R8, R20, R92, RZ ;  /* 0x0000005c1408723c */ /* 0x000fe200000018ff */
[----:B-1----:R-:W-:-:S04]  /*55c0*/  FFMA.FTZ R5, R36, c[0x0][0x2d0], -R0 ;  /* 0x0000b40024057a23 */ /* 0x002fc80000010800 */
[----:B------:R-:W1:Y:S03]  /*55d0*/  MUFU.EX2 R180, R5 ;  /* 0x0000000500b47308 */ /* 0x000e660000000800 */
[----:B------:R-:W-:Y:S07]  /*55e0*/  HMMA.16816.F32 R36, R24, R68, RZ ;  /* 0x000000441824723c */ /* 0x000fee00000018ff */
[--C-:B------:R-:W-:Y:S01]  /*55f0*/  FFMA.FTZ R68, R75, c[0x0][0x2d0], -R0.reuse ;  /* 0x0000b4004b447a23 */ /* 0x100fe20000010800 */
[----:B------:R-:W-:Y:S01]  /*5600*/  HMMA.16816.F32 R184, R16, R84, R32 ;  /* 0x0000005410b8723c */ /* 0x000fe20000001820 */
[----:B------:R-:W-:-:S02]  /*5610*/  FFMA.FTZ R69, R74, c[0x0][0x2d0], -R0 ;  /* 0x0000b4004a457a23 */ /* 0x000fc40000010800 */
[--C-:B------:R-:W-:Y:S02]  /*5620*/  FFMA.FTZ R74, R57, c[0x0][0x2d0], -R0.reuse ;  /* 0x0000b400394a7a23 */ /* 0x100fe40000010800 */
[--C-:B------:R-:W-:Y:S01]  /*5630*/  FFMA.FTZ R75, R56, c[0x0][0x2d0], -R0.reuse ;  /* 0x0000b400384b7a23 */ /* 0x100fe20000010800 */
[----:B-1----:R-:W-:Y:S01]  /*5640*/  F2FP.PACK_AB R13, R180, R141 ;  /* 0x0000008db40d723e */ /* 0x002fe200000000ff */
[--C-:B------:R-:W-:Y:S01]  /*5650*/  FFMA.FTZ R5, R40, c[0x0][0x2d0], -R0.reuse ;  /* 0x0000b40028057a23 */ /* 0x100fe20000010800 */
[----:B------:R-:W-:Y:S03]  /*5660*/  HMMA.16816.F32 R32, R20, R100, RZ ;  /* 0x000000641420723c */ /* 0x000fe600000018ff */
[----:B------:R1:W-:Y:S05]  /*5670*/  MUFU.EX2 R182, R5 ;  /* 0x0000000500b67308 */ /* 0x0003ea0000000800 */
[----:B------:R-:W-:Y:S08]  /*5680*/  HMMA.16816.F32 R176, R16, R76, R36 ;  /* 0x0000004c10b0723c */ /* 0x000ff00000001824 */
[----:B------:R-:W-:Y:S01]  /*5690*/  HMMA.16816.F32 R36, R24, R100, RZ ;  /* 0x000000641824723c */ /* 0x000fe200000018ff */
[----:B-1----:R-:W-:-:S04]  /*56a0*/  FFMA.FTZ R5, R41, c[0x0][0x2d0], -R0 ;  /* 0x0000b40029057a23 */ /* 0x002fc80000010800 */
[----:B------:R-:W1:Y:S03]  /*56b0*/  MUFU.EX2 R181, R5 ;  /* 0x0000000500b57308 */ /* 0x000e660000000800 */
[----:B------:R-:W-:Y:S01]  /*56c0*/  HMMA.16816.F32 R40, R20, R96, RZ ;  /* 0x000000601428723c */ /* 0x000fe200000018ff */
[----:B-1----:R-:W-:Y:S11]  /*56d0*/  F2FP.PACK_AB R15, R181, R182 ;  /* 0x000000b6b50f723e */ /* 0x002ff600000000ff */
[----:B------:R-:W-:Y:S04]  /*56e0*/  @!UPT UIADD3 URZ, URZ, URZ, URZ ;  /* 0x0000003f3f3ff290 */ /* 0x000fe8000fffe03f */
[----:B-----5:R-:W-:Y:S07]  /*56f0*/  HMMA.16816.F32 R200, R16, R108, R36 ;  /* 0x0000006c10c8723c */ /* 0x020fee0000001824 */
[----:B------:R-:W-:Y:S01]  /*5700*/  FFMA.FTZ R39, R60, c[0x0][0x2d0], -R3 ;  /* 0x0000b4003c277a23 */ /* 0x000fe20000010803 */
[----:B------:R-:W-:Y:S01]  /*5710*/  HMMA.16816.F32 R172, R12, R76, R28 ;  /* 0x0000004c0cac723c */ /* 0x000fe2000000181c */
[----:B------:R-:W-:Y:S02]  /*5720*/  FFMA.FTZ R60, R66, c[0x0][0x2d0], -R2 ;  /* 0x0000b400423c7a23 */ /* 0x000fe40000010802 */
[----:B------:R-:W-:-:S02]  /*5730*/  FFMA.FTZ R66, R59, c[0x0][0x2d0], -R0 ;  /* 0x0000b4003b427a23 */ /* 0x000fc40000010800 */
[--C-:B------:R-:W-:Y:S01]  /*5740*/  FFMA.FTZ R37, R122, c[0x0][0x2d0], -R4.reuse ;  /* 0x0000b4007a257a23 */ /* 0x100fe20000010804 */
[----:B------:R-:W-:Y:S01]  /*5750*/  MUFU.EX2 R39, R39 ;  /* 0x0000002700277308 */ /* 0x000fe20000000800 */
[----:B------:R-:W-:Y:S01]  /*5760*/  FFMA.FTZ R36, R121, c[0x0][0x2d0], -R4 ;  /* 0x0000b40079247a23 */ /* 0x000fe20000010804 */
[----:B------:R-:W-:Y:S01]  /*5770*/  HMMA.16816.F32 R28, R24, R116, RZ ;  /* 0x00000074181c723c */ /* 0x000fe200000018ff */
[--C-:B------:R-:W-:Y:S02]  /*5780*/  FFMA.FTZ R38, R62, c[0x0][0x2d0], -R3.reuse ;  /* 0x0000b4003e267a23 */ /* 0x100fe40000010803 */
[----:B------:R-:W-:Y:S02]  /*5790*/  FFMA.FTZ R62, R49, c[0x0][0x2d0], -R3 ;  /* 0x0000b400313e7a23 */ /* 0x000fe40000010803 */
[----:B------:R-:W-:Y:S02]  /*57a0*/  FFMA.FTZ R49, R90, c[0x0][0x2d0], -R2 ;  /* 0x0000b4005a317a23 */ /* 0x000fe40000010802 */
[----:B------:R-:W-:Y:S01]  /*57b0*/  FADD.FTZ R0, R129, R128 ;  /* 0x0000008081007221 */ /* 0x000fe20000010000 */
[----:B------:R-:W-:Y:S03]  /*57c0*/  HMMA.16816.F32 R148, R12, R108, R32 ;  /* 0x0000006c0c94723c */ /* 0x000fe60000001820 */
[----:B------:R-:W-:-:S04]  /*57d0*/  FADD.FTZ R0, R131, R0 ;  /* 0x0000000083007221 */ /* 0x000fc80000010000 */
[--C-:B------:R-:W-:Y:S01]  /*57e0*/  FFMA.FTZ R35, R65, c[0x0][0x2d0], -R4.reuse ;  /* 0x0000b40041237a23 */ /* 0x100fe20000010804 */
[----:B------:R-:W-:Y:S01]  /*57f0*/  HMMA.16816.F32 R164, R12, R84, R8 ;  /* 0x000000540ca4723c */ /* 0x000fe20000001808 */
[--C-:B------:R-:W-:Y:S01]  /*5800*/  FFMA.FTZ R65, R58, c[0x0][0x2d0], -R3.reuse ;  /* 0x0000b4003a417a23 */ /* 0x100fe20000010803 */
[----:B------:R-:W-:Y:S01]  /*5810*/  MUFU.EX2 R85, R36 ;  /* 0x0000002400557308 */ /* 0x000fe20000000800 */
[----:B------:R-:W1:Y:S01]  /*5820*/  LDSM.16.MT88.4 R56, [R238+0x2800] ;  /* 0x00280000ee38783b */ /* 0x000e620000004200 */
[----:B------:R-:W-:Y:S02]  /*5830*/  FFMA.FTZ R32, R127, c[0x0][0x2d0], -R4 ;  /* 0x0000b4007f207a23 */ /* 0x000fe40000010804 */
[--C-:B------:R-:W-:Y:S02]  /*5840*/  FFMA.FTZ R34, R64, c[0x0][0x2d0], -R3.reuse ;  /* 0x0000b40040227a23 */ /* 0x100fe40000010803 */
[----:B------:R-:W-:Y:S01]  /*5850*/  HMMA.16816.F32 R208, R16, R112, R28 ;  /* 0x0000007010d0723c */ /* 0x000fe2000000181c */
[--C-:B------:R-:W-:Y:S01]  /*5860*/  FFMA.FTZ R33, R63, c[0x0][0x2d0], -R3.reuse ;  /* 0x0000b4003f217a23 */ /* 0x100fe20000010803 */
[----:B------:R-:W-:Y:S01]  /*5870*/  MUFU.EX2 R36, R60 ;  /* 0x0000003c00247308 */ /* 0x000fe20000000800 */
[----:B------:R-:W-:-:S02]  /*5880*/  FFMA.FTZ R64, R51, c[0x0][0x2d0], -R3 ;  /* 0x0000b40033407a23 */ /* 0x000fc40000010803 */
[----:B------:R-:W-:Y:S02]  /*5890*/  FFMA.FTZ R63, R50, c[0x0][0x2d0], -R3 ;  /* 0x0000b400323f7a23 */ /* 0x000fe40000010803 */
[----:B------:R-:W-:Y:S01]  /*58a0*/  FADD.FTZ R3, R144, R143 ;  /* 0x0000008f90037221 */ /* 0x000fe20000010000 */
[----:B------:R-:W-:Y:S01]  /*58b0*/  HMMA.16816.F32 R28, R24, R80, RZ ;  /* 0x00000050181c723c */ /* 0x000fe200000018ff */
[--C-:B------:R-:W-:Y:S02]  /*58c0*/  FFMA.FTZ R51, R91, c[0x0][0x2d0], -R2.reuse ;  /* 0x0000b4005b337a23 */ /* 0x100fe40000010802 */
[----:B------:R-:W-:Y:S01]  /*58d0*/  FFMA.FTZ R50, R88, c[0x0][0x2d0], -R2 ;  /* 0x0000b40058327a23 */ /* 0x000fe20000010802 */
[----:B------:R-:W-:Y:S01]  /*58e0*/  MUFU.EX2 R63, R63 ;  /* 0x0000003f003f7308 */ /* 0x000fe20000000800 */
[----:B------:R-:W-:Y:S02]  /*58f0*/  FADD.FTZ R3, R146, R3 ;  /* 0x0000000392037221 */ /* 0x000fe40000010000 */
[----:B------:R-:W-:Y:S01]  /*5900*/  FADD.FTZ R0, R139, R0 ;  /* 0x000000008b007221 */ /* 0x000fe20000010000 */
[----:B------:R-:W-:Y:S01]  /*5910*/  HMMA.16816.F32 R8, R20, R116, RZ ;  /* 0x000000741408723c */ /* 0x000fe200000018ff */
[----:B------:R-:W-:-:S02]  /*5920*/  FADD.FTZ R3, R153, R3 ;  /* 0x0000000399037221 */ /* 0x000fc40000010000 */
[----:B------:R-:W-:Y:S01]  /*5930*/  FADD.FTZ R0, R142, R0 ;  /* 0x000000008e007221 */ /* 0x000fe20000010000 */
[----:B------:R-:W-:Y:S01]  /*5940*/  MUFU.EX2 R51, R51 ;  /* 0x0000003300337308 */ /* 0x000fe20000000800 */
[----:B------:R-:W-:-:S03]  /*5950*/  FADD.FTZ R3, R155, R3 ;  /* 0x000000039b037221 */ /* 0x000fc60000010000 */
[----:B------:R-:W-:Y:S04]  /*5960*/  HMMA.16816.F32 R156, R12, R104, R40 ;  /* 0x000000680c9c723c */ /* 0x000fe80000001828 */
[----:B------:R-:W4:Y:S03]  /*5970*/  MUFU.EX2 R50, R50 ;  /* 0x0000003200327308 */ /* 0x000f260000000800 */
[----:B------:R-:W-:Y:S01]  /*5980*/  FADD.FTZ R40, R7, R6 ;  /* 0x0000000607287221 */ /* 0x000fe20000010000 */
[----:B---3--:R-:W-:Y:S07]  /*5990*/  HMMA.16816.F32 R216, R16, R52, R28 ;  /* 0x0000003410d8723c */ /* 0x008fee000000181c */
[--C-:B------:R-:W-:Y:S01]  /*59a0*/  FFMA.FTZ R31, R126, c[0x0][0x2d0], -R4.reuse ;  /* 0x0000b4007e1f7a23 */ /* 0x100fe20000010804 */
[----:B------:R-:W-:Y:S01]  /*59b0*/  HMMA.16816.F32 R204, R12, R112, R8 ;  /* 0x000000700ccc723c */ /* 0x000fe20000001808 */
[----:B------:R-:W-:-:S02]  /*59c0*/  FFMA.FTZ R30, R125, c[0x0][0x2d0], -R4 ;  /* 0x0000b4007d1e7a23 */ /* 0x000fc40000010804 */
[--C-:B------:R-:W-:Y:S01]  /*59d0*/  FFMA.FTZ R29, R124, c[0x0][0x2d0], -R4.reuse ;  /* 0x0000b4007c1d7a23 */ /* 0x100fe20000010804 */
[----:B------:R-:W-:Y:S01]  /*59e0*/  MUFU.EX2 R76, R31 ;  /* 0x0000001f004c7308 */ /* 0x000fe20000000800 */
[----:B------:R-:W-:Y:S01]  /*59f0*/  FFMA.FTZ R28, R123, c[0x0][0x2d0], -R4 ;  /* 0x0000b4007b1c7a23 */ /* 0x000fe20000010804 */
[----:B----4-:R-:W-:Y:S02]  /*5a00*/  F2FP.PACK_AB R124, R50, R51 ;  /* 0x00000033327c723e */ /* 0x010fe400000000ff */
[C---:B--2---:R-:W-:Y:S04]  /*5a10*/  HMMA.16816.F32 R4, R20.reuse, R44, RZ ;  /* 0x0000002c1404723c */ /* 0x044fe800000018ff */
[----:B------:R-:W-:Y:S04]  /*5a20*/  MUFU.EX2 R31, R33 ;  /* 0x00000021001f7308 */ /* 0x000fe80000000800 */
[----:B------:R-:W-:Y:S04]  /*5a30*/  HMMA.16816.F32 R8, R20, R80, RZ ;  /* 0x000000501408723c */ /* 0x000fe800000018ff */
[----:B------:R-:W-:Y:S08]  /*5a40*/  MUFU.EX2 R80, R32 ;  /* 0x0000002000507308 */ /* 0x000ff00000000800 */
[----:B------:R2:W-:Y:S04]  /*5a50*/  MUFU.EX2 R77, R29 ;  /* 0x0000001d004d7308 */ /* 0x0005e80000000800 */
[C---:B-1----:R-:W-:Y:S04]  /*5a60*/  HMMA.16816.F32 R196, R12.reuse, R56, R4 ;  /* 0x000000380cc4723c */ /* 0x042fe80000001804 */
[----:B------:R1:W-:Y:S03]  /*5a70*/  MUFU.EX2 R88, R28 ;  /* 0x0000001c00587308 */ /* 0x0003e60000000800 */
[----:B------:R-:W-:Y:S01]  /*5a80*/  FADD.FTZ R4, R130, R40 ;  /* 0x0000002882047221 */ /* 0x000fe20000010000 */
[----:B------:R-:W-:Y:S01]  /*5a90*/  HMMA.16816.F32 R212, R12, R52, R8 ;  /* 0x000000340cd4723c */ /* 0x000fe20000001808 */
[----:B------:R-:W3:Y:S02]  /*5aa0*/  LDSM.16.MT88.4 R40, [R237+0x2000] ;  /* 0x00200000ed28783b */ /* 0x000ee40000004200 */
[----:B------:R-:W-:Y:S01]  /*5ab0*/  FADD.FTZ R4, R132, R4 ;  /* 0x0000000484047221 */ /* 0x000fe20000010000 */
[----:B------:R-:W-:Y:S03]  /*5ac0*/  MUFU.EX2 R84, R30 ;  /* 0x0000001e00547308 */ /* 0x000fe60000000800 */
[----:B------:R-:W-:Y:S01]  /*5ad0*/  FFMA.FTZ R53, R89, c[0x0][0x2d0], -R2 ;  /* 0x0000b40059357a23 */ /* 0x000fe20000010802 */
[----:B------:R-:W-:Y:S01]  /*5ae0*/  HMMA.16816.F32 R8, R24, R44, RZ ;  /* 0x0000002c1808723c */ /* 0x000fe200000018ff */
[----:B--2---:R-:W-:-:S02]  /*5af0*/  FADD.FTZ R29, R141, R4 ;  /* 0x000000048d1d7221 */ /* 0x004fc40000010000 */
[----:B------:R-:W-:Y:S01]  /*5b00*/  FFMA.FTZ R52, R120, c[0x0][0x2d0], -R2 ;  /* 0x0000b40078347a23 */ /* 0x000fe20000010802 */
[----:B------:R-:W2:Y:S01]  /*5b10*/  MUFU.EX2 R89, R35 ;  /* 0x0000002300597308 */ /* 0x000ea20000000800 */
[----:B------:R-:W-:Y:S02]  /*5b20*/  FADD.FTZ R2, R138, R137 ;  /* 0x000000898a027221 */ /* 0x000fe40000010000 */
[----:B-1----:R-:W-:Y:S02]  /*5b30*/  FADD.FTZ R28, R160, R3 ;  /* 0x00000003a01c7221 */ /* 0x002fe40000010000 */
[----:B------:R-:W-:-:S03]  /*5b40*/  FADD.FTZ R2, R140, R2 ;  /* 0x000000028c027221 */ /* 0x000fc60000010000 */
[----:B------:R1:W-:Y:S01]  /*5b50*/  MUFU.EX2 R44, R34 ;  /* 0x00000022002c7308 */ /* 0x0003e20000000800 */
[----:B------:R-:W-:-:S04]  /*5b60*/  FADD.FTZ R2, R145, R2 ;  /* 0x0000000291027221 */ /* 0x000fc80000010000 */
[----:B------:R-:W-:-:S03]  /*5b70*/  FADD.FTZ R2, R152, R2 ;  /* 0x0000000298027221 */ /* 0x000fc60000010000 */
[----:B------:R-:W-:Y:S01]  /*5b80*/  MUFU.EX2 R45, R38 ;  /* 0x00000026002d7308 */ /* 0x000fe20000000800 */
[----:B------:R-:W-:Y:S01]  /*5b90*/  FADD.FTZ R3, R154, R2 ;  /* 0x000000029a037221 */ /* 0x000fe20000010000 */
[----:B--2---:R-:W-:Y:S01]  /*5ba0*/  F2FP.PACK_AB R130, R89, R85 ;  /* 0x000000555982723e */ /* 0x004fe200000000ff */
[----:B------:R-:W-:Y:S01]  /*5bb0*/  FADD.FTZ R2, R147, R0 ;  /* 0x0000000093027221 */ /* 0x000fe20000010000 */
[----:B------:R-:W-:Y:S01]  /*5bc0*/  HMMA.16816.F32 R168, R16, R56, R8 ;  /* 0x0000003810a8723c */ /* 0x000fe20000001808 */
[----:B------:R-:W-:Y:S02]  /*5bd0*/  FADD.FTZ R0, R191, R28 ;  /* 0x0000001cbf007221 */ /* 0x000fe40000010000 */
[----:B------:R-:W-:Y:S01]  /*5be0*/  FADD.FTZ R2, R183, R2 ;  /* 0x00000002b7027221 */ /* 0x000fe20000010000 */
[----:B-1----:R-:W1:Y:S01]  /*5bf0*/  LDSM.16.MT88.4 R32, [R237+0x2800] ;  /* 0x00280000ed20783b */ /* 0x002e620000004200 */
[----:B------:R-:W-:Y:S01]  /*5c00*/  FADD.FTZ R0, R220, R0 ;  /* 0x00000000dc007221 */ /* 0x000fe20000010000 */
[----:B------:R-:W-:Y:S01]  /*5c10*/  MUFU.EX2 R38, R61 ;  /* 0x0000003d00267308 */ /* 0x000fe20000000800 */
[----:B------:R-:W-:Y:S01]  /*5c20*/  FADD.FTZ R3, R189, R3 ;  /* 0x00000003bd037221 */ /* 0x000fe20000010000 */
[----:B---3--:R-:W-:Y:S01]  /*5c30*/  HMMA.16816.F32 R4, R20, R40, RZ ;  /* 0x000000281404723c */ /* 0x008fe200000018ff */
[----:B------:R-:W-:-:S02]  /*5c40*/  FADD.FTZ R0, R80, R0 ;  /* 0x0000000050007221 */ /* 0x000fc40000010000 */
[----:B------:R-:W-:Y:S02]  /*5c50*/  FADD.FTZ R3, R190, R3 ;  /* 0x00000003be037221 */ /* 0x000fe40000010000 */
[----:B------:R-:W-:Y:S01]  /*5c60*/  FADD.FTZ R0, R76, R0 ;  /* 0x000000004c007221 */ /* 0x000fe20000010000 */
[----:B------:R-:W2:Y:S02]  /*5c70*/  MUFU.EX2 R81, R37 ;  /* 0x0000002500517308 */ /* 0x000ea40000000800 */
[----:B------:R-:W-:Y:S01]  /*5c80*/  HMMA.16816.F32 R8, R24, R40, RZ ;  /* 0x000000281808723c */ /* 0x000fe200000018ff */
[----:B------:R-:W-:-:S05]  /*5c90*/  FADD.FTZ R0, R84, R0 ;  /* 0x0000000054007221 */ /* 0x000fca0000010000 */
[----:B------:R-:W-:Y:S08]  /*5ca0*/  MUFU.EX2 R37, R53 ;  /* 0x0000003500257308 */ /* 0x000ff00000000800 */
[----:B------:R-:W3:Y:S01]  /*5cb0*/  MUFU.EX2 R30, R52 ;  /* 0x00000034001e7308 */ /* 0x000ee20000000800 */
[----:B--2---:R-:W-:-:S07]  /*5cc0*/  F2FP.PACK_AB R128, R81, R88 ;  /* 0x000000585180723e */ /* 0x004fce00000000ff */
[----:B------:R-:W-:Y:S01]  /*5cd0*/  MUFU.EX2 R56, R65 ;  /* 0x0000004100387308 */ /* 0x000fe20000000800 */
[-C--:B-1----:R-:W-:Y:S07]  /*5ce0*/  HMMA.16816.F32 R160, R12, R32.reuse, R4 ;  /* 0x000000200ca0723c */ /* 0x082fee0000001804 */
[----:B------:R-:W-:Y:S01]  /*5cf0*/  MUFU.EX2 R52, R49 ;  /* 0x0000003100347308 */ /* 0x000fe20000000800 */
[----:B------:R-:W-:Y:S01]  /*5d00*/  FADD.FTZ R4, R180, R29 ;  /* 0x0000001db4047221 */ /* 0x000fe20000010000 */
[----:B------:R-:W-:Y:S01]  /*5d10*/  HMMA.16816.F32 R152, R16, R32, R8 ;  /* 0x000000201098723c */ /* 0x000fe20000001808 */
[----:B------:R-:W-:-:S02]  /*5d20*/  FADD.FTZ R6, R188, R2 ;  /* 0x00000002bc067221 */ /* 0x000fc40000010000 */
[----:B------:R-:W-:-:S03]  /*5d30*/  FADD.FTZ R2, R182, R4 ;  /* 0x00000004b6027221 */ /* 0x000fc60000010000 */
[----:B------:R-:W1:Y:S01]  /*5d40*/  MUFU.EX2 R49, R48 ;  /* 0x0000003000317308 */ /* 0x000e620000000800 */
[----:B------:R-:W-:Y:S01]  /*5d50*/  FADD.FTZ R5, R77, R0 ;  /* 0x000000004d057221 */ /* 0x000fe20000010000 */
[----:B------:R-:W-:Y:S01]  /*5d60*/  F2FP.PACK_AB R4, R36, R38 ;  /* 0x000000262404723e */ /* 0x000fe200000000ff */
[----:B------:R-:W-:Y:S01]  /*5d70*/  FADD.FTZ R28, R181, R2 ;  /* 0x00000002b51c7221 */ /* 0x000fe20000010000 */
[----:B------:R-:W-:Y:S01]  /*5d80*/  F2FP.PACK_AB R9, R31, R44 ;  /* 0x0000002c1f09723e */ /* 0x000fe200000000ff */
[----:B------:R-:W-:Y:S01]  /*5d90*/  FADD.FTZ R2, R44, R3 ;  /* 0x000000032c027221 */ /* 0x000fe20000010000 */
[----:B------:R-:W-:Y:S02]  /*5da0*/  F2FP.PACK_AB R11, R39, R45 ;  /* 0x0000002d270b723e */ /* 0x000fe400000000ff */
[----:B------:R-:W2:Y:S01]  /*5db0*/  MUFU.EX2 R48, R66 ;  /* 0x0000004200307308 */ /* 0x000ea20000000800 */
[----:B------:R-:W-:Y:S01]  /*5dc0*/  FADD.FTZ R2, R31, R2 ;  /* 0x000000021f027221 */ /* 0x000fe20000010000 */
[----:B------:R-:W-:-:S02]  /*5dd0*/  F2FP.PACK_AB R8, R76, R80 ;  /* 0x000000504c08723e */ /* 0x000fc400000000ff */
[----:B------:R-:W-:Y:S01]  /*5de0*/  F2FP.PACK_AB R10, R77, R84 ;  /* 0x000000544d0a723e */ /* 0x000fe200000000ff */
[----:B------:R-:W-:Y:S02]  /*5df0*/  FADD.FTZ R0, R45, R2 ;  /* 0x000000022d007221 */ /* 0x000fe40000010000 */
[----:B------:R-:W-:Y:S01]  /*5e00*/  FADD.FTZ R2, R38, R6 ;  /* 0x0000000626027221 */ /* 0x000fe20000010000 */
[----:B------:R-:W4:Y:S01]  /*5e10*/  MUFU.EX2 R41, R64 ;  /* 0x0000004000297308 */ /* 0x000f220000000800 */
[----:B------:R-:W-:Y:S01]  /*5e20*/  FADD.FTZ R3, R39, R0 ;  /* 0x0000000027037221 */ /* 0x000fe20000010000 */
[----:B---3--:R-:W-:Y:S01]  /*5e30*/  F2FP.PACK_AB R6, R30, R37 ;  /* 0x000000251e06723e */ /* 0x008fe200000000ff */
[----:B------:R-:W-:Y:S01]  /*5e40*/  FADD.FTZ R0, R36, R2 ;  /* 0x0000000224007221 */ /* 0x000fe20000010000 */
[----:B-1----:R-:W-:Y:S01]  /*5e50*/  F2FP.PACK_AB R126, R49, R52 ;  /* 0x00000034317e723e */ /* 0x002fe200000000ff */
[----:B------:R-:W-:Y:S02]  /*5e60*/  FADD.FTZ R2, R56, R3 ;  /* 0x0000000338027221 */ /* 0x000fe40000010000 */
[----:B------:R-:W-:Y:S01]  /*5e70*/  FADD.FTZ R0, R37, R0 ;  /* 0x0000000025007221 */ /* 0x000fe20000010000 */
[----:B------:R-:W1:Y:S03]  /*5e80*/  MUFU.EX2 R40, R67 ;  /* 0x0000004300287308 */ /* 0x000e660000000800 */
[----:B------:R-:W-:-:S02]  /*5e90*/  FADD.FTZ R7, R30, R0 ;  /* 0x000000001e077221 */ /* 0x000fc40000010000 */
[----:B------:R-:W-:Y:S02]  /*5ea0*/  FADD.FTZ R0, R88, R5 ;  /* 0x0000000558007221 */ /* 0x000fe40000010000 */
[----:B--2---:R-:W-:Y:S01]  /*5eb0*/  FADD.FTZ R5, R48, R28 ;  /* 0x0000001c30057221 */ /* 0x004fe20000010000 */
[----:B------:R-:W2:Y:S01]  /*5ec0*/  MUFU.EX2 R33, R68 ;  /* 0x0000004400217308 */ /* 0x000ea20000000800 */
[----:B------:R-:W-:Y:S01]  /*5ed0*/  FADD.FTZ R0, R81, R0 ;  /* 0x0000000051007221 */ /* 0x000fe20000010000 */
[C---:B----4-:R-:W-:Y:S01]  /*5ee0*/  F2FP.PACK_AB R129, R41.reuse, R56 ;  /* 0x000000382981723e */ /* 0x050fe200000000ff */
[----:B------:R-:W-:Y:S02]  /*5ef0*/  FADD.FTZ R3, R41, R2 ;  /* 0x0000000229037221 */ /* 0x000fe40000010000 */
[----:B------:R-:W-:Y:S02]  /*5f00*/  FADD.FTZ R2, R85, R0 ;  /* 0x0000000055027221 */ /* 0x000fe40000010000 */
[----:B------:R-:W-:Y:S01]  /*5f10*/  FADD.FTZ R0, R63, R3 ;  /* 0x000000033f007221 */ /* 0x000fe20000010000 */
[----:B------:R-:W3:Y:S01]  /*5f20*/  MUFU.EX2 R57, R62 ;  /* 0x0000003e00397308 */ /* 0x000ee20000000800 */
[----:B-1----:R-:W-:-:S02]  /*5f30*/  FADD.FTZ R5, R40, R5 ;  /* 0x0000000528057221 */ /* 0x002fc40000010000 */
[----:B------:R-:W-:Y:S02]  /*5f40*/  FADD.FTZ R28, R89, R2 ;  /* 0x00000002591c7221 */ /* 0x000fe40000010000 */
[----:B------:R-:W-:Y:S01]  /*5f50*/  FADD.FTZ R2, R51, R7 ;  /* 0x0000000733027221 */ /* 0x000fe20000010000 */
[----:B------:R-:W-:Y:S02]  /*5f60*/  HMMA.16816.F32 R88, R20, R70, RZ ;  /* 0x000000461458723c */ /* 0x000fe400000018ff */
[----:B------:R-:W1:Y:S01]  /*5f70*/  MUFU.EX2 R31, R69 ;  /* 0x00000045001f7308 */ /* 0x000e620000000800 */
[----:B--2---:R-:W-:Y:S01]  /*5f80*/  FADD.FTZ R3, R33, R5 ;  /* 0x0000000521037221 */ /* 0x004fe20000010000 */
[----:B------:R2:W-:Y:S06]  /*5f90*/  STL [R1+0x18], R28 ;  /* 0x0000181c01007387 */ /* 0x0005ec0000100800 */
[----:B------:R-:W4:Y:S01]  /*5fa0*/  MUFU.EX2 R32, R72 ;  /* 0x0000004800207308 */ /* 0x000f220000000800 */
[C---:B---3--:R-:W-:Y:S01]  /*5fb0*/  FADD.FTZ R5, R57.reuse, R0 ;  /* 0x0000000039057221 */ /* 0x048fe20000010000 */
[----:B------:R-:W-:Y:S01]  /*5fc0*/  F2FP.PACK_AB R131, R57, R63 ;  /* 0x0000003f3983723e */ /* 0x000fe200000000ff */
[----:B------:R-:W-:-:S05]  /*5fd0*/  FADD.FTZ R0, R50, R2 ;  /* 0x0000000232007221 */ /* 0x000fca0000010000 */
[----:B------:R-:W-:Y:S01]  /*5fe0*/  MUFU.EX2 R29, R74 ;  /* 0x0000004a001d7308 */ /* 0x000fe20000000800 */
[C---:B-1----:R-:W-:Y:S01]  /*5ff0*/  FADD.FTZ R2, R31.reuse, R3 ;  /* 0x000000031f027221 */ /* 0x042fe20000010000 */
[----:B------:R1:W-:Y:S01]  /*6000*/  STL [R1+0x14], R5 ;  /* 0x0000140501007387 */ /* 0x0003e20000100800 */
[----:B------:R-:W-:Y:S01]  /*6010*/  FADD.FTZ R0, R52, R0 ;  /* 0x0000000034007221 */ /* 0x000fe20000010000 */
[----:B------:R-:W-:-:S04]  /*6020*/  F2FP.PACK_AB R7, R31, R33 ;  /* 0x000000211f07723e */ /* 0x000fc800000000ff */
[----:B------:R-:W3:Y:S01]  /*6030*/  MUFU.EX2 R30, R73 ;  /* 0x00000049001e7308 */ /* 0x000ee20000000800 */
[----:B----4-:R-:W-:-:S07]  /*6040*/  FADD.FTZ R2, R32, R2 ;  /* 0x0000000220027221 */ /* 0x010fce0000010000 */
[----:B--2---:R-:W2:Y:S01]  /*6050*/  MUFU.EX2 R28, R75 ;  /* 0x0000004b001c7308 */ /* 0x004ea20000000800 */
[----:B------:R-:W-:Y:S01]  /*6060*/  FADD.FTZ R0, R49, R0 ;  /* 0x0000000031007221 */ /* 0x000fe20000010000 */
[C---:B------:R-:W-:Y:S04]  /*6070*/  HMMA.16816.F32 R64, R20.reuse, R98, RZ ;  /* 0x000000621440723c */ /* 0x040fe800000018ff */
[----:B------:R4:W-:Y:S01]  /*6080*/  STL [R1+0x20], R0 ;  /* 0x0000200001007387 */ /* 0x0009e20000100800 */
[C---:B---3--:R-:W-:Y:S01]  /*6090*/  FADD.FTZ R2, R30.reuse, R2 ;  /* 0x000000021e027221 */ /* 0x048fe20000010000 */
[----:B------:R-:W-:Y:S02]  /*60a0*/  F2FP.PACK_AB R125, R30, R32 ;  /* 0x000000201e7d723e */ /* 0x000fe400000000ff */
[C---:B------:R-:W-:Y:S01]  /*60b0*/  HMMA.16816.F32 R60, R20.reuse, R102, RZ ;  /* 0x00000066143c723c */ /* 0x040fe200000018ff */
[----:B-1----:R-:W-:Y:S01]  /*60c0*/  F2FP.PACK_AB R5, R40, R48 ;  /* 0x000000302805723e */ /* 0x002fe200000000ff */
[----:B------:R-:W-:Y:S01]  /*60d0*/  FADD.FTZ R2, R29, R2 ;  /* 0x000000021d027221 */ /* 0x000fe20000010000 */
[----:B------:R-:W3:Y:S03]  /*60e0*/  LDL R132, [R1+0x28] ;  /* 0x0000280001847983 */ /* 0x000ee60000100800 */
[C---:B--2---:R-:W-:Y:S01]  /*60f0*/  FADD.FTZ R2, R28.reuse, R2 ;  /* 0x000000021c027221 */ /* 0x044fe20000010000 */
[----:B------:R-:W-:Y:S01]  /*6100*/  F2FP.PACK_AB R127, R28, R29 ;  /* 0x0000001d1c7f723e */ /* 0x000fe200000000ff */
[C---:B------:R-:W-:Y:S08]  /*6110*/  HMMA.16816.F32 R72, R20.reuse, R94, RZ ;  /* 0x0000005e1448723c */ /* 0x040ff000000018ff */
[C---:B------:R-:W-:Y:S01]  /*6120*/  HMMA.16816.F32 R48, R20.reuse, R118, RZ ;  /* 0x000000761430723c */ /* 0x040fe200000018ff */
[----:B----4-:R-:W2:Y:S07]  /*6130*/  LDL R0, [R1+0xac] ;  /* 0x0000ac0001007983 */ /* 0x010eae0000100800 */
[C---:B------:R-:W-:Y:S08]  /*6140*/  HMMA.16816.F32 R36, R20.reuse, R82, RZ ;  /* 0x000000521424723c */ /* 0x040ff000000018ff */
[C---:B------:R-:W-:Y:S08]  /*6150*/  HMMA.16816.F32 R28, R20.reuse, R46, RZ ;  /* 0x0000002e141c723c */ /* 0x040ff000000018ff */
[----:B------:R-:W-:Y:S08]  /*6160*/  HMMA.16816.F32 R20, R20, R42, RZ ;  /* 0x0000002a1414723c */ /* 0x000ff000000018ff */
        /* <DEDUP_REMOVED lines=8> */
[----:B------:R-:W-:Y:S11]  /*61f0*/  HMMA.16816.F32 R12, R24, R70, RZ ;  /* 0x00000046180c723c */ /* 0x000ff600000018ff */
[----:B------:R-:W-:Y:S11]  /*6200*/  @!UPT UIADD3 URZ, URZ, URZ, URZ ;  /* 0x0000003f3f3ff290 */ /* 0x000ff6000fffe03f */
[----:B------:R-:W-:Y:S02]  /*6210*/  @!UPT UIADD3 URZ, URZ, URZ, URZ ;  /* 0x0000003f3f3ff290 */ /* 0x000fe4000fffe03f */
[----:B------:R-:W-:Y:S01]  /*6220*/  HMMA.16816.F32 R180, R16, R78, R12 ;  /* 0x0000004e10b4723c */ /* 0x000fe2000000180c */
[----:B------:R-:W-:Y:S04]  /*6230*/  STL [R1+0x24], R2 ;  /* 0x0000240201007387 */ /* 0x000fe80000100800 */
[----:B------:R-:W-:Y:S03]  /*6240*/  LDSM.16.MT88.4 R76, [R235+0x3800] ;  /* 0x00380000eb4c783b */ /* 0x000fe60000004200 */
[----:B------:R-:W-:Y:S01]  /*6250*/  HMMA.16816.F32 R12, R24, R94, RZ ;  /* 0x0000005e180c723c */ /* 0x000fe200000018ff */
[----:B------:R-:W-:Y:S11]  /*6260*/  LDSM.16.MT88.4 R92, [R236+0x3800] ;  /* 0x00380000ec5c783b */ /* 0x000ff60000004200 */
[----:B------:R-:W-:Y:S11]  /*6270*/  @!UPT UIADD3 URZ, URZ, URZ, URZ ;  /* 0x0000003f3f3ff290 */ /* 0x000ff6000fffe03f */
[----:B------:R-:W-:Y:S01]  /*6280*/  @!UPT UIADD3 URZ, URZ, URZ, URZ ;  /* 0x0000003f3f3ff290 */ /* 0x000fe2000fffe03f */
[----:B------:R-:W-:Y:S08]  /*6290*/  HMMA.16816.F32 R188, R16, R86, R12 ;  /* 0x0000005610bc723c */ /* 0x000ff0000000180c */
[----:B------:R-:W-:Y:S11]  /*62a0*/  HMMA.16816.F32 R12, R24, R98, RZ ;  /* 0x00000062180c723c */ /* 0x000ff600000018ff */
[----:B------:R-:W-:Y:S11]  /*62b0*/  @!UPT UIADD3 URZ, URZ, URZ, URZ ;  /* 0x0000003f3f3ff290 */ /* 0x000ff6000fffe03f */
[----:B------:R-:W-:Y:S02]  /*62c0*/  @!UPT UIADD3 URZ, URZ, URZ, URZ ;  /* 0x0000003f3f3ff290 */ /* 0x000fe4000fffe03f */
[----:B------:R-:W-:Y:S08]  /*62d0*/  HMMA.16816.F32 R104, R16, R106, R12 ;  /* 0x0000006a1068723c */ /* 0x000ff0000000180c */
[----:B------:R-:W-:Y:S11]  /*62e0*/  HMMA.16816.F32 R12, R24, R102, RZ ;  /* 0x00000066180c723c */ /* 0x000ff600000018ff */
[----:B------:R-:W-:Y:S11]  /*62f0*/  @!UPT UIADD3 URZ, URZ, URZ, URZ ;  /* 0x0000003f3f3ff290 */ /* 0x000ff6000fffe03f */
[----:B------:R-:W-:Y:S02]  /*6300*/  @!UPT UIADD3 URZ, URZ, URZ, URZ ;  /* 0x0000003f3f3ff290 */ /* 0x000fe4000fffe03f */
[----:B------:R-:W-:Y:S01]  /*6310*/  HMMA.16816.F32 R20, R16, R110, R12 ;  /* 0x0000006e1014723c */ /* 0x000fe2000000180c */
[----:B------:R-:W-:Y:S07]  /*6320*/  LDSM.16.MT88.4 R108, [R238+0x3800] ;  /* 0x00380000ee6c783b */ /* 0x000fee0000004200 */
[----:B------:R-:W-:Y:S11]  /*6330*/  HMMA.16816.F32 R12, R24, R118, RZ ;  /* 0x00000076180c723c */ /* 0x000ff600000018ff */
[----:B------:R-:W-:Y:S11]  /*6340*/  @!UPT UIADD3 URZ, URZ, URZ, URZ ;  /* 0x0000003f3f3ff290 */ /* 0x000ff6000fffe03f */
[----:B------:R-:W-:Y:S02]  /*6350*/  @!UPT UIADD3 URZ, URZ, URZ, URZ ;  /* 0x0000003f3f3ff290 */ /* 0x000fe4000fffe03f */
[----:B------:R-:W-:Y:S08]  /*6360*/  HMMA.16816.F32 R36, R16, R114, R12 ;  /* 0x000000721024723c */ /* 0x000ff0000000180c */
[----:B------:R-:W-:Y:S11]  /*6370*/  HMMA.16816.F32 R12, R24, R82, RZ ;  /* 0x00000052180c723c */ /* 0x000ff600000018ff */
[----:B------:R-:W-:Y:S11]  /*6380*/  @!UPT UIADD3 URZ, URZ, URZ, URZ ;  /* 0x0000003f3f3ff290 */ /* 0x000ff6000fffe03f */
[----:B------:R-:W-:Y:S02]  /*6390*/  @!UPT UIADD3 URZ, URZ, URZ, URZ ;  /* 0x0000003f3f3ff290 */ /* 0x000fe4000fffe03f */
[----:B------:R-:W-:Y:S08]  /*63a0*/  HMMA.16816.F32 R52, R16, R54, R12 ;  /* 0x000000361034723c */ /* 0x000ff0000000180c */
[C---:B------:R-:W-:Y:S08]  /*63b0*/  HMMA.16816.F32 R12, R24.reuse, R46, RZ ;  /* 0x0000002e180c723c */ /* 0x040ff000000018ff */
[----:B------:R-:W-:Y:S11]  /*63c0*/  HMMA.16816.F32 R24, R24, R42, RZ ;  /* 0x0000002a1818723c */ /* 0x000ff600000018ff */
[----:B------:R-:W-:Y:S05]  /*63d0*/  @!UPT UIADD3 URZ, URZ, URZ, URZ ;  /* 0x0000003f3f3ff290 */ /* 0x000fea000fffe03f */
[C---:B------:R-:W-:Y:S01]  /*63e0*/  HMMA.16816.F32 R56, R16.reuse, R58, R12 ;  /* 0x0000003a1038723c */ /* 0x040fe2000000180c */
[----:B------:R-:W1:Y:S07]  /*63f0*/  LDSM.16.MT88.4 R12, [R236+0x1000] ;  /* 0x00100000ec0c783b */ /* 0x000e6e0000004200 */
[----:B------:R-:W-:Y:S01]  /*6400*/  HMMA.16816.F32 R24, R16, R34, R24 ;  /* 0x000000221018723c */ /* 0x000fe20000001818 */
[----:B------:R-:W4:Y:S07]  /*6410*/  LDSM.16.MT88.4 R16, [R235+0x1000] ;  /* 0x00100000eb10783b */ /* 0x000f2e0000004200 */
[C---:B-1----:R-:W-:Y:S08]  /*6420*/  HMMA.16816.F32 R184, R8.reuse, R12, R184 ;  /* 0x0000000c08b8723c */ /* 0x042ff000000018b8 */
[-C--:B----4-:R-:W-:Y:S08]  /*6430*/  HMMA.16816.F32 R176, R8, R16.reuse, R176 ;  /* 0x0000001008b0723c */ /* 0x090ff000000018b0 */
[----:B------:R-:W-:Y:S08]  /*6440*/  HMMA.16816.F32 R172, R4, R16, R172 ;  /* 0x0000001004ac723c */ /* 0x000ff000000018ac */
[-C--:B------:R-:W-:Y:S08]  /*6450*/  HMMA.16816.F32 R180, R8, R18.reuse, R180 ;  /* 0x0000001208b4723c */ /* 0x080ff000000018b4 */
[C---:B------:R-:W-:Y:S01]  /*6460*/  HMMA.16816.F32 R28, R4.reuse, R18, R88 ;  /* 0x00000012041c723c */ /* 0x040fe20000001858 */
[----:B------:R-:W1:Y:S07]  /*6470*/  LDSM.16.MT88.4 R16, [R238+0x1000] ;  /* 0x00100000ee10783b */ /* 0x000e6e0000004200 */
[----:B------:R-:W-:Y:S08]  /*6480*/  HMMA.16816.F32 R164, R4, R12, R164 ;  /* 0x0000000c04a4723c */ /* 0x000ff000000018a4 */
[-C--:B------:R-:W-:Y:S08]  /*6490*/  HMMA.16816.F32 R188, R8, R14.reuse, R188 ;  /* 0x0000000e08bc723c */ /* 0x080ff000000018bc */
[----:B------:R-:W-:Y:S01]  /*64a0*/  HMMA.16816.F32 R32, R4, R14, R72 ;  /* 0x0000000e0420723c */ /* 0x000fe20000001848 */
[----:B------:R-:W4:Y:S07]  /*64b0*/  LDSM.16.MT88.4 R12, [R237+0x1000] ;  /* 0x00100000ed0c783b */ /* 0x000f2e0000004200 */
[-C--:B-1----:R-:W-:Y:S08]  /*64c0*/  HMMA.16816.F32 R192, R8, R16.reuse, R192 ;  /* 0x0000001008c0723c */ /* 0x082ff000000018c0 */
[----:B------:R-:W-:Y:S08]  /*64d0*/  HMMA.16816.F32 R156, R4, R16, R156 ;  /* 0x00000010049c723c */ /* 0x000ff0000000189c */
[-C--:B------:R-:W-:Y:S08]  /*64e0*/  HMMA.16816.F32 R104, R8, R18.reuse, R104 ;  /* 0x000000120868723c */ /* 0x080ff00000001868 */
[----:B------:R-:W-:Y:S01]  /*64f0*/  HMMA.16816.F32 R40, R4, R18, R64 ;  /* 0x000000120428723c */ /* 0x000fe20000001840 */
[----:B------:R-:W1:Y:S07]  /*6500*/  LDSM.16.MT88.4 R16, [R235+0x3000] ;  /* 0x00300000eb10783b */ /* 0x000e6e0000004200 */
[-C--:B----4-:R-:W-:Y:S08]  /*6510*/  HMMA.16816.F32 R200, R8, R12.reuse, R200 ;  /* 0x0000000c08c8723c */ /* 0x090ff000000018c8 */
[----:B------:R-:W-:Y:S08]  /*6520*/  HMMA.16816.F32 R148, R4, R12, R148 ;  /* 0x0000000c0494723c */ /* 0x000ff00000001894 */
[-C--:B------:R-:W-:Y:S08]  /*6530*/  HMMA.16816.F32 R20, R8, R14.reuse, R20 ;  /* 0x0000000e0814723c */ /* 0x080ff00000001814 */
[C---:B------:R-:W-:Y:S01]  /*6540*/  HMMA.16816.F32 R44, R4.reuse, R14, R60 ;  /* 0x0000000e042c723c */ /* 0x040fe2000000183c */
[----:B------:R-:W4:Y:S07]  /*6550*/  LDSM.16.MT88.4 R12, [R236+0x3000] ;  /* 0x00300000ec0c783b */ /* 0x000f2e0000004200 */
[----:B-1----:R-:W-:Y:S08]  /*6560*/  HMMA.16816.F32 R60, R4, R18, R48 ;  /* 0x00000012043c723c */ /* 0x002ff00000001830 */
[C---:B------:R-:W-:Y:S08]  /*6570*/  HMMA.16816.F32 R68, R8.reuse, R16, R208 ;  /* 0x000000100844723c */ /* 0x040ff000000018d0 */
[-C--:B----4-:R-:W-:Y:S08]  /*6580*/  HMMA.16816.F32 R84, R8, R12.reuse, R216 ;  /* 0x0000000c0854723c */ /* 0x090ff000000018d8 */
[----:B------:R-:W-:Y:S08]  /*6590*/  HMMA.16816.F32 R88, R4, R12, R212 ;  /* 0x0000000c0458723c */ /* 0x000ff000000018d4 */
[-C--:B------:R-:W-:Y:S08]  /*65a0*/  HMMA.16816.F32 R52, R8, R14.reuse, R52 ;  /* 0x0000000e0834723c */ /* 0x080ff00000001834 */
[C---:B------:R-:W-:Y:S01]  /*65b0*/  HMMA.16816.F32 R48, R4.reuse, R14, R120 ;  /* 0x0000000e0430723c */ /* 0x040fe20000001878 */
[----:B------:R-:W1:Y:S07]  /*65c0*/  LDSM.16.MT88.4 R12, [R237+0x3000] ;  /* 0x00300000ed0c783b */ /* 0x000e6e0000004200 */
[----:B------:R-:W-:Y:S08]  /*65d0*/  HMMA.16816.F32 R72, R4, R16, R204 ;  /* 0x000000100448723c */ /* 0x000ff000000018cc */
[----:B------:R-:W-:Y:S01]  /*65e0*/  HMMA.16816.F32 R36, R8, R18, R36 ;  /* 0x000000120824723c */ /* 0x000fe20000001824 */
[----:B------:R-:W4:Y:S01]  /*65f0*/  LDSM.16.MT88.4 R16, [R238+0x3000] ;  /* 0x00300000ee10783b */ /* 0x000f220000004200 */
[----:B--2---:R-:W-:-:S06]  /*6600*/  @P4 IMAD.HI.U32 R2, R0, c[0x0][0x2c8], RZ ;  /* 0x0000b20000024a27 */ /* 0x004fcc00078e00ff */
[----:B-1----:R-:W-:Y:S01]  /*6610*/  HMMA.16816.F32 R116, R8, R12, R152 ;  /* 0x0000000c0874723c */ /* 0x002fe20000001898 */
[----:B------:R-:W1:Y:S01]  /*6620*/  LDSM.16.MT88.4 R152, [R238+0x1800] ;  /* 0x00180000ee98783b */ /* 0x000e620000004200 */
[----:B------:R-:W-:-:S06]  /*6630*/  @P4 SHF.R.U32.HI R0, RZ, c[0x0][0x2cc], R2 ;  /* 0x0000b300ff004a19 */ /* 0x000fcc0000011602 */
[C---:B------:R-:W-:Y:S08]  /*6640*/  HMMA.16816.F32 R24, R8.reuse, R14, R24 ;  /* 0x0000000e0818723c */ /* 0x040ff00000001818 */
[C---:B----4-:R-:W-:Y:S01]  /*6650*/  HMMA.16816.F32 R100, R8.reuse, R16, R168 ;  /* 0x000000100864723c */ /* 0x050fe200000018a8 */
[----:B------:R-:W2:Y:S07]  /*6660*/  LDSM.16.MT88.4 R168, [R235+0x1800] ;  /* 0x00180000eba8783b */ /* 0x000eae0000004200 */
[----:B------:R-:W-:Y:S08]  /*6670*/  HMMA.16816.F32 R56, R8, R18, R56 ;  /* 0x000000120838723c */ /* 0x000ff00000001838 */
[----:B------:R-:W-:Y:S01]  /*6680*/  HMMA.16816.F32 R8, R4, R16, R196 ;  /* 0x000000100408723c */ /* 0x000fe200000018c4 */
[----:B------:R-:W-:-:S07]  /*6690*/  IADD3 R0, R0, -c[0x0][0x168], R222 ;  /* 0x80005a0000007a10 */ /* 0x000fce0007ffe0de */
[C---:B------:R-:W-:Y:S01]  /*66a0*/  HMMA.16816.F32 R16, R4.reuse, R18, R144 ;  /* 0x000000120410723c */ /* 0x040fe20000001890 */
[----:B------:R-:W-:Y:S07]  /*66b0*/  LDSM.16.MT88.4 R144, [R237+0x1800] ;  /* 0x00180000ed90783b */ /* 0x000fee0000004200 */
[C---:B------:R-:W-:Y:S01]  /*66c0*/  HMMA.16816.F32 R120, R4.reuse, R12, R160 ;  /* 0x0000000c0478723c */ /* 0x040fe200000018a0 */
[----:B------:R-:W4:Y:S07]  /*66d0*/  LDSM.16.MT88.4 R160, [R236+0x1800] ;  /* 0x00180000eca0783b */ /* 0x000f2e0000004200 */
[----:B------:R-:W-:Y:S01]  /*66e0*/  HMMA.16816.F32 R12, R4, R14, R140 ;  /* 0x0000000e040c723c */ /* 0x000fe2000000188c */
[----:B------:R-:W5:Y:S01]  /*66f0*/  LDSM.16.MT88.4 R4, [R237+0x3800] ;  /* 0x00380000ed04783b */ /* 0x000f620000004200 */
[----:B------:R-:W-:-:S04]  /*6700*/  SHF.R.S32.HI R2, RZ, 0x1f, R0 ;  /* 0x0000001fff027819 */ /* 0x000fc80000011400 */
[----:B------:R-:W-:Y:S02]  /*6710*/  LEA.HI R0, R2, R0, RZ, 0x6 ;  /* 0x0000000002007211 */ /* 0x000fe400078f30ff */
[----:B-1----:R-:W-:Y:S02]  /*6720*/  HMMA.16816.F32 R196, R128, R154, R104 ;  /* 0x0000009a80c4723c */ /* 0x002fe40000001868 */
[----:B------:R-:W-:Y:S02]  /*6730*/  SHF.R.S32.HI R0, RZ, 0x6, R0 ;  /* 0x00000006ff007819 */ /* 0x000fe40000011400 */
[----:B------:R-:W-:-:S04]  /*6740*/  IADD3 R3, R221, -0x2, RZ ;  /* 0xfffffffedd037810 */ /* 0x000fc80007ffe0ff */
[----:B------:R-:W-:Y:S01]  /*6750*/  HMMA.16816.F32 R104, R124, R108, R8 ;  /* 0x0000006c7c68723c */ /* 0x000fe20000001808 */
[----:B------:R1:W-:Y:S06]  /*6760*/  STL [R1+0x4], R3 ;  /* 0x0000040301007387 */ /* 0x0003ec0000100800 */
[----:B---3--:R-:W-:-:S05]  /*6770*/  IMNMX R8, R132, R0, !PT ;  /* 0x0000000084087217 */ /* 0x008fca0007800200 */
[----:B------:R1:W-:Y:S01]  /*6780*/  STL [R1+0x30], R8 ;  /* 0x0000300801007387 */ /* 0x0003e20000100800 */
[----:B------:R-:W-:Y:S01]  /*6790*/  ISETP.GE.AND P0, PT, R3, R8, PT ;  /* 0x000000080300720c */ /* 0x000fe20003f06270 */
[-C--:B--2---:R-:W-:Y:S08]  /*67a0*/  HMMA.16816.F32 R176, R128, R168.reuse, R176 ;  /* 0x000000a880b0723c */ /* 0x084ff000000018b0 */
[----:B------:R-:W-:Y:S08]  /*67b0*/  HMMA.16816.F32 R172, R124, R168, R172 ;  /* 0x000000a87cac723c */ /* 0x000ff000000018ac */
[C---:B------:R-:W-:Y:S08]  /*67c0*/  HMMA.16816.F32 R180, R128.reuse, R170, R180 ;  /* 0x000000aa80b4723c */ /* 0x040ff000000018b4 */
[-C--:B----4-:R-:W-:Y:S08]  /*67d0*/  HMMA.16816.F32 R184, R128, R160.reuse, R184 ;  /* 0x000000a080b8723c */ /* 0x090ff000000018b8 */
[----:B------:R-:W-:Y:S08]  /*67e0*/  HMMA.16816.F32 R164, R124, R160, R164 ;  /* 0x000000a07ca4723c */ /* 0x000ff000000018a4 */
[C---:B------:R-:W-:Y:S08]  /*67f0*/  HMMA.16816.F32 R188, R128.reuse, R162, R188 ;  /* 0x000000a280bc723c */ /* 0x040ff000000018bc */
[-C--:B------:R-:W-:Y:S08]  /*6800*/  HMMA.16816.F32 R192, R128, R152.reuse, R192 ;  /* 0x0000009880c0723c */ /* 0x080ff000000018c0 */
[----:B------:R-:W-:Y:S08]  /*6810*/  HMMA.16816.F32 R156, R124, R152, R156 ;  /* 0x000000987c9c723c */ /* 0x000ff0000000189c */
[-C--:B------:R-:W-:Y:S08]  /*6820*/  HMMA.16816.F32 R200, R128, R144.reuse, R200 ;  /* 0x0000009080c8723c */ /* 0x080ff000000018c8 */
[----:B------:R-:W-:Y:S08]  /*6830*/  HMMA.16816.F32 R148, R124, R144, R148 ;  /* 0x000000907c94723c */ /* 0x000ff00000001894 */
[C---:B------:R-:W-:Y:S08]  /*6840*/  HMMA.16816.F32 R204, R128.reuse, R146, R20 ;  /* 0x0000009280cc723c */ /* 0x040ff00000001814 */
[C---:B------:R-:W-:Y:S08]  /*6850*/  HMMA.16816.F32 R68, R128.reuse, R76, R68 ;  /* 0x0000004c8044723c */ /* 0x040ff00000001844 */
[C---:B------:R-:W-:Y:S08]  /*6860*/  HMMA.16816.F32 R80, R128.reuse, R78, R36 ;  /* 0x0000004e8050723c */ /* 0x040ff00000001824 */
[C---:B------:R-:W-:Y:S08]  /*6870*/  HMMA.16816.F32 R84, R128.reuse, R92, R84 ;  /* 0x0000005c8054723c */ /* 0x040ff00000001854 */
[C---:B------:R-:W-:Y:S08]  /*6880*/  HMMA.16816.F32 R96, R128.reuse, R94, R52 ;  /* 0x0000005e8060723c */ /* 0x040ff00000001834 */
[C---:B------:R-:W-:Y:S08]  /*6890*/  HMMA.16816.F32 R100, R128.reuse, R108, R100 ;  /* 0x0000006c8064723c */ /* 0x040ff00000001864 */
[----:B------:R-:W-:Y:S08]  /*68a0*/  HMMA.16816.F32 R112, R128, R110, R56 ;  /* 0x0000006e8070723c */ /* 0x000ff00000001838 */
[C---:B------:R-:W-:Y:S08]  /*68b0*/  HMMA.16816.F32 R72, R124.reuse, R76, R72 ;  /* 0x0000004c7c48723c */ /* 0x040ff00000001848 */
[C---:B------:R-:W-:Y:S08]  /*68c0*/  HMMA.16816.F32 R88, R124.reuse, R92, R88 ;  /* 0x0000005c7c58723c */ /* 0x040ff00000001858 */
[C---:B------:R-:W-:Y:S08]  /*68d0*/  HMMA.16816.F32 R168, R124.reuse, R170, R28 ;  /* 0x000000aa7ca8723c */ /* 0x040ff0000000181c */
[C---:B------:R-:W-:Y:S08]  /*68e0*/  HMMA.16816.F32 R160, R124.reuse, R162, R32 ;  /* 0x000000a27ca0723c */ /* 0x040ff00000001820 */
[C---:B------:R-:W-:Y:S08]  /*68f0*/  HMMA.16816.F32 R152, R124.reuse, R154, R40 ;  /* 0x0000009a7c98723c */ /* 0x040ff00000001828 */
[----:B------:R-:W-:Y:S08]  /*6900*/  HMMA.16816.F32 R144, R124, R146, R44 ;  /* 0x000000927c90723c */ /* 0x000ff0000000182c */
[----:B-----5:R-:W-:Y:S08]  /*6910*/  HMMA.16816.F32 R116, R128, R4, R116 ;  /* 0x000000048074723c */ /* 0x020ff00000001874 */
[C---:B------:R-:W-:Y:S08]  /*6920*/  HMMA.16816.F32 R76, R124.reuse, R78, R60 ;  /* 0x0000004e7c4c723c */ /* 0x040ff0000000183c */
[C---:B------:R-:W-:Y:S08]  /*6930*/  HMMA.16816.F32 R92, R124.reuse, R94, R48 ;  /* 0x0000005e7c5c723c */ /* 0x040ff00000001830 */
[C---:B------:R-:W-:Y:S08]  /*6940*/  HMMA.16816.F32 R108, R124.reuse, R110, R16 ;  /* 0x0000006e7c6c723c */ /* 0x040ff00000001810 */
[----:B------:R-:W-:Y:S08]  /*6950*/  HMMA.16816.F32 R120, R124, R4, R120 ;  /* 0x000000047c78723c */ /* 0x000ff00000001878 */
[-C--:B------:R-:W-:Y:S08]  /*6960*/  HMMA.16816.F32 R128, R128, R6.reuse, R24 ;  /* 0x000000068080723c */ /* 0x080ff00000001818 */
[----:B------:R-:W-:Y:S01]  /*6970*/  HMMA.16816.F32 R124, R124, R6, R12 ;  /* 0x000000067c7c723c */ /* 0x000fe2000000180c */
[----:B------:R-:W-:Y:S10]  /*6980*/  @!P0 BRA `(.L_x_1236) ;  /* 0x00004e3000008947 */ /* 0x000ff40003800000 */
[----:B-1----:R-:W-:Y:S01]  /*6990*/  IMAD.MOV.U32 R0, RZ, RZ, R3 ;  /* 0x000000ffff007224 */ /* 0x002fe200078e0003 */
[----:B------:R-:W-:Y:S01]  /*69a0*/  MOV R138, R135 ;  /* 0x00000087008a7202 */ /* 0x000fe20000000f00 */
[----:B------:R-:W-:Y:S01]  /*69b0*/  IMAD.MOV.U32 R140, RZ, RZ, R133 ;  /* 0x000000ffff8c7224 */ /* 0x000fe200078e0085 */
[----:B------:R-:W-:-:S02]  /*69c0*/  MOV R137, R136 ;  /* 0x0000008800897202 */ /* 0x000fc40000000f00 */
[----:B------:R1:W-:Y:S01]  /*69d0*/  STL [R1+0x4], R0 ;  /* 0x0000040001007387 */ /* 0x0003e20000100800 */
[----:B------:R-:W-:-:S07]  /*69e0*/  MOV R139, R134 ;  /* 0x00000086008b7202 */ /* 0x000fce0000000f00 */
.L_x_1247:
[----:B------:R-:W2:Y:S01]  /*69f0*/  LDL R2, [R1+0x4] ;  /* 0x0000040001027983 */ /* 0x000ea20000100800 */
[----:B------:R-:W-:Y:S04]  /*6a00*/  DEPBAR.LE SB0, 0x0 ;  /* 0x000080000000791a */ /* 0x000fe80000000000 */
[----:B-1----:R-:W2:Y:S01]  /*6a10*/  LDL R0, [R1+0x28] ;  /* 0x0000280001007983 */ /* 0x002ea20000100800 */
[----:B------:R-:W-:Y:S01]  /*6a20*/  WARPSYNC 0xffffffff ;  /* 0xffffffff00007948 */ /* 0x000fe20003800000 */
[----:B------:R-:W-:Y:S02]  /*6a30*/  BSSY B0, `(.L_x_1237) ;  /* 0x000005c000007945 */ /* 0x000fe40003800000 */
[----:B------:R-:W-:Y:S06]  /*6a40*/  BAR.SYNC.DEFER_BLOCKING 0x0 ;  /* 0x0000000000007b1d */ /* 0x000fec0000010000 */
[----:B------:R1:W3:Y:S04]  /*6a50*/  LDSM.16.M88.4 R64, [R239] ;  /* 0x00000000ef40783b */ /* 0x0002e80000000200 */
[----:B------:R1:W4:Y:S04]  /*6a60*/  LDSM.16.M88.4 R60, [R239+0x2000] ;  /* 0x00200000ef3c783b */ /* 0x0003280000000200 */
[----:B------:R1:W1:Y:S04]  /*6a70*/  LDSM.16.M88.4 R16, [R232] ;  /* 0x00000000e810783b */ /* 0x0002680000000200 */
[----:B------:R1:W1:Y:S04]  /*6a80*/  LDSM.16.M88.4 R32, [R232+0x800] ;  /* 0x00080000e820783b */ /* 0x0002680000000200 */
[----:B------:R1:W1:Y:S04]  /*6a90*/  LDSM.16.M88.4 R48, [R232+0x1000] ;  /* 0x00100000e830783b */ /* 0x0002680000000200 */
[----:B------:R1:W1:Y:S04]  /*6aa0*/  LDSM.16.M88.4 R132, [R232+0x1800] ;  /* 0x00180000e884783b */ /* 0x0002680000000200 */
[----:B------:R1:W1:Y:S04]  /*6ab0*/  LDSM.16.M88.4 R208, [R241] ;  /* 0x00000000f1d0783b */ /* 0x0002680000000200 */
[----:B------:R1:W1:Y:S04]  /*6ac0*/  LDSM.16.M88.4 R216, [R241+0x2000] ;  /* 0x00200000f1d8783b */ /* 0x0002680000000200 */
[----:B------:R1:W1:Y:S04]  /*6ad0*/  LDSM.16.M88.4 R212, [R243] ;  /* 0x00000000f3d4783b */ /* 0x0002680000000200 */
[----:B------:R1:W1:Y:S04]  /*6ae0*/  LDSM.16.M88.4 R220, [R249] ;  /* 0x00000000f9dc783b */ /* 0x0002680000000200 */
[----:B------:R1:W1:Y:S04]  /*6af0*/  LDSM.16.M88.4 R224, [R250] ;  /* 0x00000000fae0783b */ /* 0x0002680000000200 */
[----:B------:R1:W1:Y:S01]  /*6b00*/  LDSM.16.M88.4 R228, [R251] ;  /* 0x00000000fbe4783b */ /* 0x0002620000000200 */
[----:B--2---:R-:W-:Y:S11]  /*6b10*/  ISETP.GT.AND P0, PT, R0, R2, PT ;  /* 0x000000020000720c */ /* 0x004ff60003f04270 */
[----:B------:R-:W-:Y:S02]  /*6b20*/  @!UPT UIADD3 URZ, URZ, URZ, URZ ;  /* 0x0000003f3f3ff290 */ /* 0x000fe4000fffe03f */
[----:B------:R-:W-:-:S05]  /*6b30*/  @P0 BRA `(.L_x_1238) ;  /* 0x000004b000000947 */ /* 0x000fca0003800000 */
[----:B-1-34-:R-:W2:Y:S04]  /*6b40*/  LDL R4, [R1+0x8] ;  /* 0x0000080001047983 */ /* 0x01aea80000100800 */
[----:B------:R-:W3:Y:S04]  /*6b50*/  LDL R12, [R1] ;  /* 0x00000000010c7983 */ /* 0x000ee80000100800 */
[----:B------:R-:W4:Y:S04]  /*6b60*/  LDL.64 R10, [R1+0x50] ;  /* 0x00005000010a7983 */ /* 0x000f280000100a00 */
[----:B------:R-:W5:Y:S04]  /*6b70*/  LDL R9, [R1+0x5c] ;  /* 0x00005c0001097983 */ /* 0x000f680000100800 */
[----:B------:R-:W4:Y:S04]  /*6b80*/  LDL R6, [R1+0xf4] ;  /* 0x0000f40001067983 */ /* 0x000f280000100800 */
[----:B------:R-:W4:Y:S04]  /*6b90*/  LDL R8, [R1+0x1c] ;  /* 0x00001c0001087983 */ /* 0x000f280000100800 */
[----:B------:R-:W5:Y:S04]  /*6ba0*/  LDL R5, [R1+0xf8] ;  /* 0x0000f80001057983 */ /* 0x000f680000100800 */
[----:B------:R-:W5:Y:S01]  /*6bb0*/  LDL R7, [R1+0xc] ;  /* 0x00000c0001077983 */ /* 0x000f620000100800 */
[----:B--2---:R-:W-:Y:S01]  /*6bc0*/  IMAD.WIDE.U32 R2, R4, c[0x0][0x208], RZ ;  /* 0x0000820004027a25 */ /* 0x004fe200078e00ff */
[----:B------:R-:W-:Y:S05]  /*6bd0*/  SHF.R.S32.HI R0, RZ, 0x1f, R4 ;  /* 0x0000001fff007819 */ /* 0x000fea0000011404 */
[----:B------:R-:W-:Y:S04]  /*6be0*/  IMAD R0, R0, c[0x0][0x208], RZ ;  /* 0x0000820000007a24 */ /* 0x000fe800078e02ff */
[----:B------:R-:W-:Y:S04]  /*6bf0*/  IMAD R0, R4, c[0x0][0x20c], R0 ;  /* 0x0000830004007a24 */ /* 0x000fe800078e0200 */
[----:B------:R-:W-:Y:S01]  /*6c00*/  IMAD.IADD R3, R3, 0x1, R0 ;  /* 0x0000000103037824 */ /* 0x000fe200078e0200 */
[----:B---3--:R-:W-:Y:S03]  /*6c10*/  SHF.R.S32.HI R0, RZ, 0x1f, R12 ;  /* 0x0000001fff007819 */ /* 0x008fe6000001140c */
[----:B------:R-:W-:Y:S01]  /*6c20*/  IMAD.WIDE.U32 R2, R12, c[0x0][0x218], R2 ;  /* 0x000086000c027a25 */ /* 0x000fe200078e0002 */
[C---:B----4-:R-:W-:Y:S02]  /*6c30*/  SHF.L.U64.HI R6, R8.reuse, 0x1, R6 ;  /* 0x0000000108067819 */ /* 0x050fe40000010206 */
[----:B------:R-:W-:Y:S01]  /*6c40*/  SHF.L.U32 R13, R8, 0x1, RZ ;  /* 0x00000001080d7819 */ /* 0x000fe200000006ff */
[----:B------:R-:W-:Y:S01]  /*6c50*/  IMAD R4, R0, c[0x0][0x218], RZ ;  /* 0x0000860000047a24 */ /* 0x000fe200078e02ff */
[----:B------:R-:W-:Y:S03]  /*6c60*/  IADD3 R0, P0, R10, R2, RZ ;  /* 0x000000020a007210 */ /* 0x000fe60007f1e0ff */
[----:B------:R-:W-:Y:S01]  /*6c70*/  IMAD R4, R12, c[0x0][0x21c], R4 ;  /* 0x000087000c047a24 */ /* 0x000fe200078e0204 */
[C---:B-----5:R-:W-:Y:S01]  /*6c80*/  SHF.L.U64.HI R5, R7.reuse, 0x1, R5 ;  /* 0x0000000107057819 */ /* 0x060fe20000010205 */
[----:B------:R-:W-:Y:S03]  /*6c90*/  IMAD.SHL.U32 R12, R7, 0x2, RZ ;  /* 0x00000002070c7824 */ /* 0x000fe600078e00ff */
[----:B------:R-:W-:Y:S02]  /*6ca0*/  IADD3.X R2, R9, R3, R4, P0, !PT ;  /* 0x0000000309027210 */ /* 0x000fe400007fe404 */
[C---:B------:R-:W-:Y:S04]  /*6cb0*/  LEA R4, P0, R0.reuse, c[0x0][0x1f8], 0x1 ;  /* 0x00007e0000047a11 */ /* 0x040fe800078008ff */
[----:B------:R-:W-:Y:S01]  /*6cc0*/  LEA.HI.X R0, R0, c[0x0][0x1fc], R2, 0x1, P0 ;  /* 0x00007f0000007a11 */ /* 0x000fe200000f0c02 */
[----:B------:R-:W-:-:S06]  /*6cd0*/  BRA.DIV ~URZ, `(.L_x_1239) ;  /* 0x0000d5127f007947 */ /* 0x000fcc000b800000 */
[----:B------:R1:W2:Y:S02]  /*6ce0*/  SHFL.IDX PT, R7, R0, RZ, 0x181f ;  /* 0x00181fff00077589 */ /* 0x0002a400000e0000 */
.L_x_1290:
[----:B------:R-:W-:-:S05]  /*6cf0*/  BRA.DIV ~URZ, `(.L_x_1240) ;  /* 0x0000d5627f007947 */ /* 0x000fca000b800000 */
[----:B------:R-:W3:Y:S04]  /*6d00*/  LDL R2, [R1+0xc] ;  /* 0x00000c0001027983 */ /* 0x000ee80000100800 */
[----:B------:R-:W4:Y:S04]  /*6d10*/  LDL R9, [R1+0x1c] ;  /* 0x00001c0001097983 */ /* 0x000f280000100800 */
[----:B------:R-:W5:Y:S01]  /*6d20*/  SHFL.IDX PT, R10, R4, RZ, 0x181f ;  /* 0x00181fff040a7589 */ /* 0x000f6200000e0000 */
[----:B---3--:R-:W-:Y:S02]  /*6d30*/  ISETP.GE.AND P2, PT, R2, c[0x0][0x1d4], PT ;  /* 0x0000750002007a0c */ /* 0x008fe40003f46270 */
[CC--:B-----5:R-:W-:Y:S02]  /*6d40*/  IADD3 R2, P0, R10.reuse, R12.reuse, RZ ;  /* 0x0000000c0a027210 */ /* 0x0e0fe40007f1e0ff */
[-C--:B------:R-:W-:Y:S03]  /*6d50*/  IADD3 R10, P5, R10, R13.reuse, RZ ;  /* 0x0000000d0a0a7210 */ /* 0x080fe60007fbe0ff */
[--C-:B--2---:R-:W-:Y:S01]  /*6d60*/  IMAD.X R3, R7, 0x1, R5.reuse, P0 ;  /* 0x0000000107037824 */ /* 0x104fe200000e0605 */
[----:B----4-:R-:W-:Y:S01]  /*6d70*/  ISETP.GE.AND P0, PT, R9, c[0x0][0x1d4], PT ;  /* 0x0000750009007a0c */ /* 0x010fe20003f06270 */
        /* <DEDUP_REMOVED lines=24> */
.L_x_1291:
        /* <DEDUP_REMOVED lines=15> */
.L_x_1238:
[----:B-1-34-:R-:W-:Y:S05]  /*6ff0*/  BSYNC B0 ;  /* 0x0000000000007941 */ /* 0x01afea0003800000 */
.L_x_1237:
[----:B------:R-:W0:Y:S01]  /*7000*/  LDGDEPBAR ;  /* 0x00000000000079af */ /* 0x000e220000000000 */
[----:B------:R-:W-:Y:S01]  /*7010*/  WARPSYNC 0xffffffff ;  /* 0xffffffff00007948 */ /* 0x000fe20003800000 */
[-C--:B------:R-:W-:Y:S01]  /*7020*/  HMMA.16816.F32 R4, R64, R16.reuse, RZ ;  /* 0x000000104004723c */ /* 0x080fe200000018ff */
[----:B------:R-:W-:Y:S05]  /*7030*/  BSSY B0, `(.L_x_1241) ;  /* 0x000010e000007945 */ /* 0x000fea0003800000 */
[----:B------:R-:W2:Y:S02]  /*7040*/  LDL R0, [R1+0x28] ;  /* 0x0000280001007983 */ /* 0x000ea40000100800 */
[C---:B------:R-:W-:Y:S02]  /*7050*/  HMMA.16816.F32 R8, R60.reuse, R16, RZ ;  /* 0x000000103c08723c */ /* 0x040fe400000018ff */
[----:B------:R-:W2:Y:S06]  /*7060*/  LDL R2, [R1+0x4] ;  /* 0x0000040001027983 */ /* 0x000eac0000100800 */
[-C--:B------:R-:W-:Y:S08]  /*7070*/  HMMA.16816.F32 R12, R60, R18.reuse, RZ ;  /* 0x000000123c0c723c */ /* 0x080ff000000018ff */
        /* <DEDUP_REMOVED lines=13> */
[----:B------:R-:W-:Y:S07]  /*7150*/  LDSM.16.M88.4 R132, [R240] ;  /* 0x00000000f084783b */ /* 0x000fee0000000200 */
[-C--:B------:R-:W-:Y:S08]  /*7160*/  HMMA.16816.F32 R4, R208, R212.reuse, R4 ;  /* 0x000000d4d004723c */ /* 0x080ff00000001804 */
[C---:B------:R-:W-:Y:S08]  /*7170*/  HMMA.16816.F32 R8, R216.reuse, R212, R8 ;  /* 0x000000d4d808723c */ /* 0x040ff00000001808 */
[-C--:B------:R-:W-:Y:S08]  /*7180*/  HMMA.16816.F32 R12, R216, R214.reuse, R12 ;  /* 0x000000d6d80c723c */ /* 0x080ff0000000180c */
[C---:B------:R-:W-:Y:S01]  /*7190*/  HMMA.16816.F32 R16, R208.reuse, R214, R16 ;  /* 0x000000d6d010723c */ /* 0x040fe20000001810 */
[----:B------:R-:W1:Y:S07]  /*71a0*/  LDSM.16.M88.4 R212, [R234] ;  /* 0x00000000ead4783b */ /* 0x000e6e0000000200 */
        /* <DEDUP_REMOVED lines=15> */
[----:B------:R-:W4:Y:S07]  /*72a0*/  LDSM.16.M88.4 R208, [R234+0x800] ;  /* 0x00080000ead0783b */ /* 0x000f2e0000000200 */
[-C--:B-1----:R-:W-:Y:S08]  /*72b0*/  HMMA.16816.F32 R4, R132, R212.reuse, R4 ;  /* 0x000000d48404723c */ /* 0x082ff00000001804 */
[C---:B---3--:R-:W-:Y:S08]  /*72c0*/  HMMA.16816.F32 R8, R220.reuse, R212, R8 ;  /* 0x000000d4dc08723c */ /* 0x048ff00000001808 */
[-C--:B------:R-:W-:Y:S08]  /*72d0*/  HMMA.16816.F32 R12, R220, R214.reuse, R12 ;  /* 0x000000d6dc0c723c */ /* 0x080ff0000000180c */
[C---:B------:R-:W-:Y:S01]  /*72e0*/  HMMA.16816.F32 R16, R132.reuse, R214, R16 ;  /* 0x000000d68410723c */ /* 0x040fe20000001810 */
[----:B------:R-:W-:Y:S07]  /*72f0*/  LDSM.16.M88.4 R212, [R233+-0x2000] ;  /* 0xffe00000e9d4783b */ /* 0x000fee0000000200 */
[-C--:B----4-:R-:W-:Y:S08]  /*7300*/  HMMA.16816.F32 R20, R132, R208.reuse, R20 ;  /* 0x000000d08414723c */ /* 0x090ff00000001814 */
[C---:B------:R-:W-:Y:S08]  /*7310*/  HMMA.16816.F32 R24, R220.reuse, R208, R24 ;  /* 0x000000d0dc18723c */ /* 0x040ff00000001818 */
[-C--:B------:R-:W-:Y:S03]  /*7320*/  HMMA.16816.F32 R28, R220, R210.reuse, R28 ;  /* 0x000000d2dc1c723c */ /* 0x080fe6000000181c */
[----:B--2---:R-:W-:Y:S05]  /*7330*/  ISETP.GT.AND P0, PT, R2, R0, PT ;  /* 0x000000000200720c */ /* 0x004fea0003f04270 */
[C---:B------:R-:W-:Y:S01]  /*7340*/  HMMA.16816.F32 R32, R132.reuse, R210, R32 ;  /* 0x000000d28420723c */ /* 0x040fe20000001820 */
[----:B------:R-:W1:Y:S07]  /*7350*/  LDSM.16.M88.4 R208, [R242] ;  /* 0x00000000f2d0783b */ /* 0x000e6e0000000200 */
        /* <DEDUP_REMOVED lines=8> */
[----:B------:R-:W-:Y:S07]  /*73e0*/  LDSM.16.M88.4 R220, [R233+-0x1000] ;  /* 0xfff00000e9dc783b */ /* 0x000fee0000000200 */
[----:B------:R-:W-:Y:S01]  /*73f0*/  HMMA.16816.F32 R64, R132, R226, R64 ;  /* 0x000000e28440723c */ /* 0x000fe20000001840 */
[----:B------:R-:W3:Y:S07]  /*7400*/  LDSM.16.M88.4 R132, [R233+-0x1800] ;  /* 0xffe80000e984783b */ /* 0x000eee0000000200 */
[-C--:B-1----:R-:W-:Y:S01]  /*7410*/  HMMA.16816.F32 R4, R208, R212.reuse, R4 ;  /* 0x000000d4d004723c */ /* 0x082fe20000001804 */
[----:B------:R-:W1:Y:S07]  /*7420*/  LDSM.16.M88.4 R224, [R233+-0x800] ;  /* 0xfff80000e9e0783b */ /* 0x000e6e0000000200 */
        /* <DEDUP_REMOVED lines=13> */
[----:B------:R-:W3:Y:S07]  /*7500*/  LDSM.16.M88.4 R220, [R239+0x6000] ;  /* 0x00600000efdc783b */ /* 0x000eee0000000200 */
[-C--:B-1----:R-:W-:Y:S08]  /*7510*/  HMMA.16816.F32 R52, R208, R224.reuse, R52 ;  /* 0x000000e0d034723c */ /* 0x082ff00000001834 */
[C---:B------:R-:W-:Y:S08]  /*7520*/  HMMA.16816.F32 R56, R216.reuse, R224, R56 ;  /* 0x000000e0d838723c */ /* 0x040ff00000001838 */
[-C--:B------:R-:W-:Y:S01]  /*7530*/  HMMA.16816.F32 R60, R216, R226.reuse, R60 ;  /* 0x000000e2d83c723c */ /* 0x080fe2000000183c */
[----:B------:R-:W-:Y:S07]  /*7540*/  LDSM.16.M88.4 R216, [R232+0x3000] ;  /* 0x00300000e8d8783b */ /* 0x000fee0000000200 */
[----:B------:R-:W-:Y:S01]  /*7550*/  HMMA.16816.F32 R64, R208, R226, R64 ;  /* 0x000000e2d040723c */ /* 0x000fe20000001840 */
[----:B------:R-:W1:Y:S07]  /*7560*/  LDSM.16.M88.4 R208, [R232+0x2800] ;  /* 0x00280000e8d0783b */ /* 0x000e6e0000000200 */
[-C--:B--2---:R-:W-:Y:S01]  /*7570*/  HMMA.16816.F32 R4, R132, R212.reuse, R4 ;  /* 0x000000d48404723c */ /* 0x084fe20000001804 */
[----:B------:R-:W2:Y:S07]  /*7580*/  LDSM.16.M88.4 R224, [R232+0x3800] ;  /* 0x00380000e8e0783b */ /* 0x000eae0000000200 */
[C---:B---3--:R-:W-:Y:S08]  /*7590*/  HMMA.16816.F32 R8, R220.reuse, R212, R8 ;  /* 0x000000d4dc08723c */ /* 0x048ff00000001808 */
[-C--:B------:R-:W-:Y:S08]  /*75a0*/  HMMA.16816.F32 R12, R220, R214.reuse, R12 ;  /* 0x000000d6dc0c723c */ /* 0x080ff0000000180c */
[C---:B------:R-:W-:Y:S01]  /*75b0*/  HMMA.16816.F32 R16, R132.reuse, R214, R16 ;  /* 0x000000d68410723c */ /* 0x040fe20000001810 */
[----:B------:R-:W-:Y:S07]  /*75c0*/  LDSM.16.M88.4 R212, [R244] ;  /* 0x00000000f4d4783b */ /* 0x000fee0000000200 */
[-C--:B-1----:R-:W-:Y:S08]  /*75d0*/  HMMA.16816.F32 R20, R132, R208.reuse, R20 ;  /* 0x000000d08414723c */ /* 0x082ff00000001814 */
        /* <DEDUP_REMOVED lines=8> */
[----:B------:R-:W3:Y:S07]  /*7660*/  LDSM.16.M88.4 R216, [R241+0x6000] ;  /* 0x00600000f1d8783b */ /* 0x000eee0000000200 */
[-C--:B--2---:R-:W-:Y:S08]  /*7670*/  HMMA.16816.F32 R52, R132, R224.reuse, R52 ;  /* 0x000000e08434723c */ /* 0x084ff00000001834 */
[C---:B------:R-:W-:Y:S08]  /*7680*/  HMMA.16816.F32 R56, R220.reuse, R224, R56 ;  /* 0x000000e0dc38723c */ /* 0x040ff00000001838 */
[-C--:B------:R-:W-:Y:S01]  /*7690*/  HMMA.16816.F32 R60, R220, R226.reuse, R60 ;  /* 0x000000e2dc3c723c */ /* 0x080fe2000000183c */
[----:B------:R-:W-:Y:S07]  /*76a0*/  LDSM.16.M88.4 R220, [R246] ;  /* 0x00000000f6dc783b */ /* 0x000fee0000000200 */
[----:B------:R-:W-:Y:S01]  /*76b0*/  HMMA.16816.F32 R64, R132, R226, R64 ;  /* 0x000000e28440723c */ /* 0x000fe20000001840 */
[----:B------:R-:W2:Y:S07]  /*76c0*/  LDSM.16.M88.4 R132, [R245] ;  /* 0x00000000f584783b */ /* 0x000eae0000000200 */
[-C--:B-1----:R-:W-:Y:S01]  /*76d0*/  HMMA.16816.F32 R4, R208, R212.reuse, R4 ;  /* 0x000000d4d004723c */ /* 0x082fe20000001804 */
[----:B------:R-:W1:Y:S07]  /*76e0*/  LDSM.16.M88.4 R224, [R247] ;  /* 0x00000000f7e0783b */ /* 0x000e6e0000000200 */
[C---:B---3--:R-:W-:Y:S08]  /*76f0*/  HMMA.16816.F32 R8, R216.reuse, R212, R8 ;  /* 0x000000d4d808723c */ /* 0x048ff00000001808 */
[-C--:B------:R-:W-:Y:S08]  /*7700*/  HMMA.16816.F32 R12, R216, R214.reuse, R12 ;  /* 0x000000d6d80c723c */ /* 0x080ff0000000180c */
[C---:B------:R-:W-:Y:S01]  /*7710*/  HMMA.16816.F32 R16, R208.reuse, R214, R16 ;  /* 0x000000d6d010723c */ /* 0x040fe20000001810 */
[----:B------:R-:W-:Y:S07]  /*7720*/  LDSM.16.M88.4 R212, [R234+0x2000] ;  /* 0x00200000ead4783b */ /* 0x000fee0000000200 */
[-C--:B--2---:R-:W-:Y:S08]  /*7730*/  HMMA.16816.F32 R20, R208, R132.reuse, R20 ;  /* 0x00000084d014723c */ /* 0x084ff00000001814 */
        /* <DEDUP_REMOVED lines=34> */
[----:B------:R-:W-:Y:S07]  /*7960*/  LDSM.16.M88.4 R220, [R233+0x1000] ;  /* 0x00100000e9dc783b */ /* 0x000fee0000000200 */
[----:B------:R-:W-:Y:S01]  /*7970*/  HMMA.16816.F32 R64, R132, R226, R64 ;  /* 0x000000e28440723c */ /* 0x000fe20000001840 */
[----:B------:R-:W2:Y:S07]  /*7980*/  LDSM.16.M88.4 R132, [R233+0x800] ;  /* 0x00080000e984783b */ /* 0x000eae0000000200 */
[-C--:B-1----:R-:W-:Y:S01]  /*7990*/  HMMA.16816.F32 R4, R208, R212.reuse, R4 ;  /* 0x000000d4d004723c */ /* 0x082fe20000001804 */
[----:B------:R-:W1:Y:S01]  /*79a0*/  LDSM.16.M88.4 R224, [R233+0x1800] ;  /* 0x00180000e9e0783b */ /* 0x000e620000000200 */
[----:B------:R-:W-:Y:S06]  /*79b0*/  DEPBAR.LE SB0, 0x0 ;  /* 0x000080000000791a */ /* 0x000fec0000000000 */
[C---:B---3--:R-:W-:Y:S01]  /*79c0*/  HMMA.16816.F32 R8, R216.reuse, R212, R8 ;  /* 0x000000d4d808723c */ /* 0x048fe20000001808 */
[----:B------:R-:W-:Y:S07]  /*79d0*/  BAR.SYNC.DEFER_BLOCKING 0x0 ;  /* 0x0000000000007b1d */ /* 0x000fee0000010000 */
[-C--:B------:R-:W-:Y:S08]  /*79e0*/  HMMA.16816.F32 R12, R216, R214.reuse, R12 ;  /* 0x000000d6d80c723c */ /* 0x080ff0000000180c */
[C---:B------:R-:W-:Y:S08]  /*79f0*/  HMMA.16816.F32 R16, R208.reuse, R214, R16 ;  /* 0x000000d6d010723c */ /* 0x040ff00000001810 */
[-C--:B--2---:R-:W-:Y:S08]  /*7a00*/  HMMA.16816.F32 R20, R208, R132.reuse, R20 ;  /* 0x00000084d014723c */ /* 0x084ff00000001814 */
        /* <DEDUP_REMOVED lines=11> */
[----:B------:R-:W-:Y:S07]  /*7ac0*/  @!UPT UIADD3 URZ, URZ, URZ, URZ ;  /* 0x0000003f3f3ff290 */ /* 0x000fee000fffe03f */
[----:B------:R-:W-:-:S11]  /*7ad0*/  @!P0 BRA `(.L_x_1242) ;  /* 0x0000063000008947 */ /* 0x000fd60003800000 */
[----:B------:R-:W2:Y:S04]  /*7ae0*/  LDL R3, [R1+0x48] ;  /* 0x0000480001037983 */ /* 0x000ea80000100800 */
[----:B------:R-:W3:Y:S04]  /*7af0*/  LDL.64 R228, [R1+0x40] ;  /* 0x0000400001e47983 */ /* 0x000ee80000100a00 */
[----:B------:R-:W4:Y:S04]  /*7b00*/  LDL R143, [R1+0x58] ;  /* 0x00005800018f7983 */ /* 0x000f280000100800 */
[----:B------:R-:W1:Y:S04]  /*7b10*/  S2R R136, SR_TID.X ;  /* 0x0000000000887919 */ /* 0x000e680000002100 */
[----:B------:R-:W5:Y:S04]  /*7b20*/  LDL.64 R208, [R1+0x38] ;  /* 0x0000380001d07983 */ /* 0x000f680000100a00 */
[----:B------:R-:W4:Y:S04]  /*7b30*/  LDL R142, [R1+0x4c] ;  /* 0x00004c00018e7983 */ /* 0x000f280000100800 */
[----:B------:R-:W5:Y:S04]  /*7b40*/  LDL R134, [R1+0xf4] ;  /* 0x0000f40001867983 */ /* 0x000f680000100800 */
[----:B------:R-:W5:Y:S04]  /*7b50*/  LDL R141, [R1+0x1c] ;  /* 0x00001c00018d7983 */ /* 0x000f680000100800 */
[----:B------:R-:W5:Y:S01]  /*7b60*/  LDL R135, [R1+0xf8] ;  /* 0x0000f80001877983 */ /* 0x000f620000100800 */
[--C-:B-1----:R-:W-:Y:S02]  /*7b70*/  SHF.R.S32.HI R0, RZ, 0x1f, R136.reuse ;  /* 0x0000001fff007819 */ /* 0x102fe40000011488 */
[----:B------:R-:W-:Y:S02]  /*7b80*/  SHF.R.S32.HI R231, RZ, 0x1f, R136 ;  /* 0x0000001fffe77819 */ /* 0x000fe40000011488 */
[-C--:B------:R-:W-:Y:S02]  /*7b90*/  LEA.HI R0, R0, R136.reuse, RZ, 0x3 ;  /* 0x0000008800007211 */ /* 0x080fe400078f18ff */
[----:B------:R-:W-:Y:S02]  /*7ba0*/  LEA.HI R231, R231, R136, RZ, 0x3 ;  /* 0x00000088e7e77211 */ /* 0x000fe400078f18ff */
[----:B------:R-:W-:Y:S02]  /*7bb0*/  LOP3.LUT R0, R0, 0xfffffff8, RZ, 0xc0, !PT ;  /* 0xfffffff800007812 */ /* 0x000fe400078ec0ff */
[----:B------:R-:W-:Y:S03]  /*7bc0*/  SHF.R.S32.HI R231, RZ, 0x3, R231 ;  /* 0x00000003ffe77819 */ /* 0x000fe600000114e7 */
[----:B------:R-:W-:Y:S02]  /*7bd0*/  IMAD.IADD R0, R136, 0x1, -R0 ;  /* 0x0000000188007824 */ /* 0x000fe400078e0a00 */
[----:B------:R-:W5:Y:S02]  /*7be0*/  LDL R136, [R1+0xc] ;  /* 0x00000c0001887983 */ /* 0x000f640000100800 */
        /* <DEDUP_REMOVED lines=8> */
[----:B------:R-:W-:Y:S01]  /*7c70*/  IMAD.MOV.U32 R143, RZ, RZ, RZ ;  /* 0x000000ffff8f7224 */ /* 0x000fe200078e00ff */
[----:B------:R-:W-:Y:S01]  /*7c80*/  @!P1 LEA R132, P0, R3, c[0x0][0x2a0], 0x2 ;  /* 0x0000a80003849a11 */ /* 0x000fe200078010ff */
[----:B------:R-:W-:Y:S01]  /*7c90*/  IMAD.MOV R0, RZ, RZ, -R0 ;  /* 0x000000ffff007224 */ /* 0x000fe200078e0a00 */
[----:B-----5:R-:W-:Y:S03]  /*7ca0*/  SHF.L.U64.HI R134, R141, 0x1, R134 ;  /* 0x000000018d867819 */ /* 0x020fe60000010286 */
[----:B------:R-:W-:Y:S01]  /*7cb0*/  IMAD R210, R0, c[0x0][0x2b8], R2 ;  /* 0x0000ae0000d27a24 */ /* 0x000fe200078e0202 */
[----:B------:R-:W-:Y:S03]  /*7cc0*/  @!P1 LEA.HI.X R133, R3, c[0x0][0x2a4], R133, 0x2, P0 ;  /* 0x0000a90003859a11 */ /* 0x000fe600000f1485 */
[----:B------:R-:W-:Y:S01]  /*7cd0*/  IMAD.WIDE.U32 R2, R210, c[0x0][0x1e0], RZ ;  /* 0x00007800d2027a25 */ /* 0x000fe200078e00ff */
[----:B------:R-:W-:Y:S01]  /*7ce0*/  SHF.R.S32.HI R0, RZ, 0x1f, R210 ;  /* 0x0000001fff007819 */ /* 0x000fe200000114d2 */
[----:B------:R1:W2:Y:S04]  /*7cf0*/  @!P1 LDG.E R143, [R132.64] ;  /* 0x00000008848f9981 */ /* 0x0002a8000c1e1900 */
[----:B------:R-:W-:Y:S01]  /*7d00*/  IMAD R0, R0, c[0x0][0x1e0], RZ ;  /* 0x0000780000007a24 */ /* 0x000fe200078e02ff */
[----:B------:R3:W-:Y:S03]  /*7d10*/  STL [R1+0x8], R210 ;  /* 0x000008d201007387 */ /* 0x0007e60000100800 */
[----:B------:R-:W-:Y:S04]  /*7d20*/  IMAD R0, R210, c[0x0][0x1e4], R0 ;  /* 0x00007900d2007a24 */ /* 0x000fe800078e0200 */
[----:B------:R-:W-:Y:S01]  /*7d30*/  IMAD.IADD R3, R3, 0x1, R0 ;  /* 0x0000000103037824 */ /* 0x000fe200078e0200 */
[C---:B-1----:R-:W-:Y:S01]  /*7d40*/  SHF.L.U64.HI R133, R136.reuse, 0x1, R135 ;  /* 0x0000000188857819 */ /* 0x042fe20000010287 */
[----:B---3--:R-:W-:Y:S02]  /*7d50*/  IMAD.SHL.U32 R210, R141, 0x2, RZ ;  /* 0x000000028dd27824 */ /* 0x008fe400078e00ff */
[----:B------:R-:W-:Y:S01]  /*7d60*/  IMAD.SHL.U32 R141, R136, 0x2, RZ ;  /* 0x00000002888d7824 */ /* 0x000fe200078e00ff */
[----:B--2---:R-:W-:Y:S01]  /*7d70*/  SHF.R.S32.HI R132, RZ, 0x1f, R143 ;  /* 0x0000001fff847819 */ /* 0x004fe2000001148f */
[----:B------:R1:W-:Y:S01]  /*7d80*/  STL [R1], R143 ;  /* 0x0000008f01007387 */ /* 0x0003e20000100800 */
        /* <DEDUP_REMOVED lines=9> */
.L_x_1292:
[----:B------:R-:W-:-:S05]  /*7e20*/  BRA.DIV ~URZ, `(.L_x_1244) ;  /* 0x0000ca527f007947 */ /* 0x000fca000b800000 */
[----:B------:R-:W4:Y:S04]  /*7e30*/  LDL R2, [R1+0xc] ;  /* 0x00000c0001027983 */ /* 0x000f280000100800 */
[----:B------:R-:W5:Y:S04]  /*7e40*/  LDL R142, [R1+0x1c] ;  /* 0x00001c00018e7983 */ /* 0x000f680000100800 */
[----:B------:R-:W1:Y:S04]  /*7e50*/  SHFL.IDX PT, R208, R132, RZ, 0x181f ;  /* 0x00181fff84d07589 */ /* 0x000e6800000e0000 */
[----:B------:R-:W-:Y:S01]  /*7e60*/  SHFL.IDX PT, R136, R0, 0x2, 0x181f ;  /* 0x00581f0000887f89 */ /* 0x000fe200000e0000 */
[----:B----4-:R-:W-:Y:S02]  /*7e70*/  ISETP.GE.AND P2, PT, R2, c[0x0][0x1d4], PT ;  /* 0x0000750002007a0c */ /* 0x010fe40003f46270 */
[CC--:B-1----:R-:W-:Y:S02]  /*7e80*/  IADD3 R2, P0, R208.reuse, R141.reuse, RZ ;  /* 0x0000008dd0027210 */ /* 0x0c2fe40007f1e0ff */
[-C--:B------:R-:W-:Y:S03]  /*7e90*/  IADD3 R208, P5, R208, R210.reuse, RZ ;  /* 0x000000d2d0d07210 */ /* 0x080fe60007fbe0ff */
[C-C-:B---3--:R-:W-:Y:S01]  /*7ea0*/  IMAD.X R3, R135.reuse, 0x1, R133.reuse, P0 ;  /* 0x0000000187037824 */ /* 0x148fe200000e0685 */
[----:B-----5:R-:W-:Y:S01]  /*7eb0*/  ISETP.GE.AND P0, PT, R142, c[0x0][0x1d4], PT ;  /* 0x000075008e007a0c */ /* 0x020fe20003f06270 */
[--C-:B------:R-:W-:Y:S02]  /*7ec0*/  IMAD.X R209, R135, 0x1, R134.reuse, P5 ;  /* 0x0000000187d17824 */ /* 0x100fe400028e0686 */
[----:B------:R-:W-:Y:S04]  /*7ed0*/  SHFL.IDX PT, R135, R132, 0x2, 0x181f ;  /* 0x00581f0084877f89 */ /* 0x000fe800000e0000 */
[----:B------:R1:W-:Y:S06]  /*7ee0*/  LDGSTS.E.BYPASS.LTC128B.128 [R252+0x4100], [R2.64], !P2 ;  /* 0x0410000002fc7fae */ /* 0x0003ec000d101d48 */
[----:B------:R3:W-:Y:S04]  /*7ef0*/  LDGSTS.E.BYPASS.LTC128B.128 [R252+0x6100], [R208.64], !P0 ;  /* 0x06100000d0fc7fae */ /* 0x0007e8000c101d48 */
[----:B-1----:R-:W1:Y:S04]  /*7f00*/  SHFL.IDX PT, R2, R132, 0x1, 0x181f ;  /* 0x00381f0084027f89 */ /* 0x002e6800000e0000 */
[----:B------:R-:W4:Y:S04]  /*7f10*/  SHFL.IDX PT, R3, R0, 0x1, 0x181f ;  /* 0x00381f0000037f89 */ /* 0x000f2800000e0000 */
[----:B--2---:R-:W2:Y:S04]  /*7f20*/  SHFL.IDX PT, R0, R0, 0x3, 0x181f ;  /* 0x00781f0000007f89 */ /* 0x004ea800000e0000 */
[----:B------:R-:W2:Y:S01]  /*7f30*/  SHFL.IDX PT, R132, R132, 0x3, 0x181f ;  /* 0x00781f0084847f89 */ /* 0x000ea200000e0000 */
[CC--:B-1----:R-:W-:Y:S02]  /*7f40*/  IADD3 R142, P6, R2.reuse, R141.reuse, RZ ;  /* 0x0000008d028e7210 */ /* 0x0c2fe40007fde0ff */
[-C--:B------:R-:W-:Y:S03]  /*7f50*/  IADD3 R2, P5, R2, R210.reuse, RZ ;  /* 0x000000d202027210 */ /* 0x080fe60007fbe0ff */
[C-C-:B----4-:R-:W-:Y:S02]  /*7f60*/  IMAD.X R143, R3.reuse, 0x1, R133.reuse, P6 ;  /* 0x00000001038f7824 */ /* 0x150fe400030e0685 */
[--C-:B------:R-:W-:Y:S03]  /*7f70*/  IMAD.X R3, R3, 0x1, R134.reuse, P5 ;  /* 0x0000000103037824 */ /* 0x100fe600028e0686 */
[----:B------:R3:W-:Y:S04]  /*7f80*/  LDGSTS.E.BYPASS.LTC128B.128 [R252+0x4900], [R142.64], !P2 ;  /* 0x049000008efc7fae */ /* 0x0007e8000d101d48 */
[----:B------:R1:W-:Y:S02]  /*7f90*/  LDGSTS.E.BYPASS.LTC128B.128 [R252+0x6900], [R2.64], !P0 ;  /* 0x0690000002fc7fae */ /* 0x0003e4000c101d48 */
[C---:B-1----:R-:W-:Y:S05]  /*7fa0*/  IADD3 R2, P5, R135.reuse, R141, RZ ;  /* 0x0000008d87027210 */ /* 0x042fea0007fbe0ff */
[C---:B------:R-:W-:Y:S05]  /*7fb0*/  IMAD.X R3, R136.reuse, 0x1, R133, P5 ;  /* 0x0000000188037824 */ /* 0x040fea00028e0685 */
[----:B------:R1:W-:Y:S02]  /*7fc0*/  LDGSTS.E.BYPASS.LTC128B.128 [R252+0x5100], [R2.64], !P2 ;  /* 0x0510000002fc7fae */ /* 0x0003e4000d101d48 */
[----:B-1----:R-:W-:Y:S02]  /*7fd0*/  IADD3 R2, P5, R135, R210, RZ ;  /* 0x000000d287027210 */ /* 0x002fe40007fbe0ff */
[----:B------:R-:W-:Y:S03]  /*7fe0*/  SEL R135, RZ, 0x10, P2 ;  /* 0x00000010ff877807 */ /* 0x000fe60001000000 */
[----:B------:R-:W-:Y:S01]  /*7ff0*/  IMAD.X R3, R136, 0x1, R134, P5 ;  /* 0x0000000188037824 */ /* 0x000fe200028e0686 */
[----:B------:R-:W-:Y:S04]  /*8000*/  SEL R136, RZ, 0x10, P0 ;  /* 0x00000010ff887807 */ /* 0x000fe80000000000 */
[----:B------:R3:W-:Y:S03]  /*8010*/  LDGSTS.E.BYPASS.LTC128B.128 [R252+0x7100], [R2.64], !P0 ;  /* 0x0710000002fc7fae */ /* 0x0007e6000c101d48 */
.L_x_1293:
[C---:B--2---:R-:W-:Y:S02]  /*8020*/  ISETP.NE.U32.AND P5, PT, R135.reuse, RZ, PT ;  /* 0x000000ff8700720c */ /* 0x044fe40003fa5070 */
        /* <DEDUP_REMOVED lines=14> */
.L_x_1242:
[----:B------:R-:W-:Y:S05]  /*8110*/  BSYNC B0 ;  /* 0x0000000000007941 */ /* 0x000fea0003800000 */
.L_x_1241:
[----:B------:R-:W2:Y:S01]  /*8120*/  LDL R132, [R1+0x2c] ;  /* 0x00002c0001847983 */ /* 0x000ea20000100800 */
[----:B------:R-:W-:Y:S03]  /*8130*/  MOV R133, 0xffffffc0 ;  /* 0xffffffc000857802 */ /* 0x000fe60000000f00 */
[----:B-1----:R-:W3:Y:S04]  /*8140*/  LDL R3, [R1+0x4] ;  /* 0x0000040001037983 */ /* 0x002ee80000100800 */
[----:B------:R-:W4:Y:S04]  /*8150*/  LDL R2, [R1+0x60] ;  /* 0x0000600001027983 */ /* 0x000f280000100800 */
[----:B------:R-:W0:Y:S01]  /*8160*/  LDGDEPBAR ;  /* 0x00000000000079af */ /* 0x000e220000000000 */
[----:B--2---:R-:W-:Y:S04]  /*8170*/  @P4 IMAD.HI.U32 R0, R132, c[0x0][0x2c8], RZ ;  /* 0x0000b20084004a27 */ /* 0x004fe800078e00ff */
[----:B---3--:R-:W-:Y:S01]  /*8180*/  IMAD R133, R3, R133, 0x1 ;  /* 0x0000000103857424 */ /* 0x008fe200078e0285 */
[----:B------:R-:W-:Y:S02]  /*8190*/  @P4 SHF.R.U32.HI R132, RZ, c[0x0][0x2cc], R0 ;  /* 0x0000b300ff844a19 */ /* 0x000fe40000011600 */
[----:B------:R-:W-:Y:S02]  /*81a0*/  MOV R0, c[0x0][0x2ac] ;  /* 0x0000ab0000007a02 */ /* 0x000fe40000000f00 */
[----:B----4-:R-:W-:Y:S05]  /*81b0*/  IADD3 R133, -R2, R133, RZ ;  /* 0x0000008502857210 */ /* 0x010fea0007ffe1ff */
[----:B------:R-:W-:Y:S05]  /*81c0*/  IMAD R133, R0, c[0x0][0x1d0], R133 ;  /* 0x0000740000857a24 */ /* 0x000fea00078e0285 */
[----:B------:R-:W-:Y:S01]  /*81d0*/  IADD3 R133, R133, -c[0x0][0x168], RZ ;  /* 0x80005a0085857a10 */ /* 0x000fe20007ffe0ff */
[----:B------:R-:W-:-:S05]  /*81e0*/  BRA.DIV ~URZ, `(.L_x_1245) ;  /* 0x0000cc427f007947 */ /* 0x000fca000b800000 */
[----:B------:R1:W2:Y:S02]  /*81f0*/  SHFL.IDX PT, R0, R132, RZ, 0x1c1f ;  /* 0x001c1fff84007589 */ /* 0x0002a400000e0000 */
.L_x_1294:
        /* <DEDUP_REMOVED lines=34> */
[----:B------:R-:W-:Y:S01]  /*8420*/  FMNMX.FTZ R136, R4, R137, !PT ;  /* 0x0000008904887209 */ /* 0x000fe20007810000 */
[----:B------:R-:W2:Y:S03]  /*8430*/  SHFL.IDX PT, R2, R132, 0x1, 0x1c1f ;  /* 0x003c1f0084027f89 */ /* 0x000ea600000e0000 */
[----:B------:R-:W-:Y:S04]  /*8440*/  FMNMX.FTZ R136, R142, R136, !PT ;  /* 0x000000888e887209 */ /* 0x000fe80007810000 */
[----:B------:R-:W-:Y:S01]  /*8450*/  FMNMX.FTZ R136, R5, R136, !PT ;  /* 0x0000008805887209 */ /* 0x000fe20007810000 */
[----:B------:R-:W3:Y:S03]  /*8460*/  SHFL.IDX PT, R0, R132, 0x2, 0x1c1f ;  /* 0x005c1f0084007f89 */ /* 0x000ee600000e0000 */
[----:B------:R-:W-:Y:S04]  /*8470*/  FMNMX.FTZ R136, R141, R136, !PT ;  /* 0x000000888d887209 */ /* 0x000fe80007810000 */
[----:B------:R-:W-:Y:S01]  /*8480*/  FMNMX.FTZ R136, R20, R136, !PT ;  /* 0x0000008814887209 */ /* 0x000fe20007810000 */
[----:B------:R-:W4:Y:S03]  /*8490*/  SHFL.IDX PT, R3, R132, 0x3, 0x1c1f ;  /* 0x007c1f0084037f89 */ /* 0x000f2600000e0000 */
[----:B------:R-:W-:Y:S04]  /*84a0*/  FMNMX.FTZ R136, R21, R136, !PT ;  /* 0x0000008815887209 */ /* 0x000fe80007810000 */
[----:B------:R-:W-:Y:S04]  /*84b0*/  FMNMX.FTZ R136, R32, R136, !PT ;  /* 0x0000008820887209 */ /* 0x000fe80007810000 */
[----:B------:R-:W-:Y:S04]  /*84c0*/  FMNMX.FTZ R136, R33, R136, !PT ;  /* 0x0000008821887209 */ /* 0x000fe80007810000 */
[----:B------:R-:W-:Y:S04]  /*84d0*/  FMNMX.FTZ R136, R36, R136, !PT ;  /* 0x0000008824887209 */ /* 0x000fe80007810000 */
[----:B------:R-:W-:Y:S04]  /*84e0*/  FMNMX.FTZ R136, R37, R136, !PT ;  /* 0x0000008825887209 */ /* 0x000fe80007810000 */
[----:B------:R-:W-:Y:S01]  /*84f0*/  FMNMX.FTZ R136, R48, R136, !PT ;  /* 0x0000008830887209 */ /* 0x000fe20007810000 */
[C---:B--2---:R-:W-:Y:S02]  /*8500*/  IMAD.IADD R2, R133.reuse, 0x1, R2 ;  /* 0x0000000185027824 */ /* 0x044fe400078e0202 */
[----:B---3--:R-:W-:Y:S01]  /*8510*/  IMAD.IADD R0, R133, 0x1, R0 ;  /* 0x0000000185007824 */ /* 0x008fe200078e0200 */
[----:B------:R-:W-:Y:S01]  /*8520*/  FMNMX.FTZ R136, R49, R136, !PT ;  /* 0x0000008831887209 */ /* 0x000fe20007810000 */
[----:B----4-:R-:W-:Y:S01]  /*8530*/  IMAD.IADD R133, R133, 0x1, R3 ;  /* 0x0000000185857824 */ /* 0x010fe200078e0203 */
        /* <DEDUP_REMOVED lines=32> */
[C---:B------:R-:W-:Y:S02]  /*8740*/  ISETP.GT.AND P6, PT, R0.reuse, RZ, PT ;  /* 0x000000ff0000720c */ /* 0x040fe40003fc4270 */
[----:B------:R-:W-:Y:S02]  /*8750*/  ISETP.GT.AND P5, PT, R0, 0x1, PT ;  /* 0x000000010000780c */ /* 0x000fe40003fa4270 */
[C---:B------:R-:W-:Y:S02]  /*8760*/  ISETP.GT.AND P2, PT, R133.reuse, RZ, PT ;  /* 0x000000ff8500720c */ /* 0x040fe40003f44270 */
[----:B------:R-:W-:Y:S02]  /*8770*/  ISETP.GT.AND P0, PT, R133, 0x1, PT ;  /* 0x000000018500780c */ /* 0x000fe40003f04270 */
[----:B------:R-:W-:Y:S02]  /*8780*/  FSEL R16, R8, -INF , P6 ;  /* 0xff80000008107808 */ /* 0x000fe40003000000 */
[----:B------:R-:W-:Y:S02]  /*8790*/  FSEL R9, R9, -INF , P5 ;  /* 0xff80000009097808 */ /* 0x000fe40002800000 */
[----:B------:R-:W-:Y:S02]  /*87a0*/  FSEL R10, R10, -INF , P2 ;  /* 0xff8000000a0a7808 */ /* 0x000fe40001000000 */
[----:B------:R-:W-:Y:S02]  /*87b0*/  FSEL R11, R11, -INF , P0 ;  /* 0xff8000000b0b7808 */ /* 0x000fe40000000000 */
[C---:B------:R-:W-:Y:S02]  /*87c0*/  ISETP.GT.AND P6, PT, R0.reuse, 0x8, PT ;  /* 0x000000080000780c */ /* 0x040fe40003fc4270 */
[----:B------:R-:W-:Y:S02]  /*87d0*/  ISETP.GT.AND P5, PT, R0, 0x9, PT ;  /* 0x000000090000780c */ /* 0x000fe40003fa4270 */
[C---:B------:R-:W-:Y:S02]  /*87e0*/  ISETP.GT.AND P2, PT, R133.reuse, 0x8, PT ;  /* 0x000000088500780c */ /* 0x040fe40003f44270 */
        /* <DEDUP_REMOVED lines=9> */
[----:B------:R-:W-:Y:S02]  /*8880*/  FMNMX.FTZ R136, R52, R136, !PT ;  /* 0x0000008834887209 */ /* 0x000fe40007810000 */
        /* <DEDUP_REMOVED lines=37> */
[----:B------:R-:W-:Y:S01]  /*8ae0*/  FMNMX.FTZ R135, R18, R135, !PT ;  /* 0x0000008712877209 */ /* 0x000fe20007810000 */
[----:B------:R-:W2:Y:S01]  /*8af0*/  SHFL.BFLY PT, R0, R136, 0x2, 0x1f ;  /* 0x0c401f0088007f89 */ /* 0x000ea200000e0000 */
        /* <DEDUP_REMOVED lines=12> */
[----:B--2---:R-:W-:Y:S02]  /*8bc0*/  FMNMX.FTZ R136, R0, R136, !PT ;  /* 0x0000008800887209 */ /* 0x004fe40007810000 */
[----:B------:R-:W-:Y:S02]  /*8bd0*/  FMNMX.FTZ R135, R39, R135, !PT ;  /* 0x0000008727877209 */ /* 0x000fe40007810000 */
        /* <DEDUP_REMOVED lines=11> */
[----:B------:R-:W-:Y:S02]  /*8c90*/  FSEL R56, R56, -INF , P6 ;  /* 0xff80000038387808 */ /* 0x000fe40003000000 */
[----:B------:R-:W-:Y:S02]  /*8ca0*/  FMNMX.FTZ R135, R67, R135, !PT ;  /* 0x0000008743877209 */ /* 0x000fe40007810000 */
[----:B------:R-:W-:Y:S02]  /*8cb0*/  FMNMX.FTZ R134, R45, R134, !PT ;  /* 0x000000862d867209 */ /* 0x000fe40007810000 */
[----:B--2---:R-:W-:Y:S02]  /*8cc0*/  FMNMX.FTZ R136, R136, R0, !PT ;  /* 0x0000000088887209 */ /* 0x004fe40007810000 */
[----:B------:R-:W-:Y:S01]  /*8cd0*/  FSEL R57, R57, -INF , P5 ;  /* 0xff80000039397808 */ /* 0x000fe20002800000 */
[----:B------:R-:W2:Y:S01]  /*8ce0*/  SHFL.BFLY PT, R0, R135, 0x2, 0x1f ;  /* 0x0c401f0087007f89 */ /* 0x000ea200000e0000 */
[----:B------:R-:W-:Y:S02]  /*8cf0*/  FMNMX.FTZ R134, R56, R134, !PT ;  /* 0x0000008638867209 */ /* 0x000fe40007810000 */
[----:B------:R-:W-:Y:S02]  /*8d00*/  FSEL R60, R60, -INF , P2 ;  /* 0xff8000003c3c7808 */ /* 0x000fe40001000000 */
[----:B------:R-:W-:Y:S02]  /*8d10*/  FMNMX.FTZ R134, R57, R134, !PT ;  /* 0x0000008639867209 */ /* 0x000fe40007810000 */
[----:B------:R-:W-:Y:S02]  /*8d20*/  FSEL R61, R61, -INF , P0 ;  /* 0xff8000003d3d7808 */ /* 0x000fe40000000000 */
[----:B------:R-:W-:Y:S02]  /*8d30*/  FMNMX.FTZ R134, R60, R134, !PT ;  /* 0x000000863c867209 */ /* 0x000fe40007810000 */
[----:B------:R-:W-:Y:S02]  /*8d40*/  ISETP.GT.AND P6, PT, R133, 0x30, PT ;  /* 0x000000308500780c */ /* 0x000fe40003fc4270 */
[----:B------:R-:W-:Y:S02]  /*8d50*/  FMNMX.FTZ R134, R61, R134, !PT ;  /* 0x000000863d867209 */ /* 0x000fe40007810000 */
[C---:B------:R-:W-:Y:S02]  /*8d60*/  ISETP.GT.AND P5, PT, R133.reuse, 0x31, PT ;  /* 0x000000318500780c */ /* 0x040fe40003fa4270 */
[----:B------:R-:W-:Y:S02]  /*8d70*/  FSEL R58, R58, -INF , P6 ;  /* 0xff8000003a3a7808 */ /* 0x000fe40003000000 */
[----:B------:R-:W-:Y:S02]  /*8d80*/  ISETP.GT.AND P2, PT, R133, 0x38, PT ;  /* 0x000000388500780c */ /* 0x000fe40003f44270 */
[----:B------:R-:W-:Y:S02]  /*8d90*/  FSEL R59, R59, -INF , P5 ;  /* 0xff8000003b3b7808 */ /* 0x000fe40002800000 */
[----:B------:R-:W-:Y:S02]  /*8da0*/  ISETP.GT.AND P0, PT, R133, 0x39, PT ;  /* 0x000000398500780c */ /* 0x000fe40003f04270 */
[----:B--2---:R-:W-:Y:S02]  /*8db0*/  FMNMX.FTZ R135, R135, R0, !PT ;  /* 0x0000000087877209 */ /* 0x004fe40007810000 */
[----:B------:R-:W-:Y:S02]  /*8dc0*/  FSEL R62, R62, -INF , P2 ;  /* 0xff8000003e3e7808 */ /* 0x000fe40001000000 */
[----:B------:R-:W-:Y:S01]  /*8dd0*/  FSEL R63, R63, -INF , P0 ;  /* 0xff8000003f3f7808 */ /* 0x000fe20000000000 */
[----:B------:R-:W2:Y:S02]  /*8de0*/  SHFL.BFLY PT, R0, R135, 0x1, 0x1f ;  /* 0x0c201f0087007f89 */ /* 0x000ea400000e0000 */
[----:B--2---:R-:W-:Y:S06]  /*8df0*/  FMNMX.FTZ R135, R135, R0, !PT ;  /* 0x0000000087877209 */ /* 0x004fec0007810000 */
        /* <DEDUP_REMOVED lines=23> */
.L_x_1295:
[----:B------:R-:W3:Y:S01]  /*8f70*/  LDL.LU R7, [R1+0x18] ;  /* 0x0000180001077983 */ /* 0x000ee20000300800 */
[C---:B------:R-:W-:Y:S01]  /*8f80*/  FSETP.NEU.FTZ.AND P0, PT, R136.reuse, -INF , PT ;  /* 0xff8000008800780b */ /* 0x040fe20003f1d000 */
[----:B------:R-:W-:Y:S01]  /*8f90*/  FMUL.FTZ R2, R136, c[0x0][0x2d0] ;  /* 0x0000b40088027a20 */ /* 0x000fe20000410000 */
[----:B--2---:R-:W-:Y:S01]  /*8fa0*/  FMNMX.FTZ R133, R0, R132, !PT ;  /* 0x0000008400857209 */ /* 0x004fe20007810000 */
[----:B------:R-:W2:Y:S01]  /*8fb0*/  LDL.LU R210, [R1+0x14] ;  /* 0x0000140001d27983 */ /* 0x000ea20000300800 */
[----:B------:R-:W-:Y:S01]  /*8fc0*/  FSEL R0, R136, RZ, P0 ;  /* 0x000000ff88007208 */ /* 0x000fe20000000000 */
[----:B------:R-:W-:Y:S01]  /*8fd0*/  WARPSYNC 0xffffffff ;  /* 0xffffffff00007948 */ /* 0x000fe20003800000 */
[----:B------:R-:W-:Y:S02]  /*8fe0*/  FSEL R2, R2, RZ, P0 ;  /* 0x000000ff02027208 */ /* 0x000fe40000000000 */
[----:B------:R-:W-:Y:S01]  /*8ff0*/  FSETP.NEU.FTZ.AND P0, PT, R135, -INF , PT ;  /* 0xff8000008700780b */ /* 0x000fe20003f1d000 */
[----:B------:R-:W-:Y:S02]  /*9000*/  FADD.FTZ R0, -R0, R137 ;  /* 0x0000008900007221 */ /* 0x000fe40000010100 */
[--C-:B------:R-:W-:Y:S02]  /*9010*/  FFMA.FTZ R3, R4, c[0x0][0x2d0], -R2.reuse ;  /* 0x0000b40004037a23 */ /* 0x100fe40000010802 */
[----:B------:R-:W-:Y:S02]  /*9020*/  FMUL.FTZ R0, R0, c[0x0][0x2d0] ;  /* 0x0000b40000007a20 */ /* 0x000fe40000410000 */
[--C-:B------:R-:W-:Y:S02]  /*9030*/  FFMA.FTZ R4, R142, c[0x0][0x2d0], -R2.reuse ;  /* 0x0000b4008e047a23 */ /* 0x100fe40000010802 */
[----:B-1----:R-:W-:Y:S01]  /*9040*/  MUFU.EX2 R132, R0 ;  /* 0x0000000000847308 */ /* 0x002fe20000000800 */
        /* <DEDUP_REMOVED lines=14> */
[--C-:B------:R-:W-:Y:S01]  /*9130*/  FFMA.FTZ R141, R65, c[0x0][0x2d0], -R2.reuse ;  /* 0x0000b400418d7a23 */ /* 0x100fe20000010802 */
[----:B------:R-:W-:Y:S01]  /*9140*/  MOV R65, R212 ;  /* 0x000000d400417202 */ /* 0x000fe20000000f00 */
[----:B------:R-:W-:Y:S02]  /*9150*/  FFMA.FTZ R215, R64, c[0x0][0x2d0], -R2 ;  /* 0x0000b40040d77a23 */ /* 0x000fe40000010802 */
[----:B------:R-:W-:Y:S01]  /*9160*/  FMUL.FTZ R2, R135, c[0x0][0x2d0] ;  /* 0x0000b40087027a20 */ /* 0x000fe20000410000 */
[----:B------:R-:W-:Y:S04]  /*9170*/  MUFU.EX2 R8, R8 ;  /* 0x0000000800087308 */ /* 0x000fe80000000800 */
[----:B------:R-:W-:Y:S05]  /*9180*/  FSEL R2, R2, RZ, P0 ;  /* 0x000000ff02027208 */ /* 0x000fea0000000000 */
        /* <DEDUP_REMOVED lines=14> */
[--C-:B------:R-:W-:Y:S01]  /*9270*/  FFMA.FTZ R64, R55, c[0x0][0x2d0], -R2.reuse ;  /* 0x0000b40037407a23 */ /* 0x100fe20000010802 */
[----:B-1----:R-:W-:Y:S01]  /*9280*/  F2FP.PACK_AB R208, R4, R3 ;  /* 0x0000000304d0723e */ /* 0x002fe200000000ff */
        /* <DEDUP_REMOVED lines=16> */
[----:B---3--:R-:W-:Y:S02]  /*9390*/  FFMA.FTZ R0, R132, R7, R3 ;  /* 0x0000000784007223 */ /* 0x008fe40000010003 */
[----:B------:R-:W-:Y:S02]  /*93a0*/  FFMA.FTZ R3, R6, c[0x0][0x2d0], -R2 ;  /* 0x0000b40006037a23 */ /* 0x000fe40000010802 */
[----:B------:R-:W-:Y:S01]  /*93b0*/  FADD.FTZ R7, R4, R0 ;  /* 0x0000000004077221 */ /* 0x000fe20000010000 */
[----:B------:R-:W-:Y:S01]  /*93c0*/  FSEL R0, R135, RZ, P0 ;  /* 0x000000ff87007208 */ /* 0x000fe20000000000 */
[--C-:B------:R-:W-:Y:S01]  /*93d0*/  FFMA.FTZ R4, R17, c[0x0][0x2d0], -R2.reuse ;  /* 0x0000b40011047a23 */ /* 0x100fe20000010802 */
[----:B------:R-:W-:Y:S01]  /*93e0*/  MUFU.EX2 R209, R3 ;  /* 0x0000000300d17308 */ /* 0x000fe20000000800 */
[----:B------:R-:W-:Y:S01]  /*93f0*/  FSETP.NEU.FTZ.AND P0, PT, R134, -INF , PT ;  /* 0xff8000008600780b */ /* 0x000fe20003f1d000 */
[----:B------:R-:W-:Y:S02]  /*9400*/  FFMA.FTZ R6, R18, c[0x0][0x2d0], -R2 ;  /* 0x0000b40012067a23 */ /* 0x000fe40000010802 */
[----:B------:R-:W-:Y:S02]  /*9410*/  FADD.FTZ R0, -R0, R138 ;  /* 0x0000008a00007221 */ /* 0x000fe40000010100 */
[----:B------:R-:W-:Y:S02]  /*9420*/  FFMA.FTZ R138, R66, c[0x0][0x2d0], -R2 ;  /* 0x0000b400428a7a23 */ /* 0x000fe40000010802 */
[----:B------:R-:W-:Y:S02]  /*9430*/  FMUL.FTZ R0, R0, c[0x0][0x2d0] ;  /* 0x0000b40000007a20 */ /* 0x000fe40000410000 */
[----:B------:R-:W-:Y:S01]  /*9440*/  MUFU.EX2 R4, R4 ;  /* 0x0000000400047308 */ /* 0x000fe20000000800 */
[----:B------:R-:W-:Y:S05]  /*9450*/  FMUL.FTZ R2, R134, c[0x0][0x2d0] ;  /* 0x0000b40086027a20 */ /* 0x000fea0000410000 */
[----:B------:R-:W-:Y:S04]  /*9460*/  FSEL R2, R2, RZ, P0 ;  /* 0x000000ff02027208 */ /* 0x000fe80000000000 */
[----:B------:R-:W2:Y:S01]  /*9470*/  MUFU.EX2 R3, R0 ;  /* 0x0000000000037308 */ /* 0x000ea20000000800 */
[--C-:B------:R-:W-:Y:S02]  /*9480*/  FFMA.FTZ R32, R12, c[0x0][0x2d0], -R2.reuse ;  /* 0x0000b4000c207a23 */ /* 0x100fe40000010802 */
[--C-:B------:R-:W-:Y:S01]  /*9490*/  FFMA.FTZ R54, R57, c[0x0][0x2d0], -R2.reuse ;  /* 0x0000b40039367a23 */ /* 0x100fe20000010802 */
[----:B------:R-:W3:Y:S01]  /*94a0*/  LDL.LU R12, [R1+0x20] ;  /* 0x00002000010c7983 */ /* 0x000ee20000300800 */
        /* <DEDUP_REMOVED lines=12> */
[----:B--2---:R-:W-:Y:S01]  /*9570*/  FFMA.FTZ R0, R3, R210, R209 ;  /* 0x000000d203007223 */ /* 0x004fe200000100d1 */
[C---:B------:R-:W-:Y:S01]  /*9580*/  F2FP.PACK_AB R209, R4.reuse, R209 ;  /* 0x000000d104d1723e */ /* 0x040fe200000000ff */
[----:B------:R-:W-:Y:S02]  /*9590*/  FFMA.FTZ R51, R45, c[0x0][0x2d0], -R2 ;  /* 0x0000b4002d337a23 */ /* 0x000fe40000010802 */
[----:B------:R-:W-:Y:S01]  /*95a0*/  FADD.FTZ R33, R4, R0 ;  /* 0x0000000004217221 */ /* 0x000fe20000010000 */
[----:B------:R-:W-:Y:S01]  /*95b0*/  FSEL R0, R134, RZ, P0 ;  /* 0x000000ff86007208 */ /* 0x000fe20000000000 */
[--C-:B------:R-:W-:Y:S01]  /*95c0*/  FFMA.FTZ R4, R16, c[0x0][0x2d0], -R2.reuse ;  /* 0x0000b40010047a23 */ /* 0x100fe20000010802 */
[----:B------:R1:W-:Y:S01]  /*95d0*/  MUFU.EX2 R210, R5 ;  /* 0x0000000500d27308 */ /* 0x0003e20000000800 */
[----:B------:R-:W-:Y:S01]  /*95e0*/  FSETP.NEU.FTZ.AND P0, PT, R133, -INF , PT ;  /* 0xff8000008500780b */ /* 0x000fe20003f1d000 */
[--C-:B------:R-:W-:Y:S02]  /*95f0*/  FFMA.FTZ R60, R60, c[0x0][0x2d0], -R2.reuse ;  /* 0x0000b4003c3c7a23 */ /* 0x100fe40000010802 */
[----:B------:R-:W-:Y:S01]  /*9600*/  FADD.FTZ R0, -R0, R139 ;  /* 0x0000008b00007221 */ /* 0x000fe20000010100 */
[----:B------:R-:W-:Y:S01]  /*9610*/  MOV R139, R214 ;  /* 0x000000d6008b7202 */ /* 0x000fe20000000f00 */
[C---:B------:R-:W-:Y:S02]  /*9620*/  FMUL.FTZ R70, R3.reuse, R70 ;  /* 0x0000004603467220 */ /* 0x040fe40000410000 */
[----:B------:R-:W-:Y:S02]  /*9630*/  FMUL.FTZ R0, R0, c[0x0][0x2d0] ;  /* 0x0000b40000007a20 */ /* 0x000fe40000410000 */
[----:B------:R2:W-:Y:S01]  /*9640*/  MUFU.EX2 R21, R4 ;  /* 0x0000000400157308 */ /* 0x0005e20000000800 */
[C---:B------:R-:W-:Y:S02]  /*9650*/  FMUL.FTZ R71, R3.reuse, R71 ;  /* 0x0000004703477220 */ /* 0x040fe40000410000 */
[C---:B------:R-:W-:Y:S02]  /*9660*/  FMUL.FTZ R82, R3.reuse, R82 ;  /* 0x0000005203527220 */ /* 0x040fe40000410000 */
[C---:B------:R-:W-:Y:S02]  /*9670*/  FMUL.FTZ R83, R3.reuse, R83 ;  /* 0x0000005303537220 */ /* 0x040fe40000410000 */
[C---:B------:R-:W-:Y:S02]  /*9680*/  FMUL.FTZ R86, R3.reuse, R86 ;  /* 0x0000005603567220 */ /* 0x040fe40000410000 */
[C---:B------:R-:W-:Y:S01]  /*9690*/  FMUL.FTZ R87, R3.reuse, R87 ;  /* 0x0000005703577220 */ /* 0x040fe20000410000 */
[----:B------:R-:W4:Y:S01]  /*96a0*/  MUFU.EX2 R0, R0 ;  /* 0x0000000000007308 */ /* 0x000f220000000800 */
[C---:B------:R-:W-:Y:S02]  /*96b0*/  FMUL.FTZ R98, R3.reuse, R98 ;  /* 0x0000006203627220 */ /* 0x040fe40000410000 */
[----:B------:R-:W-:Y:S02]  /*96c0*/  FMUL.FTZ R99, R3, R99 ;  /* 0x0000006303637220 */ /* 0x000fe40000410000 */
[----:B-1----:R-:W-:Y:S01]  /*96d0*/  FFMA.FTZ R5, R9, c[0x0][0x2d0], -R2 ;  /* 0x0000b40009057a23 */ /* 0x002fe20000010802 */
[----:B------:R-:W-:Y:S01]  /*96e0*/  FSEL R2, R133, RZ, P0 ;  /* 0x000000ff85027208 */ /* 0x000fe20000000000 */
[C---:B------:R-:W-:Y:S01]  /*96f0*/  FMUL.FTZ R102, R3.reuse, R102 ;  /* 0x0000006603667220 */ /* 0x040fe20000410000 */
[----:B------:R-:W-:Y:S01]  /*9700*/  MOV R9, R215 ;  /* 0x000000d700097202 */ /* 0x000fe20000000f00 */
[C---:B------:R-:W-:Y:S01]  /*9710*/  FMUL.FTZ R103, R3.reuse, R103 ;  /* 0x0000006703677220 */ /* 0x040fe20000410000 */
[----:B------:R1:W5:Y:S01]  /*9720*/  MUFU.EX2 R20, R5 ;  /* 0x0000000500147308 */ /* 0x0003620000000800 */
[----:B------:R-:W-:Y:S01]  /*9730*/  FADD.FTZ R2, -R2, R140 ;  /* 0x0000008c02027221 */ /* 0x000fe20000010100 */
[----:B------:R-:W-:Y:S01]  /*9740*/  MOV R140, R9 ;  /* 0x00000009008c7202 */ /* 0x000fe20000000f00 */
[----:B------:R-:W-:Y:S02]  /*9750*/  FMUL.FTZ R114, R3, R114 ;  /* 0x0000007203727220 */ /* 0x000fe40000410000 */
[----:B--2---:R-:W-:Y:S02]  /*9760*/  FMUL.FTZ R4, R133, c[0x0][0x2d0] ;  /* 0x0000b40085047a20 */ /* 0x004fe40000410000 */
[----:B------:R-:W-:Y:S02]  /*9770*/  FMUL.FTZ R2, R2, c[0x0][0x2d0] ;  /* 0x0000b40002027a20 */ /* 0x000fe40000410000 */
[C---:B------:R-:W-:Y:S01]  /*9780*/  FMUL.FTZ R115, R3.reuse, R115 ;  /* 0x0000007303737220 */ /* 0x040fe20000410000 */
[----:B------:R-:W-:Y:S01]  /*9790*/  FSEL R4, R4, RZ, P0 ;  /* 0x000000ff04047208 */ /* 0x000fe20000000000 */
[----:B------:R-:W-:Y:S02]  /*97a0*/  FMUL.FTZ R118, R3, R118 ;  /* 0x0000007603767220 */ /* 0x000fe40000410000 */
[----:B------:R-:W-:Y:S01]  /*97b0*/  MUFU.EX2 R2, R2 ;  /* 0x0000000200027308 */ /* 0x000fe20000000800 */
[----:B----4-:R-:W-:Y:S02]  /*97c0*/  FMUL.FTZ R9, R0, R173 ;  /* 0x000000ad00097220 */ /* 0x010fe40000410000 */
[----:B------:R-:W2:Y:S01]  /*97d0*/  LDL.LU R173, [R1+0x24] ;  /* 0x0000240001ad7983 */ /* 0x000ea20000300800 */
[--C-:B------:R-:W-:Y:S02]  /*97e0*/  FFMA.FTZ R10, R10, c[0x0][0x2d0], -R4.reuse ;  /* 0x0000b4000a0a7a23 */ /* 0x100fe40000010804 */
[--C-:B------:R-:W-:Y:S02]  /*97f0*/  FFMA.FTZ R46, R46, c[0x0][0x2d0], -R4.reuse ;  /* 0x0000b4002e2e7a23 */ /* 0x100fe40000010804 */
[--C-:B------:R-:W-:Y:S02]  /*9800*/  FFMA.FTZ R22, R43, c[0x0][0x2d0], -R4.reuse ;  /* 0x0000b4002b167a23 */ /* 0x100fe40000010804 */
[--C-:B------:R-:W-:Y:S02]  /*9810*/  FFMA.FTZ R23, R62, c[0x0][0x2d0], -R4.reuse ;  /* 0x0000b4003e177a23 */ /* 0x100fe40000010804 */
[----:B-1----:R-:W-:Y:S01]  /*9820*/  FADD.FTZ R5, R210, R7 ;  /* 0x00000007d2057221 */ /* 0x002fe20000010000 */
[----:B------:R-:W-:Y:S01]  /*9830*/  F2FP.PACK_AB R210, R8, R210 ;  /* 0x000000d208d2723e */ /* 0x000fe200000000ff */
[--C-:B------:R-:W-:Y:S01]  /*9840*/  FFMA.FTZ R214, R30, c[0x0][0x2d0], -R4.reuse ;  /* 0x0000b4001ed67a23 */ /* 0x100fe20000010804 */
[----:B------:R-:W-:Y:S01]  /*9850*/  MOV R7, R60 ;  /* 0x0000003c00077202 */ /* 0x000fe20000000f00 */
[----:B------:R-:W-:Y:S01]  /*9860*/  FADD.FTZ R212, R8, R5 ;  /* 0x0000000508d47221 */ /* 0x000fe20000010000 */
[----:B------:R-:W-:Y:S01]  /*9870*/  MOV R5, R55 ;  /* 0x0000003700057202 */ /* 0x000fe20000000f00 */
[--C-:B------:R-:W-:Y:S01]  /*9880*/  FFMA.FTZ R213, R31, c[0x0][0x2d0], -R4.reuse ;  /* 0x0000b4001fd57a23 */ /* 0x100fe20000010804 */
[----:B------:R-:W-:Y:S01]  /*9890*/  MOV R55, R141 ;  /* 0x0000008d00377202 */ /* 0x000fe20000000f00 */
        /* <DEDUP_REMOVED lines=11> */
[----:B------:R-:W-:Y:S02]  /*9950*/  FFMA.FTZ R67, R63, c[0x0][0x2d0], -R4 ;  /* 0x0000b4003f437a23 */ /* 0x000fe40000010804 */
[C---:B------:R-:W-:Y:S01]  /*9960*/  FMUL.FTZ R8, R0.reuse, R172 ;  /* 0x000000ac00087220 */ /* 0x040fe20000410000 */
[----:B------:R-:W-:Y:S01]  /*9970*/  MOV R172, R46 ;  /* 0x0000002e00ac7202 */ /* 0x000fe20000000f00 */
[C---:B------:R-:W-:Y:S01]  /*9980*/  FMUL.FTZ R13, R0.reuse, R169 ;  /* 0x000000a9000d7220 */ /* 0x040fe20000410000 */
[----:B------:R-:W-:Y:S01]  /*9990*/  MOV R169, R50 ;  /* 0x0000003200a97202 */ /* 0x000fe20000000f00 */
[C---:B------:R-:W-:Y:S01]  /*99a0*/  FMUL.FTZ R24, R0.reuse, R164 ;  /* 0x000000a400187220 */ /* 0x040fe20000410000 */
[----:B------:R-:W-:Y:S01]  /*99b0*/  MOV R50, R65 ;  /* 0x0000004100327202 */ /* 0x000fe20000000f00 */
[C---:B------:R-:W-:Y:S01]  /*99c0*/  FMUL.FTZ R25, R0.reuse, R165 ;  /* 0x000000a500197220 */ /* 0x040fe20000410000 */
[----:B------:R-:W-:Y:S01]  /*99d0*/  MUFU.EX2 R164, R19 ;  /* 0x0000001300a47308 */ /* 0x000fe20000000800 */
[C---:B------:R-:W-:Y:S01]  /*99e0*/  FMUL.FTZ R28, R0.reuse, R160 ;  /* 0x000000a0001c7220 */ /* 0x040fe20000410000 */
[----:B------:R-:W-:Y:S01]  /*99f0*/  MOV R165, R7 ;  /* 0x0000000700a57202 */ /* 0x000fe20000000f00 */
[C---:B------:R-:W-:Y:S01]  /*9a00*/  FMUL.FTZ R29, R0.reuse, R161 ;  /* 0x000000a1001d7220 */ /* 0x040fe20000410000 */
[----:B------:R-:W-:Y:S01]  /*9a10*/  MOV R65, R211 ;  /* 0x000000d300417202 */ /* 0x000fe20000000f00 */
[C---:B------:R-:W-:Y:S02]  /*9a20*/  FMUL.FTZ R40, R0.reuse, R156 ;  /* 0x0000009c00287220 */ /* 0x040fe40000410000 */
[C---:B------:R-:W-:Y:S02]  /*9a30*/  FMUL.FTZ R41, R0.reuse, R157 ;  /* 0x0000009d00297220 */ /* 0x040fe40000410000 */
[C---:B------:R-:W-:Y:S01]  /*9a40*/  FMUL.FTZ R44, R0.reuse, R152 ;  /* 0x00000098002c7220 */ /* 0x040fe20000410000 */
[----:B------:R-:W1:Y:S01]  /*9a50*/  MUFU.EX2 R161, R32 ;  /* 0x0000002000a17308 */ /* 0x000e620000000800 */
[C---:B------:R-:W-:Y:S01]  /*9a60*/  FMUL.FTZ R45, R0.reuse, R153 ;  /* 0x00000099002d7220 */ /* 0x040fe20000410000 */
[----:B------:R-:W-:Y:S01]  /*9a70*/  MOV R153, R140 ;  /* 0x0000008c00997202 */ /* 0x000fe20000000f00 */
[----:B------:R-:W-:Y:S01]  /*9a80*/  FMUL.FTZ R56, R0, R148 ;  /* 0x0000009400387220 */ /* 0x000fe20000410000 */
[----:B-----5:R-:W-:Y:S01]  /*9a90*/  F2FP.PACK_AB R140, R20, R21 ;  /* 0x00000015148c723e */ /* 0x020fe200000000ff */
[C---:B------:R-:W-:Y:S01]  /*9aa0*/  FMUL.FTZ R57, R0.reuse, R149 ;  /* 0x0000009500397220 */ /* 0x040fe20000410000 */
[----:B------:R-:W-:Y:S01]  /*9ab0*/  MOV R152, R38 ;  /* 0x0000002600987202 */ /* 0x000fe20000000f00 */
[C---:B------:R-:W-:Y:S01]  /*9ac0*/  FMUL.FTZ R60, R0.reuse, R144 ;  /* 0x00000090003c7220 */ /* 0x040fe20000410000 */
[----:B------:R-:W-:Y:S01]  /*9ad0*/  MOV R149, R39 ;  /* 0x0000002700957202 */ /* 0x000fe20000000f00 */
[C---:B------:R-:W-:Y:S01]  /*9ae0*/  FMUL.FTZ R61, R0.reuse, R145 ;  /* 0x00000091003d7220 */ /* 0x040fe20000410000 */
[----:B------:R4:W-:Y:S01]  /*9af0*/  MUFU.EX2 R160, R17 ;  /* 0x0000001100a07308 */ /* 0x0009e20000000800 */
[C---:B------:R-:W-:Y:S01]  /*9b00*/  FMUL.FTZ R72, R0.reuse, R72 ;  /* 0x0000004800487220 */ /* 0x040fe20000410000 */
[----:B------:R-:W-:Y:S01]  /*9b10*/  MOV R145, R37 ;  /* 0x0000002500917202 */ /* 0x000fe20000000f00 */
        /* <DEDUP_REMOVED lines=10> */
[----:B------:R-:W-:Y:S01]  /*9bc0*/  FMUL.FTZ R92, R0, R92 ;  /* 0x0000005c005c7220 */ /* 0x000fe20000410000 */
        /* <DEDUP_REMOVED lines=11> */
[C---:B------:R-:W-:Y:S02]  /*9c80*/  FMUL.FTZ R30, R2.reuse, R162 ;  /* 0x000000a2021e7220 */ /* 0x040fe40000410000 */
[----:B------:R1:W5:Y:S01]  /*9c90*/  MUFU.EX2 R162, R36 ;  /* 0x0000002400a27308 */ /* 0x0003620000000800 */
[C---:B------:R-:W-:Y:S02]  /*9ca0*/  FMUL.FTZ R31, R2.reuse, R163 ;  /* 0x000000a3021f7220 */ /* 0x040fe40000410000 */
[----:B------:R-:W-:Y:S02]  /*9cb0*/  FMUL.FTZ R43, R2, R159 ;  /* 0x0000009f022b7220 */ /* 0x000fe40000410000 */
[----:B------:R-:W-:Y:S02]  /*9cc0*/  FADD.FTZ R157, R6, R33 ;  /* 0x00000021069d7221 */ /* 0x000fe40000010000 */
[C---:B------:R-:W-:Y:S02]  /*9cd0*/  FMUL.FTZ R7, R3.reuse, R179 ;  /* 0x000000b303077220 */ /* 0x040fe40000410000 */
[C---:B------:R-:W-:Y:S01]  /*9ce0*/  FMUL.FTZ R10, R2.reuse, R174 ;  /* 0x000000ae020a7220 */ /* 0x040fe20000410000 */
[----:B------:R5:W-:Y:S01]  /*9cf0*/  MUFU.EX2 R159, R18 ;  /* 0x00000012009f7308 */ /* 0x000be20000000800 */
[C---:B------:R-:W-:Y:S01]  /*9d00*/  FMUL.FTZ R11, R2.reuse, R175 ;  /* 0x000000af020b7220 */ /* 0x040fe20000410000 */
[----:B------:R-:W-:Y:S01]  /*9d10*/  MOV R174, R145 ;  /* 0x0000009100ae7202 */ /* 0x000fe20000000f00 */
[C---:B------:R-:W-:Y:S01]  /*9d20*/  FMUL.FTZ R14, R2.reuse, R170 ;  /* 0x000000aa020e7220 */ /* 0x040fe20000410000 */
[----:B------:R-:W-:Y:S01]  /*9d30*/  MOV R145, R54 ;  /* 0x0000003600917202 */ /* 0x000fe20000000f00 */
[----:B------:R-:W-:Y:S01]  /*9d40*/  FMUL.FTZ R15, R2, R171 ;  /* 0x000000ab020f7220 */ /* 0x000fe20000410000 */
[----:B------:R-:W-:Y:S01]  /*9d50*/  MOV R171, R148 ;  /* 0x0000009400ab7202 */ /* 0x000fe20000000f00 */
[----:B----4-:R-:W-:Y:S01]  /*9d60*/  FMUL.FTZ R17, R132, R181 ;  /* 0x000000b584117220 */ /* 0x010fe20000410000 */
[----:B------:R-:W-:Y:S01]  /*9d70*/  MOV R148, R52 ;  /* 0x0000003400947202 */ /* 0x000fe20000000f00 */
[C---:B------:R-:W-:Y:S01]  /*9d80*/  FMUL.FTZ R19, R3.reuse, R183 ;  /* 0x000000b703137220 */ /* 0x040fe20000410000 */
[----:B------:R4:W4:Y:S01]  /*9d90*/  MUFU.EX2 R163, R16 ;  /* 0x0000001000a37308 */ /* 0x0009220000000800 */
[----:B------:R-:W-:Y:S01]  /*9da0*/  MOV R175, R165 ;  /* 0x000000a500af7202 */ /* 0x000fe20000000f00 */
[----:B------:R-:W-:Y:S01]  /*9db0*/  FMUL.FTZ R26, R2, R166 ;  /* 0x000000a6021a7220 */ /* 0x000fe20000410000 */
[----:B------:R-:W-:Y:S01]  /*9dc0*/  MOV R170, R153 ;  /* 0x0000009900aa7202 */ /* 0x000fe20000000f00 */
[----:B-1----:R-:W-:Y:S01]  /*9dd0*/  LDSM.16.MT88.4 R36, [R236] ;  /* 0x00000000ec24783b */ /* 0x002fe20000004200 */
[----:B-----5:R-:W-:Y:S01]  /*9de0*/  F2FP.PACK_AB R211, R162, R6 ;  /* 0x00000006a2d3723e */ /* 0x020fe200000000ff */
[C---:B------:R-:W-:Y:S01]  /*9df0*/  FMUL.FTZ R6, R3.reuse, R178 ;  /* 0x000000b203067220 */ /* 0x040fe20000410000 */
[----:B------:R-:W-:Y:S01]  /*9e00*/  MOV R153, R48 ;  /* 0x0000003000997202 */ /* 0x000fe20000000f00 */
[----:B------:R-:W-:Y:S01]  /*9e10*/  FMUL.FTZ R27, R2, R167 ;  /* 0x000000a7021b7220 */ /* 0x000fe20000410000 */
[----:B------:R-:W-:Y:S01]  /*9e20*/  MOV R166, R175 ;  /* 0x000000af00a67202 */ /* 0x000fe20000000f00 */
[C---:B------:R-:W-:Y:S01]  /*9e30*/  FMUL.FTZ R32, R132.reuse, R188 ;  /* 0x000000bc84207220 */ /* 0x040fe20000410000 */
[----:B------:R-:W-:Y:S01]  /*9e40*/  MOV R175, R51 ;  /* 0x0000003300af7202 */ /* 0x000fe20000000f00 */
[----:B------:R-:W-:Y:S01]  /*9e50*/  FMUL.FTZ R33, R132, R189 ;  /* 0x000000bd84217220 */ /* 0x000fe20000410000 */
[----:B------:R-:W-:Y:S01]  /*9e60*/  MOV R188, R148 ;  /* 0x0000009400bc7202 */ /* 0x000fe20000000f00 */
[----:B------:R-:W-:Y:S01]  /*9e70*/  FMUL.FTZ R18, R3, R182 ;  /* 0x000000b603127220 */ /* 0x000fe20000410000 */
[----:B------:R-:W-:Y:S01]  /*9e80*/  MOV R189, R138 ;  /* 0x0000008a00bd7202 */ /* 0x000fe20000000f00 */
[C---:B------:R-:W-:Y:S01]  /*9e90*/  FMUL.FTZ R62, R2.reuse, R146 ;  /* 0x00000092023e7220 */ /* 0x040fe20000410000 */
[----:B------:R-:W-:Y:S01]  /*9ea0*/  MUFU.EX2 R138, R225 ;  /* 0x000000e1008a7308 */ /* 0x000fe20000000800 */
[C---:B------:R-:W-:Y:S01]  /*9eb0*/  FMUL.FTZ R63, R2.reuse, R147 ;  /* 0x00000093023f7220 */ /* 0x040fe20000410000 */
[----:B------:R-:W-:Y:S01]  /*9ec0*/  MOV R167, R170 ;  /* 0x000000aa00a77202 */ /* 0x000fe20000000f00 */
[C---:B------:R-:W-:Y:S01]  /*9ed0*/  FMUL.FTZ R46, R2.reuse, R154 ;  /* 0x0000009a022e7220 */ /* 0x040fe20000410000 */
[----:B------:R-:W-:Y:S01]  /*9ee0*/  MOV R182, R153 ;  /* 0x0000009900b67202 */ /* 0x000fe20000000f00 */
[----:B------:R-:W-:Y:S01]  /*9ef0*/  FMUL.FTZ R47, R2, R155 ;  /* 0x0000009b022f7220 */ /* 0x000fe20000410000 */
[----:B------:R-:W-:Y:S01]  /*9f00*/  MOV R178, R152 ;  /* 0x0000009800b27202 */ /* 0x000fe20000000f00 */
[C---:B----4-:R-:W-:Y:S01]  /*9f10*/  FMUL.FTZ R16, R132.reuse, R180 ;  /* 0x000000b484107220 */ /* 0x050fe20000410000 */
[----:B------:R-:W-:Y:S01]  /*9f20*/  F2FP.PACK_AB R143, R163, R160 ;  /* 0x000000a0a38f723e */ /* 0x000fe200000000ff */
[C---:B------:R-:W-:Y:S01]  /*9f30*/  FMUL.FTZ R48, R132.reuse, R196 ;  /* 0x000000c484307220 */ /* 0x040fe20000410000 */
[----:B------:R-:W-:Y:S01]  /*9f40*/  MOV R180, R145 ;  /* 0x0000009100b47202 */ /* 0x000fe20000000f00 */
[C---:B------:R-:W-:Y:S01]  /*9f50*/  FMUL.FTZ R51, R3.reuse, R199 ;  /* 0x000000c703337220 */ /* 0x040fe20000410000 */
[----:B------:R-:W-:Y:S01]  /*9f60*/  MOV R196, R49 ;  /* 0x0000003100c47202 */ /* 0x000fe20000000f00 */
[----:B------:R-:W-:Y:S01]  /*9f70*/  FMUL.FTZ R49, R132, R197 ;  /* 0x000000c584317220 */ /* 0x000fe20000410000 */
[----:B------:R-:W-:Y:S01]  /*9f80*/  MOV R197, R50 ;  /* 0x0000003200c57202 */ /* 0x000fe20000000f00 */
[C---:B------:R-:W-:Y:S01]  /*9f90*/  FMUL.FTZ R50, R3.reuse, R198 ;  /* 0x000000c603327220 */ /* 0x040fe20000410000 */
[----:B------:R-:W-:Y:S01]  /*9fa0*/  MOV R199, R65 ;  /* 0x0000004100c77202 */ /* 0x000fe20000000f00 */
[C---:B------:R-:W-:Y:S01]  /*9fb0*/  FMUL.FTZ R58, R2.reuse, R150 ;  /* 0x00000096023a7220 */ /* 0x040fe20000410000 */
[----:B------:R-:W-:Y:S01]  /*9fc0*/  MOV R198, R171 ;  /* 0x000000ab00c67202 */ /* 0x000fe20000000f00 */
[----:B------:R-:W-:Y:S01]  /*9fd0*/  FMUL.FTZ R59, R2, R151 ;  /* 0x00000097023b7220 */ /* 0x000fe20000410000 */
[----:B------:R-:W-:Y:S01]  /*9fe0*/  MUFU.EX2 R171, R217 ;  /* 0x000000d900ab7308 */ /* 0x000fe20000000800 */
[----:B------:R-:W-:Y:S01]  /*9ff0*/  FMUL.FTZ R65, R132, R205 ;  /* 0x000000cd84417220 */ /* 0x000fe20000410000 */
        /* <DEDUP_REMOVED lines=20> */
[----:B------:R-:W-:Y:S02]  /*a140*/  FMUL.FTZ R127, R2, R127 ;  /* 0x0000007f027f7220 */ /* 0x000fe40000410000 */
[C---:B------:R-:W-:Y:S02]  /*a150*/  FMUL.FTZ R130, R3.reuse, R130 ;  /* 0x0000008203827220 */ /* 0x040fe40000410000 */
[C---:B------:R-:W-:Y:S02]  /*a160*/  FMUL.FTZ R131, R3.reuse, R131 ;  /* 0x0000008303837220 */ /* 0x040fe40000410000 */
[C---:B---3--:R-:W-:Y:S02]  /*a170*/  FFMA.FTZ R4, R0.reuse, R12, R21 ;  /* 0x0000000c00047223 */ /* 0x048fe40000010015 */
[----:B------:R-:W-:Y:S01]  /*a180*/  FMUL.FTZ R12, R0, R168 ;  /* 0x000000a8000c7220 */ /* 0x000fe20000410000 */
[----:B------:R-:W-:Y:S01]  /*a190*/  MOV R0, R22 ;  /* 0x0000001600007202 */ /* 0x000fe20000000f00 */
[----:B------:R-:W-:Y:S01]  /*a1a0*/  FADD.FTZ R158, R20, R4 ;  /* 0x00000004149e7221 */ /* 0x000fe20000010000 */
[----:B------:R-:W-:Y:S01]  /*a1b0*/  MOV R168, R5 ;  /* 0x0000000500a87202 */ /* 0x000fe20000000f00 */
[C---:B------:R-:W-:Y:S01]  /*a1c0*/  FMUL.FTZ R4, R132.reuse, R176 ;  /* 0x000000b084047220 */ /* 0x040fe20000410000 */
[----:B------:R-:W-:Y:S01]  /*a1d0*/  MOV R176, R67 ;  /* 0x0000004300b07202 */ /* 0x000fe20000000f00 */
[----:B------:R-:W-:Y:S01]  /*a1e0*/  FMUL.FTZ R5, R132, R177 ;  /* 0x000000b184057220 */ /* 0x000fe20000410000 */
[----:B------:R-:W-:Y:S01]  /*a1f0*/  MOV R165, R168 ;  /* 0x000000a800a57202 */ /* 0x000fe20000000f00 */
[----:B------:R-:W-:Y:S01]  /*a200*/  FMUL.FTZ R67, R3, R207 ;  /* 0x000000cf03437220 */ /* 0x000fe20000410000 */
[----:B------:R-:W-:Y:S01]  /*a210*/  MOV R168, R53 ;  /* 0x0000003500a87202 */ /* 0x000fe20000000f00 */
[----:B------:R-:W-:Y:S10]  /*a220*/  MUFU.EX2 R216, R176 ;  /* 0x000000b000d87308 */ /* 0x000ff40000000800 */
[----:B------:R-:W-:Y:S01]  /*a230*/  MUFU.EX2 R168, R168 ;  /* 0x000000a800a87308 */ /* 0x000fe20000000800 */
[----:B--2---:R-:W-:Y:S01]  /*a240*/  FFMA.FTZ R156, R2, R173, R141 ;  /* 0x000000ad029c7223 */ /* 0x004fe2000001008d */
[----:B------:R-:W-:Y:S08]  /*a250*/  MOV R173, R172 ;  /* 0x000000ac00ad7202 */ /* 0x000ff00000000f00 */
[----:B------:R-:W1:Y:S01]  /*a260*/  MUFU.EX2 R2, R227 ;  /* 0x000000e300027308 */ /* 0x000e620000000800 */
[----:B------:R-:W-:Y:S02]  /*a270*/  MOV R172, R23 ;  /* 0x0000001700ac7202 */ /* 0x000fe40000000f00 */
[----:B------:R-:W2:Y:S01]  /*a280*/  LDSM.16.MT88.4 R20, [R235] ;  /* 0x00000000eb14783b */ /* 0x000ea20000004200 */
[----:B------:R-:W-:Y:S02]  /*a290*/  F2FP.PACK_AB R141, R159, R141 ;  /* 0x0000008d9f8d723e */ /* 0x000fe400000000ff */
[----:B------:R-:W-:Y:S04]  /*a2a0*/  MOV R177, R172 ;  /* 0x000000ac00b17202 */ /* 0x000fe80000000f00 */
[----:B------:R-:W-:Y:S10]  /*a2b0*/  MUFU.EX2 R172, R223 ;  /* 0x000000df00ac7308 */ /* 0x000ff40000000800 */
[----:B------:R-:W-:Y:S01]  /*a2c0*/  MUFU.EX2 R217, R177 ;  /* 0x000000b100d97308 */ /* 0x000fe20000000800 */
[-C--:B--2---:R-:W-:Y:S08]  /*a2d0*/  HMMA.16816.F32 R4, R208, R20.reuse, R4 ;  /* 0x00000014d004723c */ /* 0x084ff00000001804 */
[C---:B------:R-:W-:Y:S07]  /*a2e0*/  HMMA.16816.F32 R8, R140.reuse, R20, R8 ;  /* 0x000000148c08723c */ /* 0x040fee0000001808 */
[C---:B------:R-:W-:Y:S01]  /*a2f0*/  FMUL.FTZ R20, R132.reuse, R184 ;  /* 0x000000b884147220 */ /* 0x040fe20000410000 */
[-C--:B------:R-:W-:Y:S01]  /*a300*/  HMMA.16816.F32 R12, R140, R22.reuse, R12 ;  /* 0x000000168c0c723c */ /* 0x080fe2000000180c */
[----:B------:R-:W-:Y:S03]  /*a310*/  MUFU.EX2 R184, R222 ;  /* 0x000000de00b87308 */ /* 0x000fe60000000800 */
[----:B------:R-:W-:Y:S01]  /*a320*/  FMUL.FTZ R21, R132, R185 ;  /* 0x000000b984157220 */ /* 0x000fe20000410000 */
[----:B------:R-:W-:Y:S02]  /*a330*/  MOV R185, R0 ;  /* 0x0000000000b97202 */ /* 0x000fe40000000f00 */
[----:B------:R-:W-:Y:S01]  /*a340*/  MOV R0, R55 ;  /* 0x0000003700007202 */ /* 0x000fe20000000f00 */
[C---:B------:R-:W-:Y:S01]  /*a350*/  HMMA.16816.F32 R16, R208.reuse, R22, R16 ;  /* 0x00000016d010723c */ /* 0x040fe20000001810 */
[----:B------:R-:W2:Y:S03]  /*a360*/  LDSM.16.MT88.4 R52, [R238] ;  /* 0x00000000ee34783b */ /* 0x000ea60000004200 */
[----:B------:R-:W-:Y:S01]  /*a370*/  MOV R183, R0 ;  /* 0x0000000000b77202 */ /* 0x000fe20000000f00 */
[----:B------:R-:W-:Y:S02]  /*a380*/  FADD.FTZ R0, R137, R212 ;  /* 0x000000d489007221 */ /* 0x000fe40000010000 */
[C---:B------:R-:W-:Y:S01]  /*a390*/  FMUL.FTZ R22, R3.reuse, R186 ;  /* 0x000000ba03167220 */ /* 0x040fe20000410000 */
[----:B------:R-:W-:Y:S01]  /*a3a0*/  MOV R186, R149 ;  /* 0x0000009500ba7202 */ /* 0x000fe20000000f00 */
[C---:B------:R-:W-:Y:S03]  /*a3b0*/  FMUL.FTZ R23, R3.reuse, R187 ;  /* 0x000000bb03177220 */ /* 0x040fe60000410000 */
[----:B------:R-:W-:Y:S01]  /*a3c0*/  MOV R149, R34 ;  /* 0x0000002200957202 */ /* 0x000fe20000000f00 */
[C---:B------:R-:W-:Y:S01]  /*a3d0*/  FMUL.FTZ R34, R3.reuse, R190 ;  /* 0x000000be03227220 */ /* 0x040fe20000410000 */
[----:B------:R-:W-:Y:S01]  /*a3e0*/  MOV R190, R139 ;  /* 0x0000008b00be7202 */ /* 0x000fe20000000f00 */
[----:B-1----:R-:W-:Y:S01]  /*a3f0*/  FADD.FTZ R0, R2, R0 ;  /* 0x0000000002007221 */ /* 0x002fe20000010000 */
[-C--:B------:R-:W-:Y:S01]  /*a400*/  HMMA.16816.F32 R20, R208, R36.reuse, R20 ;  /* 0x00000024d014723c */ /* 0x080fe20000001814 */
[----:B------:R-:W1:Y:S02]  /*a410*/  MUFU.EX2 R139, R226 ;  /* 0x000000e2008b7308 */ /* 0x000e640000000800 */
[----:B------:R-:W-:Y:S02]  /*a420*/  MOV R179, R149 ;  /* 0x0000009500b37202 */ /* 0x000fe40000000f00 */
[----:B------:R-:W-:Y:S01]  /*a430*/  LDSM.16.MT88.4 R148, [R235+0x800] ;  /* 0x00080000eb94783b */ /* 0x000fe20000004200 */
[----:B------:R-:W-:Y:S02]  /*a440*/  MOV R187, R144 ;  /* 0x0000009000bb7202 */ /* 0x000fe40000000f00 */
[C---:B------:R-:W-:Y:S03]  /*a450*/  HMMA.16816.F32 R24, R140.reuse, R36, R24 ;  /* 0x000000248c18723c */ /* 0x040fe60000001818 */
[----:B------:R-:W-:Y:S01]  /*a460*/  MUFU.EX2 R225, R190 ;  /* 0x000000be00e17308 */ /* 0x000fe20000000800 */
[----:B------:R-:W-:Y:S01]  /*a470*/  MOV R144, R35 ;  /* 0x0000002300907202 */ /* 0x000fe20000000f00 */
[C---:B------:R-:W-:Y:S01]  /*a480*/  FMUL.FTZ R35, R3.reuse, R191 ;  /* 0x000000bf03237220 */ /* 0x040fe20000410000 */
[----:B------:R-:W-:Y:S01]  /*a490*/  MOV R191, R66 ;  /* 0x0000004200bf7202 */ /* 0x000fe20000000f00 */
[----:B------:R-:W-:Y:S01]  /*a4a0*/  FMUL.FTZ R66, R3, R206 ;  /* 0x000000ce03427220 */ /* 0x000fe20000410000 */
[-C--:B------:R-:W-:Y:S04]  /*a4b0*/  HMMA.16816.F32 R28, R140, R38.reuse, R28 ;  /* 0x000000268c1c723c */ /* 0x080fe8000000181c */
[----:B------:R-:W-:Y:S01]  /*a4c0*/  MOV R181, R144 ;  /* 0x0000009000b57202 */ /* 0x000fe20000000f00 */
[----:B------:R-:W-:Y:S01]  /*a4d0*/  MUFU.EX2 R226, R189 ;  /* 0x000000bd00e27308 */ /* 0x000fe20000000800 */
[----:B------:R-:W3:Y:S01]  /*a4e0*/  LDSM.16.MT88.4 R144, [R237] ;  /* 0x00000000ed90783b */ /* 0x000ee20000004200 */
[C---:B------:R-:W-:Y:S01]  /*a4f0*/  FMUL.FTZ R36, R132.reuse, R192 ;  /* 0x000000c084247220 */ /* 0x040fe20000410000 */
[C---:B------:R-:W-:Y:S04]  /*a500*/  HMMA.16816.F32 R32, R208.reuse, R38, R32 ;  /* 0x00000026d020723c */ /* 0x040fe80000001820 */
[C---:B------:R-:W-:Y:S02]  /*a510*/  FMUL.FTZ R37, R132.reuse, R193 ;  /* 0x000000c184257220 */ /* 0x040fe40000410000 */
[----:B-1----:R-:W-:Y:S01]  /*a520*/  FADD.FTZ R0, R139, R0 ;  /* 0x000000008b007221 */ /* 0x002fe20000010000 */
[----:B------:R-:W-:Y:S01]  /*a530*/  MUFU.EX2 R192, R214 ;  /* 0x000000d600c07308 */ /* 0x000fe20000000800 */
[C---:B------:R-:W-:Y:S04]  /*a540*/  FMUL.FTZ R38, R3.reuse, R194 ;  /* 0x000000c203267220 */ /* 0x040fe80000410000 */
[C---:B------:R-:W-:Y:S05]  /*a550*/  FMUL.FTZ R39, R3.reuse, R195 ;  /* 0x000000c303277220 */ /* 0x040fea0000410000 */
[----:B------:R-:W-:Y:S02]  /*a560*/  MUFU.EX2 R195, R213 ;  /* 0x000000d500c37308 */ /* 0x000fe40000000800 */
[-C--:B--2---:R-:W-:Y:S08]  /*a570*/  HMMA.16816.F32 R36, R208, R52.reuse, R36 ;  /* 0x00000034d024723c */ /* 0x084ff00000001824 */
[C---:B------:R-:W-:Y:S01]  /*a580*/  HMMA.16816.F32 R40, R140.reuse, R52, R40 ;  /* 0x000000348c28723c */ /* 0x040fe20000001828 */
[----:B------:R-:W-:Y:S06]  /*a590*/  MUFU.EX2 R194, R220 ;  /* 0x000000dc00c27308 */ /* 0x000fec0000000800 */
[C---:B------:R-:W-:Y:S01]  /*a5a0*/  FMUL.FTZ R52, R132.reuse, R200 ;  /* 0x000000c884347220 */ /* 0x040fe20000410000 */
[-C--:B------:R-:W-:Y:S03]  /*a5b0*/  HMMA.16816.F32 R44, R140, R54.reuse, R44 ;  /* 0x000000368c2c723c */ /* 0x080fe6000000182c */
[----:B------:R-:W1:Y:S01]  /*a5c0*/  MUFU.EX2 R200, R221 ;  /* 0x000000dd00c87308 */ /* 0x000e620000000800 */
[C---:B------:R-:W-:Y:S01]  /*a5d0*/  FMUL.FTZ R53, R132.reuse, R201 ;  /* 0x000000c984357220 */ /* 0x040fe20000410000 */
[----:B------:R-:W-:Y:S01]  /*a5e0*/  MOV R201, R64 ;  /* 0x0000004000c97202 */ /* 0x000fe20000000f00 */
[----:B------:R-:W-:Y:S02]  /*a5f0*/  FMUL.FTZ R64, R132, R204 ;  /* 0x000000cc84407220 */ /* 0x000fe40000410000 */
[C---:B------:R-:W-:Y:S01]  /*a600*/  HMMA.16816.F32 R48, R208.reuse, R54, R48 ;  /* 0x00000036d030723c */ /* 0x040fe20000001830 */
[----:B------:R-:W-:Y:S03]  /*a610*/  LDSM.16.MT88.4 R204, [R237+0x1800] ;  /* 0x00180000edcc783b */ /* 0x000fe60000004200 */
[----:B------:R-:W-:Y:S01]  /*a620*/  FADD.FTZ R132, R162, R157 ;  /* 0x0000009da2847221 */ /* 0x000fe20000010000 */
[----:B------:R-:W2:Y:S02]  /*a630*/  MUFU.EX2 R193, R219 ;  /* 0x000000db00c17308 */ /* 0x000ea40000000800 */
[C---:B------:R-:W-:Y:S02]  /*a640*/  FMUL.FTZ R54, R3.reuse, R202 ;  /* 0x000000ca03367220 */ /* 0x040fe40000410000 */
[----:B------:R-:W-:Y:S03]  /*a650*/  FMUL.FTZ R55, R3, R203 ;  /* 0x000000cb03377220 */ /* 0x000fe60000410000 */
[----:B------:R-:W-:Y:S03]  /*a660*/  FADD.FTZ R3, R161, R158 ;  /* 0x0000009ea1037221 */ /* 0x000fe60000010000 */
[----:B------:R-:W-:Y:S01]  /*a670*/  MUFU.EX2 R161, R198 ;  /* 0x000000c600a17308 */ /* 0x000fe20000000800 */
[-C--:B---3--:R-:W-:Y:S08]  /*a680*/  HMMA.16816.F32 R52, R208, R144.reuse, R52 ;  /* 0x00000090d034723c */ /* 0x088ff00000001834 */
[C---:B------:R-:W-:Y:S01]  /*a690*/  HMMA.16816.F32 R56, R140.reuse, R144, R56 ;  /* 0x000000908c38723c */ /* 0x040fe20000001838 */
[----:B------:R-:W-:Y:S07]  /*a6a0*/  MUFU.EX2 R219, R178 ;  /* 0x000000b200db7308 */ /* 0x000fee0000000800 */
[-C--:B------:R-:W-:Y:S03]  /*a6b0*/  HMMA.16816.F32 R60, R140, R146.reuse, R60 ;  /* 0x000000928c3c723c */ /* 0x080fe6000000183c */
[----:B------:R-:W-:Y:S05]  /*a6c0*/  MUFU.EX2 R186, R186 ;  /* 0x000000ba00ba7308 */ /* 0x000fea0000000800 */
[C---:B------:R-:W-:Y:S01]  /*a6d0*/  HMMA.16816.F32 R64, R208.reuse, R146, R64 ;  /* 0x00000092d040723c */ /* 0x040fe20000001840 */
[----:B------:R-:W3:Y:S04]  /*a6e0*/  LDSM.16.MT88.4 R144, [R235+0x2000] ;  /* 0x00200000eb90783b */ /* 0x000ee80000004200 */
        /* <DEDUP_REMOVED lines=19> */
[----:B------:R-:W-:Y:S01]  /*a820*/  F2FP.PACK_AB R145, R215, R170 ;  /* 0x000000aad791723e */ /* 0x000fe200000000ff */
[-C--:B------:R-:W-:Y:S04]  /*a830*/  HMMA.16816.F32 R124, R140, R146.reuse, R124 ;  /* 0x000000928c7c723c */ /* 0x080fe8000000187c */
[----:B------:R-:W-:Y:S03]  /*a840*/  F2FP.PACK_AB R144, R171, R218 ;  /* 0x000000daab90723e */ /* 0x000fe600000000ff */
[----:B------:R-:W-:Y:S01]  /*a850*/  F2FP.PACK_AB R140, R2, R137 ;  /* 0x00000089028c723e */ /* 0x000fe200000000ff */
[----:B------:R-:W-:Y:S04]  /*a860*/  HMMA.16816.F32 R128, R208, R146, R128 ;  /* 0x00000092d080723c */ /* 0x000fe80000001880 */
[C---:B------:R-:W-:Y:S01]  /*a870*/  F2FP.PACK_AB R142, R138.reuse, R139 ;  /* 0x0000008b8a8e723e */ /* 0x040fe200000000ff */
[----:B------:R-:W-:Y:S01]  /*a880*/  FADD.FTZ R2, R138, R0 ;  /* 0x000000008a027221 */ /* 0x000fe20000010000 */
[----:B------:R-:W-:Y:S01]  /*a890*/  F2FP.PACK_AB R141, R172, R224 ;  /* 0x000000e0ac8d723e */ /* 0x000fe200000000ff */
[----:B------:R-:W-:Y:S01]  /*a8a0*/  FADD.FTZ R0, R159, R156 ;  /* 0x0000009c9f007221 */ /* 0x000fe20000010000 */
[----:B-1----:R-:W-:Y:S01]  /*a8b0*/  F2FP.PACK_AB R143, R200, R184 ;  /* 0x000000b8c88f723e */ /* 0x002fe200000000ff */
[----:B------:R-:W1:Y:S01]  /*a8c0*/  LDSM.16.MT88.4 R156, [R238+0x800] ;  /* 0x00080000ee9c783b */ /* 0x000e620000004200 */
[----:B------:R-:W-:Y:S02]  /*a8d0*/  MUFU.EX2 R138, R199 ;  /* 0x000000c7008a7308 */ /* 0x000fe40000000800 */
[----:B--2---:R-:W-:Y:S01]  /*a8e0*/  F2FP.PACK_AB R146, R194, R193 ;  /* 0x000000c1c292723e */ /* 0x004fe200000000ff */
[----:B------:R-:W-:Y:S01]  /*a8f0*/  FADD.FTZ R137, R160, R0 ;  /* 0x00000000a0897221 */ /* 0x000fe20000010000 */
[----:B------:R-:W-:Y:S01]  /*a900*/  F2FP.PACK_AB R147, R195, R192 ;  /* 0x000000c0c393723e */ /* 0x000fe200000000ff */
[-C--:B------:R-:W-:Y:S05]  /*a910*/  HMMA.16816.F32 R4, R140, R148.reuse, R4 ;  /* 0x000000948c04723c */ /* 0x080fea0000001804 */
[----:B------:R2:W-:Y:S01]  /*a920*/  MUFU.EX2 R160, R197 ;  /* 0x000000c500a07308 */ /* 0x0005e20000000800 */
[----:B------:R-:W-:Y:S01]  /*a930*/  FADD.FTZ R137, R163, R137 ;  /* 0x00000089a3897221 */ /* 0x000fe20000010000 */
[----:B------:R-:W-:Y:S01]  /*a940*/  F2FP.PACK_AB R211, R216, R217 ;  /* 0x000000d9d8d3723e */ /* 0x000fe200000000ff */
[C---:B------:R-:W-:Y:S07]  /*a950*/  HMMA.16816.F32 R8, R144.reuse, R148, R8 ;  /* 0x000000949008723c */ /* 0x040fee0000001808 */
[----:B------:R-:W3:Y:S01]  /*a960*/  MUFU.EX2 R139, R201 ;  /* 0x000000c9008b7308 */ /* 0x000ee20000000800 */
[-C--:B------:R-:W-:Y:S08]  /*a970*/  HMMA.16816.F32 R12, R144, R150.reuse, R12 ;  /* 0x00000096900c723c */ /* 0x080ff0000000180c */
[C---:B------:R-:W-:Y:S01]  /*a980*/  HMMA.16816.F32 R16, R140.reuse, R150, R16 ;  /* 0x000000968c10723c */ /* 0x040fe20000001810 */
[----:B------:R-:W4:Y:S01]  /*a990*/  LDSM.16.MT88.4 R148, [R237+0x800] ;  /* 0x00080000ed94783b */ /* 0x000f220000004200 */
[----:B------:R5:W-:Y:S02]  /*a9a0*/  MUFU.EX2 R201, R196 ;  /* 0x000000c400c97308 */ /* 0x000be40000000800 */
[----:B--2---:R-:W-:Y:S04]  /*a9b0*/  MOV R197, R185 ;  /* 0x000000b900c57202 */ /* 0x004fe80000000f00 */
[-C--:B------:R-:W-:Y:S04]  /*a9c0*/  HMMA.16816.F32 R20, R140, R152.reuse, R20 ;  /* 0x000000988c14723c */ /* 0x080fe80000001814 */
[----:B------:R-:W-:Y:S01]  /*a9d0*/  MUFU.EX2 R230, R197 ;  /* 0x000000c500e67308 */ /* 0x000fe20000000800 */
[----:B---3--:R-:W-:Y:S03]  /*a9e0*/  FADD.FTZ R0, R139, R2 ;  /* 0x000000028b007221 */ /* 0x008fe60000010000 */
[C---:B------:R-:W-:Y:S04]  /*a9f0*/  HMMA.16816.F32 R24, R144.reuse, R152, R24 ;  /* 0x000000989018723c */ /* 0x040fe80000001818 */
[----:B------:R-:W-:Y:S02]  /*aa00*/  FADD.FTZ R0, R138, R0 ;  /* 0x000000008a007221 */ /* 0x000fe40000010000 */
[----:B------:R-:W-:Y:S02]  /*aa10*/  MUFU.EX2 R185, R231 ;  /* 0x000000e700b97308 */ /* 0x000fe40000000800 */
[-C--:B------:R-:W-:Y:S04]  /*aa20*/  HMMA.16816.F32 R28, R144, R154.reuse, R28 ;  /* 0x0000009a901c723c */ /* 0x080fe8000000181c */
[----:B------:R-:W-:Y:S01]  /*aa30*/  FADD.FTZ R0, R161, R0 ;  /* 0x00000000a1007221 */ /* 0x000fe20000010000 */
[----:B-----5:R-:W-:Y:S03]  /*aa40*/  MOV R196, R173 ;  /* 0x000000ad00c47202 */ /* 0x020fe60000000f00 */
[C---:B------:R-:W-:Y:S01]  /*aa50*/  HMMA.16816.F32 R32, R140.reuse, R154, R32 ;  /* 0x0000009a8c20723c */ /* 0x040fe20000001820 */
[----:B------:R-:W2:Y:S01]  /*aa60*/  LDSM.16.MT88.4 R152, [R235+0x2800] ;  /* 0x00280000eb98783b */ /* 0x000ea20000004200 */
[----:B------:R-:W-:Y:S02]  /*aa70*/  MUFU.EX2 R173, R229 ;  /* 0x000000e500ad7308 */ /* 0x000fe40000000800 */
[----:B------:R-:W-:Y:S02]  /*aa80*/  FADD.FTZ R2, R160, R0 ;  /* 0x00000000a0027221 */ /* 0x000fe40000010000 */
[----:B------:R-:W-:Y:S02]  /*aa90*/  FADD.FTZ R0, R164, R3 ;  /* 0x00000003a4007221 */ /* 0x000fe40000010000 */
[-C--:B-1----:R-:W-:Y:S04]  /*aaa0*/  HMMA.16816.F32 R36, R140, R156.reuse, R36 ;  /* 0x0000009c8c24723c */ /* 0x082fe80000001824 */
[----:B------:R1:W-:Y:S01]  /*aab0*/  MUFU.EX2 R229, R196 ;  /* 0x000000c400e57308 */ /* 0x0003e20000000800 */
[----:B------:R-:W-:Y:S02]  /*aac0*/  FADD.FTZ R3, R224, R132 ;  /* 0x00000084e0037221 */ /* 0x000fe40000010000 */
[----:B------:R-:W-:Y:S01]  /*aad0*/  FADD.FTZ R132, R218, R0 ;  /* 0x00000000da847221 */ /* 0x000fe20000010000 */
[C---:B------:R-:W-:Y:S04]  /*aae0*/  HMMA.16816.F32 R40, R144.reuse, R156, R40 ;  /* 0x0000009c9028723c */ /* 0x040fe80000001828 */
[----:B------:R-:W-:Y:S02]  /*aaf0*/  FADD.FTZ R0, R169, R2 ;  /* 0x00000002a9007221 */ /* 0x000fe40000010000 */
[----:B------:R-:W3:Y:S01]  /*ab00*/  MUFU.EX2 R218, R179 ;  /* 0x000000b300da7308 */ /* 0x000ee20000000800 */
[----:B------:R-:W-:Y:S01]  /*ab10*/  FADD.FTZ R3, R172, R3 ;  /* 0x00000003ac037221 */ /* 0x000fe20000010000 */
[-C--:B------:R-:W-:Y:S04]  /*ab20*/  HMMA.16816.F32 R44, R144, R158.reuse, R44 ;  /* 0x0000009e902c723c */ /* 0x080fe8000000182c */
[----:B------:R-:W-:Y:S02]  /*ab30*/  FADD.FTZ R0, R168, R0 ;  /* 0x00000000a8007221 */ /* 0x000fe40000010000 */
[----:B------:R-:W-:Y:S02]  /*ab40*/  FADD.FTZ R132, R171, R132 ;  /* 0x00000084ab847221 */ /* 0x000fe40000010000 */
[C---:B------:R-:W-:Y:S01]  /*ab50*/  HMMA.16816.F32 R48, R140.reuse, R158, R48 ;  /* 0x0000009e8c30723c */ /* 0x040fe20000001830 */
[----:B------:R-:W5:Y:S01]  /*ab60*/  LDSM.16.MT88.4 R156, [R236+0x2800] ;  /* 0x00280000ec9c783b */ /* 0x000f620000004200 */
[----:B------:R-:W-:Y:S02]  /*ab70*/  MUFU.EX2 R231, R228 ;  /* 0x000000e400e77308 */ /* 0x000fe40000000800 */
[----:B-1----:R-:W-:Y:S02]  /*ab80*/  MOV R196, R183 ;  /* 0x000000b700c47202 */ /* 0x002fe40000000f00 */
[----:B------:R-:W-:Y:S02]  /*ab90*/  MOV R183, R181 ;  /* 0x000000b500b77202 */ /* 0x000fe40000000f00 */
[-C--:B----4-:R-:W-:Y:S04]  /*aba0*/  HMMA.16816.F32 R52, R140, R148.reuse, R52 ;  /* 0x000000948c34723c */ /* 0x090fe80000001834 */
[----:B------:R-:W-:Y:S01]  /*abb0*/  MOV R181, R166 ;  /* 0x000000a600b57202 */ /* 0x000fe20000000f00 */
[----:B------:R-:W-:Y:S01]  /*abc0*/  MUFU.EX2 R223, R183 ;  /* 0x000000b700df7308 */ /* 0x000fe20000000800 */
[----:B---3--:R-:W-:Y:S02]  /*abd0*/  F2FP.PACK_AB R209, R219, R218 ;  /* 0x000000dadbd1723e */ /* 0x008fe400000000ff */
[C---:B------:R-:W-:Y:S07]  /*abe0*/  HMMA.16816.F32 R56, R144.reuse, R148, R56 ;  /* 0x000000949038723c */ /* 0x040fee0000001838 */
[----:B------:R-:W-:Y:S01]  /*abf0*/  MUFU.EX2 R221, R181 ;  /* 0x000000b500dd7308 */ /* 0x000fe20000000800 */
[-C--:B------:R-:W-:Y:S08]  /*ac00*/  HMMA.16816.F32 R60, R144, R150.reuse, R60 ;  /* 0x00000096903c723c */ /* 0x080ff0000000183c */
[C---:B------:R-:W-:Y:S01]  /*ac10*/  HMMA.16816.F32 R64, R140.reuse, R150, R64 ;  /* 0x000000968c40723c */ /* 0x040fe20000001840 */
[----:B------:R-:W1:Y:S01]  /*ac20*/  LDSM.16.MT88.4 R148, [R238+0x2800] ;  /* 0x00280000ee94783b */ /* 0x000e620000004200 */
[----:B------:R3:W-:Y:S06]  /*ac30*/  MUFU.EX2 R228, R191 ;  /* 0x000000bf00e47308 */ /* 0x0007ec0000000800 */
[-C--:B--2---:R-:W-:Y:S08]  /*ac40*/  HMMA.16816.F32 R68, R140, R152.reuse, R68 ;  /* 0x000000988c44723c */ /* 0x084ff00000001844 */
[C---:B------:R-:W-:Y:S08]  /*ac50*/  HMMA.16816.F32 R72, R144.reuse, R152, R72 ;  /* 0x000000989048723c */ /* 0x040ff00000001848 */
[-C--:B------:R-:W-:Y:S04]  /*ac60*/  HMMA.16816.F32 R76, R144, R154.reuse, R76 ;  /* 0x0000009a904c723c */ /* 0x080fe8000000184c */
[----:B---3--:R-:W-:Y:S02]  /*ac70*/  MOV R191, R188 ;  /* 0x000000bc00bf7202 */ /* 0x008fe40000000f00 */
[----:B------:R-:W-:Y:S02]  /*ac80*/  MOV R188, R182 ;  /* 0x000000b600bc7202 */ /* 0x000fe40000000f00 */
[C---:B------:R-:W-:Y:S01]  /*ac90*/  HMMA.16816.F32 R80, R140.reuse, R154, R80 ;  /* 0x0000009a8c50723c */ /* 0x040fe20000001850 */
[----:B------:R-:W2:Y:S01]  /*aca0*/  LDSM.16.MT88.4 R152, [R237+0x2800] ;  /* 0x00280000ed98783b */ /* 0x000ea20000004200 */
[----:B------:R-:W-:Y:S02]  /*acb0*/  MUFU.EX2 R227, R191 ;  /* 0x000000bf00e37308 */ /* 0x000fe40000000800 */
[----:B------:R-:W-:Y:S02]  /*acc0*/  MOV R182, R180 ;  /* 0x000000b400b67202 */ /* 0x000fe40000000f00 */
[----:B------:R-:W-:Y:S02]  /*acd0*/  MOV R180, R165 ;  /* 0x000000a500b47202 */ /* 0x000fe40000000f00 */
[-C--:B-----5:R-:W-:Y:S04]  /*ace0*/  HMMA.16816.F32 R84, R140, R156.reuse, R84 ;  /* 0x0000009c8c54723c */ /* 0x0a0fe80000001854 */
[----:B------:R-:W3:Y:S04]  /*acf0*/  MUFU.EX2 R222, R182 ;  /* 0x000000b600de7308 */ /* 0x000ee80000000800 */
[C---:B------:R-:W-:Y:S06]  /*ad00*/  HMMA.16816.F32 R88, R144.reuse, R156, R88 ;  /* 0x0000009c9058723c */ /* 0x040fec0000001858 */
[----:B------:R4:W5:Y:S02]  /*ad10*/  MUFU.EX2 R220, R180 ;  /* 0x000000b400dc7308 */ /* 0x0009640000000800 */
[-C--:B------:R-:W-:Y:S08]  /*ad20*/  HMMA.16816.F32 R92, R144, R158.reuse, R92 ;  /* 0x0000009e905c723c */ /* 0x080ff0000000185c */
[C---:B------:R-:W-:Y:S01]  /*ad30*/  HMMA.16816.F32 R96, R140.reuse, R158, R96 ;  /* 0x0000009e8c60723c */ /* 0x040fe20000001860 */
[----:B------:R-:W2:Y:S01]  /*ad40*/  LDSM.16.MT88.4 R156, [R235+0x1000] ;  /* 0x00100000eb9c783b */ /* 0x000ea20000004200 */
[----:B------:R5:W-:Y:S02]  /*ad50*/  MUFU.EX2 R224, R188 ;  /* 0x000000bc00e07308 */ /* 0x000be40000000800 */
[----:B---3--:R-:W-:Y:S04]  /*ad60*/  F2FP.PACK_AB R208, R222, R223 ;  /* 0x000000dfded0723e */ /* 0x008fe800000000ff */
[-C--:B-1----:R-:W-:Y:S01]  /*ad70*/  HMMA.16816.F32 R100, R140, R148.reuse, R100 ;  /* 0x000000948c64723c */ /* 0x082fe20000001864 */
[----:B----4-:R-:W-:Y:S03]  /*ad80*/  LDSM.16.MT88.4 R180, [R235+0x1800] ;  /* 0x00180000ebb4783b */ /* 0x010fe60000004200 */
[----:B-----5:R-:W-:Y:S04]  /*ad90*/  F2FP.PACK_AB R210, R220, R221 ;  /* 0x000000dddcd2723e */ /* 0x020fe800000000ff */
[C---:B------:R-:W-:Y:S08]  /*ada0*/  HMMA.16816.F32 R104, R144.reuse, R148, R104 ;  /* 0x000000949068723c */ /* 0x040ff00000001868 */
[-C--:B------:R-:W-:Y:S01]  /*adb0*/  HMMA.16816.F32 R108, R144, R150.reuse, R108 ;  /* 0x00000096906c723c */ /* 0x080fe2000000186c */
[----:B------:R-:W-:Y:S07]  /*adc0*/  LDSM.16.MT88.4 R188, [R236+0x1800] ;  /* 0x00180000ecbc783b */ /* 0x000fee0000004200 */
[C---:B------:R-:W-:Y:S01]  /*add0*/  HMMA.16816.F32 R112, R140.reuse, R150, R112 ;  /* 0x000000968c70723c */ /* 0x040fe20000001870 */
[----:B------:R-:W1:Y:S07]  /*ade0*/  LDSM.16.MT88.4 R148, [R236+0x1000] ;  /* 0x00100000ec94783b */ /* 0x000e6e0000004200 */
[-C--:B--2---:R-:W-:Y:S08]  /*adf0*/  HMMA.16816.F32 R116, R140, R152.reuse, R116 ;  /* 0x000000988c74723c */ /* 0x084ff00000001874 */
[C---:B------:R-:W-:Y:S08]  /*ae00*/  HMMA.16816.F32 R120, R144.reuse, R152, R120 ;  /* 0x000000989078723c */ /* 0x040ff00000001878 */
[-C--:B------:R-:W-:Y:S07]  /*ae10*/  HMMA.16816.F32 R124, R144, R154.reuse, R124 ;  /* 0x0000009a907c723c */ /* 0x080fee000000187c */
[----:B------:R-:W-:Y:S01]  /*ae20*/  F2FP.PACK_AB R146, R160, R161 ;  /* 0x000000a1a092723e */ /* 0x000fe200000000ff */
[----:B------:R-:W-:Y:S01]  /*ae30*/  HMMA.16816.F32 R128, R140, R154, R128 ;  /* 0x0000009a8c80723c */ /* 0x000fe20000001880 */
[----:B------:R-:W2:Y:S03]  /*ae40*/  LDSM.16.MT88.4 R152, [R238+0x1000] ;  /* 0x00100000ee98783b */ /* 0x000ea60000004200 */
[----:B------:R-:W-:Y:S02]  /*ae50*/  F2FP.PACK_AB R144, R138, R139 ;  /* 0x0000008b8a90723e */ /* 0x000fe400000000ff */
[----:B------:R-:W-:Y:S01]  /*ae60*/  F2FP.PACK_AB R145, R186, R201 ;  /* 0x000000c9ba91723e */ /* 0x000fe200000000ff */
[----:B------:R3:W4:Y:S01]  /*ae70*/  MUFU.EX2 R139, R167 ;  /* 0x000000a7008b7308 */ /* 0x0007220000000800 */
[----:B------:R-:W-:Y:S01]  /*ae80*/  F2FP.PACK_AB R147, R174, R202 ;  /* 0x000000caae93723e */ /* 0x000fe200000000ff */
[----:B------:R-:W-:Y:S03]  /*ae90*/  LDSM.16.MT88.4 R160, [R235+0x3000] ;  /* 0x00300000eba0783b */ /* 0x000fe60000004200 */
[----:B------:R-:W-:Y:S02]  /*aea0*/  F2FP.PACK_AB R140, R187, R185 ;  /* 0x000000b9bb8c723e */ /* 0x000fe400000000ff */
[----:B------:R-:W-:Y:S01]  /*aeb0*/  F2FP.PACK_AB R142, R175, R173 ;  /* 0x000000adaf8e723e */ /* 0x000fe200000000ff */
[-C--:B------:R-:W-:Y:S02]  /*aec0*/  HMMA.16816.F32 R4, R144, R156.reuse, R4 ;  /* 0x0000009c9004723c */ /* 0x080fe40000001804 */
[----:B------:R5:W1:Y:S03]  /*aed0*/  MUFU.EX2 R138, R196 ;  /* 0x000000c4008a7308 */ /* 0x000a660000000800 */
[----:B------:R-:W-:Y:S02]  /*aee0*/  F2FP.PACK_AB R141, R230, R231 ;  /* 0x000000e7e68d723e */ /* 0x000fe400000000ff */
[----:B------:R-:W-:Y:S07]  /*aef0*/  F2FP.PACK_AB R143, R228, R229 ;  /* 0x000000e5e48f723e */ /* 0x000fee00000000ff */
[C---:B------:R-:W-:Y:S01]  /*af00*/  HMMA.16816.F32 R8, R140.reuse, R156, R8 ;  /* 0x0000009c8c08723c */ /* 0x040fe20000001808 */
[----:B---3--:R-:W-:Y:S03]  /*af10*/  LDSM.16.MT88.4 R164, [R236+0x3000] ;  /* 0x00300000eca4783b */ /* 0x008fe60000004200 */
[----:B----4-:R-:W-:Y:S04]  /*af20*/  FADD.FTZ R0, R139, R0 ;  /* 0x000000008b007221 */ /* 0x010fe80000010000 */
[-C--:B------:R-:W-:Y:S01]  /*af30*/  HMMA.16816.F32 R12, R140, R158.reuse, R12 ;  /* 0x0000009e8c0c723c */ /* 0x080fe2000000180c */
[----:B-----5:R-:W-:Y:S03]  /*af40*/  LDSM.16.MT88.4 R196, [R238+0x1800] ;  /* 0x00180000eec4783b */ /* 0x020fe60000004200 */
[----:B-1----:R-:W-:Y:S04]  /*af50*/  FADD.FTZ R0, R138, R0 ;  /* 0x000000008a007221 */ /* 0x002fe80000010000 */
[C---:B------:R-:W-:Y:S01]  /*af60*/  HMMA.16816.F32 R16, R144.reuse, R158, R16 ;  /* 0x0000009e9010723c */ /* 0x040fe20000001810 */
[----:B------:R-:W1:Y:S07]  /*af70*/  LDSM.16.MT88.4 R156, [R237+0x1000] ;  /* 0x00100000ed9c783b */ /* 0x000e6e0000004200 */
[-C--:B------:R-:W-:Y:S01]  /*af80*/  HMMA.16816.F32 R20, R144, R148.reuse, R20 ;  /* 0x000000949014723c */ /* 0x080fe20000001814 */
[----:B------:R3:W-:Y:S07]  /*af90*/  STL [R1+0x18], R0 ;  /* 0x0000180001007387 */ /* 0x0007ee0000100800 */
[C---:B------:R-:W-:Y:S08]  /*afa0*/  HMMA.16816.F32 R24, R140.reuse, R148, R24 ;  /* 0x000000948c18723c */ /* 0x040ff00000001818 */
[-C--:B------:R-:W-:Y:S08]  /*afb0*/  HMMA.16816.F32 R28, R140, R150.reuse, R28 ;  /* 0x000000968c1c723c */ /* 0x080ff0000000181c */
[C---:B------:R-:W-:Y:S01]  /*afc0*/  HMMA.16816.F32 R32, R144.reuse, R150, R32 ;  /* 0x000000969020723c */ /* 0x040fe20000001820 */
[----:B------:R-:W4:Y:S03]  /*afd0*/  LDSM.16.MT88.4 R148, [R238+0x3000] ;  /* 0x00300000ee94783b */ /* 0x000f260000004200 */
[----:B---3--:R-:W-:Y:S01]  /*afe0*/  FADD.FTZ R0, R170, R137 ;  /* 0x00000089aa007221 */ /* 0x008fe20000010000 */
[----:B------:R-:W-:Y:S03]  /*aff0*/  MOV R137, R173 ;  /* 0x000000ad00897202 */ /* 0x000fe60000000f00 */
[-C--:B--2---:R-:W-:Y:S04]  /*b000*/  HMMA.16816.F32 R36, R144, R152.reuse, R36 ;  /* 0x000000989024723c */ /* 0x084fe80000001824 */
[----:B------:R-:W-:Y:S01]  /*b010*/  FADD.FTZ R2, R215, R0 ;  /* 0x00000000d7027221 */ /* 0x000fe20000010000 */
[----:B------:R-:W-:Y:S01]  /*b020*/  MOV R0, R184 ;  /* 0x000000b800007202 */ /* 0x000fe20000000f00 */
[----:B------:R-:W-:Y:S02]  /*b030*/  LDSM.16.MT88.4 R212, [R235+0x3800] ;  /* 0x00380000ebd4783b */ /* 0x000fe40000004200 */
[C---:B------:R-:W-:Y:S04]  /*b040*/  HMMA.16816.F32 R40, R140.reuse, R152, R40 ;  /* 0x000000988c28723c */ /* 0x040fe80000001828 */
[----:B------:R-:W-:Y:S04]  /*b050*/  FADD.FTZ R0, R0, R3 ;  /* 0x0000000300007221 */ /* 0x000fe80000010000 */
[-C--:B------:R-:W-:Y:S08]  /*b060*/  HMMA.16816.F32 R44, R140, R154.reuse, R44 ;  /* 0x0000009a8c2c723c */ /* 0x080ff0000000182c */
[C---:B------:R-:W-:Y:S01]  /*b070*/  HMMA.16816.F32 R48, R144.reuse, R154, R48 ;  /* 0x0000009a9030723c */ /* 0x040fe20000001830 */
[----:B------:R-:W2:Y:S07]  /*b080*/  LDSM.16.MT88.4 R152, [R237+0x3000] ;  /* 0x00300000ed98783b */ /* 0x000eae0000004200 */
[-C--:B-1----:R-:W-:Y:S08]  /*b090*/  HMMA.16816.F32 R52, R144, R156.reuse, R52 ;  /* 0x0000009c9034723c */ /* 0x082ff00000001834 */
        /* <DEDUP_REMOVED lines=14> */
[C---:B------:R-:W-:Y:S08]  /*b180*/  HMMA.16816.F32 R112, R144.reuse, R150, R112 ;  /* 0x000000969070723c */ /* 0x040ff00000001870 */
[-C--:B--2---:R-:W-:Y:S08]  /*b190*/  HMMA.16816.F32 R116, R144, R152.reuse, R116 ;  /* 0x000000989074723c */ /* 0x084ff00000001874 */
[C---:B------:R-:W-:Y:S08]  /*b1a0*/  HMMA.16816.F32 R120, R140.reuse, R152, R120 ;  /* 0x000000988c78723c */ /* 0x040ff00000001878 */
[-C--:B------:R-:W-:Y:S07]  /*b1b0*/  HMMA.16816.F32 R124, R140, R154.reuse, R124 ;  /* 0x0000009a8c7c723c */ /* 0x080fee000000187c */
[----:B------:R-:W-:Y:S01]  /*b1c0*/  F2FP.PACK_AB R140, R168, R169 ;  /* 0x000000a9a88c723e */ /* 0x000fe200000000ff */
[----:B------:R-:W-:Y:S04]  /*b1d0*/  HMMA.16816.F32 R128, R144, R154, R128 ;  /* 0x0000009a9080723c */ /* 0x000fe80000001880 */
[----:B------:R-:W-:Y:S02]  /*b1e0*/  F2FP.PACK_AB R142, R138, R139 ;  /* 0x0000008b8a8e723e */ /* 0x000fe400000000ff */
[----:B------:R-:W-:Y:S02]  /*b1f0*/  F2FP.PACK_AB R141, R225, R227 ;  /* 0x000000e3e18d723e */ /* 0x000fe400000000ff */
[----:B------:R-:W-:Y:S04]  /*b200*/  F2FP.PACK_AB R143, R224, R226 ;  /* 0x000000e2e08f723e */ /* 0x000fe800000000ff */
[----:B------:R-:W-:Y:S02]  /*b210*/  MOV R138, R175 ;  /* 0x000000af008a7202 */ /* 0x000fe40000000f00 */
[----:B------:R-:W-:Y:S01]  /*b220*/  MOV R139, R174 ;  /* 0x000000ae008b7202 */ /* 0x000fe20000000f00 */
[-C--:B------:R-:W-:Y:S01]  /*b230*/  HMMA.16816.F32 R176, R140, R180.reuse, R4 ;  /* 0x000000b48cb0723c */ /* 0x080fe20000001804 */
[----:B------:R-:W1:Y:S07]  /*b240*/  LDSM.16.MT88.4 R4, [R236+0x3800] ;  /* 0x00380000ec04783b */ /* 0x000e6e0000004200 */
[C---:B------:R-:W-:Y:S01]  /*b250*/  HMMA.16816.F32 R172, R208.reuse, R180, R8 ;  /* 0x000000b4d0ac723c */ /* 0x040fe20000001808 */
[----:B------:R-:W2:Y:S07]  /*b260*/  LDSM.16.MT88.4 R8, [R238+0x3800] ;  /* 0x00380000ee08783b */ /* 0x000eae0000004200 */
[-C--:B------:R-:W-:Y:S01]  /*b270*/  HMMA.16816.F32 R168, R208, R182.reuse, R12 ;  /* 0x000000b6d0a8723c */ /* 0x080fe2000000180c */
[----:B------:R-:W3:Y:S07]  /*b280*/  LDSM.16.MT88.4 R12, [R237+0x3800] ;  /* 0x00380000ed0c783b */ /* 0x000eee0000004200 */
[C---:B------:R-:W-:Y:S07]  /*b290*/  HMMA.16816.F32 R180, R140.reuse, R182, R16 ;  /* 0x000000b68cb4723c */ /* 0x040fee0000001810 */
[----:B------:R-:W-:Y:S02]  /*b2a0*/  MOV R18, R187 ;  /* 0x000000bb00127202 */ /* 0x000fe40000000f00 */
[----:B------:R-:W-:Y:S03]  /*b2b0*/  MOV R17, R186 ;  /* 0x000000ba00117202 */ /* 0x000fe60000000f00 */
[----:B------:R-:W-:Y:S02]  /*b2c0*/  MOV R16, R185 ;  /* 0x000000b900107202 */ /* 0x000fe40000000f00 */
[-C--:B------:R-:W-:Y:S03]  /*b2d0*/  HMMA.16816.F32 R184, R140, R188.reuse, R20 ;  /* 0x000000bc8cb8723c */ /* 0x080fe60000001814 */
[----:B------:R-:W-:Y:S04]  /*b2e0*/  MOV R19, R202 ;  /* 0x000000ca00137202 */ /* 0x000fe80000000f00 */
[----:B------:R-:W-:Y:S01]  /*b2f0*/  MOV R23, R201 ;  /* 0x000000c900177202 */ /* 0x000fe20000000f00 */
[C---:B------:R-:W-:Y:S04]  /*b300*/  HMMA.16816.F32 R164, R208.reuse, R188, R24 ;  /* 0x000000bcd0a4723c */ /* 0x040fe80000001818 */
[----:B------:R-:W-:Y:S02]  /*b310*/  MOV R20, R200 ;  /* 0x000000c800147202 */ /* 0x000fe40000000f00 */
[----:B------:R-:W-:Y:S02]  /*b320*/  MOV R22, R195 ;  /* 0x000000c300167202 */ /* 0x000fe40000000f00 */
[-C--:B------:R-:W-:Y:S04]  /*b330*/  HMMA.16816.F32 R160, R208, R190.reuse, R28 ;  /* 0x000000bed0a0723c */ /* 0x080fe8000000181c */
[----:B------:R-:W-:Y:S01]  /*b340*/  MOV R21, R194 ;  /* 0x000000c200157202 */ /* 0x000fe20000000f00 */
[----:B------:R-:W-:Y:S01]  /*b350*/  FADD.FTZ R0, R20, R0 ;  /* 0x0000000014007221 */ /* 0x000fe20000010000 */
[----:B------:R-:W-:Y:S02]  /*b360*/  MOV R26, R193 ;  /* 0x000000c1001a7202 */ /* 0x000fe40000000f00 */
[C---:B------:R-:W-:Y:S04]  /*b370*/  HMMA.16816.F32 R188, R140.reuse, R190, R32 ;  /* 0x000000be8cbc723c */ /* 0x040fe80000001820 */
[----:B------:R-:W-:Y:S01]  /*b380*/  MOV R27, R192 ;  /* 0x000000c0001b7202 */ /* 0x000fe20000000f00 */
[----:B------:R-:W-:Y:S02]  /*b390*/  FADD.FTZ R0, R23, R0 ;  /* 0x0000000017007221 */ /* 0x000fe40000010000 */
[----:B------:R-:W-:Y:S01]  /*b3a0*/  FADD.FTZ R3, R26, R132 ;  /* 0x000000841a037221 */ /* 0x000fe20000010000 */
[-C--:B------:R-:W-:Y:S04]  /*b3b0*/  HMMA.16816.F32 R192, R140, R196.reuse, R36 ;  /* 0x000000c48cc0723c */ /* 0x080fe80000001824 */
[----:B------:R-:W-:Y:S02]  /*b3c0*/  FADD.FTZ R0, R17, R0 ;  /* 0x0000000011007221 */ /* 0x000fe40000010000 */
[----:B------:R-:W-:Y:S02]  /*b3d0*/  FADD.FTZ R3, R21, R3 ;  /* 0x0000000315037221 */ /* 0x000fe40000010000 */
[C---:B------:R-:W-:Y:S04]  /*b3e0*/  HMMA.16816.F32 R156, R208.reuse, R196, R40 ;  /* 0x000000c4d09c723c */ /* 0x040fe80000001828 */
[----:B------:R-:W-:Y:S02]  /*b3f0*/  FADD.FTZ R0, R19, R0 ;  /* 0x0000000013007221 */ /* 0x000fe40000010000 */
        /* <DEDUP_REMOVED lines=17> */
[----:B------:R-:W-:Y:S04]  /*b510*/  FADD.FTZ R2, R231, R2 ;  /* 0x00000002e7027221 */ /* 0x000fe80000010000 */
[C---:B------:R-:W-:Y:S04]  /*b520*/  HMMA.16816.F32 R204, R140.reuse, R206, R64 ;  /* 0x000000ce8ccc723c */ /* 0x040fe80000001840 */
[----:B------:R-:W-:Y:S04]  /*b530*/  FADD.FTZ R2, R230, R2 ;  /* 0x00000002e6027221 */ /* 0x000fe80000010000 */
[-C--:B------:R-:W-:Y:S04]  /*b540*/  HMMA.16816.F32 R68, R140, R212.reuse, R68 ;  /* 0x000000d48c44723c */ /* 0x080fe80000001844 */
[----:B------:R-:W-:Y:S04]  /*b550*/  FADD.FTZ R2, R229, R2 ;  /* 0x00000002e5027221 */ /* 0x000fe80000010000 */
[C---:B------:R-:W-:Y:S04]  /*b560*/  HMMA.16816.F32 R72, R208.reuse, R212, R72 ;  /* 0x000000d4d048723c */ /* 0x040fe80000001848 */
[----:B------:R-:W-:Y:S04]  /*b570*/  FADD.FTZ R2, R228, R2 ;  /* 0x00000002e4027221 */ /* 0x000fe80000010000 */
[-C--:B------:R-:W-:Y:S04]  /*b580*/  HMMA.16816.F32 R76, R208, R214.reuse, R76 ;  /* 0x000000d6d04c723c */ /* 0x080fe8000000184c */
[----:B------:R-:W-:Y:S04]  /*b590*/  FADD.FTZ R2, R218, R2 ;  /* 0x00000002da027221 */ /* 0x000fe80000010000 */
[C---:B------:R-:W-:Y:S08]  /*b5a0*/  HMMA.16816.F32 R80, R140.reuse, R214, R80 ;  /* 0x000000d68c50723c */ /* 0x040ff00000001850 */
[-C--:B-1----:R-:W-:Y:S08]  /*b5b0*/  HMMA.16816.F32 R84, R140, R4.reuse, R84 ;  /* 0x000000048c54723c */ /* 0x082ff00000001854 */
[C---:B------:R-:W-:Y:S07]  /*b5c0*/  HMMA.16816.F32 R88, R208.reuse, R4, R88 ;  /* 0x00000004d058723c */ /* 0x040fee0000001858 */
[----:B------:R-:W-:Y:S01]  /*b5d0*/  FADD.FTZ R4, R225, R0 ;  /* 0x00000000e1047221 */ /* 0x000fe20000010000 */
[-C--:B------:R-:W-:Y:S04]  /*b5e0*/  HMMA.16816.F32 R92, R208, R6.reuse, R92 ;  /* 0x00000006d05c723c */ /* 0x080fe8000000185c */
[----:B------:R-:W-:Y:S02]  /*b5f0*/  FADD.FTZ R4, R226, R4 ;  /* 0x00000004e2047221 */ /* 0x000fe40000010000 */
[----:B------:R-:W-:Y:S02]  /*b600*/  FADD.FTZ R0, R222, R3 ;  /* 0x00000003de007221 */ /* 0x000fe40000010000 */
[C---:B------:R-:W-:Y:S01]  /*b610*/  HMMA.16816.F32 R96, R140.reuse, R6, R96 ;  /* 0x000000068c60723c */ /* 0x040fe20000001860 */
[----:B------:R-:W4:Y:S03]  /*b620*/  LDL R6, [R1+0x30] ;  /* 0x0000300001067983 */ /* 0x000f260000100800 */
[----:B------:R-:W-:Y:S01]  /*b630*/  FADD.FTZ R4, R224, R4 ;  /* 0x00000004e0047221 */ /* 0x000fe20000010000 */
[----:B------:R-:W5:Y:S01]  /*b640*/  LDL.LU R5, [R1+0x4] ;  /* 0x0000040001057983 */ /* 0x000f620000300800 */
[----:B------:R-:W-:Y:S02]  /*b650*/  FADD.FTZ R3, R219, R2 ;  /* 0x00000002db037221 */ /* 0x000fe40000010000 */
[-C--:B--2---:R-:W-:Y:S01]  /*b660*/  HMMA.16816.F32 R100, R140, R8.reuse, R100 ;  /* 0x000000088c64723c */ /* 0x084fe20000001864 */
[----:B------:R-:W-:Y:S03]  /*b670*/  STL [R1+0x14], R4 ;  /* 0x0000140401007387 */ /* 0x000fe60000100800 */
[----:B------:R-:W-:Y:S02]  /*b680*/  FADD.FTZ R2, R221, R0 ;  /* 0x00000000dd027221 */ /* 0x000fe40000010000 */
[----:B------:R-:W-:Y:S02]  /*b690*/  FADD.FTZ R0, R217, R3 ;  /* 0x00000003d9007221 */ /* 0x000fe40000010000 */
[C---:B------:R-:W-:Y:S04]  /*b6a0*/  HMMA.16816.F32 R104, R208.reuse, R8, R104 ;  /* 0x00000008d068723c */ /* 0x040fe80000001868 */
[----:B------:R-:W-:Y:S02]  /*b6b0*/  FADD.FTZ R2, R220, R2 ;  /* 0x00000002dc027221 */ /* 0x000fe40000010000 */
[----:B------:R-:W-:Y:S02]  /*b6c0*/  FADD.FTZ R0, R216, R0 ;  /* 0x00000000d8007221 */ /* 0x000fe40000010000 */
[-C--:B------:R-:W-:Y:S01]  /*b6d0*/  HMMA.16816.F32 R108, R208, R10.reuse, R108 ;  /* 0x0000000ad06c723c */ /* 0x080fe2000000186c */
[----:B------:R-:W-:Y:S07]  /*b6e0*/  STL [R1+0x20], R2 ;  /* 0x0000200201007387 */ /* 0x000fee0000100800 */
[C---:B------:R-:W-:Y:S08]  /*b6f0*/  HMMA.16816.F32 R112, R140.reuse, R10, R112 ;  /* 0x0000000a8c70723c */ /* 0x040ff00000001870 */
[-C--:B---3--:R-:W-:Y:S08]  /*b700*/  HMMA.16816.F32 R116, R140, R12.reuse, R116 ;  /* 0x0000000c8c74723c */ /* 0x088ff00000001874 */
[C---:B------:R-:W-:Y:S08]  /*b710*/  HMMA.16816.F32 R120, R208.reuse, R12, R120 ;  /* 0x0000000cd078723c */ /* 0x040ff00000001878 */
[-C--:B------:R-:W-:Y:S08]  /*b720*/  HMMA.16816.F32 R124, R208, R14.reuse, R124 ;  /* 0x0000000ed07c723c */ /* 0x080ff0000000187c */
[----:B------:R-:W-:Y:S07]  /*b730*/  HMMA.16816.F32 R128, R140, R14, R128 ;  /* 0x0000000e8c80723c */ /* 0x000fee0000001880 */
[----:B------:R-:W-:Y:S02]  /*b740*/  MOV R140, R133 ;  /* 0x00000085008c7202 */ /* 0x000fe40000000f00 */
[C---:B-----5:R-:W-:Y:S02]  /*b750*/  IADD3 R3, R5.reuse, -0x1, RZ ;  /* 0xffffffff05037810 */ /* 0x060fe40007ffe0ff */
[----:B----4-:R-:W-:Y:S03]  /*b760*/  ISETP.GT.AND P0, PT, R5, R6, PT ;  /* 0x000000060500720c */ /* 0x010fe60003f04270 */
[----:B------:R-:W-:Y:S04]  /*b770*/  STL [R1+0x4], R3 ;  /* 0x0000040301007387 */ /* 0x000fe80000100800 */
[----:B------:R1:W-:Y:S02]  /*b780*/  STL [R1+0x24], R0 ;  /* 0x0000240001007387 */ /* 0x0003e40000100800 */
[----:B-1----:R-:W-:Y:S05]  /*b790*/  MOV R0, R3 ;  /* 0x0000000300007202 */ /* 0x002fea0000000f00 */
[----:B------:R1:W-:Y:S02]  /*b7a0*/  STL [R1+0x4], R0 ;  /* 0x0000040001007387 */ /* 0x0003e40000100800 */
[----:B-1----:R-:W-:-:S05]  /*b7b0*/  @P0 BRA `(.L_x_1247) ;  /* 0xffffb23000000947 */ /* 0x002fca000383ffff */
.L_x_1236:
[----:B-1----:R-:W2:Y:S04]  /*b7c0*/  LDL R2, [R1+0x28] ;  /* 0x0000280001027983 */ /* 0x002ea80000100800 */
[----:B------:R-:W2:Y:S02]  /*b7d0*/  LDL R0, [R1+0x4] ;  /* 0x0000040001007983 */ /* 0x000ea40000100800 */
[----:B--2---:R-:W-:-:S13]  /*b7e0*/  ISETP.GE.AND P0, PT, R0, R2, PT ;  /* 0x000000020000720c */ /* 0x004fda0003f06270 */
[----:B------:R-:W-:Y:S05]  /*b7f0*/  @!P0 BRA `(.L_x_1248) ;  /* 0x0000424000008947 */ /* 0x000fea0003800000 */
[----:B------:R-:W-:Y:S01]  /*b800*/  IMAD.MOV.U32 R138, RZ, RZ, R135 ;  /* 0x000000ffff8a7224 */ /* 0x000fe200078e0087 */
[----:B------:R-:W-:Y:S01]  /*b810*/  MOV R140, R133 ;  /* 0x00000085008c7202 */ /* 0x000fe20000000f00 */
[----:B------:R-:W-:Y:S01]  /*b820*/  IMAD.MOV.U32 R137, RZ, RZ, R136 ;  /* 0x000000ffff897224 */ /* 0x000fe200078e0088 */
[----:B------:R-:W-:Y:S02]  /*b830*/  MOV R139, R134 ;  /* 0x00000086008b7202 */ /* 0x000fe40000000f00 */
.L_x_1255:
[----:B------:R-:W2:Y:S01]  /*b840*/  LDL R4, [R1+0x8] ;  /* 0x0000080001047983 */ /* 0x000ea20000100800 */
[----:B------:R-:W-:Y:S04]  /*b850*/  DEPBAR.LE SB0, 0x0 ;  /* 0x000080000000791a */ /* 0x000fe80000000000 */
[----:B------:R-:W3:Y:S01]  /*b860*/  LDL R12, [R1] ;  /* 0x00000000010c7983 */ /* 0x000ee20000100800 */
[----:B------:R-:W-:Y:S03]  /*b870*/  WARPSYNC 0xffffffff ;  /* 0xffffffff00007948 */ /* 0x000fe60003800000 */
[----:B------:R-:W4:Y:S04]  /*b880*/  LDL.64 R10, [R1+0x50] ;  /* 0x00005000010a7983 */ /* 0x000f280000100a00 */
[----:B------:R-:W5:Y:S04]  /*b890*/  LDL R9, [R1+0x5c] ;  /* 0x00005c0001097983 */ /* 0x000f680000100800 */
[----:B------:R-:W4:Y:S04]  /*b8a0*/  LDL R8, [R1+0xf4] ;  /* 0x0000f40001087983 */ /* 0x000f280000100800 */
[----:B------:R-:W4:Y:S04]  /*b8b0*/  LDL R7, [R1+0x1c] ;  /* 0x00001c0001077983 */ /* 0x000f280000100800 */
[----:B------:R-:W5:Y:S04]  /*b8c0*/  LDL R6, [R1+0xf8] ;  /* 0x0000f80001067983 */ /* 0x000f680000100800 */
[----:B------:R-:W5:Y:S04]  /*b8d0*/  LDL R5, [R1+0xc] ;  /* 0x00000c0001057983 */ /* 0x000f680000100800 */
[----:B------:R-:W-:Y:S06]  /*b8e0*/  BAR.SYNC.DEFER_BLOCKING 0x0 ;  /* 0x0000000000007b1d */ /* 0x000fec0000010000 */
[----:B------:R1:W1:Y:S04]  /*b8f0*/  LDSM.16.M88.4 R64, [R239] ;  /* 0x00000000ef40783b */ /* 0x0002680000000200 */
[----:B------:R1:W1:Y:S04]  /*b900*/  LDSM.16.M88.4 R60, [R239+0x2000] ;  /* 0x00200000ef3c783b */ /* 0x0002680000000200 */
        /* <DEDUP_REMOVED lines=10> */
[----:B--2---:R-:W-:Y:S01]  /*b9b0*/  IMAD.WIDE.U32 R2, R4, c[0x0][0x208], RZ ;  /* 0x0000820004027a25 */ /* 0x004fe200078e00ff */
[----:B------:R-:W-:Y:S05]  /*b9c0*/  SHF.R.S32.HI R0, RZ, 0x1f, R4 ;  /* 0x0000001fff007819 */ /* 0x000fea0000011404 */
[----:B------:R-:W-:Y:S04]  /*b9d0*/  IMAD R0, R0, c[0x0][0x208], RZ ;  /* 0x0000820000007a24 */ /* 0x000fe800078e02ff */
[----:B------:R-:W-:Y:S01]  /*b9e0*/  IMAD R0, R4, c[0x0][0x20c], R0 ;  /* 0x0000830004007a24 */ /* 0x000fe200078e0200 */
[----:B---3--:R-:W-:Y:S03]  /*b9f0*/  SHF.R.S32.HI R4, RZ, 0x1f, R12 ;  /* 0x0000001fff047819 */ /* 0x008fe6000001140c */
[----:B------:R-:W-:Y:S02]  /*ba00*/  IMAD.IADD R3, R3, 0x1, R0 ;  /* 0x0000000103037824 */ /* 0x000fe400078e0200 */
[----:B------:R-:W-:Y:S02]  /*ba10*/  IMAD R4, R4, c[0x0][0x218], RZ ;  /* 0x0000860004047a24 */ /* 0x000fe400078e02ff */
[C---:B------:R-:W-:Y:S01]  /*ba20*/  IMAD.WIDE.U32 R2, R12.reuse, c[0x0][0x218], R2 ;  /* 0x000086000c027a25 */ /* 0x040fe200078e0002 */
[C---:B----4-:R-:W-:Y:S03]  /*ba30*/  SHF.L.U64.HI R52, R7.reuse, 0x1, R8 ;  /* 0x0000000107347819 */ /* 0x050fe60000010208 */
[----:B------:R-:W-:Y:S01]  /*ba40*/  IMAD R4, R12, c[0x0][0x21c], R4 ;  /* 0x000087000c047a24 */ /* 0x000fe200078e0204 */
[----:B------:R-:W-:Y:S02]  /*ba50*/  IADD3 R36, P0, R10, R2, RZ ;  /* 0x000000020a247210 */ /* 0x000fe40007f1e0ff */
[----:B------:R-:W-:Y:S02]  /*ba60*/  SHF.L.U32 R57, R7, 0x1, RZ ;  /* 0x0000000107397819 */ /* 0x000fe400000006ff */
[----:B-----5:R-:W-:Y:S02]  /*ba70*/  IADD3.X R4, R9, R3, R4, P0, !PT ;  /* 0x0000000309047210 */ /* 0x020fe400007fe404 */
[C---:B------:R-:W-:Y:S01]  /*ba80*/  LEA R0, P0, R36.reuse, c[0x0][0x1f8], 0x1 ;  /* 0x00007e0024007a11 */ /* 0x040fe200078008ff */
[C---:B------:R-:W-:Y:S01]  /*ba90*/  IMAD.SHL.U32 R55, R5.reuse, 0x2, RZ ;  /* 0x0000000205377824 */ /* 0x040fe200078e00ff */
[----:B------:R-:W-:Y:S02]  /*baa0*/  SHF.L.U64.HI R44, R5, 0x1, R6 ;  /* 0x00000001052c7819 */ /* 0x000fe40000010206 */
[----:B------:R-:W-:Y:S01]  /*bab0*/  LEA.HI.X R36, R36, c[0x0][0x1fc], R4, 0x1, P0 ;  /* 0x00007f0024247a11 */ /* 0x000fe200000f0c04 */
[----:B------:R-:W-:-:S06]  /*bac0*/  BRA.DIV ~URZ, `(.L_x_1249) ;  /* 0x0000a1527f007947 */ /* 0x000fcc000b800000 */
[----:B-1----:R1:W2:Y:S02]  /*bad0*/  SHFL.IDX PT, R28, R36, RZ, 0x181f ;  /* 0x00181fff241c7589 */ /* 0x0022a400000e0000 */
.L_x_1296:
[-C--:B------:R-:W-:Y:S01]  /*bae0*/  HMMA.16816.F32 R4, R64, R16.reuse, RZ ;  /* 0x000000104004723c */ /* 0x080fe200000018ff */
[----:B------:R-:W3:Y:S01]  /*baf0*/  LDL R136, [R1+0xc] ;  /* 0x00000c0001887983 */ /* 0x000ee20000100800 */
[----:B------:R-:W-:Y:S03]  /*bb00*/  BSSY B0, `(.L_x_1250) ;  /* 0x0000131000007945 */ /* 0x000fe60003800000 */
[----:B------:R-:W4:Y:S03]  /*bb10*/  LDL R142, [R1+0x1c] ;  /* 0x00001c00018e7983 */ /* 0x000f260000100800 */
[C---:B------:R-:W-:Y:S01]  /*bb20*/  HMMA.16816.F32 R8, R60.reuse, R16, RZ ;  /* 0x000000103c08723c */ /* 0x040fe200000018ff */
[----:B------:R-:W5:Y:S07]  /*bb30*/  SHFL.IDX PT, R3, R0, RZ, 0x181f ;  /* 0x00181fff00037589 */ /* 0x000f6e00000e0000 */
[-C--:B------:R-:W-:Y:S01]  /*bb40*/  HMMA.16816.F32 R12, R60, R18.reuse, RZ ;  /* 0x000000123c0c723c */ /* 0x080fe200000018ff */
[----:B------:R-:W1:Y:S07]  /*bb50*/  SHFL.IDX PT, R40, R0, 0x1, 0x181f ;  /* 0x00381f0000287f89 */ /* 0x000e6e00000e0000 */
[C---:B------:R-:W-:Y:S01]  /*bb60*/  HMMA.16816.F32 R16, R64.reuse, R18, RZ ;  /* 0x000000124010723c */ /* 0x040fe200000018ff */
[----:B------:R-:W2:Y:S07]  /*bb70*/  SHFL.IDX PT, R37, R36, 0x1, 0x181f ;  /* 0x00381f0024257f89 */ /* 0x000eae00000e0000 */
[-C--:B------:R-:W-:Y:S01]  /*bb80*/  HMMA.16816.F32 R20, R64, R32.reuse, RZ ;  /* 0x000000204014723c */ /* 0x080fe200000018ff */
[----:B------:R-:W1:Y:S07]  /*bb90*/  SHFL.IDX PT, R45, R0, 0x2, 0x181f ;  /* 0x00581f00002d7f89 */ /* 0x000e6e00000e0000 */
[C---:B------:R-:W-:Y:S01]  /*bba0*/  HMMA.16816.F32 R24, R60.reuse, R32, RZ ;  /* 0x000000203c18723c */ /* 0x040fe200000018ff */
[----:B------:R-:W1:Y:S08]  /*bbb0*/  SHFL.IDX PT, R46, R36, 0x2, 0x181f ;  /* 0x00581f00242e7f89 */ /* 0x000e7000000e0000 */
[----:B------:R-:W2:Y:S08]  /*bbc0*/  SHFL.IDX PT, R0, R0, 0x3, 0x181f ;  /* 0x00781f0000007f89 */ /* 0x000eb000000e0000 */
[----:B------:R3:W3:Y:S08]  /*bbd0*/  SHFL.IDX PT, R53, R36, 0x3, 0x181f ;  /* 0x00781f0024357f89 */ /* 0x0006f000000e0000 */
[----:B------:R-:W4:Y:S01]  /*bbe0*/  LDL R143, [R1+0x28] ;  /* 0x00002800018f7983 */ /* 0x000f220000100800 */
[C---:B-----5:R-:W-:Y:S02]  /*bbf0*/  IADD3 R2, P4, R3.reuse, R55, RZ ;  /* 0x0000003703027210 */ /* 0x060fe40007f9e0ff */
[----:B------:R-:W-:Y:S03]  /*bc00*/  IADD3 R38, P5, R3, R57, RZ ;  /* 0x0000003903267210 */ /* 0x000fe60007fbe0ff */
[----:B--2---:R-:W-:Y:S01]  /*bc10*/  IMAD.X R3, R28, 0x1, R44, P4 ;  /* 0x000000011c037824 */ /* 0x004fe200020e062c */
[----:B-1----:R-:W-:Y:S01]  /*bc20*/  IADD3 R42, P4, R40, R55, RZ ;  /* 0x00000037282a7210 */ /* 0x002fe20007f9e0ff */
[----:B------:R-:W-:Y:S01]  /*bc30*/  IMAD.X R39, R28, 0x1, R52, P5 ;  /* 0x000000011c277824 */ /* 0x000fe200028e0634 */
[----:B------:R-:W-:Y:S01]  /*bc40*/  IADD3 R40, P5, R40, R57, RZ ;  /* 0x0000003928287210 */ /* 0x000fe20007fbe0ff */
[-C--:B------:R-:W-:Y:S02]  /*bc50*/  HMMA.16816.F32 R28, R60, R34.reuse, RZ ;  /* 0x000000223c1c723c */ /* 0x080fe400000018ff */
[C---:B------:R-:W-:Y:S02]  /*bc60*/  IMAD.X R43, R37.reuse, 0x1, R44, P4 ;  /* 0x00000001252b7824 */ /* 0x040fe400020e062c */
[----:B------:R-:W-:Y:S04]  /*bc70*/  IMAD.X R41, R37, 0x1, R52, P5 ;  /* 0x0000000125297824 */ /* 0x000fe800028e0634 */
[C---:B------:R-:W-:Y:S02]  /*bc80*/  HMMA.16816.F32 R32, R64.reuse, R34, RZ ;  /* 0x000000224020723c */ /* 0x040fe400000018ff */
[----:B---3--:R-:W-:Y:S02]  /*bc90*/  ISETP.GE.AND P2, PT, R136, c[0x0][0x1d4], PT ;  /* 0x0000750088007a0c */ /* 0x008fe40003f46270 */
[----:B----4-:R-:W-:Y:S02]  /*bca0*/  ISETP.GE.AND P0, PT, R142, c[0x0][0x1d4], PT ;  /* 0x000075008e007a0c */ /* 0x010fe40003f06270 */
[----:B------:R-:W-:Y:S02]  /*bcb0*/  SEL R141, RZ, 0x10, P2 ;  /* 0x00000010ff8d7807 */ /* 0x000fe40001000000 */
[----:B------:R-:W-:Y:S04]  /*bcc0*/  SEL R56, RZ, 0x10, P0 ;  /* 0x00000010ff387807 */ /* 0x000fe80000000000 */
[C---:B------:R-:W-:Y:S02]  /*bcd0*/  IADD3 R54, -R141.reuse, 0x10, RZ ;  /* 0x000000108d367810 */ /* 0x040fe40007ffe1ff */
[----:B------:R-:W-:Y:S01]  /*bce0*/  ISETP.NE.U32.AND P6, PT, R141, RZ, PT ;  /* 0x000000ff8d00720c */ /* 0x000fe20003fc5070 */
[----:B------:R1:W-:Y:S01]  /*bcf0*/  LDGSTS.E.BYPASS.LTC128B.128 [R252+0x100], [R2.64], !P2 ;  /* 0x0010000002fc7fae */ /* 0x0003e2000d101d48 */
[----:B------:R-:W-:Y:S02]  /*bd00*/  LOP3.LUT R54, R54, 0xf, RZ, 0xc0, !PT ;  /* 0x0000000f36367812 */ /* 0x000fe400078ec0ff */
[C---:B------:R-:W-:Y:S02]  /*bd10*/  ISETP.NE.U32.AND P5, PT, R56.reuse, RZ, PT ;  /* 0x000000ff3800720c */ /* 0x040fe40003fa5070 */
[----:B------:R-:W-:Y:S03]  /*bd20*/  IADD3 R56, -R56, 0x10, RZ ;  /* 0x0000001038387810 */ /* 0x000fe60007ffe1ff */
[----:B------:R2:W-:Y:S01]  /*bd30*/  LDGSTS.E.BYPASS.LTC128B.128 [R252+0x2100], [R38.64], !P0 ;  /* 0x0210000026fc7fae */ /* 0x0005e2000c101d48 */
[----:B------:R-:W-:Y:S07]  /*bd40*/  LOP3.LUT R56, R56, 0xf, RZ, 0xc0, !PT ;  /* 0x0000000f38387812 */ /* 0x000fee00078ec0ff */
[----:B------:R3:W-:Y:S08]  /*bd50*/  LDGSTS.E.BYPASS.LTC128B.128 [R252+0x900], [R42.64], !P2 ;  /* 0x009000002afc7fae */ /* 0x0007f0000d101d48 */
[----:B------:R3:W-:Y:S01]  /*bd60*/  LDGSTS.E.BYPASS.LTC128B.128 [R252+0x2900], [R40.64], !P0 ;  /* 0x0290000028fc7fae */ /* 0x0007e2000c101d48 */
[C---:B-1----:R-:W-:Y:S05]  /*bd70*/  IADD3 R2, P4, R45.reuse, R55, RZ ;  /* 0x000000372d027210 */ /* 0x042fea0007f9e0ff */
[C---:B------:R-:W-:Y:S01]  /*bd80*/  IMAD.X R3, R46.reuse, 0x1, R44, P4 ;  /* 0x000000012e037824 */ /* 0x040fe200020e062c */
[-C--:B--2---:R-:W-:Y:S04]  /*bd90*/  HMMA.16816.F32 R36, R64, R48.reuse, RZ ;  /* 0x000000304024723c */ /* 0x084fe800000018ff */
[----:B------:R1:W-:Y:S04]  /*bda0*/  LDGSTS.E.BYPASS.LTC128B.128 [R252+0x1100], [R2.64], !P2 ;  /* 0x0110000002fc7fae */ /* 0x0003e8000d101d48 */
[C---:B---3--:R-:W-:Y:S04]  /*bdb0*/  HMMA.16816.F32 R40, R60.reuse, R48, RZ ;  /* 0x000000303c28723c */ /* 0x048fe800000018ff */
[----:B-1----:R-:W-:Y:S05]  /*bdc0*/  IADD3 R2, P2, R45, R57, RZ ;  /* 0x000000392d027210 */ /* 0x002fea0007f5e0ff */
[----:B------:R-:W-:Y:S03]  /*bdd0*/  IMAD.X R3, R46, 0x1, R52, P2 ;  /* 0x000000012e037824 */ /* 0x000fe600010e0634 */
[-C--:B------:R-:W-:Y:S02]  /*bde0*/  IADD3 R54, P4, P2, R54, R0.reuse, R55 ;  /* 0x0000000036367210 */ /* 0x080fe40007a9e037 */
[----:B------:R1:W-:Y:S02]  /*bdf0*/  LDGSTS.E.BYPASS.LTC128B.128 [R252+0x3100], [R2.64], !P0 ;  /* 0x0310000002fc7fae */ /* 0x0003e4000c101d48 */
[-C--:B------:R-:W-:Y:S02]  /*be00*/  IADD3.X R55, RZ, R53.reuse, R44, P4, P2 ;  /* 0x00000035ff377210 */ /* 0x080fe400027e442c */
[-C--:B------:R-:W-:Y:S01]  /*be10*/  HMMA.16816.F32 R44, R60, R50.reuse, RZ ;  /* 0x000000323c2c723c */ /* 0x080fe200000018ff */
[----:B------:R-:W-:Y:S03]  /*be20*/  IADD3 R56, P4, P2, R56, R0, R57 ;  /* 0x0000000038387210 */ /* 0x000fe60007a9e039 */
[----:B------:R2:W-:Y:S01]  /*be30*/  LDGSTS.E.BYPASS.LTC128B.128.ZFILL [R252+0x1900], [R54.64], P6 ;  /* 0x0190000036fc7fae */ /* 0x0005e2000b141d48 */
[----:B------:R-:W-:Y:S03]  /*be40*/  IADD3.X R57, RZ, R53, R52, P4, P2 ;  /* 0x00000035ff397210 */ /* 0x000fe600027e4434 */
[C---:B------:R-:W-:Y:S04]  /*be50*/  HMMA.16816.F32 R48, R64.reuse, R50, RZ ;  /* 0x000000324030723c */ /* 0x040fe800000018ff */
[----:B------:R3:W-:Y:S08]  /*be60*/  LDGSTS.E.BYPASS.LTC128B.128.ZFILL [R252+0x3900], [R56.64], P5 ;  /* 0x0390000038fc7fae */ /* 0x0007f0000a941d48 */
[----:B------:R-:W0:Y:S08]  /*be70*/  LDGDEPBAR ;  /* 0x00000000000079af */ /* 0x000e300000000000 */
[----:B-1----:R-:W4:Y:S01]  /*be80*/  LDL R3, [R1+0x4] ;  /* 0x0000040001037983 */ /* 0x002f220000100800 */
[-C--:B--2---:R-:W-:Y:S08]  /*be90*/  HMMA.16816.F32 R52, R64, R132.reuse, RZ ;  /* 0x000000844034723c */ /* 0x084ff000000018ff */
[C---:B---3--:R-:W-:Y:S08]  /*bea0*/  HMMA.16816.F32 R56, R60.reuse, R132, RZ ;  /* 0x000000843c38723c */ /* 0x048ff000000018ff */
        /* <DEDUP_REMOVED lines=28> */
[----:B------:R-:W-:Y:S07]  /*c070*/  LDSM.16.M88.4 R212, [R233+-0x2000] ;  /* 0xffe00000e9d4783b */ /* 0x000fee0000000200 */
[-C--:B---3--:R-:W-:Y:S08]  /*c080*/  HMMA.16816.F32 R20, R132, R208.reuse, R20 ;  /* 0x000000d08414723c */ /* 0x088ff00000001814 */
        /* <DEDUP_REMOVED lines=17> */
[C---:B--2---:R-:W-:Y:S04]  /*c1a0*/  HMMA.16816.F32 R8, R216.reuse, R212, R8 ;  /* 0x000000d4d808723c */ /* 0x044fe80000001808 */
[----:B----4-:R-:W-:Y:S04]  /*c1b0*/  ISETP.GT.AND P2, PT, R3, R143, PT ;  /* 0x0000008f0300720c */ /* 0x010fe80003f44270 */
        /* <DEDUP_REMOVED lines=106> */
[----:B------:R-:W2:Y:S01]  /*c860*/  LDL R2, [R1+0x48] ;  /* 0x0000480001027983 */ /* 0x000ea20000100800 */
[----:B------:R-:W-:Y:S02]  /*c870*/  IMAD.MOV.U32 R208, RZ, RZ, RZ ;  /* 0x000000ffffd07224 */ /* 0x000fe400078e00ff */
[----:B------:R-:W-:Y:S01]  /*c880*/  IMAD.SHL.U32 R211, R142, 0x2, RZ ;  /* 0x000000028ed37824 */ /* 0x000fe200078e00ff */
[----:B------:R-:W3:Y:S01]  /*c890*/  LDL.64 R212, [R1+0x40] ;  /* 0x0000400001d47983 */ /* 0x000ee20000100a00 */
[----:B------:R-:W-:Y:S03]  /*c8a0*/  IMAD.SHL.U32 R210, R136, 0x2, RZ ;  /* 0x0000000288d27824 */ /* 0x000fe600078e00ff */
[----:B------:R-:W4:Y:S04]  /*c8b0*/  LDL R231, [R1+0x58] ;  /* 0x0000580001e77983 */ /* 0x000f280000100800 */
[----:B------:R-:W1:Y:S04]  /*c8c0*/  S2R R143, SR_TID.X ;  /* 0x00000000008f7919 */ /* 0x000e680000002100 */
[----:B------:R-:W5:Y:S04]  /*c8d0*/  LDL.64 R228, [R1+0x38] ;  /* 0x0000380001e47983 */ /* 0x000f680000100a00 */
[----:B------:R-:W4:Y:S04]  /*c8e0*/  LDL R134, [R1+0xf4] ;  /* 0x0000f40001867983 */ /* 0x000f280000100800 */
        /* <DEDUP_REMOVED lines=15> */
[----:B---3--:R-:W-:Y:S02]  /*c9e0*/  @!P1 IADD3 R3, P2, R0, R212, RZ ;  /* 0x000000d400039210 */ /* 0x008fe40007f5e0ff */
[----:B----4-:R-:W-:Y:S02]  /*c9f0*/  SHF.L.U64.HI R134, R142, 0x1, R134 ;  /* 0x000000018e867819 */ /* 0x010fe40000010286 */
        /* <DEDUP_REMOVED lines=8> */
[----:B------:R-:W-:Y:S01]  /*ca80*/  IMAD R0, R0, c[0x0][0x1e0], RZ ;  /* 0x0000780000007a24 */ /* 0x000fe200078e02ff */
[----:B------:R1:W-:Y:S03]  /*ca90*/  STL [R1+0x8], R209 ;  /* 0x000008d101007387 */ /* 0x0003e60000100800 */
[----:B------:R-:W-:Y:S04]  /*caa0*/  IMAD R0, R209, c[0x0][0x1e4], R0 ;  /* 0x00007900d1007a24 */ /* 0x000fe800078e0200 */
[----:B------:R-:W-:Y:S01]  /*cab0*/  IMAD.IADD R3, R3, 0x1, R0 ;  /* 0x0000000103037824 */ /* 0x000fe200078e0200 */
[----:B-----5:R-:W-:Y:S02]  /*cac0*/  SHF.L.U64.HI R133, R136, 0x1, R135 ;  /* 0x0000000188857819 */ /* 0x020fe40000010287 */
[----:B--2---:R-:W-:Y:S01]  /*cad0*/  SHF.R.S32.HI R132, RZ, 0x1f, R208 ;  /* 0x0000001fff847819 */ /* 0x004fe200000114d0 */
[----:B------:R1:W-:Y:S01]  /*cae0*/  STL [R1], R208 ;  /* 0x000000d001007387 */ /* 0x0003e20000100800 */
        /* <DEDUP_REMOVED lines=9> */
.L_x_1297:
[----:B------:R-:W-:-:S05]  /*cb80*/  BRA.DIV ~URZ, `(.L_x_1253) ;  /* 0x000091727f007947 */ /* 0x000fca000b800000 */
[----:B------:R-:W4:Y:S01]  /*cb90*/  SHFL.IDX PT, R142, R132, RZ, 0x181f ;  /* 0x00181fff848e7589 */ /* 0x000f2200000e0000 */
[C---:B------:R-:W-:Y:S02]  /*cba0*/  IADD3 R2, -R141.reuse, 0x10, RZ ;  /* 0x000000108d027810 */ /* 0x040fe40007ffe1ff */
[----:B------:R-:W-:Y:S01]  /*cbb0*/  ISETP.NE.U32.AND P2, PT, R141, RZ, PT ;  /* 0x000000ff8d00720c */ /* 0x000fe20003f45070 */
[----:B------:R-:W5:Y:S01]  /*cbc0*/  SHFL.IDX PT, R3, R132, 0x1, 0x181f ;  /* 0x00381f0084037f89 */ /* 0x000f6200000e0000 */
[----:B------:R-:W-:Y:S03]  /*cbd0*/  LOP3.LUT R2, R2, 0xf, RZ, 0xc0, !PT ;  /* 0x0000000f02027812 */ /* 0x000fe600078ec0ff */
[----:B------:R-:W-:Y:S01]  /*cbe0*/  SHFL.IDX PT, R136, R0, 0x2, 0x181f ;  /* 0x00581f0000887f89 */ /* 0x000fe200000e0000 */
[----:B-1--4-:R-:W-:Y:S04]  /*cbf0*/  IADD3 R208, P5, P4, R2, R142, R210 ;  /* 0x0000008e02d07210 */ /* 0x012fe80007cbe0d2 */
[--C-:B---3--:R-:W-:Y:S02]  /*cc00*/  IADD3.X R209, RZ, R135, R133.reuse, P5, P4 ;  /* 0x00000087ffd17210 */ /* 0x108fe40002fe8485 */
[----:B------:R-:W-:Y:S03]  /*cc10*/  IADD3 R142, P4, R142, R211, RZ ;  /* 0x000000d38e8e7210 */ /* 0x000fe60007f9e0ff */
[----:B------:R1:W-:Y:S02]  /*cc20*/  LDGSTS.E.BYPASS.LTC128B.128.ZFILL [R252+0x4100], [R208.64], P2 ;  /* 0x04100000d0fc7fae */ /* 0x0003e40009141d48 */
[----:B------:R-:W-:Y:S02]  /*cc30*/  IMAD.X R143, R135, 0x1, R134, P4 ;  /* 0x00000001878f7824 */ /* 0x000fe400020e0686 */
[----:B------:R-:W3:Y:S04]  /*cc40*/  SHFL.IDX PT, R135, R0, 0x1, 0x181f ;  /* 0x00381f0000877f89 */ /* 0x000ee800000e0000 */
[----:B------:R5:W-:Y:S04]  /*cc50*/  LDGSTS.E.BYPASS.LTC128B.128 [R252+0x6100], [R142.64], !P0 ;  /* 0x061000008efc7fae */ /* 0x000be8000c101d48 */
[----:B--2---:R-:W-:Y:S01]  /*cc60*/  SHFL.IDX PT, R0, R0, 0x3, 0x181f ;  /* 0x00781f0000007f89 */ /* 0x004fe200000e0000 */
[C---:B-----5:R-:W-:Y:S04]  /*cc70*/  IADD3 R142, P5, P4, R2.reuse, R3, R210 ;  /* 0x00000003028e7210 */ /* 0x060fe80007cbe0d2 */
[--C-:B---3--:R-:W-:Y:S05]  /*cc80*/  IADD3.X R143, RZ, R135, R133.reuse, P5, P4 ;  /* 0x00000087ff8f7210 */ /* 0x108fea0002fe8485 */
[----:B------:R2:W-:Y:S02]  /*cc90*/  LDGSTS.E.BYPASS.LTC128B.128.ZFILL [R252+0x4900], [R142.64], P2 ;  /* 0x049000008efc7fae */ /* 0x0005e40009141d48 */
[----:B--2---:R-:W-:Y:S05]  /*cca0*/  IADD3 R142, P4, R3, R211, RZ ;  /* 0x000000d3038e7210 */ /* 0x004fea0007f9e0ff */
[----:B------:R-:W-:Y:S02]  /*ccb0*/  IMAD.X R143, R135, 0x1, R134, P4 ;  /* 0x00000001878f7824 */ /* 0x000fe400020e0686 */
[----:B------:R-:W2:Y:S04]  /*ccc0*/  SHFL.IDX PT, R135, R132, 0x2, 0x181f ;  /* 0x00581f0084877f89 */ /* 0x000ea800000e0000 */
[----:B------:R1:W-:Y:S04]  /*ccd0*/  LDGSTS.E.BYPASS.LTC128B.128 [R252+0x6900], [R142.64], !P0 ;  /* 0x069000008efc7fae */ /* 0x0003e8000c101d48 */
[----:B------:R-:W3:Y:S01]  /*cce0*/  SHFL.IDX PT, R132, R132, 0x3, 0x181f ;  /* 0x00781f0084847f89 */ /* 0x000ee200000e0000 */
[----:B--2---:R-:W-:Y:S04]  /*ccf0*/  IADD3 R2, P5, P4, R2, R135, R210 ;  /* 0x0000008702027210 */ /* 0x004fe80007cbe0d2 */
[----:B------:R-:W-:Y:S05]  /*cd00*/  IADD3.X R3, RZ, R136, R133, P5, P4 ;  /* 0x00000088ff037210 */ /* 0x000fea0002fe8485 */
[----:B------:R2:W-:Y:S02]  /*cd10*/  LDGSTS.E.BYPASS.LTC128B.128.ZFILL [R252+0x5100], [R2.64], P2 ;  /* 0x0510000002fc7fae */ /* 0x0005e40009141d48 */
[----:B--2---:R-:W-:Y:S05]  /*cd20*/  IADD3 R2, P2, R135, R211, RZ ;  /* 0x000000d387027210 */ /* 0x004fea0007f5e0ff */
[----:B------:R-:W-:Y:S05]  /*cd30*/  IMAD.X R3, R136, 0x1, R134, P2 ;  /* 0x0000000188037824 */ /* 0x000fea00010e0686 */
[----:B------:R1:W-:Y:S03]  /*cd40*/  LDGSTS.E.BYPASS.LTC128B.128 [R252+0x7100], [R2.64], !P0 ;  /* 0x0710000002fc7fae */ /* 0x0003e6000c101d48 */
.L_x_1298:
[C---:B-1-3--:R-:W-:Y:S02]  /*cd50*/  IADD3 R2, -R141.reuse, 0x10, RZ ;  /* 0x000000108d027810 */ /* 0x04afe40007ffe1ff */
        /* <DEDUP_REMOVED lines=11> */
.L_x_1251:
[----:B------:R-:W-:Y:S05]  /*ce10*/  BSYNC B0 ;  /* 0x0000000000007941 */ /* 0x000fea0003800000 */
.L_x_1250:
        /* <DEDUP_REMOVED lines=67> */
[----:B-1----:R-:W-:Y:S02]  /*d250*/  FMNMX.FTZ R132, R132, R0, !PT ;  /* 0x0000000084847209 */ /* 0x002fe40007810000 */
[----:B------:R-:W1:Y:S04]  /*d260*/  SHFL.BFLY PT, R0, R135, 0x2, 0x1f ;  /* 0x0c401f0087007f89 */ /* 0x000e6800000e0000 */
[----:B------:R-:W2:Y:S01]  /*d270*/  SHFL.BFLY PT, R136, R132, 0x1, 0x1f ;  /* 0x0c201f0084887f89 */ /* 0x000ea200000e0000 */
[----:B-1----:R-:W-:Y:S02]  /*d280*/  FMNMX.FTZ R135, R135, R0, !PT ;  /* 0x0000000087877209 */ /* 0x002fe40007810000 */
[----:B--2---:R-:W-:Y:S03]  /*d290*/  FMNMX.FTZ R136, R132, R136, !PT ;  /* 0x0000008884887209 */ /* 0x004fe60007810000 */
[----:B------:R-:W1:Y:S04]  /*d2a0*/  SHFL.BFLY PT, R0, R135, 0x1, 0x1f ;  /* 0x0c201f0087007f89 */ /* 0x000e6800000e0000 */
[----:B------:R-:W2:Y:S01]  /*d2b0*/  SHFL.BFLY PT, R132, R133, 0x2, 0x1f ;  /* 0x0c401f0085847f89 */ /* 0x000ea200000e0000 */
[----:B-1----:R-:W-:Y:S03]  /*d2c0*/  FMNMX.FTZ R135, R135, R0, !PT ;  /* 0x0000000087877209 */ /* 0x002fe60007810000 */
[----:B------:R-:W1:Y:S01]  /*d2d0*/  SHFL.BFLY PT, R0, R134, 0x2, 0x1f ;  /* 0x0c401f0086007f89 */ /* 0x000e6200000e0000 */
[----:B--2---:R-:W-:Y:S02]  /*d2e0*/  FMNMX.FTZ R132, R133, R132, !PT ;  /* 0x0000008485847209 */ /* 0x004fe40007810000 */
[----:B-1----:R-:W-:Y:S05]  /*d2f0*/  FMNMX.FTZ R134, R134, R0, !PT ;  /* 0x0000000086867209 */ /* 0x002fea0007810000 */
[----:B------:R-:W1:Y:S02]  /*d300*/  SHFL.BFLY PT, R0, R134, 0x1, 0x1f ;  /* 0x0c201f0086007f89 */ /* 0x000e6400000e0000 */
[----:B-1----:R-:W-:Y:S02]  /*d310*/  FMNMX.FTZ R134, R134, R0, !PT ;  /* 0x0000000086867209 */ /* 0x002fe40007810000 */
[----:B------:R1:W2:Y:S04]  /*d320*/  SHFL.BFLY PT, R0, R132, 0x1, 0x1f ;  /* 0x0c201f0084007f89 */ /* 0x0002a800000e0000 */
.L_x_1299:
[----:B------:R-:W3:Y:S01]  /*d330*/  LDL.LU R3, [R1+0x18] ;  /* 0x0000180001037983 */ /* 0x000ee20000300800 */
[----:B------:R-:W-:Y:S01]  /*d340*/  FMUL.FTZ R2, R136, c[0x0][0x2d0] ;  /* 0x0000b40088027a20 */ /* 0x000fe20000410000 */
[----:B--2---:R-:W-:Y:S01]  /*d350*/  FMNMX.FTZ R133, R0, R132, !PT ;  /* 0x0000008400857209 */ /* 0x004fe20007810000 */
[----:B------:R-:W-:Y:S01]  /*d360*/  FADD.FTZ R0, -R136, R137 ;  /* 0x0000008988007221 */ /* 0x000fe20000010100 */
[----:B------:R-:W2:Y:S01]  /*d370*/  LDL.LU R210, [R1+0x14] ;  /* 0x0000140001d27983 */ /* 0x000ea20000300800 */
[--C-:B------:R-:W-:Y:S01]  /*d380*/  FFMA.FTZ R4, R4, c[0x0][0x2d0], -R2.reuse ;  /* 0x0000b40004047a23 */ /* 0x100fe20000010802 */
[----:B------:R-:W-:Y:S01]  /*d390*/  WARPSYNC 0xffffffff ;  /* 0xffffffff00007948 */ /* 0x000fe20003800000 */
        /* <DEDUP_REMOVED lines=20> */
[----:B------:R-:W-:Y:S01]  /*d4e0*/  FMUL.FTZ R2, R135, c[0x0][0x2d0] ;  /* 0x0000b40087027a20 */ /* 0x000fe20000410000 */
[----:B------:R-:W-:Y:S03]  /*d4f0*/  MUFU.EX2 R20, R16 ;  /* 0x0000001000147308 */ /* 0x000fe60000000800 */
        /* <DEDUP_REMOVED lines=16> */
[----:B------:R-:W-:Y:S01]  /*d600*/  MUFU.EX2 R224, R224 ;  /* 0x000000e000e07308 */ /* 0x000fe20000000800 */
[----:B------:R-:W-:Y:S09]  /*d610*/  FFMA.FTZ R211, R18, c[0x0][0x2d0], -R2 ;  /* 0x0000b40012d37a23 */ /* 0x000ff20000010802 */
[----:B------:R-:W-:Y:S10]  /*d620*/  MUFU.EX2 R211, R211 ;  /* 0x000000d300d37308 */ /* 0x000ff40000000800 */
[----:B------:R-:W-:Y:S01]  /*d630*/  MUFU.EX2 R137, R137 ;  /* 0x0000008900897308 */ /* 0x000fe20000000800 */
        /* <DEDUP_REMOVED lines=17> */
[----:B---3--:R-:W-:Y:S04]  /*d750*/  FFMA.FTZ R0, R132, R3, R4 ;  /* 0x0000000384007223 */ /* 0x008fe80000010004 */
[C---:B------:R-:W-:Y:S01]  /*d760*/  FADD.FTZ R5, R208.reuse, R0 ;  /* 0x00000000d0057221 */ /* 0x040fe20000010000 */
[----:B------:R-:W-:Y:S01]  /*d770*/  F2FP.PACK_AB R208, R208, R4 ;  /* 0x00000004d0d0723e */ /* 0x000fe200000000ff */
[----:B------:R-:W-:Y:S02]  /*d780*/  FADD.FTZ R0, -R135, R138 ;  /* 0x0000008a87007221 */ /* 0x000fe40000010100 */
[----:B------:R-:W-:Y:S02]  /*d790*/  FMUL.FTZ R4, R134, c[0x0][0x2d0] ;  /* 0x0000b40086047a20 */ /* 0x000fe40000410000 */
[----:B------:R-:W-:Y:S02]  /*d7a0*/  FMUL.FTZ R0, R0, c[0x0][0x2d0] ;  /* 0x0000b40000007a20 */ /* 0x000fe40000410000 */
[----:B------:R-:W-:Y:S02]  /*d7b0*/  FFMA.FTZ R9, R9, c[0x0][0x2d0], -R4 ;  /* 0x0000b40009097a23 */ /* 0x000fe40000010804 */
[----:B------:R-:W2:Y:S01]  /*d7c0*/  MUFU.EX2 R3, R0 ;  /* 0x0000000000037308 */ /* 0x000ea20000000800 */
[----:B------:R-:W-:Y:S02]  /*d7d0*/  FFMA.FTZ R138, R55, c[0x0][0x2d0], -R2 ;  /* 0x0000b400378a7a23 */ /* 0x000fe40000010802 */
[--C-:B------:R-:W-:Y:S02]  /*d7e0*/  FFMA.FTZ R8, R8, c[0x0][0x2d0], -R4.reuse ;  /* 0x0000b40008087a23 */ /* 0x100fe40000010804 */
[--C-:B------:R-:W-:Y:S02]  /*d7f0*/  FFMA.FTZ R54, R57, c[0x0][0x2d0], -R4.reuse ;  /* 0x0000b40039367a23 */ /* 0x100fe40000010804 */
[--C-:B------:R-:W-:Y:S02]  /*d800*/  FFMA.FTZ R55, R61, c[0x0][0x2d0], -R4.reuse ;  /* 0x0000b4003d377a23 */ /* 0x100fe40000010804 */
[--C-:B------:R-:W-:Y:S01]  /*d810*/  FFMA.FTZ R18, R12, c[0x0][0x2d0], -R4.reuse ;  /* 0x0000b4000c127a23 */ /* 0x100fe20000010804 */
[----:B------:R-:W-:Y:S01]  /*d820*/  MUFU.EX2 R21, R9 ;  /* 0x0000000900157308 */ /* 0x000fe20000000800 */
[--C-:B------:R-:W-:Y:S01]  /*d830*/  FFMA.FTZ R214, R25, c[0x0][0x2d0], -R4.reuse ;  /* 0x0000b40019d67a23 */ /* 0x100fe20000010804 */
[----:B------:R-:W-:Y:S01]  /*d840*/  MOV R12, R212 ;  /* 0x000000d4000c7202 */ /* 0x000fe20000000f00 */
[--C-:B------:R-:W-:Y:S02]  /*d850*/  FFMA.FTZ R230, R41, c[0x0][0x2d0], -R4.reuse ;  /* 0x0000b40029e67a23 */ /* 0x100fe40000010804 */
[--C-:B------:R-:W-:Y:S02]  /*d860*/  FFMA.FTZ R35, R56, c[0x0][0x2d0], -R4.reuse ;  /* 0x0000b40038237a23 */ /* 0x100fe40000010804 */
[--C-:B------:R-:W-:Y:S02]  /*d870*/  FFMA.FTZ R60, R60, c[0x0][0x2d0], -R4.reuse ;  /* 0x0000b4003c3c7a23 */ /* 0x100fe40000010804 */
[--C-:B------:R-:W-:Y:S01]  /*d880*/  FFMA.FTZ R216, R24, c[0x0][0x2d0], -R4.reuse ;  /* 0x0000b40018d87a23 */ /* 0x100fe20000010804 */
[----:B------:R-:W-:Y:S01]  /*d890*/  MUFU.EX2 R22, R8 ;  /* 0x0000000800167308 */ /* 0x000fe20000000800 */
[--C-:B------:R-:W-:Y:S02]  /*d8a0*/  FFMA.FTZ R218, R28, c[0x0][0x2d0], -R4.reuse ;  /* 0x0000b4001cda7a23 */ /* 0x100fe40000010804 */
[----:B------:R-:W-:Y:S02]  /*d8b0*/  FFMA.FTZ R219, R29, c[0x0][0x2d0], -R4 ;  /* 0x0000b4001ddb7a23 */ /* 0x000fe40000010804 */
[----:B--2---:R-:W-:Y:S02]  /*d8c0*/  FFMA.FTZ R0, R3, R210, R6 ;  /* 0x000000d203007223 */ /* 0x004fe40000010006 */
[----:B------:R-:W-:Y:S02]  /*d8d0*/  FFMA.FTZ R231, R40, c[0x0][0x2d0], -R4 ;  /* 0x0000b40028e77a23 */ /* 0x000fe40000010804 */
[----:B------:R-:W-:Y:S01]  /*d8e0*/  FADD.FTZ R32, R7, R0 ;  /* 0x0000000007207221 */ /* 0x000fe20000010000 */
[----:B------:R1:W2:Y:S01]  /*d8f0*/  MUFU.EX2 R210, R17 ;  /* 0x0000001100d27308 */ /* 0x0002a20000000800 */
[----:B------:R-:W-:Y:S02]  /*d900*/  FADD.FTZ R0, -R134, R139 ;  /* 0x0000008b86007221 */ /* 0x000fe40000010100 */
[--C-:B------:R-:W-:Y:S02]  /*d910*/  FFMA.FTZ R229, R44, c[0x0][0x2d0], -R4.reuse ;  /* 0x0000b4002ce57a23 */ /* 0x100fe40000010804 */
[----:B------:R-:W-:Y:S02]  /*d920*/  FMUL.FTZ R0, R0, c[0x0][0x2d0] ;  /* 0x0000b40000007a20 */ /* 0x000fe40000410000 */
[--C-:B------:R-:W-:Y:S02]  /*d930*/  FFMA.FTZ R50, R45, c[0x0][0x2d0], -R4.reuse ;  /* 0x0000b4002d327a23 */ /* 0x100fe40000010804 */
[----:B------:R-:W-:Y:S01]  /*d940*/  FADD.FTZ R5, R20, R5 ;  /* 0x0000000514057221 */ /* 0x000fe20000010000 */
        /* <DEDUP_REMOVED lines=9> */
[----:B-1----:R-:W-:Y:S02]  /*d9e0*/  FFMA.FTZ R17, R13, c[0x0][0x2d0], -R4 ;  /* 0x0000b4000d117a23 */ /* 0x002fe40000010804 */
[----:B------:R-:W4:Y:S01]  /*d9f0*/  LDL.LU R13, [R1+0x20] ;  /* 0x00002000010d7983 */ /* 0x000f220000300800 */
[----:B------:R-:W-:Y:S02]  /*da00*/  FMUL.FTZ R4, R133, c[0x0][0x2d0] ;  /* 0x0000b40085047a20 */ /* 0x000fe40000410000 */
[C---:B--2---:R-:W-:Y:S01]  /*da10*/  FADD.FTZ R220, R210.reuse, R5 ;  /* 0x00000005d2dc7221 */ /* 0x044fe20000010000 */
[----:B------:R-:W-:Y:S01]  /*da20*/  F2FP.PACK_AB R210, R210, R20 ;  /* 0x00000014d2d2723e */ /* 0x000fe200000000ff */
[----:B------:R-:W-:Y:S01]  /*da30*/  FFMA.FTZ R23, R43, c[0x0][0x2d0], -R4 ;  /* 0x0000b4002b177a23 */ /* 0x000fe20000010804 */
[----:B------:R-:W-:Y:S01]  /*da40*/  MOV R20, R60 ;  /* 0x0000003c00147202 */ /* 0x000fe20000000f00 */
[----:B---3--:R-:W-:Y:S01]  /*da50*/  FMUL.FTZ R9, R2, R173 ;  /* 0x000000ad02097220 */ /* 0x008fe20000410000 */
[----:B------:R-:W-:Y:S01]  /*da60*/  MOV R5, R64 ;  /* 0x0000004000057202 */ /* 0x000fe20000000f00 */
[----:B------:R-:W2:Y:S01]  /*da70*/  LDL.LU R173, [R1+0x24] ;  /* 0x0000240001ad7983 */ /* 0x000ea20000300800 */
[----:B------:R-:W-:Y:S01]  /*da80*/  FADD.FTZ R0, -R133, R140 ;  /* 0x0000008c85007221 */ /* 0x000fe20000010100 */
[----:B------:R-:W-:Y:S01]  /*da90*/  MOV R140, R12 ;  /* 0x0000000c008c7202 */ /* 0x000fe20000000f00 */
[--C-:B------:R-:W-:Y:S01]  /*daa0*/  FFMA.FTZ R213, R30, c[0x0][0x2d0], -R4.reuse ;  /* 0x0000b4001ed57a23 */ /* 0x100fe20000010804 */
[----:B------:R-:W-:Y:S01]  /*dab0*/  MOV R64, R52 ;  /* 0x0000003400407202 */ /* 0x000fe20000000f00 */
[----:B------:R-:W-:Y:S01]  /*dac0*/  FMUL.FTZ R0, R0, c[0x0][0x2d0] ;  /* 0x0000b40000007a20 */ /* 0x000fe20000410000 */
        /* <DEDUP_REMOVED lines=19> */
[C---:B------:R-:W-:Y:S01]  /*dc00*/  FMUL.FTZ R12, R2.reuse, R168 ;  /* 0x000000a8020c7220 */ /* 0x040fe20000410000 */
[----:B------:R-:W-:Y:S01]  /*dc10*/  MOV R168, R20 ;  /* 0x0000001400a87202 */ /* 0x000fe20000000f00 */
[C---:B------:R-:W-:Y:S02]  /*dc20*/  FMUL.FTZ R29, R2.reuse, R161 ;  /* 0x000000a1021d7220 */ /* 0x040fe40000410000 */
[C---:B------:R-:W-:Y:S01]  /*dc30*/  FMUL.FTZ R56, R2.reuse, R148 ;  /* 0x0000009402387220 */ /* 0x040fe20000410000 */
[----:B------:R-:W-:Y:S01]  /*dc40*/  MOV R148, R140 ;  /* 0x0000008c00947202 */ /* 0x000fe20000000f00 */
[C---:B------:R-:W-:Y:S01]  /*dc50*/  FMUL.FTZ R61, R2.reuse, R145 ;  /* 0x00000091023d7220 */ /* 0x040fe20000410000 */
[----:B------:R-:W-:Y:S01]  /*dc60*/  MOV R145, R23 ;  /* 0x0000001700917202 */ /* 0x000fe20000000f00 */
[----:B------:R-:W-:Y:S01]  /*dc70*/  FMUL.FTZ R28, R2, R160 ;  /* 0x000000a0021c7220 */ /* 0x000fe20000410000 */
[----:B------:R-:W-:Y:S01]  /*dc80*/  F2FP.PACK_AB R140, R21, R22 ;  /* 0x00000016158c723e */ /* 0x000fe200000000ff */
[C---:B-1----:R-:W-:Y:S01]  /*dc90*/  FMUL.FTZ R30, R0.reuse, R162 ;  /* 0x000000a2001e7220 */ /* 0x042fe20000410000 */
[----:B------:R1:W-:Y:S01]  /*dca0*/  MUFU.EX2 R160, R7 ;  /* 0x0000000700a07308 */ /* 0x0003e20000000800 */
[----:B------:R-:W-:Y:S02]  /*dcb0*/  FMUL.FTZ R31, R0, R163 ;  /* 0x000000a3001f7220 */ /* 0x000fe40000410000 */
[----:B------:R-:W-:Y:S02]  /*dcc0*/  FMUL.FTZ R24, R2, R164 ;  /* 0x000000a402187220 */ /* 0x000fe40000410000 */
[C---:B------:R-:W-:Y:S02]  /*dcd0*/  FMUL.FTZ R42, R0.reuse, R158 ;  /* 0x0000009e002a7220 */ /* 0x040fe40000410000 */
[----:B------:R-:W-:Y:S02]  /*dce0*/  FMUL.FTZ R43, R0, R159 ;  /* 0x0000009f002b7220 */ /* 0x000fe40000410000 */
[C---:B------:R-:W-:Y:S01]  /*dcf0*/  FMUL.FTZ R41, R2.reuse, R157 ;  /* 0x0000009d02297220 */ /* 0x040fe20000410000 */
[----:B------:R-:W3:Y:S01]  /*dd00*/  MUFU.EX2 R162, R19 ;  /* 0x0000001300a27308 */ /* 0x000ee20000000800 */
[----:B------:R-:W-:Y:S02]  /*dd10*/  FADD.FTZ R157, R211, R32 ;  /* 0x00000020d39d7221 */ /* 0x000fe40000010000 */
[----:B------:R-:W-:Y:S01]  /*dd20*/  FMUL.FTZ R25, R2, R165 ;  /* 0x000000a502197220 */ /* 0x000fe20000410000 */
[----:B------:R-:W-:Y:S01]  /*dd30*/  MOV R165, R5 ;  /* 0x0000000500a57202 */ /* 0x000fe20000000f00 */
[----:B------:R-:W-:Y:S02]  /*dd40*/  FMUL.FTZ R5, R132, R177 ;  /* 0x000000b184057220 */ /* 0x000fe40000410000 */
[C---:B------:R-:W-:Y:S02]  /*dd50*/  FMUL.FTZ R40, R2.reuse, R156 ;  /* 0x0000009c02287220 */ /* 0x040fe40000410000 */
[C---:B------:R-:W-:Y:S01]  /*dd60*/  FMUL.FTZ R44, R2.reuse, R152 ;  /* 0x00000098022c7220 */ /* 0x040fe20000410000 */
[----:B------:R-:W5:Y:S01]  /*dd70*/  MUFU.EX2 R163, R6 ;  /* 0x0000000600a37308 */ /* 0x000f620000000800 */
[----:B------:R-:W-:Y:S01]  /*dd80*/  MOV R152, R38 ;  /* 0x0000002600987202 */ /* 0x000fe20000000f00 */
[C---:B------:R-:W-:Y:S01]  /*dd90*/  FMUL.FTZ R57, R2.reuse, R149 ;  /* 0x0000009502397220 */ /* 0x040fe20000410000 */
[----:B------:R-:W-:Y:S01]  /*dda0*/  MOV R149, R39 ;  /* 0x0000002700957202 */ /* 0x000fe20000000f00 */
[C---:B-1----:R-:W-:Y:S01]  /*ddb0*/  FMUL.FTZ R7, R3.reuse, R179 ;  /* 0x000000b303077220 */ /* 0x042fe20000410000 */
[----:B------:R-:W-:Y:S01]  /*ddc0*/  MOV R177, R152 ;  /* 0x0000009800b17202 */ /* 0x000fe20000000f00 */
[C---:B------:R-:W-:Y:S01]  /*ddd0*/  FMUL.FTZ R60, R2.reuse, R144 ;  /* 0x00000090023c7220 */ /* 0x040fe20000410000 */
[----:B------:R-:W-:Y:S01]  /*dde0*/  MOV R144, R37 ;  /* 0x0000002500907202 */ /* 0x000fe20000000f00 */
[C---:B------:R-:W-:Y:S01]  /*ddf0*/  FMUL.FTZ R45, R2.reuse, R153 ;  /* 0x00000099022d7220 */ /* 0x040fe20000410000 */
[----:B------:R-:W-:Y:S01]  /*de00*/  MOV R153, R143 ;  /* 0x0000008f00997202 */ /* 0x000fe20000000f00 */
[----:B------:R1:W-:Y:S01]  /*de10*/  MUFU.EX2 R159, R18 ;  /* 0x00000012009f7308 */ /* 0x0003e20000000800 */
[----:B------:R-:W-:Y:S01]  /*de20*/  FMUL.FTZ R8, R2, R172 ;  /* 0x000000ac02087220 */ /* 0x000fe20000410000 */
[----:B------:R-:W-:Y:S01]  /*de30*/  MOV R172, R46 ;  /* 0x0000002e00ac7202 */ /* 0x000fe20000000f00 */
[----:B------:R-:W-:Y:S01]  /*de40*/  FMUL.FTZ R10, R0, R174 ;  /* 0x000000ae000a7220 */ /* 0x000fe20000410000 */
[----:B---3--:R-:W-:Y:S01]  /*de50*/  F2FP.PACK_AB R211, R162, R211 ;  /* 0x000000d3a2d3723e */ /* 0x008fe200000000ff */
[C---:B------:R-:W-:Y:S01]  /*de60*/  FMUL.FTZ R11, R0.reuse, R175 ;  /* 0x000000af000b7220 */ /* 0x040fe20000410000 */
[----:B------:R-:W-:Y:S01]  /*de70*/  MOV R175, R165 ;  /* 0x000000a500af7202 */ /* 0x000fe20000000f00 */
[C---:B------:R-:W-:Y:S01]  /*de80*/  FMUL.FTZ R14, R0.reuse, R170 ;  /* 0x000000aa000e7220 */ /* 0x040fe20000410000 */
[----:B------:R-:W-:Y:S01]  /*de90*/  MOV R165, R55 ;  /* 0x0000003700a57202 */ /* 0x000fe20000000f00 */
[C---:B------:R-:W-:Y:S01]  /*dea0*/  FMUL.FTZ R15, R0.reuse, R171 ;  /* 0x000000ab000f7220 */ /* 0x040fe20000410000 */
[----:B------:R3:W3:Y:S01]  /*deb0*/  MUFU.EX2 R164, R17 ;  /* 0x0000001100a47308 */ /* 0x0006e20000000800 */
[----:B------:R-:W-:Y:S01]  /*dec0*/  FMUL.FTZ R19, R3, R183 ;  /* 0x000000b703137220 */ /* 0x000fe20000410000 */
[----:B------:R-:W-:Y:S01]  /*ded0*/  MOV R174, R168 ;  /* 0x000000a800ae7202 */ /* 0x000fe20000000f00 */
[C---:B------:R-:W-:Y:S01]  /*dee0*/  FMUL.FTZ R26, R0.reuse, R166 ;  /* 0x000000a6001a7220 */ /* 0x040fe20000410000 */
[----:B-----5:R-:W-:Y:S01]  /*def0*/  F2FP.PACK_AB R143, R163, R160 ;  /* 0x000000a0a38f723e */ /* 0x020fe200000000ff */
[C---:B------:R-:W-:Y:S01]  /*df00*/  FMUL.FTZ R6, R3.reuse, R178 ;  /* 0x000000b203067220 */ /* 0x040fe20000410000 */
[----:B------:R-:W-:Y:S01]  /*df10*/  MOV R168, R64 ;  /* 0x0000004000a87202 */ /* 0x000fe20000000f00 */
[----:B------:R-:W-:Y:S01]  /*df20*/  FMUL.FTZ R27, R0, R167 ;  /* 0x000000a7001b7220 */ /* 0x000fe20000410000 */
[----:B------:R-:W-:Y:S01]  /*df30*/  MOV R64, R52 ;  /* 0x0000003400407202 */ /* 0x000fe20000000f00 */
[----:B------:R-:W-:Y:S01]  /*df40*/  FMUL.FTZ R32, R132, R188 ;  /* 0x000000bc84207220 */ /* 0x000fe20000410000 */
[----:B------:R5:W2:Y:S01]  /*df50*/  MUFU.EX2 R158, R16 ;  /* 0x00000010009e7308 */ /* 0x000aa20000000800 */
[----:B------:R-:W-:Y:S01]  /*df60*/  MOV R170, R148 ;  /* 0x0000009400aa7202 */ /* 0x000fe20000000f00 */
[----:B------:R-:W-:Y:S01]  /*df70*/  FMUL.FTZ R62, R0, R146 ;  /* 0x00000092003e7220 */ /* 0x000fe20000410000 */
[----:B------:R-:W-:Y:S01]  /*df80*/  MOV R148, R33 ;  /* 0x0000002100947202 */ /* 0x000fe20000000f00 */
[C---:B-1----:R-:W-:Y:S01]  /*df90*/  FMUL.FTZ R18, R3.reuse, R182 ;  /* 0x000000b603127220 */ /* 0x042fe20000410000 */
        /* <DEDUP_REMOVED lines=8> */
[----:B------:R-:W-:Y:S01]  /*e020*/  MOV R175, R67 ;  /* 0x0000004300af7202 */ /* 0x000fe20000000f00 */
[----:B---3--:R-:W-:Y:S01]  /*e030*/  FMUL.FTZ R17, R132, R181 ;  /* 0x000000b584117220 */ /* 0x008fe20000410000 */
[----:B------:R-:W-:Y:S01]  /*e040*/  MOV R183, R148 ;  /* 0x0000009400b77202 */ /* 0x000fe20000000f00 */
[C---:B------:R-:W-:Y:S01]  /*e050*/  FMUL.FTZ R72, R2.reuse, R72 ;  /* 0x0000004802487220 */ /* 0x040fe20000410000 */
[----:B------:R-:W-:Y:S01]  /*e060*/  MOV R189, R138 ;  /* 0x0000008a00bd7202 */ /* 0x000fe20000000f00 */
[C---:B------:R-:W-:Y:S01]  /*e070*/  FMUL.FTZ R73, R2.reuse, R73 ;  /* 0x0000004902497220 */ /* 0x040fe20000410000 */
[----:B------:R-:W-:Y:S01]  /*e080*/  MUFU.EX2 R138, R225 ;  /* 0x000000e1008a7308 */ /* 0x000fe20000000800 */
[C---:B------:R-:W-:Y:S01]  /*e090*/  FMUL.FTZ R76, R2.reuse, R76 ;  /* 0x0000004c024c7220 */ /* 0x040fe20000410000 */
[----:B------:R-:W-:Y:S01]  /*e0a0*/  MOV R181, R153 ;  /* 0x0000009900b57202 */ /* 0x000fe20000000f00 */
[----:B------:R-:W-:Y:S01]  /*e0b0*/  FMUL.FTZ R77, R2, R77 ;  /* 0x0000004d024d7220 */ /* 0x000fe20000410000 */
[----:B------:R-:W-:Y:S01]  /*e0c0*/  LDSM.16.MT88.4 R152, [R236+0x800] ;  /* 0x00080000ec98783b */ /* 0x000fe20000004200 */
[----:B-----5:R-:W-:Y:S02]  /*e0d0*/  FMUL.FTZ R16, R132, R180 ;  /* 0x000000b484107220 */ /* 0x020fe40000410000 */
        /* <DEDUP_REMOVED lines=46> */
[----:B------:R-:W-:Y:S02]  /*e3c0*/  FMUL.FTZ R131, R3, R131 ;  /* 0x0000008303837220 */ /* 0x000fe40000410000 */
[C---:B----4-:R-:W-:Y:S02]  /*e3d0*/  FFMA.FTZ R4, R2.reuse, R13, R22 ;  /* 0x0000000d02047223 */ /* 0x050fe40000010016 */
[----:B------:R-:W-:Y:S01]  /*e3e0*/  FMUL.FTZ R13, R2, R169 ;  /* 0x000000a9020d7220 */ /* 0x000fe20000410000 */
[----:B------:R-:W-:Y:S01]  /*e3f0*/  MOV R169, R142 ;  /* 0x0000008e00a97202 */ /* 0x000fe20000000f00 */
[----:B------:R-:W-:Y:S01]  /*e400*/  FADD.FTZ R161, R21, R4 ;  /* 0x0000000415a17221 */ /* 0x000fe20000010000 */
[----:B------:R-:W-:Y:S01]  /*e410*/  F2FP.PACK_AB R142, R164, R159 ;  /* 0x0000009fa48e723e */ /* 0x000fe200000000ff */
[----:B------:R-:W1:Y:S01]  /*e420*/  LDSM.16.MT88.4 R20, [R235] ;  /* 0x00000000eb14783b */ /* 0x000e620000004200 */
[----:B------:R-:W-:Y:S01]  /*e430*/  FMUL.FTZ R4, R132, R176 ;  /* 0x000000b084047220 */ /* 0x000fe20000410000 */
[----:B------:R-:W-:Y:S01]  /*e440*/  MOV R176, R139 ;  /* 0x0000008b00b07202 */ /* 0x000fe20000000f00 */
[----:B--2---:R-:W-:Y:S01]  /*e450*/  FFMA.FTZ R156, R0, R173, R141 ;  /* 0x000000ad009c7223 */ /* 0x004fe2000001008d */
[----:B------:R-:W-:Y:S01]  /*e460*/  MOV R173, R36 ;  /* 0x0000002400ad7202 */ /* 0x000fe20000000f00 */
[----:B------:R-:W-:Y:S01]  /*e470*/  FADD.FTZ R161, R159, R161 ;  /* 0x000000a19fa17221 */ /* 0x000fe20000010000 */
[----:B------:R-:W-:Y:S01]  /*e480*/  F2FP.PACK_AB R141, R158, R141 ;  /* 0x0000008d9e8d723e */ /* 0x000fe200000000ff */
[----:B------:R-:W-:Y:S01]  /*e490*/  MUFU.EX2 R139, R226 ;  /* 0x000000e2008b7308 */ /* 0x000fe20000000800 */
[----:B------:R-:W2:Y:S01]  /*e4a0*/  LDSM.16.MT88.4 R36, [R236] ;  /* 0x00000000ec24783b */ /* 0x000ea20000004200 */
[----:B------:R-:W-:Y:S01]  /*e4b0*/  MOV R2, R65 ;  /* 0x0000004100027202 */ /* 0x000fe20000000f00 */
[----:B------:R-:W-:Y:S01]  /*e4c0*/  FADD.FTZ R0, R137, R220 ;  /* 0x000000dc89007221 */ /* 0x000fe20000010000 */
[----:B------:R-:W-:Y:S01]  /*e4d0*/  MOV R65, R48 ;  /* 0x0000003000417202 */ /* 0x000fe20000000f00 */
[C---:B------:R-:W-:Y:S01]  /*e4e0*/  FMUL.FTZ R48, R132.reuse, R196 ;  /* 0x000000c484307220 */ /* 0x040fe20000410000 */
[----:B------:R-:W-:Y:S01]  /*e4f0*/  MOV R196, R49 ;  /* 0x0000003100c47202 */ /* 0x000fe20000000f00 */
[C---:B------:R-:W-:Y:S01]  /*e500*/  FMUL.FTZ R49, R132.reuse, R197 ;  /* 0x000000c584317220 */ /* 0x040fe20000410000 */
[----:B------:R-:W-:Y:S01]  /*e510*/  MOV R198, R65 ;  /* 0x0000004100c67202 */ /* 0x000fe20000000f00 */
[----:B------:R-:W-:Y:S01]  /*e520*/  FMUL.FTZ R65, R132, R205 ;  /* 0x000000cd84417220 */ /* 0x000fe20000410000 */
[----:B------:R-:W-:Y:S01]  /*e530*/  MOV R197, R170 ;  /* 0x000000aa00c57202 */ /* 0x000fe20000000f00 */
[----:B------:R-:W-:Y:S01]  /*e540*/  MUFU.EX2 R226, R188 ;  /* 0x000000bc00e27308 */ /* 0x000fe20000000800 */
[----:B------:R-:W-:Y:S09]  /*e550*/  MOV R182, R2 ;  /* 0x0000000200b67202 */ /* 0x000ff20000000f00 */
[----:B------:R-:W3:Y:S10]  /*e560*/  MUFU.EX2 R2, R227 ;  /* 0x000000e300027308 */ /* 0x000ef40000000800 */
[----:B------:R-:W4:Y:S01]  /*e570*/  MUFU.EX2 R170, R217 ;  /* 0x000000d900aa7308 */ /* 0x000f220000000800 */
[-C--:B-1----:R-:W-:Y:S08]  /*e580*/  HMMA.16816.F32 R4, R208, R20.reuse, R4 ;  /* 0x00000014d004723c */ /* 0x082ff00000001804 */
[C---:B------:R-:W-:Y:S01]  /*e590*/  HMMA.16816.F32 R8, R140.reuse, R20, R8 ;  /* 0x000000148c08723c */ /* 0x040fe20000001808 */
[----:B------:R-:W-:Y:S03]  /*e5a0*/  MUFU.EX2 R173, R173 ;  /* 0x000000ad00ad7308 */ /* 0x000fe60000000800 */
[----:B---3--:R-:W-:Y:S03]  /*e5b0*/  FADD.FTZ R0, R2, R0 ;  /* 0x0000000002007221 */ /* 0x008fe60000010000 */
[C---:B------:R-:W-:Y:S01]  /*e5c0*/  FMUL.FTZ R20, R132.reuse, R184 ;  /* 0x000000b884147220 */ /* 0x040fe20000410000 */
[-C--:B------:R-:W-:Y:S03]  /*e5d0*/  HMMA.16816.F32 R12, R140, R22.reuse, R12 ;  /* 0x000000168c0c723c */ /* 0x080fe6000000180c */
[----:B------:R-:W-:Y:S01]  /*e5e0*/  MUFU.EX2 R184, R222 ;  /* 0x000000de00b87308 */ /* 0x000fe20000000800 */
[C---:B------:R-:W-:Y:S01]  /*e5f0*/  FMUL.FTZ R21, R132.reuse, R185 ;  /* 0x000000b984157220 */ /* 0x040fe20000410000 */
[----:B------:R-:W-:Y:S01]  /*e600*/  MOV R185, R145 ;  /* 0x0000009100b97202 */ /* 0x000fe20000000f00 */
[----:B------:R-:W-:Y:S01]  /*e610*/  FADD.FTZ R0, R139, R0 ;  /* 0x000000008b007221 */ /* 0x000fe20000010000 */
[----:B------:R-:W-:Y:S01]  /*e620*/  MOV R145, R54 ;  /* 0x0000003600917202 */ /* 0x000fe20000000f00 */
[C---:B------:R-:W-:Y:S04]  /*e630*/  HMMA.16816.F32 R16, R208.reuse, R22, R16 ;  /* 0x00000016d010723c */ /* 0x040fe80000001810 */
[----:B------:R-:W-:Y:S01]  /*e640*/  MOV R179, R145 ;  /* 0x0000009100b37202 */ /* 0x000fe20000000f00 */
[----:B------:R-:W-:Y:S02]  /*e650*/  MUFU.EX2 R169, R169 ;  /* 0x000000a900a97308 */ /* 0x000fe40000000800 */
[C---:B------:R-:W-:Y:S01]  /*e660*/  FMUL.FTZ R22, R3.reuse, R186 ;  /* 0x000000ba03167220 */ /* 0x040fe20000410000 */
[----:B------:R-:W-:Y:S01]  /*e670*/  MOV R186, R149 ;  /* 0x0000009500ba7202 */ /* 0x000fe20000000f00 */
[C---:B------:R-:W-:Y:S03]  /*e680*/  FMUL.FTZ R23, R3.reuse, R187 ;  /* 0x000000bb03177220 */ /* 0x040fe60000410000 */
[----:B------:R-:W-:Y:S02]  /*e690*/  MOV R187, R144 ;  /* 0x0000009000bb7202 */ /* 0x000fe40000000f00 */
[----:B------:R-:W-:Y:S01]  /*e6a0*/  MOV R144, R35 ;  /* 0x0000002300907202 */ /* 0x000fe20000000f00 */
[C---:B------:R-:W-:Y:S01]  /*e6b0*/  FMUL.FTZ R35, R3.reuse, R191 ;  /* 0x000000bf03237220 */ /* 0x040fe20000410000 */
[-C--:B--2---:R-:W-:Y:S01]  /*e6c0*/  HMMA.16816.F32 R20, R208, R36.reuse, R20 ;  /* 0x00000024d014723c */ /* 0x084fe20000001814 */
[----:B------:R-:W-:Y:S02]  /*e6d0*/  MUFU.EX2 R217, R176 ;  /* 0x000000b000d97308 */ /* 0x000fe40000000800 */
[----:B------:R-:W-:Y:S02]  /*e6e0*/  MOV R191, R53 ;  /* 0x0000003500bf7202 */ /* 0x000fe40000000f00 */
[----:B------:R-:W1:Y:S01]  /*e6f0*/  LDSM.16.MT88.4 R52, [R238] ;  /* 0x00000000ee34783b */ /* 0x000e620000004200 */
[----:B------:R-:W-:Y:S01]  /*e700*/  MOV R149, R34 ;  /* 0x0000002200957202 */ /* 0x000fe20000000f00 */
[C---:B------:R-:W-:Y:S01]  /*e710*/  FMUL.FTZ R34, R3.reuse, R190 ;  /* 0x000000be03227220 */ /* 0x040fe20000410000 */
[C---:B------:R-:W-:Y:S03]  /*e720*/  HMMA.16816.F32 R24, R140.reuse, R36, R24 ;  /* 0x000000248c18723c */ /* 0x040fe60000001818 */
[----:B------:R-:W-:Y:S01]  /*e730*/  MUFU.EX2 R186, R186 ;  /* 0x000000ba00ba7308 */ /* 0x000fe20000000800 */
[----:B------:R-:W-:Y:S02]  /*e740*/  MOV R180, R144 ;  /* 0x0000009000b47202 */ /* 0x000fe40000000f00 */
[----:B------:R-:W2:Y:S01]  /*e750*/  LDSM.16.MT88.4 R144, [R237] ;  /* 0x00000000ed90783b */ /* 0x000ea20000004200 */
[----:B------:R-:W-:Y:S01]  /*e760*/  MOV R178, R149 ;  /* 0x0000009500b27202 */ /* 0x000fe20000000f00 */
[-C--:B------:R-:W-:Y:S04]  /*e770*/  HMMA.16816.F32 R28, R140, R38.reuse, R28 ;  /* 0x000000268c1c723c */ /* 0x080fe8000000181c */
[C---:B------:R-:W-:Y:S01]  /*e780*/  FMUL.FTZ R36, R132.reuse, R192 ;  /* 0x000000c084247220 */ /* 0x040fe20000410000 */
[----:B------:R-:W-:Y:S01]  /*e790*/  MOV R190, R51 ;  /* 0x0000003300be7202 */ /* 0x000fe20000000f00 */
[----:B------:R-:W-:Y:S01]  /*e7a0*/  LDSM.16.MT88.4 R148, [R235+0x800] ;  /* 0x00080000eb94783b */ /* 0x000fe20000004200 */
[----:B------:R-:W-:Y:S01]  /*e7b0*/  MUFU.EX2 R192, R213 ;  /* 0x000000d500c07308 */ /* 0x000fe20000000800 */
[C---:B------:R-:W-:Y:S04]  /*e7c0*/  HMMA.16816.F32 R32, R208.reuse, R38, R32 ;  /* 0x00000026d020723c */ /* 0x040fe80000001820 */
[C---:B------:R-:W-:Y:S02]  /*e7d0*/  FMUL.FTZ R37, R132.reuse, R193 ;  /* 0x000000c184257220 */ /* 0x040fe40000410000 */
[C---:B------:R-:W-:Y:S01]  /*e7e0*/  FMUL.FTZ R51, R3.reuse, R199 ;  /* 0x000000c703337220 */ /* 0x040fe20000410000 */
[----:B------:R-:W-:Y:S01]  /*e7f0*/  MOV R199, R64 ;  /* 0x0000004000c77202 */ /* 0x000fe20000000f00 */
[C---:B------:R-:W-:Y:S01]  /*e800*/  FMUL.FTZ R38, R3.reuse, R194 ;  /* 0x000000c203267220 */ /* 0x040fe20000410000 */
[----:B------:R-:W-:Y:S03]  /*e810*/  MUFU.EX2 R193, R218 ;  /* 0x000000da00c17308 */ /* 0x000fe60000000800 */
[C---:B------:R-:W-:Y:S02]  /*e820*/  FMUL.FTZ R39, R3.reuse, R195 ;  /* 0x000000c303277220 */ /* 0x040fe40000410000 */
[C---:B------:R-:W-:Y:S02]  /*e830*/  FMUL.FTZ R64, R132.reuse, R204 ;  /* 0x000000cc84407220 */ /* 0x040fe40000410000 */
[----:B------:R-:W-:Y:S03]  /*e840*/  LDSM.16.MT88.4 R204, [R237+0x1800] ;  /* 0x00180000edcc783b */ /* 0x000fe60000004200 */
[----:B------:R-:W-:Y:S01]  /*e850*/  MUFU.EX2 R195, R212 ;  /* 0x000000d400c37308 */ /* 0x000fe20000000800 */
[-C--:B-1----:R-:W-:Y:S08]  /*e860*/  HMMA.16816.F32 R36, R208, R52.reuse, R36 ;  /* 0x00000034d024723c */ /* 0x082ff00000001824 */
[C---:B------:R-:W-:Y:S01]  /*e870*/  HMMA.16816.F32 R40, R140.reuse, R52, R40 ;  /* 0x000000348c28723c */ /* 0x040fe20000001828 */
[----:B------:R-:W-:Y:S06]  /*e880*/  MUFU.EX2 R218, R178 ;  /* 0x000000b200da7308 */ /* 0x000fec0000000800 */
[C---:B------:R-:W-:Y:S01]  /*e890*/  FMUL.FTZ R52, R132.reuse, R200 ;  /* 0x000000c884347220 */ /* 0x040fe20000410000 */
[-C--:B------:R-:W-:Y:S03]  /*e8a0*/  HMMA.16816.F32 R44, R140, R54.reuse, R44 ;  /* 0x000000368c2c723c */ /* 0x080fe6000000182c */
[----:B------:R-:W1:Y:S01]  /*e8b0*/  MUFU.EX2 R200, R221 ;  /* 0x000000dd00c87308 */ /* 0x000e620000000800 */
[----:B------:R-:W-:Y:S04]  /*e8c0*/  FMUL.FTZ R53, R132, R201 ;  /* 0x000000c984357220 */ /* 0x000fe80000410000 */
[C---:B------:R-:W-:Y:S05]  /*e8d0*/  HMMA.16816.F32 R48, R208.reuse, R54, R48 ;  /* 0x00000036d030723c */ /* 0x040fea0000001830 */
[----:B------:R-:W3:Y:S02]  /*e8e0*/  MUFU.EX2 R194, R219 ;  /* 0x000000db00c27308 */ /* 0x000ee40000000800 */
[C---:B------:R-:W-:Y:S02]  /*e8f0*/  FMUL.FTZ R54, R3.reuse, R202 ;  /* 0x000000ca03367220 */ /* 0x040fe40000410000 */
[----:B------:R-:W-:Y:S06]  /*e900*/  FMUL.FTZ R55, R3, R203 ;  /* 0x000000cb03377220 */ /* 0x000fec0000410000 */
[----:B------:R-:W5:Y:S01]  /*e910*/  MUFU.EX2 R132, R199 ;  /* 0x000000c700847308 */ /* 0x000f620000000800 */
[-C--:B--2---:R-:W-:Y:S08]  /*e920*/  HMMA.16816.F32 R52, R208, R144.reuse, R52 ;  /* 0x00000090d034723c */ /* 0x084ff00000001834 */
[C---:B------:R-:W-:Y:S01]  /*e930*/  HMMA.16816.F32 R56, R140.reuse, R144, R56 ;  /* 0x000000908c38723c */ /* 0x040fe20000001838 */
[----:B------:R-:W-:Y:S07]  /*e940*/  MUFU.EX2 R3, R198 ;  /* 0x000000c600037308 */ /* 0x000fee0000000800 */
[-C--:B------:R-:W-:Y:S03]  /*e950*/  HMMA.16816.F32 R60, R140, R146.reuse, R60 ;  /* 0x000000928c3c723c */ /* 0x080fe6000000183c */
[----:B------:R-:W2:Y:S05]  /*e960*/  MUFU.EX2 R219, R177 ;  /* 0x000000b100db7308 */ /* 0x000eaa0000000800 */
[C---:B------:R-:W-:Y:S01]  /*e970*/  HMMA.16816.F32 R64, R208.reuse, R146, R64 ;  /* 0x00000092d040723c */ /* 0x040fe20000001840 */
[----:B------:R-:W1:Y:S04]  /*e980*/  LDSM.16.MT88.4 R144, [R235+0x2000] ;  /* 0x00200000eb90783b */ /* 0x000e680000004200 */
[----:B------:R2:W-:Y:S10]  /*e990*/  MUFU.EX2 R201, R191 ;  /* 0x000000bf00c97308 */ /* 0x0005f40000000800 */
[----:B------:R-:W-:Y:S10]  /*e9a0*/  MUFU.EX2 R202, R187 ;  /* 0x000000bb00ca7308 */ /* 0x000ff40000000800 */
[----:B------:R-:W-:Y:S01]  /*e9b0*/  MUFU.EX2 R187, R230 ;  /* 0x000000e600bb7308 */ /* 0x000fe20000000800 */
[----:B--2---:R-:W-:Y:S09]  /*e9c0*/  MOV R191, R172 ;  /* 0x000000ac00bf7202 */ /* 0x004ff20000000f00 */
[----:B------:R-:W-:Y:S01]  /*e9d0*/  MUFU.EX2 R172, R229 ;  /* 0x000000e500ac7308 */ /* 0x000fe20000000800 */
[-C--:B-1----:R-:W-:Y:S09]  /*e9e0*/  HMMA.16816.F32 R68, R208, R144.reuse, R68 ;  /* 0x00000090d044723c */ /* 0x082ff20000001844 */
[----:B------:R1:W-:Y:S01]  /*e9f0*/  MUFU.EX2 R229, R191 ;  /* 0x000000bf00e57308 */ /* 0x0003e20000000800 */
[C---:B------:R-:W-:Y:S08]  /*ea00*/  HMMA.16816.F32 R72, R140.reuse, R144, R72 ;  /* 0x000000908c48723c */ /* 0x040ff00000001848 */
[-C--:B------:R-:W-:Y:S08]  /*ea10*/  HMMA.16816.F32 R76, R140, R146.reuse, R76 ;  /* 0x000000928c4c723c */ /* 0x080ff0000000184c */
[C---:B------:R-:W-:Y:S01]  /*ea20*/  HMMA.16816.F32 R80, R208.reuse, R146, R80 ;  /* 0x00000092d050723c */ /* 0x040fe20000001850 */
[----:B------:R-:W2:Y:S03]  /*ea30*/  LDSM.16.MT88.4 R144, [R236+0x2000] ;  /* 0x00200000ec90783b */ /* 0x000ea60000004200 */
[----:B-1----:R-:W-:Y:S02]  /*ea40*/  MOV R191, R182 ;  /* 0x000000b600bf7202 */ /* 0x002fe40000000f00 */
[----:B------:R-:W-:Y:S02]  /*ea50*/  MOV R182, R180 ;  /* 0x000000b400b67202 */ /* 0x000fe40000000f00 */
[----:B------:R-:W-:Y:S02]  /*ea60*/  MOV R180, R166 ;  /* 0x000000a600b47202 */ /* 0x000fe40000000f00 */
[----:B------:R-:W-:Y:S10]  /*ea70*/  MUFU.EX2 R223, R182 ;  /* 0x000000b600df7308 */ /* 0x000ff40000000800 */
[----:B------:R-:W-:Y:S01]  /*ea80*/  MUFU.EX2 R221, R180 ;  /* 0x000000b400dd7308 */ /* 0x000fe20000000800 */
[-C--:B--2---:R-:W-:Y:S08]  /*ea90*/  HMMA.16816.F32 R84, R208, R144.reuse, R84 ;  /* 0x00000090d054723c */ /* 0x084ff00000001854 */
        /* <DEDUP_REMOVED lines=9> */
[-C--:B-1----:R-:W-:Y:S08]  /*eb30*/  HMMA.16816.F32 R116, R208, R144.reuse, R116 ;  /* 0x00000090d074723c */ /* 0x082ff00000001874 */
[C---:B------:R-:W-:Y:S07]  /*eb40*/  HMMA.16816.F32 R120, R140.reuse, R144, R120 ;  /* 0x000000908c78723c */ /* 0x040fee0000001878 */
[----:B------:R-:W-:Y:S01]  /*eb50*/  F2FP.PACK_AB R144, R214, R216 ;  /* 0x000000d8d690723e */ /* 0x000fe200000000ff */
[-C--:B------:R-:W-:Y:S04]  /*eb60*/  HMMA.16816.F32 R124, R140, R146.reuse, R124 ;  /* 0x000000928c7c723c */ /* 0x080fe8000000187c */
[----:B----4-:R-:W-:Y:S03]  /*eb70*/  F2FP.PACK_AB R145, R215, R170 ;  /* 0x000000aad791723e */ /* 0x010fe600000000ff */
[----:B------:R-:W-:Y:S01]  /*eb80*/  F2FP.PACK_AB R140, R2, R137 ;  /* 0x00000089028c723e */ /* 0x000fe200000000ff */
[----:B------:R-:W-:Y:S01]  /*eb90*/  HMMA.16816.F32 R128, R208, R146, R128 ;  /* 0x00000092d080723c */ /* 0x000fe20000001880 */
[----:B------:R1:W-:Y:S03]  /*eba0*/  MUFU.EX2 R137, R196 ;  /* 0x000000c400897308 */ /* 0x0003e60000000800 */
[C---:B------:R-:W-:Y:S01]  /*ebb0*/  F2FP.PACK_AB R142, R138.reuse, R139 ;  /* 0x0000008b8a8e723e */ /* 0x040fe200000000ff */
[----:B------:R-:W-:Y:S01]  /*ebc0*/  FADD.FTZ R2, R138, R0 ;  /* 0x000000008a027221 */ /* 0x000fe20000010000 */
[----:B------:R-:W-:Y:S01]  /*ebd0*/  F2FP.PACK_AB R141, R171, R224 ;  /* 0x000000e0ab8d723e */ /* 0x000fe200000000ff */
[----:B------:R-:W-:Y:S01]  /*ebe0*/  FADD.FTZ R0, R158, R156 ;  /* 0x0000009c9e007221 */ /* 0x000fe20000010000 */
[----:B------:R-:W-:Y:S01]  /*ebf0*/  F2FP.PACK_AB R143, R200, R184 ;  /* 0x000000b8c88f723e */ /* 0x000fe200000000ff */
[----:B------:R-:W-:Y:S02]  /*ec00*/  FADD.FTZ R138, R162, R157 ;  /* 0x0000009da28a7221 */ /* 0x000fe40000010000 */
[----:B------:R-:W2:Y:S01]  /*ec10*/  LDSM.16.MT88.4 R156, [R238+0x800] ;  /* 0x00080000ee9c783b */ /* 0x000ea20000004200 */
[----:B------:R-:W4:Y:S01]  /*ec20*/  MUFU.EX2 R139, R197 ;  /* 0x000000c5008b7308 */ /* 0x000f220000000800 */
[----:B------:R-:W-:Y:S01]  /*ec30*/  FADD.FTZ R160, R160, R0 ;  /* 0x00000000a0a07221 */ /* 0x000fe20000010000 */
[----:B---3--:R-:W-:Y:S01]  /*ec40*/  F2FP.PACK_AB R146, R194, R193 ;  /* 0x000000c1c292723e */ /* 0x008fe200000000ff */
[-C--:B------:R-:W-:Y:S05]  /*ec50*/  HMMA.16816.F32 R4, R140, R148.reuse, R4 ;  /* 0x000000948c04723c */ /* 0x080fea0000001804 */
[----:B------:R-:W-:Y:S01]  /*ec60*/  F2FP.PACK_AB R147, R195, R192 ;  /* 0x000000c0c393723e */ /* 0x000fe200000000ff */
[----:B-----5:R-:W-:Y:S01]  /*ec70*/  FADD.FTZ R0, R132, R2 ;  /* 0x0000000284007221 */ /* 0x020fe20000010000 */
[----:B------:R-:W-:Y:S05]  /*ec80*/  F2FP.PACK_AB R209, R219, R218 ;  /* 0x000000dadbd1723e */ /* 0x000fea00000000ff */
[C---:B------:R-:W-:Y:S04]  /*ec90*/  HMMA.16816.F32 R8, R144.reuse, R148, R8 ;  /* 0x000000949008723c */ /* 0x040fe80000001808 */
[----:B-1----:R-:W-:Y:S01]  /*eca0*/  MOV R196, R185 ;  /* 0x000000b900c47202 */ /* 0x002fe20000000f00 */
[----:B------:R-:W-:Y:S01]  /*ecb0*/  FADD.FTZ R0, R3, R0 ;  /* 0x0000000003007221 */ /* 0x000fe20000010000 */
[----:B------:R-:W-:Y:S02]  /*ecc0*/  MUFU.EX2 R185, R231 ;  /* 0x000000e700b97308 */ /* 0x000fe40000000800 */
[-C--:B------:R-:W-:Y:S04]  /*ecd0*/  HMMA.16816.F32 R12, R144, R150.reuse, R12 ;  /* 0x00000096900c723c */ /* 0x080fe8000000180c */
[----:B----4-:R-:W-:Y:S04]  /*ece0*/  FADD.FTZ R0, R139, R0 ;  /* 0x000000008b007221 */ /* 0x010fe80000010000 */
[C---:B------:R-:W-:Y:S01]  /*ecf0*/  HMMA.16816.F32 R16, R140.reuse, R150, R16 ;  /* 0x000000968c10723c */ /* 0x040fe20000001810 */
[----:B------:R-:W1:Y:S01]  /*ed00*/  LDSM.16.MT88.4 R148, [R237+0x800] ;  /* 0x00080000ed94783b */ /* 0x000e620000004200 */
[----:B------:R3:W-:Y:S02]  /*ed10*/  MUFU.EX2 R230, R196 ;  /* 0x000000c400e67308 */ /* 0x0007e40000000800 */
[----:B------:R-:W-:Y:S02]  /*ed20*/  FADD.FTZ R2, R137, R0 ;  /* 0x0000000089027221 */ /* 0x000fe40000010000 */
[----:B------:R-:W-:Y:S02]  /*ed30*/  FADD.FTZ R0, R164, R161 ;  /* 0x000000a1a4007221 */ /* 0x000fe40000010000 */
[-C--:B------:R-:W-:Y:S04]  /*ed40*/  HMMA.16816.F32 R20, R140, R152.reuse, R20 ;  /* 0x000000988c14723c */ /* 0x080fe80000001814 */
[----:B------:R-:W-:Y:S04]  /*ed50*/  MUFU.EX2 R231, R228 ;  /* 0x000000e400e77308 */ /* 0x000fe80000000800 */
[C---:B------:R-:W-:Y:S06]  /*ed60*/  HMMA.16816.F32 R24, R144.reuse, R152, R24 ;  /* 0x000000989018723c */ /* 0x040fec0000001818 */
[----:B------:R4:W-:Y:S02]  /*ed70*/  MUFU.EX2 R228, R190 ;  /* 0x000000be00e47308 */ /* 0x0009e40000000800 */
[-C--:B------:R-:W-:Y:S01]  /*ed80*/  HMMA.16816.F32 R28, R144, R154.reuse, R28 ;  /* 0x0000009a901c723c */ /* 0x080fe2000000181c */
[----:B---3--:R-:W-:Y:S07]  /*ed90*/  LDSM.16.MT88.4 R196, [R238+0x1800] ;  /* 0x00180000eec4783b */ /* 0x008fee0000004200 */
[C---:B------:R-:W-:Y:S01]  /*eda0*/  HMMA.16816.F32 R32, R140.reuse, R154, R32 ;  /* 0x0000009a8c20723c */ /* 0x040fe20000001820 */
[----:B------:R-:W3:Y:S07]  /*edb0*/  LDSM.16.MT88.4 R152, [R235+0x2800] ;  /* 0x00280000eb98783b */ /* 0x000eee0000004200 */
[-C--:B--2---:R-:W-:Y:S04]  /*edc0*/  HMMA.16816.F32 R36, R140, R156.reuse, R36 ;  /* 0x0000009c8c24723c */ /* 0x084fe80000001824 */
[----:B----4-:R-:W-:Y:S04]  /*edd0*/  MOV R190, R183 ;  /* 0x000000b700be7202 */ /* 0x010fe80000000f00 */
[C---:B------:R-:W-:Y:S01]  /*ede0*/  HMMA.16816.F32 R40, R144.reuse, R156, R40 ;  /* 0x0000009c9028723c */ /* 0x040fe20000001828 */
[----:B------:R-:W-:Y:S03]  /*edf0*/  MUFU.EX2 R227, R190 ;  /* 0x000000be00e37308 */ /* 0x000fe60000000800 */
[----:B------:R-:W-:Y:S02]  /*ee00*/  MOV R183, R181 ;  /* 0x000000b500b77202 */ /* 0x000fe40000000f00 */
[----:B------:R-:W-:Y:S02]  /*ee10*/  MOV R181, R179 ;  /* 0x000000b300b57202 */ /* 0x000fe40000000f00 */
[-C--:B------:R-:W-:Y:S04]  /*ee20*/  HMMA.16816.F32 R44, R144, R158.reuse, R44 ;  /* 0x0000009e902c723c */ /* 0x080fe8000000182c */
[----:B------:R-:W-:Y:S01]  /*ee30*/  MOV R179, R165 ;  /* 0x000000a500b37202 */ /* 0x000fe20000000f00 */
[----:B------:R-:W2:Y:S03]  /*ee40*/  MUFU.EX2 R222, R181 ;  /* 0x000000b500de7308 */ /* 0x000ea60000000800 */
[C---:B------:R-:W-:Y:S01]  /*ee50*/  HMMA.16816.F32 R48, R140.reuse, R158, R48 ;  /* 0x0000009e8c30723c */ /* 0x040fe20000001830 */
[----:B------:R-:W4:Y:S06]  /*ee60*/  LDSM.16.MT88.4 R156, [R236+0x2800] ;  /* 0x00280000ec9c783b */ /* 0x000f2c0000004200 */
[----:B------:R-:W5:Y:S01]  /*ee70*/  MUFU.EX2 R220, R179 ;  /* 0x000000b300dc7308 */ /* 0x000f620000000800 */
[-C--:B-1----:R-:W-:Y:S08]  /*ee80*/  HMMA.16816.F32 R52, R140, R148.reuse, R52 ;  /* 0x000000948c34723c */ /* 0x082ff00000001834 */
[C---:B------:R-:W-:Y:S04]  /*ee90*/  HMMA.16816.F32 R56, R144.reuse, R148, R56 ;  /* 0x000000949038723c */ /* 0x040fe80000001838 */
[----:B--2---:R-:W-:Y:S04]  /*eea0*/  F2FP.PACK_AB R208, R222, R223 ;  /* 0x000000dfded0723e */ /* 0x004fe800000000ff */
[-C--:B------:R-:W-:Y:S04]  /*eeb0*/  HMMA.16816.F32 R60, R144, R150.reuse, R60 ;  /* 0x00000096903c723c */ /* 0x080fe8000000183c */
[----:B-----5:R-:W-:Y:S04]  /*eec0*/  F2FP.PACK_AB R210, R220, R221 ;  /* 0x000000dddcd2723e */ /* 0x020fe800000000ff */
[C---:B------:R-:W-:Y:S01]  /*eed0*/  HMMA.16816.F32 R64, R140.reuse, R150, R64 ;  /* 0x000000968c40723c */ /* 0x040fe20000001840 */
[----:B------:R-:W1:Y:S07]  /*eee0*/  LDSM.16.MT88.4 R148, [R238+0x2800] ;  /* 0x00280000ee94783b */ /* 0x000e6e0000004200 */
[-C--:B---3--:R-:W-:Y:S08]  /*eef0*/  HMMA.16816.F32 R68, R140, R152.reuse, R68 ;  /* 0x000000988c44723c */ /* 0x088ff00000001844 */
[C---:B------:R-:W-:Y:S08]  /*ef00*/  HMMA.16816.F32 R72, R144.reuse, R152, R72 ;  /* 0x000000989048723c */ /* 0x040ff00000001848 */
[-C--:B------:R-:W-:Y:S08]  /*ef10*/  HMMA.16816.F32 R76, R144, R154.reuse, R76 ;  /* 0x0000009a904c723c */ /* 0x080ff0000000184c */
[C---:B------:R-:W-:Y:S01]  /*ef20*/  HMMA.16816.F32 R80, R140.reuse, R154, R80 ;  /* 0x0000009a8c50723c */ /* 0x040fe20000001850 */
[----:B------:R-:W2:Y:S07]  /*ef30*/  LDSM.16.MT88.4 R152, [R237+0x2800] ;  /* 0x00280000ed98783b */ /* 0x000eae0000004200 */
[-C--:B----4-:R-:W-:Y:S08]  /*ef40*/  HMMA.16816.F32 R84, R140, R156.reuse, R84 ;  /* 0x0000009c8c54723c */ /* 0x090ff00000001854 */
[C---:B------:R-:W-:Y:S08]  /*ef50*/  HMMA.16816.F32 R88, R144.reuse, R156, R88 ;  /* 0x0000009c9058723c */ /* 0x040ff00000001858 */
[-C--:B------:R-:W-:Y:S08]  /*ef60*/  HMMA.16816.F32 R92, R144, R158.reuse, R92 ;  /* 0x0000009e905c723c */ /* 0x080ff0000000185c */
[C---:B------:R-:W-:Y:S01]  /*ef70*/  HMMA.16816.F32 R96, R140.reuse, R158, R96 ;  /* 0x0000009e8c60723c */ /* 0x040fe20000001860 */
[----:B------:R-:W3:Y:S07]  /*ef80*/  LDSM.16.MT88.4 R156, [R235+0x1000] ;  /* 0x00100000eb9c783b */ /* 0x000eee0000004200 */
[-C--:B-1----:R-:W-:Y:S08]  /*ef90*/  HMMA.16816.F32 R100, R140, R148.reuse, R100 ;  /* 0x000000948c64723c */ /* 0x082ff00000001864 */
[C---:B------:R-:W-:Y:S08]  /*efa0*/  HMMA.16816.F32 R104, R144.reuse, R148, R104 ;  /* 0x000000949068723c */ /* 0x040ff00000001868 */
[-C--:B------:R-:W-:Y:S08]  /*efb0*/  HMMA.16816.F32 R108, R144, R150.reuse, R108 ;  /* 0x00000096906c723c */ /* 0x080ff0000000186c */
        /* <DEDUP_REMOVED lines=8> */
[----:B------:R-:W-:Y:S01]  /*f040*/  F2FP.PACK_AB R146, R137, R139 ;  /* 0x0000008b8992723e */ /* 0x000fe200000000ff */
[----:B------:R-:W-:Y:S01]  /*f050*/  FADD.FTZ R137, R163, R160 ;  /* 0x000000a0a3897221 */ /* 0x000fe20000010000 */
[----:B------:R-:W-:Y:S01]  /*f060*/  F2FP.PACK_AB R145, R186, R201 ;  /* 0x000000c9ba91723e */ /* 0x000fe200000000ff */
[----:B------:R4:W5:Y:S01]  /*f070*/  MUFU.EX2 R139, R167 ;  /* 0x000000a7008b7308 */ /* 0x0009620000000800 */
[----:B------:R-:W-:Y:S01]  /*f080*/  F2FP.PACK_AB R147, R173, R202 ;  /* 0x000000caad93723e */ /* 0x000fe200000000ff */
[----:B------:R-:W-:Y:S03]  /*f090*/  LDSM.16.MT88.4 R160, [R235+0x3000] ;  /* 0x00300000eba0783b */ /* 0x000fe60000004200 */
[----:B------:R-:W-:Y:S01]  /*f0a0*/  F2FP.PACK_AB R140, R187, R185 ;  /* 0x000000b9bb8c723e */ /* 0x000fe200000000ff */
[----:B------:R-:W-:Y:S01]  /*f0b0*/  FADD.FTZ R3, R224, R138 ;  /* 0x0000008ae0037221 */ /* 0x000fe20000010000 */
[-C--:B------:R-:W-:Y:S01]  /*f0c0*/  F2FP.PACK_AB R142, R174, R172.reuse ;  /* 0x000000acae8e723e */ /* 0x080fe200000000ff */
[-C--:B---3--:R-:W-:Y:S02]  /*f0d0*/  HMMA.16816.F32 R4, R144, R156.reuse, R4 ;  /* 0x0000009c9004723c */ /* 0x088fe40000001804 */
[----:B------:R3:W-:Y:S03]  /*f0e0*/  MUFU.EX2 R224, R183 ;  /* 0x000000b700e07308 */ /* 0x0007e60000000800 */
[----:B------:R-:W-:Y:S01]  /*f0f0*/  F2FP.PACK_AB R141, R230, R231 ;  /* 0x000000e7e68d723e */ /* 0x000fe200000000ff */
[----:B------:R-:W-:Y:S01]  /*f100*/  FADD.FTZ R132, R216, R0 ;  /* 0x00000000d8847221 */ /* 0x000fe20000010000 */
[----:B------:R-:W-:Y:S01]  /*f110*/  F2FP.PACK_AB R143, R228, R229 ;  /* 0x000000e5e48f723e */ /* 0x000fe200000000ff */
[----:B------:R-:W-:Y:S04]  /*f120*/  FADD.FTZ R0, R169, R2 ;  /* 0x00000002a9007221 */ /* 0x000fe80000010000 */
[----:B------:R-:W1:Y:S01]  /*f130*/  MUFU.EX2 R138, R191 ;  /* 0x000000bf008a7308 */ /* 0x000e620000000800 */
[----:B------:R-:W-:Y:S01]  /*f140*/  FADD.FTZ R132, R214, R132 ;  /* 0x00000084d6847221 */ /* 0x000fe20000010000 */
[C---:B------:R-:W-:Y:S01]  /*f150*/  HMMA.16816.F32 R8, R140.reuse, R156, R8 ;  /* 0x0000009c8c08723c */ /* 0x040fe20000001808 */
[----:B----4-:R-:W-:Y:S03]  /*f160*/  LDSM.16.MT88.4 R164, [R236+0x3000] ;  /* 0x00300000eca4783b */ /* 0x010fe60000004200 */
[----:B------:R-:W-:Y:S02]  /*f170*/  FADD.FTZ R0, R168, R0 ;  /* 0x00000000a8007221 */ /* 0x000fe40000010000 */
[----:B------:R-:W-:Y:S02]  /*f180*/  FADD.FTZ R3, R171, R3 ;  /* 0x00000003ab037221 */ /* 0x000fe40000010000 */
[-C--:B------:R-:W-:Y:S01]  /*f190*/  HMMA.16816.F32 R12, R140, R158.reuse, R12 ;  /* 0x0000009e8c0c723c */ /* 0x080fe2000000180c */
[----:B------:R-:W4:Y:S01]  /*f1a0*/  MUFU.EX2 R216, R175 ;  /* 0x000000af00d87308 */ /* 0x000f220000000800 */
[----:B---3--:R-:W-:Y:S02]  /*f1b0*/  LDSM.16.MT88.4 R180, [R235+0x1800] ;  /* 0x00180000ebb4783b */ /* 0x008fe40000004200 */
[----:B-----5:R-:W-:Y:S04]  /*f1c0*/  FADD.FTZ R0, R139, R0 ;  /* 0x000000008b007221 */ /* 0x020fe80000010000 */
[C---:B------:R-:W-:Y:S02]  /*f1d0*/  HMMA.16816.F32 R16, R144.reuse, R158, R16 ;  /* 0x0000009e9010723c */ /* 0x040fe40000001810 */
[----:B------:R-:W3:Y:S02]  /*f1e0*/  LDSM.16.MT88.4 R156, [R237+0x1000] ;  /* 0x00100000ed9c783b */ /* 0x000ee40000004200 */
[----:B-1----:R-:W-:Y:S04]  /*f1f0*/  FADD.FTZ R0, R138, R0 ;  /* 0x000000008a007221 */ /* 0x002fe80000010000 */
[-C--:B------:R-:W-:Y:S02]  /*f200*/  HMMA.16816.F32 R20, R144, R148.reuse, R20 ;  /* 0x000000949014723c */ /* 0x080fe40000001814 */
[----:B------:R-:W-:Y:S06]  /*f210*/  LDSM.16.MT88.4 R188, [R236+0x1800] ;  /* 0x00180000ecbc783b */ /* 0x000fec0000004200 */
[C---:B------:R-:W-:Y:S02]  /*f220*/  HMMA.16816.F32 R24, R140.reuse, R148, R24 ;  /* 0x000000948c18723c */ /* 0x040fe40000001818 */
[----:B------:R1:W-:Y:S02]  /*f230*/  STL [R1+0x18], R0 ;  /* 0x0000180001007387 */ /* 0x0003e40000100800 */
[----:B----4-:R-:W-:Y:S04]  /*f240*/  F2FP.PACK_AB R211, R216, R217 ;  /* 0x000000d9d8d3723e */ /* 0x010fe800000000ff */
[-C--:B------:R-:W-:Y:S08]  /*f250*/  HMMA.16816.F32 R28, R140, R150.reuse, R28 ;  /* 0x000000968c1c723c */ /* 0x080ff0000000181c */
[C---:B------:R-:W-:Y:S01]  /*f260*/  HMMA.16816.F32 R32, R144.reuse, R150, R32 ;  /* 0x000000969020723c */ /* 0x040fe20000001820 */
[----:B------:R-:W4:Y:S07]  /*f270*/  LDSM.16.MT88.4 R148, [R238+0x3000] ;  /* 0x00300000ee94783b */ /* 0x000f2e0000004200 */
[-C--:B--2---:R-:W-:Y:S04]  /*f280*/  HMMA.16816.F32 R36, R144, R152.reuse, R36 ;  /* 0x000000989024723c */ /* 0x084fe80000001824 */
[----:B-1----:R-:W-:Y:S01]  /*f290*/  FADD.FTZ R0, R170, R137 ;  /* 0x00000089aa007221 */ /* 0x002fe20000010000 */
[----:B------:R-:W-:Y:S03]  /*f2a0*/  MOV R137, R172 ;  /* 0x000000ac00897202 */ /* 0x000fe60000000f00 */
[C---:B------:R-:W-:Y:S04]  /*f2b0*/  HMMA.16816.F32 R40, R140.reuse, R152, R40 ;  /* 0x000000988c28723c */ /* 0x040fe80000001828 */
[----:B------:R-:W-:Y:S01]  /*f2c0*/  FADD.FTZ R2, R215, R0 ;  /* 0x00000000d7027221 */ /* 0x000fe20000010000 */
[----:B------:R-:W-:Y:S01]  /*f2d0*/  MOV R0, R184 ;  /* 0x000000b800007202 */ /* 0x000fe20000000f00 */
[----:B------:R-:W-:Y:S02]  /*f2e0*/  LDSM.16.MT88.4 R212, [R235+0x3800] ;  /* 0x00380000ebd4783b */ /* 0x000fe40000004200 */
[-C--:B------:R-:W-:Y:S04]  /*f2f0*/  HMMA.16816.F32 R44, R140, R154.reuse, R44 ;  /* 0x0000009a8c2c723c */ /* 0x080fe8000000182c */
[----:B------:R-:W-:Y:S04]  /*f300*/  FADD.FTZ R0, R0, R3 ;  /* 0x0000000300007221 */ /* 0x000fe80000010000 */
[C---:B------:R-:W-:Y:S01]  /*f310*/  HMMA.16816.F32 R48, R144.reuse, R154, R48 ;  /* 0x0000009a9030723c */ /* 0x040fe20000001830 */
[----:B------:R-:W1:Y:S07]  /*f320*/  LDSM.16.MT88.4 R152, [R237+0x3000] ;  /* 0x00300000ed98783b */ /* 0x000e6e0000004200 */
        /* <DEDUP_REMOVED lines=16> */
[-C--:B-1----:R-:W-:Y:S08]  /*f430*/  HMMA.16816.F32 R116, R144, R152.reuse, R116 ;  /* 0x000000989074723c */ /* 0x082ff00000001874 */
        /* <DEDUP_REMOVED lines=26> */
[----:B------:R-:W-:Y:S02]  /*f5e0*/  MOV R20, R200 ;  /* 0x000000c800147202 */ /* 0x000fe40000000f00 */
        /* <DEDUP_REMOVED lines=17> */
[----:B------:R-:W-:Y:S01]  /*f700*/  FADD.FTZ R3, R137, R3 ;  /* 0x0000000389037221 */ /* 0x000fe20000010000 */
[----:B------:R-:W-:Y:S01]  /*f710*/  MOV R137, R136 ;  /* 0x0000008800897202 */ /* 0x000fe20000000f00 */
[-C--:B------:R-:W-:Y:S04]  /*f720*/  HMMA.16816.F32 R200, R140, R204.reuse, R52 ;  /* 0x000000cc8cc8723c */ /* 0x080fe80000001834 */
[----:B------:R-:W-:Y:S02]  /*f730*/  FADD.FTZ R0, R227, R0 ;  /* 0x00000000e3007221 */ /* 0x000fe40000010000 */
[----:B------:R-:W-:Y:S01]  /*f740*/  FADD.FTZ R3, R138, R3 ;  /* 0x000000038a037221 */ /* 0x000fe20000010000 */
[----:B------:R-:W-:Y:S01]  /*f750*/  MOV R138, R135 ;  /* 0x00000087008a7202 */ /* 0x000fe20000000f00 */
        /* <DEDUP_REMOVED lines=25> */
[----:B------:R1:W-:Y:S03]  /*f8f0*/  STL [R1+0x14], R4 ;  /* 0x0000140401007387 */ /* 0x0003e60000100800 */
        /* <DEDUP_REMOVED lines=8> */
[C---:B------:R-:W-:Y:S01]  /*f980*/  HMMA.16816.F32 R112, R140.reuse, R10, R112 ;  /* 0x0000000a8c70723c */ /* 0x040fe20000001870 */
[----:B------:R1:W-:Y:S07]  /*f990*/  STL [R1+0x20], R3 ;  /* 0x0000200301007387 */ /* 0x0003ee0000100800 */
[-C--:B---3--:R-:W-:Y:S08]  /*f9a0*/  HMMA.16816.F32 R116, R140, R12.reuse, R116 ;  /* 0x0000000c8c74723c */ /* 0x088ff00000001874 */
[C---:B------:R-:W-:Y:S08]  /*f9b0*/  HMMA.16816.F32 R120, R208.reuse, R12, R120 ;  /* 0x0000000cd078723c */ /* 0x040ff00000001878 */
[-C--:B------:R-:W-:Y:S08]  /*f9c0*/  HMMA.16816.F32 R124, R208, R14.reuse, R124 ;  /* 0x0000000ed07c723c */ /* 0x080ff0000000187c */
[----:B------:R-:W-:Y:S07]  /*f9d0*/  HMMA.16816.F32 R128, R140, R14, R128 ;  /* 0x0000000e8c80723c */ /* 0x000fee0000001880 */
[----:B------:R-:W-:Y:S02]  /*f9e0*/  MOV R140, R133 ;  /* 0x00000085008c7202 */ /* 0x000fe40000000f00 */
[C---:B-----5:R-:W-:Y:S02]  /*f9f0*/  IADD3 R0, R6.reuse, -0x1, RZ ;  /* 0xffffffff06007810 */ /* 0x060fe40007ffe0ff */
[----:B----4-:R-:W-:Y:S03]  /*fa00*/  ISETP.GT.AND P0, PT, R6, R7, PT ;  /* 0x000000070600720c */ /* 0x010fe60003f04270 */
[----:B------:R1:W-:Y:S04]  /*fa10*/  STL [R1+0x4], R0 ;  /* 0x0000040001007387 */ /* 0x0003e80000100800 */
[----:B------:R1:W-:Y:S06]  /*fa20*/  STL [R1+0x24], R2 ;  /* 0x0000240201007387 */ /* 0x0003ec0000100800 */
[----:B-1----:R-:W-:-:S05]  /*fa30*/  @P0 BRA `(.L_x_1255) ;  /* 0xffffbe0000000947 */ /* 0x002fca000383ffff */
.L_x_1248:
[----:B------:R-:W-:Y:S05]  /*fa40*/  BRA.DIV ~URZ, `(.L_x_1256) ;  /* 0x00006a027f007947 */ /* 0x000fea000b800000 */
[----:B------:R-:W2:Y:S04]  /*fa50*/  LDL R0, [R1+0x18] ;  /* 0x0000180001007983 */ /* 0x000ea80000100800 */
[----:B--2---:R1:W2:Y:S02]  /*fa60*/  SHFL.BFLY PT, R7, R0, 0x2, 0x1f ;  /* 0x0c401f0000077f89 */ /* 0x0042a400000e0000 */
.L_x_1300:
[----:B-1----:R-:W3:Y:S02]  /*fa70*/  LDL.LU R0, [R1+0x18] ;  /* 0x0000180001007983 */ /* 0x002ee40000300800 */
[----:B--23--:R-:W-:Y:S01]  /*fa80*/  FADD.FTZ R7, R7, R0 ;  /* 0x0000000007077221 */ /* 0x00cfe20000010000 */
[----:B------:R-:W-:Y:S05]  /*fa90*/  BRA.DIV ~URZ, `(.L_x_1257) ;  /* 0x00006a127f007947 */ /* 0x000fea000b800000 */
[----:B------:R-:W2:Y:S04]  /*faa0*/  LDL.LU R2, [R1+0x14] ;  /* 0x0000140001027983 */ /* 0x000ea80000300800 */
[----:B------:R-:W3:Y:S04]  /*fab0*/  LDL.LU R0, [R1+0x20] ;  /* 0x0000200001007983 */ /* 0x000ee80000300800 */
[----:B------:R-:W4:Y:S04]  /*fac0*/  LDL.LU R9, [R1+0x24] ;  /* 0x0000240001097983 */ /* 0x000f280000300800 */
[----:B--2---:R-:W1:Y:S04]  /*fad0*/  SHFL.BFLY PT, R6, R2, 0x2, 0x1f ;  /* 0x0c401f0002067f89 */ /* 0x004e6800000e0000 */
[----:B---3--:R-:W2:Y:S04]  /*fae0*/  SHFL.BFLY PT, R5, R0, 0x2, 0x1f ;  /* 0x0c401f0000057f89 */ /* 0x008ea800000e0000 */
[----:B----4-:R-:W3:Y:S01]  /*faf0*/  SHFL.BFLY PT, R4, R9, 0x2, 0x1f ;  /* 0x0c401f0009047f89 */ /* 0x010ee200000e0000 */
[----:B-1----:R-:W-:-:S02]  /*fb00*/  FADD.FTZ R6, R6, R2 ;  /* 0x0000000206067221 */ /* 0x002fc40000010000 */
[----:B--2---:R-:W-:-:S03]  /*fb10*/  FADD.FTZ R5, R5, R0 ;  /* 0x0000000005057221 */ /* 0x004fc60000010000 */
[----:B------:R-:W1:Y:S01]  /*fb20*/  SHFL.BFLY PT, R2, R6, 0x1, 0x1f ;  /* 0x0c201f0006027f89 */ /* 0x000e6200000e0000 */
[----:B---3--:R-:W-:-:S03]  /*fb30*/  FADD.FTZ R4, R4, R9 ;  /* 0x0000000904047221 */ /* 0x008fc60000010000 */
[----:B------:R-:W2:Y:S04]  /*fb40*/  SHFL.BFLY PT, R0, R7, 0x1, 0x1f ;  /* 0x0c201f0007007f89 */ /* 0x000ea800000e0000 */
[----:B------:R-:W3:Y:S04]  /*fb50*/  SHFL.BFLY PT, R3, R5, 0x1, 0x1f ;  /* 0x0c201f0005037f89 */ /* 0x000ee800000e0000 */
[----:B------:R4:W4:Y:S01]  /*fb60*/  SHFL.BFLY PT, R8, R4, 0x1, 0x1f ;  /* 0x0c201f0004087f89 */ /* 0x00092200000e0000 */
[----:B-1----:R-:W-:Y:S02]  /*fb70*/  FADD.FTZ R6, R6, R2 ;  /* 0x0000000206067221 */ /* 0x002fe40000010000 */
[----:B--2---:R-:W-:-:S02]  /*fb80*/  FADD.FTZ R7, R7, R0 ;  /* 0x0000000007077221 */ /* 0x004fc40000010000 */
[----:B---3--:R-:W-:-:S03]  /*fb90*/  FADD.FTZ R5, R5, R3 ;  /* 0x0000000305057221 */ /* 0x008fc60000010000 */
.L_x_1301:
[----:B------:R-:W-:Y:S01]  /*fba0*/  FSETP.NE.FTZ.AND P3, PT, R7, RZ, PT ;  /* 0x000000ff0700720b */ /* 0x000fe20003f75000 */
[----:B------:R-:W-:Y:S01]  /*fbb0*/  CS2R R2, SRZ ;  /* 0x0000000000027805 */ /* 0x000fe2000001ff00 */
[----:B------:R-:W-:Y:S01]  /*fbc0*/  MOV R0, RZ ;  /* 0x000000ff00007202 */ /* 0x000fe20000000f00 */
[----:B----4-:R-:W-:Y:S01]  /*fbd0*/  FADD.FTZ R4, R8, R4 ;  /* 0x0000000408047221 */ /* 0x010fe20000010000 */
[----:B------:R-:W-:Y:S02]  /*fbe0*/  FSETP.NE.FTZ.AND P2, PT, R6, RZ, PT ;  /* 0x000000ff0600720b */ /* 0x000fe40003f55000 */
[----:B------:R-:W-:Y:S02]  /*fbf0*/  FSETP.NE.FTZ.AND P1, PT, R5, RZ, PT ;  /* 0x000000ff0500720b */ /* 0x000fe40003f35000 */
[----:B------:R-:W-:Y:S02]  /*fc00*/  FSETP.NE.FTZ.AND P0, PT, R4, RZ, PT ;  /* 0x000000ff0400720b */ /* 0x000fe40003f15000 */
[----:B------:R-:W-:-:S02]  /*fc10*/  MOV R23, 0xff800000 ;  /* 0xff80000000177802 */ /* 0x000fc40000000f00 */
[----:B------:R-:W-:Y:S01]  /*fc20*/  MOV R21, 0xff800000 ;  /* 0xff80000000157802 */ /* 0x000fe20000000f00 */
[----:B------:R-:W1:Y:S01]  /*fc30*/  @P3 MUFU.RCP R0, R7 ;  /* 0x0000000700003308 */ /* 0x000e620000001000 */
[----:B------:R-:W-:Y:S02]  /*fc40*/  MOV R22, 0xff800000 ;  /* 0xff80000000167802 */ /* 0x000fe40000000f00 */
[----:B------:R-:W-:-:S03]  /*fc50*/  MOV R20, 0xff800000 ;  /* 0xff80000000147802 */ /* 0x000fc60000000f00 */
[----:B------:R-:W-:Y:S02]  /*fc60*/  @P1 MOV R10, 0x3f317218 ;  /* 0x3f317218000a1802 */ /* 0x000fe40000000f00 */
[----:B------:R-:W2:Y:S08]  /*fc70*/  @P3 MUFU.LG2 R7, R7 ;  /* 0x0000000700073308 */ /* 0x000eb00000000c00 */
[----:B------:R-:W3:Y:S01]  /*fc80*/  @P2 MUFU.RCP R3, R6 ;  /* 0x0000000600032308 */ /* 0x000ee20000001000 */
[----:B-1----:R-:W-:-:S02]  /*fc90*/  FMUL.FTZ R176, R0, R176 ;  /* 0x000000b000b07220 */ /* 0x002fc40000410000 */
[C---:B------:R-:W-:Y:S02]  /*fca0*/  FMUL.FTZ R177, R0.reuse, R177 ;  /* 0x000000b100b17220 */ /* 0x040fe40000410000 */
[C---:B------:R-:W-:Y:S02]  /*fcb0*/  FMUL.FTZ R180, R0.reuse, R180 ;  /* 0x000000b400b47220 */ /* 0x040fe40000410000 */
[C---:B------:R-:W-:Y:S01]  /*fcc0*/  FMUL.FTZ R181, R0.reuse, R181 ;  /* 0x000000b500b57220 */ /* 0x040fe20000410000 */
[----:B------:R-:W1:Y:S01]  /*fcd0*/  @P1 MUFU.RCP R2, R5 ;  /* 0x0000000500021308 */ /* 0x000e620000001000 */
[C---:B------:R-:W-:Y:S02]  /*fce0*/  FMUL.FTZ R184, R0.reuse, R184 ;  /* 0x000000b800b87220 */ /* 0x040fe40000410000 */
[C---:B------:R-:W-:Y:S02]  /*fcf0*/  FMUL.FTZ R185, R0.reuse, R185 ;  /* 0x000000b900b97220 */ /* 0x040fe40000410000 */
[----:B------:R-:W-:-:S02]  /*fd00*/  FMUL.FTZ R188, R0, R188 ;  /* 0x000000bc00bc7220 */ /* 0x000fc40000410000 */
[C---:B------:R-:W-:Y:S01]  /*fd10*/  FMUL.FTZ R189, R0.reuse, R189 ;  /* 0x000000bd00bd7220 */ /* 0x040fe20000410000 */
[----:B------:R-:W4:Y:S01]  /*fd20*/  @P2 MUFU.LG2 R6, R6 ;  /* 0x0000000600062308 */ /* 0x000f220000000c00 */
[C---:B------:R-:W-:Y:S02]  /*fd30*/  FMUL.FTZ R192, R0.reuse, R192 ;  /* 0x000000c000c07220 */ /* 0x040fe40000410000 */
[C---:B------:R-:W-:Y:S02]  /*fd40*/  FMUL.FTZ R193, R0.reuse, R193 ;  /* 0x000000c100c17220 */ /* 0x040fe40000410000 */
[C---:B------:R-:W-:Y:S02]  /*fd50*/  FMUL.FTZ R196, R0.reuse, R196 ;  /* 0x000000c400c47220 */ /* 0x040fe40000410000 */
[C---:B------:R-:W-:Y:S01]  /*fd60*/  FMUL.FTZ R197, R0.reuse, R197 ;  /* 0x000000c500c57220 */ /* 0x040fe20000410000 */
[----:B------:R-:W5:Y:S01]  /*fd70*/  @P1 MUFU.LG2 R5, R5 ;  /* 0x0000000500051308 */ /* 0x000f620000000c00 */
        /* <DEDUP_REMOVED lines=21> */
[----:B--2---:R-:W-:Y:S02]  /*fed0*/  @P3 FMUL.FTZ R9, R7, 0.69314718246459960938 ;  /* 0x3f31721807093820 */ /* 0x004fe40000410000 */
[C---:B---3--:R-:W-:Y:S02]  /*fee0*/  FMUL.FTZ R178, R3.reuse, R178 ;  /* 0x000000b203b27220 */ /* 0x048fe40000410000 */
[----:B------:R-:W-:Y:S01]  /*fef0*/  @P3 FMUL.FTZ R7, R0, c[0x0][0x2d0] ;  /* 0x0000b40000073a20 */ /* 0x000fe20000410000 */
[----:B------:R-:W-:Y:S01]  /*ff00*/  MOV R0, RZ ;  /* 0x000000ff00007202 */ /* 0x000fe20000000f00 */
[C---:B------:R-:W-:Y:S02]  /*ff10*/  FMUL.FTZ R179, R3.reuse, R179 ;  /* 0x000000b303b37220 */ /* 0x040fe40000410000 */
[----:B------:R-:W-:-:S02]  /*ff20*/  FMUL.FTZ R182, R3, R182 ;  /* 0x000000b603b67220 */ /* 0x000fc40000410000 */
[C---:B------:R-:W-:Y:S01]  /*ff30*/  FMUL.FTZ R183, R3.reuse, R183 ;  /* 0x000000b703b77220 */ /* 0x040fe20000410000 */
[----:B------:R-:W2:Y:S01]  /*ff40*/  @P0 MUFU.RCP R0, R4 ;  /* 0x0000000400000308 */ /* 0x000ea20000001000 */
        /* <DEDUP_REMOVED lines=28> */
[----:B------:R-:W-:Y:S01]  /*10110*/  @P2 MOV R3, 0x3f317218 ;  /* 0x3f31721800032802 */ /* 0x000fe20000000f00 */
[----:B-1----:R-:W-:-:S02]  /*10120*/  FMUL.FTZ R172, R2, R172 ;  /* 0x000000ac02ac7220 */ /* 0x002fc40000410000 */
        /* <DEDUP_REMOVED lines=31> */
[----:B------:R1:W3:Y:S01]  /*10320*/  @P0 MUFU.LG2 R2, R4 ;  /* 0x0000000400020308 */ /* 0x0002e20000000c00 */
[----:B----4-:R-:W-:Y:S02]  /*10330*/  @P2 FMUL.FTZ R8, R6, 0.69314718246459960938 ;  /* 0x3f31721806082820 */ /* 0x010fe40000410000 */
[----:B------:R-:W-:Y:S02]  /*10340*/  @P2 FMUL.FTZ R6, R3, c[0x0][0x2d0] ;  /* 0x0000b40003062a20 */ /* 0x000fe40000410000 */
[----:B-----5:R-:W-:Y:S02]  /*10350*/  @P1 FMUL.FTZ R5, R5, 0.69314718246459960938 ;  /* 0x3f31721805051820 */ /* 0x020fe40000410000 */
[----:B------:R-:W-:Y:S02]  /*10360*/  @P1 FMUL.FTZ R3, R10, c[0x0][0x2d0] ;  /* 0x0000b4000a031a20 */ /* 0x000fe40000410000 */
[----:B--2---:R-:W-:-:S02]  /*10370*/  FMUL.FTZ R174, R0, R174 ;  /* 0x000000ae00ae7220 */ /* 0x004fc40000410000 */
[----:B------:R-:W-:Y:S01]  /*10380*/  @P1 FFMA.FTZ R23, R3, R134, R5 ;  /* 0x0000008603171223 */ /* 0x000fe20000010005 */
[----:B------:R-:W-:Y:S01]  /*10390*/  @P0 MOV R3, 0x3f317218 ;  /* 0x3f31721800030802 */ /* 0x000fe20000000f00 */
[C---:B------:R-:W-:Y:S02]  /*103a0*/  FMUL.FTZ R175, R0.reuse, R175 ;  /* 0x000000af00af7220 */ /* 0x040fe40000410000 */
[----:B------:R-:W-:Y:S01]  /*103b0*/  FMUL.FTZ R170, R0, R170 ;  /* 0x000000aa00aa7220 */ /* 0x000fe20000410000 */
[----:B-1----:R-:W-:Y:S01]  /*103c0*/  MOV R4, 0x1 ;  /* 0x0000000100047802 */ /* 0x002fe20000000f00 */
[----:B---3--:R-:W-:Y:S02]  /*103d0*/  @P0 FMUL.FTZ R2, R2, 0.69314718246459960938 ;  /* 0x3f31721802020820 */ /* 0x008fe40000410000 */
        /* <DEDUP_REMOVED lines=30> */
[----:B------:R-:W-:Y:S01]  /*105c0*/  PRMT R0, R4, 0x7610, R0 ;  /* 0x0000761004007816 */ /* 0x000fe20000000000 */
[----:B------:R-:W-:Y:S02]  /*105d0*/  @P3 FFMA.FTZ R21, R7, R136, R9 ;  /* 0x0000008807153223 */ /* 0x000fe40000010009 */
[----:B------:R-:W-:-:S02]  /*105e0*/  @P2 FFMA.FTZ R22, R6, R135, R8 ;  /* 0x0000008706162223 */ /* 0x000fc40000010008 */
[----:B------:R-:W-:Y:S02]  /*105f0*/  @P0 FFMA.FTZ R20, R3, R133, R2 ;  /* 0x0000008503140223 */ /* 0x000fe40000010002 */
.L_x_1203:
[----:B--2---:R2:W5:Y:S01]  /*10600*/  LDL R7, [R1+0xb0] ;  /* 0x0000b00001077983 */ /* 0x0045620000100800 */
[----:B------:R-:W-:Y:S03]  /*10610*/  BSSY B0, `(.L_x_1258) ;  /* 0x0000012000007945 */ /* 0x000fe60003800000 */
[----:B-1----:R-:W1:Y:S02]  /*10620*/  S2R R6, SR_TID.X ;  /* 0x0000000000067919 */ /* 0x002e640000002100 */
[----:B-1----:R-:W-:-:S13]  /*10630*/  LOP3.LUT P0, RZ, R6, 0x7f, RZ, 0xc0, !PT ;  /* 0x0000007f06ff7812 */ /* 0x002fda000780c0ff */
[----:B------:R-:W-:Y:S05]  /*10640*/  @P0 BRA `(.L_x_1259) ;  /* 0x000000e000000947 */ /* 0x000fea0003800000 */
[----:B--2---:R-:W1:Y:S01]  /*10650*/  S2R R4, SR_LANEID ;  /* 0x0000000000047919 */ /* 0x004e620000000000 */
[----:B------:R-:W-:Y:S01]  /*10660*/  VOTEU.ANY UR4, UPT, PT ;  /* 0x0000000000047886 */ /* 0x000fe200038e0100 */
[----:B------:R-:W-:Y:S01]  /*10670*/  IMAD.MOV.U32 R5, RZ, RZ, c[0x0][0x584] ;  /* 0x00016100ff057624 */ /* 0x000fe200078e00ff */
[----:B------:R-:W1:Y:S08]  /*10680*/  FLO.U32 R3, UR4 ;  /* 0x0000000400037d00 */ /* 0x000e7000080e0000 */
[----:B------:R-:W2:Y:S01]  /*10690*/  POPC R2, UR4 ;  /* 0x0000000400027d09 */ /* 0x000ea20008000000 */
[----:B-1----:R-:W-:Y:S01]  /*106a0*/  ISETP.EQ.U32.AND P0, PT, R3, R4, PT ;  /* 0x000000040300720c */ /* 0x002fe20003f02070 */
[----:B------:R-:W-:-:S12]  /*106b0*/  IMAD.MOV.U32 R4, RZ, RZ, c[0x0][0x580] ;  /* 0x00016000ff047624 */ /* 0x000fd800078e00ff */
[----:B--2---:R1:W2:Y:S04]  /*106c0*/  @P0 ATOMG.E.ADD.STRONG.GPU PT, R2, [R4.64], R2 ;  /* 0x00000002040209a8 */ /* 0x0042a800081ee1c8 */
[----:B-1----:R-:W1:Y:S04]  /*106d0*/  S2R R4, SR_LTMASK ;  /* 0x0000000000047919 */ /* 0x002e680000003900 */
[----:B--2---:R1:W2:Y:S02]  /*106e0*/  SHFL.IDX PT, R3, R2, R3, 0x1f ;  /* 0x00001f0302037589 */ /* 0x0042a400000e0000 */
[----:B-1----:R-:W-:-:S06]  /*106f0*/  LOP3.LUT R2, R4, UR4, RZ, 0xc0, !PT ;  /* 0x0000000404027c12 */ /* 0x002fcc000f8ec0ff */
[----:B------:R-:W2:Y:S02]  /*10700*/  POPC R2, R2 ;  /* 0x0000000200027309 */ /* 0x000ea40000000000 */
[----:B--2--5:R-:W-:-:S05]  /*10710*/  IADD3 R7, R3, c[0x0][0xc], R2 ;  /* 0x0000030003077a10 */ /* 0x024fca0007ffe002 */
[----:B------:R1:W-:Y:S02]  /*10720*/  STL [R1+0xb0], R7 ;  /* 0x0000b00701007387 */ /* 0x0003e40000100800 */
.L_x_1259:
[----:B--2---:R-:W-:Y:S05]  /*10730*/  BSYNC B0 ;  /* 0x0000000000007941 */ /* 0x004fea0003800000 */
.L_x_1258:
        /* <DEDUP_REMOVED lines=8> */
[----:B------:R2:W-:Y:S01]  /*107c0*/  STL [R1+0x10], RZ ;  /* 0x000010ff01007387 */ /* 0x0005e20000100800 */
[----:B------:R-:W-:Y:S01]  /*107d0*/  SHF.R.S32.HI R2, RZ, 0x1f, R6 ;  /* 0x0000001fff027819 */ /* 0x000fe20000011406 */
[----:B------:R-:W-:-:S03]  /*107e0*/  IMAD.MOV.U32 R3, RZ, RZ, 0x1f ;  /* 0x0000001fff037424 */ /* 0x000fc600078e00ff */
[----:B------:R-:W-:-:S04]  /*107f0*/  LEA.HI R2, R2, R6, RZ, 0x7 ;  /* 0x0000000602027211 */ /* 0x000fc800078f38ff */
[----:B------:R-:W-:-:S05]  /*10800*/  SHF.R.S32.HI R2, RZ, 0x7, R2 ;  /* 0x00000007ff027819 */ /* 0x000fca0000011402 */
[----:B------:R-:W-:Y:S01]  /*10810*/  IMAD.MOV.U32 R143, RZ, RZ, R2 ;  /* 0x000000ffff8f7224 */ /* 0x000fe200078e0002 */
[----:B------:R-:W-:Y:S02]  /*10820*/  MOV R2, 0x10840 ;  /* 0x0001084000027802 */ /* 0x000fe40000000f00 */
[----:B-12---:R-:W-:Y:S05]  /*10830*/  CALL.REL.NOINC `($__internal_19_$__cuda_sm70_shflsync_idx_p) ;  /* 0x00005fb000007944 */ /* 0x006fea0003c00000 */
.L_x_1262:
[----:B------:R-:W2:Y:S04]  /*10840*/  LDL.LU R3, [R1+0x68] ;  /* 0x0000680001037983 */ /* 0x000ea80000300800 */
[----:B------:R-:W3:Y:S04]  /*10850*/  LDL R8, [R1+0xfc] ;  /* 0x0000fc0001087983 */ /* 0x000ee80000100800 */
[----:B------:R-:W4:Y:S04]  /*10860*/  LDL.LU R13, [R1+0x64] ;  /* 0x00006400010d7983 */ /* 0x000f280000300800 */
[----:B------:R-:W3:Y:S04]  /*10870*/  LDL.LU R16, [R1+0x6c] ;  /* 0x00006c0001107983 */ /* 0x000ee80000300800 */
[----:B------:R-:W3:Y:S01]  /*10880*/  LDL.LU R15, [R1+0xac] ;  /* 0x0000ac00010f7983 */ /* 0x000ee20000300800 */
[----:B-1----:R-:W-:-:S03]  /*10890*/  IMAD.MOV.U32 R7, RZ, RZ, 0x1 ;  /* 0x00000001ff077424 */ /* 0x002fc600078e00ff */
[----:B------:R-:W4:Y:S02]  /*108a0*/  LDL R14, [R1+0x100] ;  /* 0x00010000010e7983 */ /* 0x000f240000100800 */
[----:B------:R-:W-:Y:S02]  /*108b0*/  ISETP.NE.AND P0, PT, R7, c[0x0][0x4e8], PT ;  /* 0x00013a0007007a0c */ /* 0x000fe40003f05270 */
        /* <DEDUP_REMOVED lines=32> */
[----:B------:R-:W-:-:S02]  /*10ac0*/  ULDC UR5, c[0x0][0x4e8] ;  /* 0x00013a0000057ab9 */ /* 0x000fc40000000800 */
[----:B------:R-:W-:Y:S02]  /*10ad0*/  ULDC UR4, c[0x0][0x388] ;  /* 0x0000e20000047ab9 */ /* 0x000fe40000000800 */
[----:B------:R-:W-:Y:S01]  /*10ae0*/  UIMAD UR4, UR5, UR4, URZ ;  /* 0x00000004050472a4 */ /* 0x000fe2000f8e023f */
[----:B------:R-:W-:Y:S01]  /*10af0*/  BSSY B0, `(.L_x_1263) ;  /* 0x000009e000007945 */ /* 0x000fe20003800000 */
[----:B--2--5:R-:W-:Y:S01]  /*10b00*/  SHF.R.S32.HI R0, RZ, 0x1f, R3 ;  /* 0x0000001fff007819 */ /* 0x024fe20000011403 */
[----:B------:R-:W-:-:S04]  /*10b10*/  IMAD.WIDE.U32 R4, R3, c[0x0][0x4d0], RZ ;  /* 0x0001340003047a25 */ /* 0x000fc800078e00ff */
[C---:B------:R-:W-:Y:S02]  /*10b20*/  IMAD R2, R0.reuse, c[0x0][0x4d0], RZ ;  /* 0x0001340000027a24 */ /* 0x040fe400078e02ff */
[----:B------:R-:W-:Y:S02]  /*10b30*/  IMAD R0, R0, c[0x0][0x438], RZ ;  /* 0x00010e0000007a24 */ /* 0x000fe400078e02ff */
[C---:B------:R-:W-:Y:S02]  /*10b40*/  IMAD R6, R3.reuse, c[0x0][0x4d4], R2 ;  /* 0x0001350003067a24 */ /* 0x040fe400078e0202 */
[C---:B------:R-:W-:Y:S02]  /*10b50*/  IMAD R0, R3.reuse, c[0x0][0x43c], R0 ;  /* 0x00010f0003007a24 */ /* 0x040fe400078e0200 */
[----:B------:R-:W-:-:S04]  /*10b60*/  IMAD.WIDE.U32 R2, R3, c[0x0][0x438], RZ ;  /* 0x00010e0003027a25 */ /* 0x000fc800078e00ff */
[----:B---3--:R-:W-:Y:S01]  /*10b70*/  IMAD.IADD R8, R8, 0x1, R15 ;  /* 0x0000000108087824 */ /* 0x008fe200078e020f */
[----:B------:R-:W-:Y:S01]  /*10b80*/  IADD3 R3, R3, R0, RZ ;  /* 0x0000000003037210 */ /* 0x000fe20007ffe0ff */
[----:B------:R-:W-:Y:S01]  /*10b90*/  IMAD.IADD R5, R5, 0x1, R6 ;  /* 0x0000000105057824 */ /* 0x000fe200078e0206 */
[----:B----4-:R-:W-:Y:S01]  /*10ba0*/  SHF.R.S32.HI R0, RZ, 0x1f, R13 ;  /* 0x0000001fff007819 */ /* 0x010fe2000001140d */
[----:B------:R-:W-:-:S04]  /*10bb0*/  @P0 IMAD.HI.U32 R10, R8, c[0x0][0x4ec], RZ ;  /* 0x00013b00080a0a27 */ /* 0x000fc800078e00ff */
[C---:B------:R-:W-:Y:S02]  /*10bc0*/  IMAD R7, R0.reuse, c[0x0][0x4d8], RZ ;  /* 0x0001360000077a24 */ /* 0x040fe400078e02ff */
[----:B------:R-:W-:Y:S01]  /*10bd0*/  IMAD R6, R0, c[0x0][0x440], RZ ;  /* 0x0001100000067a24 */ /* 0x000fe200078e02ff */
[----:B------:R-:W-:Y:S01]  /*10be0*/  MOV R0, R8 ;  /* 0x0000000800007202 */ /* 0x000fe20000000f00 */
[C---:B------:R-:W-:Y:S01]  /*10bf0*/  IMAD R11, R13.reuse, c[0x0][0x4dc], R7 ;  /* 0x000137000d0b7a24 */ /* 0x040fe200078e0207 */
[----:B------:R-:W-:Y:S01]  /*10c00*/  @P0 SHF.R.U32.HI R0, RZ, c[0x0][0x4f0], R10 ;  /* 0x00013c00ff000a19 */ /* 0x000fe2000001160a */
[----:B------:R-:W-:-:S04]  /*10c10*/  IMAD.WIDE.U32 R4, R13, c[0x0][0x4d8], R4 ;  /* 0x000136000d047a25 */ /* 0x000fc800078e0004 */
[----:B------:R-:W-:Y:S01]  /*10c20*/  IMAD R12, R13, c[0x0][0x444], R6 ;  /* 0x000111000d0c7a24 */ /* 0x000fe200078e0206 */
[----:B------:R-:W-:Y:S01]  /*10c30*/  SHF.R.S32.HI R6, RZ, 0x1f, R16 ;  /* 0x0000001fff067819 */ /* 0x000fe20000011410 */
[----:B------:R-:W-:Y:S01]  /*10c40*/  @P0 IMAD.HI.U32 R7, R8, c[0x0][0x4ec], RZ ;  /* 0x00013b0008070a27 */ /* 0x000fe200078e00ff */
[----:B------:R-:W-:Y:S02]  /*10c50*/  IADD3 R5, R5, R11, RZ ;  /* 0x0000000b05057210 */ /* 0x000fe40007ffe0ff */
[----:B------:R-:W-:Y:S01]  /*10c60*/  IADD3 R10, -R0, RZ, RZ ;  /* 0x000000ff000a7210 */ /* 0x000fe20007ffe1ff */
[----:B------:R-:W-:Y:S01]  /*10c70*/  IMAD.MOV.U32 R9, RZ, RZ, R8 ;  /* 0x000000ffff097224 */ /* 0x000fe200078e0008 */
[----:B------:R-:W-:Y:S01]  /*10c80*/  @P0 SHF.R.U32.HI R9, RZ, c[0x0][0x4f0], R7 ;  /* 0x00013c00ff090a19 */ /* 0x000fe20000011607 */
[----:B------:R-:W-:-:S04]  /*10c90*/  IMAD.WIDE.U32 R2, R13, c[0x0][0x440], R2 ;  /* 0x000110000d027a25 */ /* 0x000fc800078e0002 */
[C---:B------:R-:W-:Y:S02]  /*10ca0*/  IMAD R7, R6.reuse, c[0x0][0x4e0], RZ ;  /* 0x0001380006077a24 */ /* 0x040fe400078e02ff */
[----:B------:R-:W-:Y:S02]  /*10cb0*/  IMAD R6, R6, c[0x0][0x448], RZ ;  /* 0x0001120006067a24 */ /* 0x000fe400078e02ff */
[----:B------:R-:W-:Y:S02]  /*10cc0*/  IMAD R10, R10, c[0x0][0x4e8], R8 ;  /* 0x00013a000a0a7a24 */ /* 0x000fe400078e0208 */
[----:B------:R-:W-:Y:S01]  /*10cd0*/  IMAD.WIDE.U32 R4, R16, c[0x0][0x4e0], R4 ;  /* 0x0001380010047a25 */ /* 0x000fe200078e0004 */
[----:B------:R-:W-:-:S03]  /*10ce0*/  SHF.R.S32.HI R11, RZ, 0x1f, R0 ;  /* 0x0000001fff0b7819 */ /* 0x000fc60000011400 */
[----:B------:R-:W-:Y:S02]  /*10cf0*/  IMAD.IADD R3, R3, 0x1, R12 ;  /* 0x0000000103037824 */ /* 0x000fe400078e020c */
[C---:B------:R-:W-:Y:S01]  /*10d00*/  IMAD R12, R16.reuse, c[0x0][0x44c], R6 ;  /* 0x00011300100c7a24 */ /* 0x040fe200078e0206 */
[----:B------:R-:W-:Y:S01]  /*10d10*/  SHF.R.S32.HI R6, RZ, 0x1f, R9 ;  /* 0x0000001fff067819 */ /* 0x000fe20000011409 */
[----:B------:R-:W-:Y:S01]  /*10d20*/  IMAD R13, R16, c[0x0][0x4e4], R7 ;  /* 0x00013900100d7a24 */ /* 0x000fe200078e0207 */
[----:B------:R-:W-:Y:S02]  /*10d30*/  SHF.R.S32.HI R7, RZ, 0x1f, R10 ;  /* 0x0000001fff077819 */ /* 0x000fe4000001140a */
[----:B------:R-:W-:Y:S01]  /*10d40*/  IADD3 R4, P0, R0, R4, RZ ;  /* 0x0000000400047210 */ /* 0x000fe20007f1e0ff */
[----:B------:R-:W-:-:S03]  /*10d50*/  IMAD.WIDE.U32 R2, R16, c[0x0][0x448], R2 ;  /* 0x0001120010027a25 */ /* 0x000fc600078e0002 */
[----:B------:R-:W-:Y:S01]  /*10d60*/  IADD3.X R5, R11, R5, R13, P0, !PT ;  /* 0x000000050b057210 */ /* 0x000fe200007fe40d */
[----:B------:R-:W-:Y:S02]  /*10d70*/  IMAD R0, R6, c[0x0][0x430], RZ ;  /* 0x00010c0006007a24 */ /* 0x000fe400078e02ff */
[----:B------:R-:W-:Y:S02]  /*10d80*/  IMAD R6, R7, c[0x0][0x4c8], RZ ;  /* 0x0001320007067a24 */ /* 0x000fe400078e02ff */
[----:B------:R-:W-:Y:S02]  /*10d90*/  IMAD.IADD R3, R3, 0x1, R12 ;  /* 0x0000000103037824 */ /* 0x000fe400078e020c */
[C---:B------:R-:W-:Y:S02]  /*10da0*/  IMAD R12, R10.reuse, c[0x0][0x4cc], R6 ;  /* 0x000133000a0c7a24 */ /* 0x040fe400078e0206 */
[----:B------:R-:W-:-:S04]  /*10db0*/  IMAD.WIDE.U32 R4, R10, c[0x0][0x4c8], R4 ;  /* 0x000132000a047a25 */ /* 0x000fc800078e0004 */
[C---:B------:R-:W-:Y:S01]  /*10dc0*/  IMAD R11, R9.reuse, c[0x0][0x434], R0 ;  /* 0x00010d00090b7a24 */ /* 0x040fe200078e0200 */
[C---:B------:R-:W-:Y:S01]  /*10dd0*/  IADD3 R0, -R9.reuse, RZ, RZ ;  /* 0x000000ff09007210 */ /* 0x040fe20007ffe1ff */
[----:B------:R-:W-:Y:S01]  /*10de0*/  IMAD.WIDE.U32 R6, R9, c[0x0][0x430], R2 ;  /* 0x00010c0009067a25 */ /* 0x000fe200078e0002 */
[----:B------:R-:W-:Y:S02]  /*10df0*/  IADD3 R3, R5, R12, RZ ;  /* 0x0000000c05037210 */ /* 0x000fe40007ffe0ff */
[----:B------:R-:W-:Y:S01]  /*10e00*/  LEA R2, P0, R4, c[0x0][0x4a8], 0x2 ;  /* 0x00012a0004027a11 */ /* 0x000fe200078010ff */
[----:B------:R-:W-:-:S03]  /*10e10*/  IMAD R5, R0, c[0x0][0x4e8], R8 ;  /* 0x00013a0000057a24 */ /* 0x000fc600078e0208 */
[----:B------:R-:W-:Y:S01]  /*10e20*/  LEA.HI.X R0, R4, c[0x0][0x4ac], R3, 0x2, P0 ;  /* 0x00012b0004007a11 */ /* 0x000fe200000f1403 */
[----:B------:R-:W-:Y:S02]  /*10e30*/  IMAD.IADD R3, R14, 0x1, R15 ;  /* 0x000000010e037824 */ /* 0x000fe400078e020f */
[----:B------:R-:W2:Y:S01]  /*10e40*/  S2R R14, SR_TID.X ;  /* 0x00000000000e7919 */ /* 0x000ea20000002100 */
[----:B------:R-:W-:-:S03]  /*10e50*/  IMAD.IADD R7, R7, 0x1, R11 ;  /* 0x0000000107077824 */ /* 0x000fc600078e020b */
[----:B------:R-:W-:Y:S04]  /*10e60*/  SHFL.IDX PT, R12, R2, RZ, 0x1c1f ;  /* 0x001c1fff020c7589 */ /* 0x000fe800000e0000 */
[----:B------:R-:W3:Y:S04]  /*10e70*/  SHFL.IDX PT, R13, R0, RZ, 0x1c1f ;  /* 0x001c1fff000d7589 */ /* 0x000ee800000e0000 */
[----:B------:R-:W-:Y:S01]  /*10e80*/  SHFL.IDX PT, R10, R2, 0x1, 0x1c1f ;  /* 0x003c1f00020a7f89 */ /* 0x000fe200000e0000 */
[----:B--2---:R-:W-:-:S04]  /*10e90*/  SHF.R.S32.HI R16, RZ, 0x1f, R14 ;  /* 0x0000001fff107819 */ /* 0x004fc8000001140e */
[----:B------:R-:W-:Y:S01]  /*10ea0*/  LEA.HI R16, R16, R14, RZ, 0x5 ;  /* 0x0000000e10107211 */ /* 0x000fe200078f28ff */
[----:B------:R-:W2:Y:S03]  /*10eb0*/  SHFL.IDX PT, R11, R0, 0x1, 0x1c1f ;  /* 0x003c1f00000b7f89 */ /* 0x000ea600000e0000 */
[----:B------:R-:W-:-:S04]  /*10ec0*/  LOP3.LUT R16, R16, 0xffffffe0, RZ, 0xc0, !PT ;  /* 0xffffffe010107812 */ /* 0x000fc800078ec0ff */
[----:B------:R-:W-:Y:S02]  /*10ed0*/  IADD3 R16, -R16, R14, RZ ;  /* 0x0000000e10107210 */ /* 0x000fe40007ffe1ff */
[C---:B------:R-:W-:Y:S02]  /*10ee0*/  IADD3 R17, R3.reuse, 0x8, RZ ;  /* 0x0000000803117810 */ /* 0x040fe40007ffe0ff */
[----:B------:R-:W-:Y:S02]  /*10ef0*/  LOP3.LUT P1, RZ, R16, 0x3, RZ, 0xc0, !PT ;  /* 0x0000000310ff7812 */ /* 0x000fe4000782c0ff */
[----:B------:R-:W-:Y:S01]  /*10f00*/  SHF.R.S32.HI R4, RZ, 0x1f, R5 ;  /* 0x0000001fff047819 */ /* 0x000fe20000011405 */
[----:B------:R-:W-:Y:S01]  /*10f10*/  SHFL.IDX PT, R8, R2, 0x2, 0x1c1f ;  /* 0x005c1f0002087f89 */ /* 0x000fe200000e0000 */
[----:B------:R-:W-:Y:S02]  /*10f20*/  ISETP.GE.OR P4, PT, R3, UR4, P1 ;  /* 0x0000000403007c0c */ /* 0x000fe40008f86670 */
[----:B------:R-:W-:Y:S01]  /*10f30*/  ISETP.GE.OR P3, PT, R17, UR4, P1 ;  /* 0x0000000411007c0c */ /* 0x000fe20008f66670 */
[----:B------:R-:W4:Y:S04]  /*10f40*/  SHFL.IDX PT, R9, R0, 0x2, 0x1c1f ;  /* 0x005c1f0000097f89 */ /* 0x000f2800000e0000 */
[----:B------:R-:W-:Y:S04]  /*10f50*/  SHFL.IDX PT, R14, R2, 0x3, 0x1c1f ;  /* 0x007c1f00020e7f89 */ /* 0x000fe800000e0000 */
[----:B------:R1:W4:Y:S01]  /*10f60*/  SHFL.IDX PT, R15, R0, 0x3, 0x1c1f ;  /* 0x007c1f00000f7f89 */ /* 0x00032200000e0000 */
[----:B------:R-:W-:-:S03]  /*10f70*/  IADD3 R16, R3, 0x40, RZ ;  /* 0x0000004003107810 */ /* 0x000fc60007ffe0ff */
[----:B---3--:R3:W-:Y:S01]  /*10f80*/  @!P4 ST.E [R12.64], R21 ;  /* 0x000000150c00c985 */ /* 0x0087e2000c101908 */
[----:B------:R-:W-:-:S03]  /*10f90*/  ISETP.GE.OR P2, PT, R16, UR4, P1 ;  /* 0x0000000410007c0c */ /* 0x000fc60008f46670 */
[----:B--2---:R3:W-:Y:S01]  /*10fa0*/  @!P3 ST.E [R10.64], R22 ;  /* 0x000000160a00b985 */ /* 0x0047e2000c101908 */
[----:B------:R-:W-:Y:S01]  /*10fb0*/  ISETP.GE.AND P3, PT, R3, UR4, PT ;  /* 0x0000000403007c0c */ /* 0x000fe2000bf66270 */
[----:B-1----:R-:W-:-:S04]  /*10fc0*/  IMAD R0, R4, c[0x0][0x428], RZ ;  /* 0x00010a0004007a24 */ /* 0x002fc800078e02ff */
[C---:B------:R-:W-:Y:S02]  /*10fd0*/  IMAD R0, R5.reuse, c[0x0][0x42c], R0 ;  /* 0x00010b0005007a24 */ /* 0x040fe400078e0200 */
[----:B------:R-:W-:Y:S01]  /*10fe0*/  IMAD.WIDE.U32 R4, R5, c[0x0][0x428], R6 ;  /* 0x00010a0005047a25 */ /* 0x000fe200078e0006 */
[----:B------:R-:W-:-:S04]  /*10ff0*/  IADD3 R6, R3, 0x48, RZ ;  /* 0x0000004803067810 */ /* 0x000fc80007ffe0ff */
[----:B------:R-:W-:Y:S02]  /*11000*/  ISETP.GE.OR P1, PT, R6, UR4, P1 ;  /* 0x0000000406007c0c */ /* 0x000fe40008f26670 */
[----:B------:R-:W-:Y:S02]  /*11010*/  IADD3 R0, R5, R0, RZ ;  /* 0x0000000005007210 */ /* 0x000fe40007ffe0ff */
[C---:B------:R-:W-:Y:S01]  /*11020*/  LEA R19, P0, R4.reuse, c[0x0][0x400], 0x2 ;  /* 0x0001000004137a11 */ /* 0x040fe200078010ff */
[----:B----4-:R3:W-:Y:S03]  /*11030*/  @!P2 ST.E [R8.64], R23 ;  /* 0x000000170800a985 */ /* 0x0107e6000c101908 */
[----:B------:R-:W-:Y:S02]  /*11040*/  LEA.HI.X R18, R4, c[0x0][0x404], R0, 0x2, P0 ;  /* 0x0001010004127a11 */ /* 0x000fe400000f1400 */
[----:B------:R3:W1:Y:S01]  /*11050*/  SHFL.IDX PT, R0, R19, RZ, 0x1c1f ;  /* 0x001c1fff13007589 */ /* 0x00066200000e0000 */
[----:B------:R-:W-:-:S02]  /*11060*/  ISETP.GE.AND P2, PT, R17, UR4, PT ;  /* 0x0000000411007c0c */ /* 0x000fc4000bf46270 */
[----:B------:R-:W-:Y:S01]  /*11070*/  ISETP.GE.AND P0, PT, R6, UR4, PT ;  /* 0x0000000406007c0c */ /* 0x000fe2000bf06270 */
[----:B------:R3:W-:Y:S01]  /*11080*/  @!P1 ST.E [R14.64], R20 ;  /* 0x000000140e009985 */ /* 0x0007e2000c101908 */
[----:B------:R-:W-:-:S03]  /*11090*/  ISETP.GE.AND P1, PT, R16, UR4, PT ;  /* 0x0000000410007c0c */ /* 0x000fc6000bf26270 */
[----:B------:R3:W2:Y:S01]  /*110a0*/  SHFL.IDX PT, R2, R18, RZ, 0x1c1f ;  /* 0x001c1fff12027589 */ /* 0x0006a200000e0000 */
[----:B------:R-:W-:Y:S05]  /*110b0*/  @P3 BRA `(.L_x_1264) ;  /* 0x0000041000003947 */ /* 0x000fea0003800000 */
[----:B------:R-:W-:Y:S02]  /*110c0*/  ISETP.GE.AND P5, PT, R55, c[0x0][0x3c8], PT ;  /* 0x0000f20037007a0c */ /* 0x000fe40003fa6270 */
[----:B------:R-:W-:Y:S02]  /*110d0*/  ISETP.GE.AND P4, PT, R53, c[0x0][0x3c8], PT ;  /* 0x0000f20035007a0c */ /* 0x000fe40003f86270 */
[----:B------:R-:W-:-:S09]  /*110e0*/  ISETP.GE.AND P6, PT, R29, c[0x0][0x3c8], PT ;  /* 0x0000f2001d007a0c */ /* 0x000fd20003fc6270 */
[----:B-1----:R-:W-:-:S04]  /*110f0*/  @!P5 LEA R4, P3, R55, R0, 0x2 ;  /* 0x000000003704d211 */ /* 0x002fc800078610ff */
[----:B--2---:R-:W-:Y:S02]  /*11100*/  @!P5 LEA.HI.X R5, R55, R2, R56, 0x2, P3 ;  /* 0x000000023705d211 */ /* 0x004fe400018f1438 */
[----:B------:R-:W-:-:S03]  /*11110*/  ISETP.GE.AND P3, PT, R51, c[0x0][0x3c8], PT ;  /* 0x0000f20033007a0c */ /* 0x000fc60003f66270 */
[----:B------:R1:W-:Y:S02]  /*11120*/  @!P5 ST.E.64 [R4.64], R176 ;  /* 0x000000b00400d985 */ /* 0x0003e4000c101b08 */
[----:B-1----:R-:W-:-:S04]  /*11130*/  @!P4 LEA R4, P5, R53, R0, 0x2 ;  /* 0x000000003504c211 */ /* 0x002fc800078a10ff */
[----:B------:R-:W-:Y:S02]  /*11140*/  @!P4 LEA.HI.X R5, R53, R2, R54, 0x2, P5 ;  /* 0x000000023505c211 */ /* 0x000fe400028f1436 */
        /* <DEDUP_REMOVED lines=41> */
[----:B------:R1:W-:Y:S01]  /*113e0*/  @!P3 ST.E.64 [R4.64], R96 ;  /* 0x000000600400b985 */ /* 0x0003e2000c101b08 */
[----:B---3--:R-:W-:-:S04]  /*113f0*/  @!P5 LEA R10, P3, R31, R0, 0x2 ;  /* 0x000000001f0ad211 */ /* 0x008fc800078610ff */
[----:B------:R-:W-:Y:S02]  /*11400*/  @!P5 LEA.HI.X R11, R31, R2, R32, 0x2, P3 ;  /* 0x000000021f0bd211 */ /* 0x000fe400018f1420 */
[----:B------:R-:W-:Y:S02]  /*11410*/  ISETP.GE.AND P5, PT, R27, c[0x0][0x3c8], PT ;  /* 0x0000f2001b007a0c */ /* 0x000fe40003fa6270 */
[----:B------:R-:W-:-:S04]  /*11420*/  @!P6 LEA R8, P3, R29, R0, 0x2 ;  /* 0x000000001d08e211 */ /* 0x000fc800078610ff */
[----:B------:R-:W-:-:S07]  /*11430*/  @!P6 LEA.HI.X R9, R29, R2, R30, 0x2, P3 ;  /* 0x000000021d09e211 */ /* 0x000fce00018f141e */
[----:B------:R-:W-:-:S04]  /*11440*/  @!P5 LEA R6, P3, R27, R0, 0x2 ;  /* 0x000000001b06d211 */ /* 0x000fc800078610ff */
[----:B------:R-:W-:Y:S02]  /*11450*/  @!P5 LEA.HI.X R7, R27, R2, R28, 0x2, P3 ;  /* 0x000000021b07d211 */ /* 0x000fe400018f141c */
[----:B-1----:R-:W-:-:S04]  /*11460*/  @!P4 LEA R4, P3, R25, R0, 0x2 ;  /* 0x000000001904c211 */ /* 0x002fc800078610ff */
[----:B------:R-:W-:Y:S02]  /*11470*/  @!P4 LEA.HI.X R5, R25, R2, R26, 0x2, P3 ;  /* 0x000000021905c211 */ /* 0x000fe400018f141a */
[----:B------:R-:W-:-:S13]  /*11480*/  ISETP.GE.AND P3, PT, R31, c[0x0][0x3c8], PT ;  /* 0x0000f2001f007a0c */ /* 0x000fda0003f66270 */
[----:B------:R1:W-:Y:S04]  /*11490*/  @!P3 ST.E.64 [R10.64], R100 ;  /* 0x000000640a00b985 */ /* 0x0003e8000c101b08 */
[----:B------:R1:W-:Y:S04]  /*114a0*/  @!P6 ST.E.64 [R8.64], R112 ;  /* 0x000000700800e985 */ /* 0x0003e8000c101b08 */
[----:B------:R1:W-:Y:S04]  /*114b0*/  @!P5 ST.E.64 [R6.64], R116 ;  /* 0x000000740600d985 */ /* 0x0003e8000c101b08 */
[----:B------:R1:W-:Y:S02]  /*114c0*/  @!P4 ST.E.64 [R4.64], R128 ;  /* 0x000000800400c985 */ /* 0x0003e4000c101b08 */
.L_x_1264:
[----:B------:R-:W-:Y:S05]  /*114d0*/  BSYNC B0 ;  /* 0x0000000000007941 */ /* 0x000fea0003800000 */
.L_x_1263:
[----:B--2---:R2:W4:Y:S01]  /*114e0*/  SHFL.IDX PT, R2, R18, 0x1, 0x1c1f ;  /* 0x003c1f0012027f89 */ /* 0x00452200000e0000 */
[----:B------:R-:W-:Y:S03]  /*114f0*/  BSSY B0, `(.L_x_1265) ;  /* 0x0000043000007945 */ /* 0x000fe60003800000 */
[----:B-1----:R2:W1:Y:S01]  /*11500*/  SHFL.IDX PT, R0, R19, 0x1, 0x1c1f ;  /* 0x003c1f0013007f89 */ /* 0x00246200000e0000 */
[----:B------:R-:W-:Y:S05]  /*11510*/  @P2 BRA `(.L_x_1266) ;  /* 0x0000040000002947 */ /* 0x000fea0003800000 */
[----:B------:R-:W-:Y:S02]  /*11520*/  ISETP.GE.AND P5, PT, R55, c[0x0][0x3c8], PT ;  /* 0x0000f20037007a0c */ /* 0x000fe40003fa6270 */
[----:B------:R-:W-:-:S02]  /*11530*/  ISETP.GE.AND P2, PT, R53, c[0x0][0x3c8], PT ;  /* 0x0000f20035007a0c */ /* 0x000fc40003f46270 */
[----:B------:R-:W-:-:S09]  /*11540*/  ISETP.GE.AND P3, PT, R51, c[0x0][0x3c8], PT ;  /* 0x0000f20033007a0c */ /* 0x000fd20003f66270 */
[----:B-1----:R-:W-:-:S04]  /*11550*/  @!P5 LEA R4, P4, R55, R0, 0x2 ;  /* 0x000000003704d211 */ /* 0x002fc800078810ff */
[----:B----4-:R-:W-:Y:S02]  /*11560*/  @!P5 LEA.HI.X R5, R55, R2, R56, 0x2, P4 ;  /* 0x000000023705d211 */ /* 0x010fe400020f1438 */
[----:B------:R-:W-:-:S03]  /*11570*/  @!P2 LEA R6, P4, R53, R0, 0x2 ;  /* 0x000000003506a211 */ /* 0x000fc600078810ff */
[----:B------:R1:W-:Y:S01]  /*11580*/  @!P5 ST.E.64 [R4.64], R178 ;  /* 0x000000b20400d985 */ /* 0x0003e2000c101b08 */
[----:B------:R-:W-:Y:S02]  /*11590*/  ISETP.GE.AND P5, PT, R49, c[0x0][0x3c8], PT ;  /* 0x0000f20031007a0c */ /* 0x000fe40003fa6270 */
[----:B------:R-:W-:-:S05]  /*115a0*/  @!P2 LEA.HI.X R7, R53, R2, R54, 0x2, P4 ;  /* 0x000000023507a211 */ /* 0x000fca00020f1436 */
[----:B------:R4:W-:Y:S01]  /*115b0*/  @!P2 ST.E.64 [R6.64], R182 ;  /* 0x000000b60600a985 */ /* 0x0009e2000c101b08 */
[----:B------:R-:W-:Y:S02]  /*115c0*/  ISETP.GE.AND P2, PT, R47, c[0x0][0x3c8], PT ;  /* 0x0000f2002f007a0c */ /* 0x000fe40003f46270 */
[----:B-1----:R-:W-:-:S04]  /*115d0*/  @!P3 LEA R4, P4, R51, R0, 0x2 ;  /* 0x000000003304b211 */ /* 0x002fc800078810ff */
[----:B------:R-:W-:Y:S02]  /*115e0*/  @!P3 LEA.HI.X R5, R51, R2, R52, 0x2, P4 ;  /* 0x000000023305b211 */ /* 0x000fe400020f1434 */
[----:B----4-:R-:W-:-:S03]  /*115f0*/  @!P5 LEA R6, P4, R49, R0, 0x2 ;  /* 0x000000003106d211 */ /* 0x010fc600078810ff */
        /* <DEDUP_REMOVED lines=33> */
[----:B------:R-:W-:Y:S02]  /*11810*/  @!P3 LEA.HI.X R7, R33, R2, R34, 0x2, P4 ;  /* 0x000000022107b211 */ /* 0x000fe400020f1422 */
[----:B------:R-:W-:-:S03]  /*11820*/  ISETP.GE.AND P4, PT, R29, c[0x0][0x3c8], PT ;  /* 0x0000f2001d007a0c */ /* 0x000fc60003f86270 */
[----:B------:R4:W-:Y:S01]  /*11830*/  @!P3 ST.E.64 [R6.64], R98 ;  /* 0x000000620600b985 */ /* 0x0009e2000c101b08 */
[----:B------:R-:W-:Y:S02]  /*11840*/  ISETP.GE.AND P3, PT, R27, c[0x0][0x3c8], PT ;  /* 0x0000f2001b007a0c */ /* 0x000fe40003f66270 */
[----:B-1----:R-:W-:-:S04]  /*11850*/  @!P5 LEA R4, P2, R31, R0, 0x2 ;  /* 0x000000001f04d211 */ /* 0x002fc800078410ff */
[----:B------:R-:W-:Y:S02]  /*11860*/  @!P5 LEA.HI.X R5, R31, R2, R32, 0x2, P2 ;  /* 0x000000021f05d211 */ /* 0x000fe400010f1420 */
[----:B------:R-:W-:-:S03]  /*11870*/  ISETP.GE.AND P2, PT, R25, c[0x0][0x3c8], PT ;  /* 0x0000f20019007a0c */ /* 0x000fc60003f46270 */
[----:B------:R1:W-:Y:S01]  /*11880*/  @!P5 ST.E.64 [R4.64], R102 ;  /* 0x000000660400d985 */ /* 0x0003e2000c101b08 */
[----:B---3--:R-:W-:-:S04]  /*11890*/  @!P4 LEA R8, P5, R29, R0, 0x2 ;  /* 0x000000001d08c211 */ /* 0x008fc800078a10ff */
[----:B------:R-:W-:Y:S02]  /*118a0*/  @!P4 LEA.HI.X R9, R29, R2, R30, 0x2, P5 ;  /* 0x000000021d09c211 */ /* 0x000fe400028f141e */
[----:B----4-:R-:W-:-:S03]  /*118b0*/  @!P3 LEA R6, P5, R27, R0, 0x2 ;  /* 0x000000001b06b211 */ /* 0x010fc600078a10ff */
[----:B------:R3:W-:Y:S01]  /*118c0*/  @!P4 ST.E.64 [R8.64], R114 ;  /* 0x000000720800c985 */ /* 0x0007e2000c101b08 */
[----:B------:R-:W-:-:S05]  /*118d0*/  @!P3 LEA.HI.X R7, R27, R2, R28, 0x2, P5 ;  /* 0x000000021b07b211 */ /* 0x000fca00028f141c */
[----:B------:R3:W-:Y:S01]  /*118e0*/  @!P3 ST.E.64 [R6.64], R118 ;  /* 0x000000760600b985 */ /* 0x0007e2000c101b08 */
[----:B-1----:R-:W-:-:S04]  /*118f0*/  @!P2 LEA R4, P5, R25, R0, 0x2 ;  /* 0x000000001904a211 */ /* 0x002fc800078a10ff */
[----:B------:R-:W-:-:S05]  /*11900*/  @!P2 LEA.HI.X R5, R25, R2, R26, 0x2, P5 ;  /* 0x000000021905a211 */ /* 0x000fca00028f141a */
[----:B------:R3:W-:Y:S04]  /*11910*/  @!P2 ST.E.64 [R4.64], R130 ;  /* 0x000000820400a985 */ /* 0x0007e8000c101b08 */
.L_x_1266:
[----:B------:R-:W-:Y:S05]  /*11920*/  BSYNC B0 ;  /* 0x0000000000007941 */ /* 0x000fea0003800000 */
.L_x_1265:
[----:B----4-:R4:W2:Y:S01]  /*11930*/  SHFL.IDX PT, R2, R18, 0x2, 0x1c1f ;  /* 0x005c1f0012027f89 */ /* 0x0108a200000e0000 */
[----:B------:R-:W-:Y:S03]  /*11940*/  BSSY B0, `(.L_x_1267) ;  /* 0x0000043000007945 */ /* 0x000fe60003800000 */
[----:B-1----:R4:W1:Y:S01]  /*11950*/  SHFL.IDX PT, R0, R19, 0x2, 0x1c1f ;  /* 0x005c1f0013007f89 */ /* 0x00286200000e0000 */
[----:B------:R-:W-:Y:S05]  /*11960*/  @P1 BRA `(.L_x_1268) ;  /* 0x0000040000001947 */ /* 0x000fea0003800000 */
[----:B------:R-:W-:Y:S02]  /*11970*/  ISETP.GE.AND P3, PT, R55, c[0x0][0x3c8], PT ;  /* 0x0000f20037007a0c */ /* 0x000fe40003f66270 */
[----:B------:R-:W-:Y:S02]  /*11980*/  ISETP.GE.AND P5, PT, R53, c[0x0][0x3c8], PT ;  /* 0x0000f20035007a0c */ /* 0x000fe40003fa6270 */
[----:B------:R-:W-:Y:S02]  /*11990*/  ISETP.GE.AND P2, PT, R51, c[0x0][0x3c8], PT ;  /* 0x0000f20033007a0c */ /* 0x000fe40003f46270 */
[----:B------:R-:W-:-:S07]  /*119a0*/  ISETP.GE.AND P1, PT, R49, c[0x0][0x3c8], PT ;  /* 0x0000f20031007a0c */ /* 0x000fce0003f26270 */
[----:B-1-3--:R-:W-:-:S04]  /*119b0*/  @!P3 LEA R4, P4, R55, R0, 0x2 ;  /* 0x000000003704b211 */ /* 0x00afc800078810ff */
[----:B--2---:R-:W-:Y:S02]  /*119c0*/  @!P3 LEA.HI.X R5, R55, R2, R56, 0x2, P4 ;  /* 0x000000023705b211 */ /* 0x004fe400020f1438 */
        /* <DEDUP_REMOVED lines=32> */
[----:B------:R-:W-:-:S03]  /*11bd0*/  @!P5 LEA R8, P4, R37, R0, 0x2 ;  /* 0x000000002508d211 */ /* 0x000fc600078810ff */
[----:B------:R1:W-:Y:S01]  /*11be0*/  @!P3 ST.E.64 [R4.64], R72 ;  /* 0x000000480400b985 */ /* 0x0003e2000c101b08 */
[----:B------:R-:W-:Y:S02]  /*11bf0*/  @!P5 LEA.HI.X R9, R37, R2, R38, 0x2, P4 ;  /* 0x000000022509d211 */ /* 0x000fe400020f1426 */
[----:B------:R-:W-:Y:S02]  /*11c00*/  ISETP.GE.AND P4, PT, R31, c[0x0][0x3c8], PT ;  /* 0x0000f2001f007a0c */ /* 0x000fe40003f86270 */
[C---:B--2---:R-:W-:Y:S01]  /*11c10*/  @!P2 LEA R6, P3, R35.reuse, R0, 0x2 ;  /* 0x000000002306a211 */ /* 0x044fe200078610ff */
[----:B------:R2:W-:Y:S03]  /*11c20*/  @!P5 ST.E.64 [R8.64], R76 ;  /* 0x0000004c0800d985 */ /* 0x0005e6000c101b08 */
        /* <DEDUP_REMOVED lines=8> */
[----:B------:R-:W-:Y:S02]  /*11cb0*/  ISETP.GE.AND P1, PT, R25, c[0x0][0x3c8], PT ;  /* 0x0000f20019007a0c */ /* 0x000fe40003f26270 */
[----:B------:R-:W-:Y:S02]  /*11cc0*/  @!P4 LEA.HI.X R11, R31, R2, R32, 0x2, P5 ;  /* 0x000000021f0bc211 */ /* 0x000fe400028f1420 */
[----:B--2---:R-:W-:-:S03]  /*11cd0*/  @!P3 LEA R8, P5, R29, R0, 0x2 ;  /* 0x000000001d08b211 */ /* 0x004fc600078a10ff */
[----:B------:R2:W-:Y:S01]  /*11ce0*/  @!P4 ST.E.64 [R10.64], R104 ;  /* 0x000000680a00c985 */ /* 0x0005e2000c101b08 */
[----:B------:R-:W-:Y:S02]  /*11cf0*/  @!P3 LEA.HI.X R9, R29, R2, R30, 0x2, P5 ;  /* 0x000000021d09b211 */ /* 0x000fe400028f141e */
[----:B---3--:R-:W-:-:S03]  /*11d00*/  @!P2 LEA R6, P5, R27, R0, 0x2 ;  /* 0x000000001b06a211 */ /* 0x008fc600078a10ff */
[----:B------:R2:W-:Y:S01]  /*11d10*/  @!P3 ST.E.64 [R8.64], R108 ;  /* 0x0000006c0800b985 */ /* 0x0005e2000c101b08 */
[----:B------:R-:W-:-:S05]  /*11d20*/  @!P2 LEA.HI.X R7, R27, R2, R28, 0x2, P5 ;  /* 0x000000021b07a211 */ /* 0x000fca00028f141c */
[----:B------:R2:W-:Y:S01]  /*11d30*/  @!P2 ST.E.64 [R6.64], R120 ;  /* 0x000000780600a985 */ /* 0x0005e2000c101b08 */
[----:B-1----:R-:W-:-:S04]  /*11d40*/  @!P1 LEA R4, P5, R25, R0, 0x2 ;  /* 0x0000000019049211 */ /* 0x002fc800078a10ff */
[----:B------:R-:W-:-:S05]  /*11d50*/  @!P1 LEA.HI.X R5, R25, R2, R26, 0x2, P5 ;  /* 0x0000000219059211 */ /* 0x000fca00028f141a */
[----:B------:R2:W-:Y:S04]  /*11d60*/  @!P1 ST.E.64 [R4.64], R124 ;  /* 0x0000007c04009985 */ /* 0x0005e8000c101b08 */
.L_x_1268:
[----:B------:R-:W-:Y:S05]  /*11d70*/  BSYNC B0 ;  /* 0x0000000000007941 */ /* 0x000fea0003800000 */
.L_x_1267:
[----:B--2---:R2:W3:Y:S04]  /*11d80*/  SHFL.IDX PT, R2, R18, 0x3, 0x1c1f ;  /* 0x007c1f0012027f89 */ /* 0x0044e800000e0000 */
[----:B-1----:R2:W1:Y:S01]  /*11d90*/  SHFL.IDX PT, R0, R19, 0x3, 0x1c1f ;  /* 0x007c1f0013007f89 */ /* 0x00246200000e0000 */
[----:B------:R-:W-:Y:S05]  /*11da0*/  @P0 BRA `(.L_x_1269) ;  /* 0x000006e000000947 */ /* 0x000fea0003800000 */
[----:B------:R-:W-:Y:S02]  /*11db0*/  ISETP.GE.AND P1, PT, R55, c[0x0][0x3c8], PT ;  /* 0x0000f20037007a0c */ /* 0x000fe40003f26270 */
[----:B------:R-:W-:Y:S02]  /*11dc0*/  ISETP.GE.AND P2, PT, R53, c[0x0][0x3c8], PT ;  /* 0x0000f20035007a0c */ /* 0x000fe40003f46270 */
[----:B------:R-:W-:-:S09]  /*11dd0*/  ISETP.GE.AND P3, PT, R51, c[0x0][0x3c8], PT ;  /* 0x0000f20033007a0c */ /* 0x000fd20003f66270 */
[-C--:B-1-3--:R-:W-:Y:S02]  /*11de0*/  @!P1 LEA R4, P0, R55, R0.reuse, 0x2 ;  /* 0x0000000037049211 */ /* 0x08afe400078010ff */
[----:B------:R-:W-:Y:S02]  /*11df0*/  @!P2 LEA R6, P5, R53, R0, 0x2 ;  /* 0x000000003506a211 */ /* 0x000fe400078a10ff */
[-C--:B------:R-:W-:Y:S02]  /*11e00*/  @!P1 LEA.HI.X R5, R55, R2.reuse, R56, 0x2, P0 ;  /* 0x0000000237059211 */ /* 0x080fe400000f1438 */
[----:B------:R-:W-:Y:S02]  /*11e10*/  ISETP.GE.AND P0, PT, R49, c[0x0][0x3c8], PT ;  /* 0x0000f20031007a0c */ /* 0x000fe40003f06270 */
[----:B------:R-:W-:Y:S01]  /*11e20*/  @!P2 LEA.HI.X R7, R53, R2, R54, 0x2, P5 ;  /* 0x000000023507a211 */ /* 0x000fe200028f1436 */
[----:B------:R1:W-:Y:S01]  /*11e30*/  @!P1 ST.E.64 [R4.64], R174 ;  /* 0x000000ae04009985 */ /* 0x0003e2000c101b08 */
[----:B------:R-:W-:-:S03]  /*11e40*/  ISETP.GE.AND P1, PT, R47, c[0x0][0x3c8], PT ;  /* 0x0000f2002f007a0c */ /* 0x000fc60003f26270 */
[----:B------:R3:W-:Y:S01]  /*11e50*/  @!P2 ST.E.64 [R6.64], R170 ;  /* 0x000000aa0600a985 */ /* 0x0007e2000c101b08 */
[----:B------:R-:W-:Y:S02]  /*11e60*/  ISETP.GE.AND P2, PT, R45, c[0x0][0x3c8], PT ;  /* 0x0000f2002d007a0c */ /* 0x000fe40003f46270 */
[----:B-1----:R-:W-:-:S04]  /*11e70*/  @!P3 LEA R4, P4, R51, R0, 0x2 ;  /* 0x000000003304b211 */ /* 0x002fc800078810ff */
[----:B------:R-:W-:Y:S02]  /*11e80*/  @!P3 LEA.HI.X R5, R51, R2, R52, 0x2, P4 ;  /* 0x000000023305b211 */ /* 0x000fe400020f1434 */
[----:B---3--:R-:W-:Y:S02]  /*11e90*/  @!P0 LEA R6, P5, R49, R0, 0x2 ;  /* 0x0000000031068211 */ /* 0x008fe400078a10ff */
[----:B------:R-:W-:Y:S01]  /*11ea0*/  ISETP.GE.AND P4, PT, R43, c[0x0][0x3c8], PT ;  /* 0x0000f2002b007a0c */ /* 0x000fe20003f86270 */
[----:B------:R1:W-:Y:S01]  /*11eb0*/  @!P3 ST.E.64 [R4.64], R166 ;  /* 0x000000a60400b985 */ /* 0x0003e2000c101b08 */
[----:B------:R-:W-:-:S05]  /*11ec0*/  @!P0 LEA.HI.X R7, R49, R2, R50, 0x2, P5 ;  /* 0x0000000231078211 */ /* 0x000fca00028f1432 */
[----:B------:R3:W-:Y:S01]  /*11ed0*/  @!P0 ST.E.64 [R6.64], R162 ;  /* 0x000000a206008985 */ /* 0x0007e2000c101b08 */
[----:B-1----:R-:W-:-:S04]  /*11ee0*/  @!P1 LEA R4, P3, R47, R0, 0x2 ;  /* 0x000000002f049211 */ /* 0x002fc800078610ff */
[----:B------:R-:W-:Y:S02]  /*11ef0*/  @!P1 LEA.HI.X R5, R47, R2, R48, 0x2, P3 ;  /* 0x000000022f059211 */ /* 0x000fe400018f1430 */
[----:B------:R-:W-:Y:S02]  /*11f00*/  ISETP.GE.AND P3, PT, R41, c[0x0][0x3c8], PT ;  /* 0x0000f20029007a0c */ /* 0x000fe40003f66270 */
[----:B---3--:R-:W-:Y:S01]  /*11f10*/  @!P2 LEA R6, P0, R45, R0, 0x2 ;  /* 0x000000002d06a211 */ /* 0x008fe200078010ff */
[----:B------:R1:W-:Y:S01]  /*11f20*/  @!P1 ST.E.64 [R4.64], R158 ;  /* 0x0000009e04009985 */ /* 0x0003e2000c101b08 */
[----:B------:R-:W-:Y:S02]  /*11f30*/  ISETP.GE.AND P1, PT, R39, c[0x0][0x3c8], PT ;  /* 0x0000f20027007a0c */ /* 0x000fe40003f26270 */
[----:B------:R-:W-:Y:S02]  /*11f40*/  @!P2 LEA.HI.X R7, R45, R2, R46, 0x2, P0 ;  /* 0x000000022d07a211 */ /* 0x000fe400000f142e */
[----:B------:R-:W-:-:S03]  /*11f50*/  ISETP.GE.AND P0, PT, R37, c[0x0][0x3c8], PT ;  /* 0x0000f20025007a0c */ /* 0x000fc60003f06270 */
[----:B------:R3:W-:Y:S02]  /*11f60*/  @!P2 ST.E.64 [R6.64], R154 ;  /* 0x0000009a0600a985 */ /* 0x0007e4000c101b08 */
[----:B------:R-:W-:-:S04]  /*11f70*/  @!P3 LEA R8, P2, R41, R0, 0x2 ;  /* 0x000000002908b211 */ /* 0x000fc800078410ff */
[----:B------:R-:W-:Y:S02]  /*11f80*/  @!P3 LEA.HI.X R9, R41, R2, R42, 0x2, P2 ;  /* 0x000000022909b211 */ /* 0x000fe400010f142a */
[----:B-1----:R-:W-:-:S04]  /*11f90*/  @!P4 LEA R4, P5, R43, R0, 0x2 ;  /* 0x000000002b04c211 */ /* 0x002fc800078a10ff */
[----:B------:R-:W-:Y:S02]  /*11fa0*/  @!P4 LEA.HI.X R5, R43, R2, R44, 0x2, P5 ;  /* 0x000000022b05c211 */ /* 0x000fe400028f142c */
[----:B---3--:R-:W-:-:S03]  /*11fb0*/  @!P0 LEA R6, P2, R37, R0, 0x2 ;  /* 0x0000000025068211 */ /* 0x008fc600078410ff */
[----:B------:R1:W-:Y:S01]  /*11fc0*/  @!P4 ST.E.64 [R4.64], R150 ;  /* 0x000000960400c985 */ /* 0x0003e2000c101b08 */
[----:B------:R-:W-:Y:S02]  /*11fd0*/  ISETP.GE.AND P4, PT, R35, c[0x0][0x3c8], PT ;  /* 0x0000f20023007a0c */ /* 0x000fe40003f86270 */
[----:B------:R-:W-:Y:S01]  /*11fe0*/  @!P0 LEA.HI.X R7, R37, R2, R38, 0x2, P2 ;  /* 0x0000000225078211 */ /* 0x000fe200010f1426 */
[----:B------:R-:W-:Y:S01]  /*11ff0*/  @!P3 ST.E.64 [R8.64], R146 ;  /* 0x000000920800b985 */ /* 0x000fe2000c101b08 */
[----:B------:R-:W-:Y:S02]  /*12000*/  ISETP.GE.AND P3, PT, R33, c[0x0][0x3c8], PT ;  /* 0x0000f20021007a0c */ /* 0x000fe40003f66270 */
[----:B------:R-:W-:Y:S02]  /*12010*/  ISETP.GE.AND P2, PT, R31, c[0x0][0x3c8], PT ;  /* 0x0000f2001f007a0c */ /* 0x000fe40003f46270 */
[----:B-1----:R-:W-:-:S04]  /*12020*/  @!P1 LEA R4, P5, R39, R0, 0x2 ;  /* 0x0000000027049211 */ /* 0x002fc800078a10ff */
[----:B------:R-:W-:-:S05]  /*12030*/  @!P1 LEA.HI.X R5, R39, R2, R40, 0x2, P5 ;  /* 0x0000000227059211 */ /* 0x000fca00028f1428 */
        /* <DEDUP_REMOVED lines=10> */
[----:B---3--:R-:W-:Y:S02]  /*120e0*/  @!P1 LEA R6, P5, R29, R0, 0x2 ;  /* 0x000000001d069211 */ /* 0x008fe400078a10ff */
        /* <DEDUP_REMOVED lines=10> */
[----:B---3--:R-:W-:-:S04]  /*12190*/  LEA R4, P0, R25, R0, 0x2 ;  /* 0x0000000019047211 */ /* 0x008fc800078010ff */
[----:B------:R-:W-:-:S05]  /*121a0*/  LEA.HI.X R5, R25, R2, R26, 0x2, P0 ;  /* 0x0000000219057211 */ /* 0x000fca00000f141a */
[----:B------:R1:W-:Y:S01]  /*121b0*/  ST.E.64 [R4.64], R126 ;  /* 0x0000007e04007985 */ /* 0x0003e2000c101b08 */
[----:B------:R-:W-:Y:S05]  /*121c0*/  BRA `(.L_x_1269) ;  /* 0x000002c000007947 */ /* 0x000fea0003800000 */
.L_x_1261:
        /* <DEDUP_REMOVED lines=13> */
[----:B-1----:R-:W-:Y:S01]  /*122a0*/  @P0 IMAD.HI.U32 R7, R6, c[0x0][0x4ec], RZ ;  /* 0x00013b0006070a27 */ /* 0x002fe200078e00ff */
        /* <DEDUP_REMOVED lines=30> */
.L_x_1269:
[----:B------:R-:W-:Y:S05]  /*12490*/  BSYNC B1 ;  /* 0x0000000000017941 */ /* 0x000fea0003800000 */
.L_x_1260:
[----:B------:R-:W-:-:S13]  /*124a0*/  ISETP.NE.AND P0, PT, RZ, UR6, PT ;  /* 0x00000006ff007c0c */ /* 0x000fda000bf05270 */
[----:B------:R-:W-:Y:S01]  /*124b0*/  @P0 WARPSYNC 0xffffffff ;  /* 0xffffffff00000948 */ /* 0x000fe20003800000 */
[----:B------:R-:W-:Y:S06]  /*124c0*/  @P0 BAR.SYNC.DEFER_BLOCKING 0x5, 0x80 ;  /* 0x0142000000000b1d */ /* 0x000fec0000010000 */
[----:B-1----:R-:W1:Y:S04]  /*124d0*/  @P0 LDS R0, [0x10100] ;  /* 0x01010000ff000984 */ /* 0x002e680000000800 */
[----:B-1----:R1:W-:Y:S04]  /*124e0*/  @P0 STL [R1+0xb0], R0 ;  /* 0x0000b00001000387 */ /* 0x0023e80000100800 */
[----:B------:R-:W-:Y:S06]  /*124f0*/  @P0 BAR.ARV 0x4, 0x80 ;  /* 0x0102000000000b1d */ /* 0x000fec0000002000 */
[----:B------:R-:W-:Y:S05]  /*12500*/  @P0 BRA `(.L_x_1270) ;  /* 0x0000009000000947 */ /* 0x000fea0003800000 */
[----:B------:R-:W-:Y:S05]  /*12510*/  BRA.DIV ~URZ, `(.L_x_1271) ;  /* 0x000042027f007947 */ /* 0x000fea000b800000 */
[----:B-1----:R1:W2:Y:S02]  /*12520*/  SHFL.IDX PT, R0, R24, RZ, 0x1f ;  /* 0x00001fff18007589 */ /* 0x0022a400000e0000 */
.L_x_1302:
[----:B---3--:R-:W3:Y:S01]  /*12530*/  S2R R2, SR_TID.X ;  /* 0x0000000000027919 */ /* 0x008ee20000002100 */
[----:B------:R-:W-:Y:S03]  /*12540*/  WARPSYNC 0xffffffff ;  /* 0xffffffff00007948 */ /* 0x000fe60003800000 */
[----:B------:R-:W-:Y:S06]  /*12550*/  BAR.SYNC.DEFER_BLOCKING 0x4, 0x80 ;  /* 0x0102000000007b1d */ /* 0x000fec0000010000 */
[----:B--2---:R2:W-:Y:S01]  /*12560*/  STL [R1+0xb0], R0 ;  /* 0x0000b00001007387 */ /* 0x0045e20000100800 */
[----:B---3--:R-:W-:-:S13]  /*12570*/  LOP3.LUT P0, RZ, R2, 0x7f, RZ, 0xc0, !PT ;  /* 0x0000007f02ff7812 */ /* 0x008fda000780c0ff */
[----:B------:R2:W-:Y:S04]  /*12580*/  @!P0 STS [0x10100], R24 ;  /* 0x01010018ff008388 */ /* 0x0005e80000000800 */
[----:B------:R-:W-:Y:S06]  /*12590*/  BAR.ARV 0x5, 0x80 ;  /* 0x0142000000007b1d */ /* 0x000fec0000002000 */
.L_x_1270:
[----:B-12---:R-:W2:Y:S02]  /*125a0*/  LDL R0, [R1+0xb0] ;  /* 0x0000b00001007983 */ /* 0x006ea40000100800 */
[----:B--2---:R-:W-:-:S13]  /*125b0*/  ISETP.GE.AND P0, PT, R0, c[0x0][0x538], PT ;  /* 0x00014e0000007a0c */ /* 0x004fda0003f06270 */
[----:B---34-:R-:W-:Y:S01]  /*125c0*/  @P0 CALL.REL.NOINC `(.L_x_1272) ;  /* 0x0000001000000944 */ /* 0x018fe20003c00000 */
[----:B------:R-:W-:Y:S05]  /*125d0*/  BRA `(.L_x_1273) ;  /* 0xfffee4d000007947 */ /* 0x000fea000383ffff */
.L_x_1272:
[----:B------:R-:W-:Y:S05]  /*125e0*/  EXIT ;  /* 0x000000000000794d */ /* 0x000fea0003800000 */
.L_x_1204:
[----:B------:R1:W-:Y:S01]  /*125f0*/  STL [R1+0x10], RZ ;  /* 0x000010ff01007387 */ /* 0x0003e20000100800 */
[----:B------:R-:W-:Y:S01]  /*12600*/  IMAD.MOV.U32 R143, RZ, RZ, R7 ;  /* 0x000000ffff8f7224 */ /* 0x000fe200078e0007 */
[----:B------:R-:W-:Y:S02]  /*12610*/  MOV R3, 0x181f ;  /* 0x0000181f00037802 */ /* 0x000fe40000000f00 */
[----:B------:R-:W-:Y:S02]  /*12620*/  MOV R2, 0x12640 ;  /* 0x0001264000027802 */ /* 0x000fe40000000f00 */
[----:B-1---5:R-:W-:Y:S05]  /*12630*/  CALL.REL.NOINC `($__internal_19_$__cuda_sm70_shflsync_idx_p) ;  /* 0x000041b000007944 */ /* 0x022fea0003c00000 */
[----:B------:R-:W-:Y:S01]  /*12640*/  MOV R9, R143 ;  /* 0x0000008f00097202 */ /* 0x000fe20000000f00 */
[----:B-1---5:R-:W-:Y:S05]  /*12650*/  BRA `(.L_x_1274) ;  /* 0xfffef2f000007947 */ /* 0x022fea000383ffff */
.L_x_1205:
[----:B------:R3:W-:Y:S01]  /*12660*/  STL [R1+0x10], RZ ;  /* 0x000010ff01007387 */ /* 0x0007e20000100800 */
[----:B------:R-:W-:Y:S01]  /*12670*/  IMAD.MOV.U32 R143, RZ, RZ, R8 ;  /* 0x000000ffff8f7224 */ /* 0x000fe200078e0008 */
[----:B------:R-:W-:Y:S02]  /*12680*/  MOV R3, 0x181f ;  /* 0x0000181f00037802 */ /* 0x000fe40000000f00 */
[----:B------:R-:W-:Y:S02]  /*12690*/  MOV R2, 0x126b0 ;  /* 0x000126b000027802 */ /* 0x000fe40000000f00 */
[----:B-123-5:R-:W-:Y:S05]  /*126a0*/  CALL.REL.NOINC `($__internal_19_$__cuda_sm70_shflsync_idx_p) ;  /* 0x0000414000007944 */ /* 0x02efea0003c00000 */
[----:B-----5:R-:W-:Y:S01]  /*126b0*/  MOV R0, R143 ;  /* 0x0000008f00007202 */ /* 0x020fe20000000f00 */
[----:B-1----:R-:W-:Y:S05]  /*126c0*/  BRA `(.L_x_1275) ;  /* 0xfffef2a000007947 */ /* 0x002fea000383ffff */
.L_x_1208:
[----:B----4-:R-:W-:Y:S01]  /*126d0*/  MOV R0, 0x1 ;  /* 0x0000000100007802 */ /* 0x010fe20000000f00 */
[----:B------:R-:W-:Y:S01]  /*126e0*/  IMAD.MOV.U32 R143, RZ, RZ, R7 ;  /* 0x000000ffff8f7224 */ /* 0x000fe200078e0007 */
[----:B-1----:R-:W-:Y:S01]  /*126f0*/  MOV R2, 0x12730 ;  /* 0x0001273000027802 */ /* 0x002fe20000000f00 */
[----:B------:R-:W-:-:S02]  /*12700*/  IMAD.MOV.U32 R3, RZ, RZ, 0x181f ;  /* 0x0000181fff037424 */ /* 0x000fc400078e00ff */
[----:B------:R1:W-:Y:S04]  /*12710*/  STL [R1+0x10], R0 ;  /* 0x0000100001007387 */ /* 0x0003e80000100800 */
[----:B-12--5:R-:W-:Y:S05]  /*12720*/  CALL.REL.NOINC `($__internal_19_$__cuda_sm70_shflsync_idx_p) ;  /* 0x000040c000007944 */ /* 0x026fea0003c00000 */
[----:B-----5:R-:W-:Y:S01]  /*12730*/  MOV R0, 0x1 ;  /* 0x0000000100007802 */ /* 0x020fe20000000f00 */
[----:B------:R-:W-:Y:S01]  /*12740*/  IMAD.MOV.U32 R9, RZ, RZ, R143 ;  /* 0x000000ffff097224 */ /* 0x000fe200078e008f */
[----:B------:R-:W-:Y:S01]  /*12750*/  MOV R3, 0x181f ;  /* 0x0000181f00037802 */ /* 0x000fe20000000f00 */
[----:B------:R-:W-:Y:S01]  /*12760*/  IMAD.MOV.U32 R143, RZ, RZ, R8 ;  /* 0x000000ffff8f7224 */ /* 0x000fe200078e0008 */
[----:B------:R-:W-:Y:S01]  /*12770*/  MOV R2, 0x127a0 ;  /* 0x000127a000027802 */ /* 0x000fe20000000f00 */
[----:B------:R2:W-:Y:S04]  /*12780*/  STL [R1+0x10], R0 ;  /* 0x0000100001007387 */ /* 0x0005e80000100800 */
[----:B-12---:R-:W-:Y:S05]  /*12790*/  CALL.REL.NOINC `($__internal_19_$__cuda_sm70_shflsync_idx_p) ;  /* 0x0000405000007944 */ /* 0x006fea0003c00000 */
[----:B-----5:R-:W-:Y:S01]  /*127a0*/  MOV R0, R143 ;  /* 0x0000008f00007202 */ /* 0x020fe20000000f00 */
[----:B-1----:R-:W-:Y:S05]  /*127b0*/  BRA `(.L_x_1276) ;  /* 0xfffef37000007947 */ /* 0x002fea000383ffff */
.L_x_1211:
[----:B----4-:R-:W-:Y:S01]  /*127c0*/  MOV R0, 0x2 ;  /* 0x0000000200007802 */ /* 0x010fe20000000f00 */
[----:B------:R-:W-:Y:S01]  /*127d0*/  IMAD.MOV.U32 R143, RZ, RZ, R7 ;  /* 0x000000ffff8f7224 */ /* 0x000fe200078e0007 */
[----:B-1----:R-:W-:Y:S01]  /*127e0*/  MOV R2, 0x12820 ;  /* 0x0001282000027802 */ /* 0x002fe20000000f00 */
[----:B------:R-:W-:Y:S02]  /*127f0*/  IMAD.MOV.U32 R3, RZ, RZ, 0x181f ;  /* 0x0000181fff037424 */ /* 0x000fe400078e00ff */
[----:B------:R1:W-:Y:S04]  /*12800*/  STL [R1+0x10], R0 ;  /* 0x0000100001007387 */ /* 0x0003e80000100800 */
[----:B-123-5:R-:W-:Y:S05]  /*12810*/  CALL.REL.NOINC `($__internal_19_$__cuda_sm70_shflsync_idx_p) ;  /* 0x00003fd000007944 */ /* 0x02efea0003c00000 */
[----:B------:R-:W-:Y:S01]  /*12820*/  MOV R9, R143 ;  /* 0x0000008f00097202 */ /* 0x000fe20000000f00 */
[----:B-1---5:R-:W-:Y:S05]  /*12830*/  BRA `(.L_x_1277) ;  /* 0xfffef43000007947 */ /* 0x022fea000383ffff */
.L_x_1212:
[----:B----4-:R-:W-:Y:S01]  /*12840*/  MOV R0, 0x2 ;  /* 0x0000000200007802 */ /* 0x010fe20000000f00 */
[----:B------:R-:W-:Y:S01]  /*12850*/  IMAD.MOV.U32 R143, RZ, RZ, R8 ;  /* 0x000000ffff8f7224 */ /* 0x000fe200078e0008 */
[----:B-1----:R-:W-:Y:S01]  /*12860*/  MOV R2, 0x128a0 ;  /* 0x000128a000027802 */ /* 0x002fe20000000f00 */
[----:B------:R-:W-:-:S02]  /*12870*/  IMAD.MOV.U32 R3, RZ, RZ, 0x181f ;  /* 0x0000181fff037424 */ /* 0x000fc400078e00ff */
[----:B------:R1:W-:Y:S04]  /*12880*/  STL [R1+0x10], R0 ;  /* 0x0000100001007387 */ /* 0x0003e80000100800 */
[----:B-123-5:R-:W-:Y:S05]  /*12890*/  CALL.REL.NOINC `($__internal_19_$__cuda_sm70_shflsync_idx_p) ;  /* 0x00003f5000007944 */ /* 0x02efea0003c00000 */
[----:B-----5:R-:W-:Y:S01]  /*128a0*/  MOV R0, R143 ;  /* 0x0000008f00007202 */ /* 0x020fe20000000f00 */
[----:B-1----:R-:W-:Y:S05]  /*128b0*/  BRA `(.L_x_1278) ;  /* 0xfffef3d000007947 */ /* 0x002fea000383ffff */
.L_x_1215:
[----:B--2---:R-:W-:Y:S01]  /*128c0*/  MOV R0, 0x3 ;  /* 0x0000000300007802 */ /* 0x004fe20000000f00 */
[----:B------:R-:W-:Y:S01]  /*128d0*/  IMAD.MOV.U32 R143, RZ, RZ, R7 ;  /* 0x000000ffff8f7224 */ /* 0x000fe200078e0007 */
[----:B-1----:R-:W-:Y:S01]  /*128e0*/  MOV R2, 0x12920 ;  /* 0x0001292000027802 */ /* 0x002fe20000000f00 */
[----:B------:R-:W-:Y:S02]  /*128f0*/  IMAD.MOV.U32 R3, RZ, RZ, 0x181f ;  /* 0x0000181fff037424 */ /* 0x000fe400078e00ff */
[----:B------:R1:W-:Y:S04]  /*12900*/  STL [R1+0x10], R0 ;  /* 0x0000100001007387 */ /* 0x0003e80000100800 */
[----:B-1-345:R-:W-:Y:S05]  /*12910*/  CALL.REL.NOINC `($__internal_19_$__cuda_sm70_shflsync_idx_p) ;  /* 0x00003ed000007944 */ /* 0x03afea0003c00000 */
        /* <DEDUP_REMOVED lines=9> */
.L_x_1218:
[----:B--2---:R-:W-:Y:S01]  /*129b0*/  MOV R0, 0x4 ;  /* 0x0000000400007802 */ /* 0x004fe20000000f00 */
[----:B------:R-:W-:Y:S01]  /*129c0*/  IMAD.MOV.U32 R143, RZ, RZ, R7 ;  /* 0x000000ffff8f7224 */ /* 0x000fe200078e0007 */
[----:B-1----:R-:W-:Y:S01]  /*129d0*/  MOV R2, 0x12a10 ;  /* 0x00012a1000027802 */ /* 0x002fe20000000f00 */
[----:B------:R-:W-:-:S02]  /*129e0*/  IMAD.MOV.U32 R3, RZ, RZ, 0x181f ;  /* 0x0000181fff037424 */ /* 0x000fc400078e00ff */
[----:B------:R1:W-:Y:S04]  /*129f0*/  STL [R1+0x10], R0 ;  /* 0x0000100001007387 */ /* 0x0003e80000100800 */
[----:B-1-345:R-:W-:Y:S05]  /*12a00*/  CALL.REL.NOINC `($__internal_19_$__cuda_sm70_shflsync_idx_p) ;  /* 0x00003de000007944 */ /* 0x03afea0003c00000 */
[----:B------:R-:W-:Y:S01]  /*12a10*/  MOV R9, R143 ;  /* 0x0000008f00097202 */ /* 0x000fe20000000f00 */
[----:B-1---5:R-:W-:Y:S05]  /*12a20*/  BRA `(.L_x_1280) ;  /* 0xfffef4f000007947 */ /* 0x022fea000383ffff */
.L_x_1219:
[----:B--2---:R-:W-:Y:S01]  /*12a30*/  MOV R0, 0x4 ;  /* 0x0000000400007802 */ /* 0x004fe20000000f00 */
[----:B------:R-:W-:Y:S01]  /*12a40*/  IMAD.MOV.U32 R143, RZ, RZ, R8 ;  /* 0x000000ffff8f7224 */ /* 0x000fe200078e0008 */
[----:B-1----:R-:W-:Y:S01]  /*12a50*/  MOV R2, 0x12a90 ;  /* 0x00012a9000027802 */ /* 0x002fe20000000f00 */
[----:B------:R-:W-:Y:S02]  /*12a60*/  IMAD.MOV.U32 R3, RZ, RZ, 0x181f ;  /* 0x0000181fff037424 */ /* 0x000fe400078e00ff */
[----:B------:R1:W-:Y:S04]  /*12a70*/  STL [R1+0x10], R0 ;  /* 0x0000100001007387 */ /* 0x0003e80000100800 */
[----:B-1-345:R-:W-:Y:S05]  /*12a80*/  CALL.REL.NOINC `($__internal_19_$__cuda_sm70_shflsync_idx_p) ;  /* 0x00003d6000007944 */ /* 0x03afea0003c00000 */
[----:B-----5:R-:W-:Y:S01]  /*12a90*/  MOV R0, R143 ;  /* 0x0000008f00007202 */ /* 0x020fe20000000f00 */
[----:B-1----:R-:W-:Y:S05]  /*12aa0*/  BRA `(.L_x_1281) ;  /* 0xfffef49000007947 */ /* 0x002fea000383ffff */
.L_x_1222:
[----:B---3--:R-:W-:Y:S01]  /*12ab0*/  MOV R0, 0x5 ;  /* 0x0000000500007802 */ /* 0x008fe20000000f00 */
[----:B------:R-:W-:Y:S01]  /*12ac0*/  IMAD.MOV.U32 R143, RZ, RZ, R7 ;  /* 0x000000ffff8f7224 */ /* 0x000fe200078e0007 */
[----:B-1----:R-:W-:Y:S01]  /*12ad0*/  MOV R2, 0x12b10 ;  /* 0x00012b1000027802 */ /* 0x002fe20000000f00 */
[----:B------:R-:W-:-:S02]  /*12ae0*/  IMAD.MOV.U32 R3, RZ, RZ, 0x181f ;  /* 0x0000181fff037424 */ /* 0x000fc400078e00ff */
        /* <DEDUP_REMOVED lines=11> */
.L_x_1225:
[----:B---3--:R-:W-:Y:S01]  /*12ba0*/  MOV R0, 0x6 ;  /* 0x0000000600007802 */ /* 0x008fe20000000f00 */
[----:B------:R-:W-:Y:S01]  /*12bb0*/  IMAD.MOV.U32 R143, RZ, RZ, R7 ;  /* 0x000000ffff8f7224 */ /* 0x000fe200078e0007 */
[----:B-1----:R-:W-:Y:S01]  /*12bc0*/  MOV R2, 0x12c00 ;  /* 0x00012c0000027802 */ /* 0x002fe20000000f00 */
[----:B------:R-:W-:Y:S02]  /*12bd0*/  IMAD.MOV.U32 R3, RZ, RZ, 0x181f ;  /* 0x0000181fff037424 */ /* 0x000fe400078e00ff */
[----:B------:R1:W-:Y:S04]  /*12be0*/  STL [R1+0x10], R0 ;  /* 0x0000100001007387 */ /* 0x0003e80000100800 */
[----:B-12-45:R-:W-:Y:S05]  /*12bf0*/  CALL.REL.NOINC `($__internal_19_$__cuda_sm70_shflsync_idx_p) ;  /* 0x00003bf000007944 */ /* 0x036fea0003c00000 */
[----:B------:R-:W-:Y:S01]  /*12c00*/  MOV R9, R143 ;  /* 0x0000008f00097202 */ /* 0x000fe20000000f00 */
[----:B-1---5:R-:W-:Y:S05]  /*12c10*/  BRA `(.L_x_1283) ;  /* 0xfffef5b000007947 */ /* 0x022fea000383ffff */
.L_x_1226:
[----:B---3--:R-:W-:Y:S01]  /*12c20*/  MOV R0, 0x6 ;  /* 0x0000000600007802 */ /* 0x008fe20000000f00 */
[----:B------:R-:W-:Y:S01]  /*12c30*/  IMAD.MOV.U32 R143, RZ, RZ, R8 ;  /* 0x000000ffff8f7224 */ /* 0x000fe200078e0008 */
[----:B-1----:R-:W-:Y:S01]  /*12c40*/  MOV R2, 0x12c80 ;  /* 0x00012c8000027802 */ /* 0x002fe20000000f00 */
[----:B------:R-:W-:-:S02]  /*12c50*/  IMAD.MOV.U32 R3, RZ, RZ, 0x181f ;  /* 0x0000181fff037424 */ /* 0x000fc400078e00ff */
[----:B------:R1:W-:Y:S04]  /*12c60*/  STL [R1+0x10], R0 ;  /* 0x0000100001007387 */ /* 0x0003e80000100800 */
[----:B-12-45:R-:W-:Y:S05]  /*12c70*/  CALL.REL.NOINC `($__internal_19_$__cuda_sm70_shflsync_idx_p) ;  /* 0x00003b7000007944 */ /* 0x036fea0003c00000 */
[----:B-----5:R-:W-:Y:S01]  /*12c80*/  MOV R0, R143 ;  /* 0x0000008f00007202 */ /* 0x020fe20000000f00 */
[----:B-1----:R-:W-:Y:S05]  /*12c90*/  BRA `(.L_x_1284) ;  /* 0xfffef55000007947 */ /* 0x002fea000383ffff */
.L_x_1229:
        /* <DEDUP_REMOVED lines=15> */
.L_x_1232:
[----:B------:R2:W-:Y:S01]  /*12d90*/  STL [R1+0x10], RZ ;  /* 0x000010ff01007387 */ /* 0x0005e20000100800 */
[----:B------:R-:W-:Y:S01]  /*12da0*/  IMAD.MOV.U32 R143, RZ, RZ, R0 ;  /* 0x000000ffff8f7224 */ /* 0x000fe200078e0000 */
[----:B------:R-:W-:-:S02]  /*12db0*/  MOV R3, 0x181f ;  /* 0x0000181f00037802 */ /* 0x000fc40000000f00 */
[----:B------:R-:W-:Y:S02]  /*12dc0*/  MOV R2, 0x12de0 ;  /* 0x00012de000027802 */ /* 0x000fe40000000f00 */
[----:B-12---:R-:W-:Y:S05]  /*12dd0*/  CALL.REL.NOINC `($__internal_19_$__cuda_sm70_shflsync_idx_p) ;  /* 0x00003a1000007944 */ /* 0x006fea0003c00000 */
[----:B------:R-:W-:Y:S01]  /*12de0*/  MOV R8, R143 ;  /* 0x0000008f00087202 */ /* 0x000fe20000000f00 */
[----:B-1---5:R-:W-:Y:S05]  /*12df0*/  BRA `(.L_x_1286) ;  /* 0xffff0f7000007947 */ /* 0x022fea000383ffff */
.L_x_1233:
[----:B------:R4:W-:Y:S01]  /*12e00*/  STL [R1+0x10], RZ ;  /* 0x000010ff01007387 */ /* 0x0009e20000100800 */
[----:B------:R-:W-:Y:S01]  /*12e10*/  IMAD.MOV.U32 R143, RZ, RZ, R4 ;  /* 0x000000ffff8f7224 */ /* 0x000fe200078e0004 */
[----:B------:R-:W-:Y:S02]  /*12e20*/  MOV R3, 0x181f ;  /* 0x0000181f00037802 */ /* 0x000fe40000000f00 */
[----:B------:R-:W-:Y:S02]  /*12e30*/  MOV R2, 0x12e50 ;  /* 0x00012e5000027802 */ /* 0x000fe40000000f00 */
[----:B-1234-:R-:W-:Y:S05]  /*12e40*/  CALL.REL.NOINC `($__internal_19_$__cuda_sm70_shflsync_idx_p) ;  /* 0x000039a000007944 */ /* 0x01efea0003c00000 */
[----:B------:R-:W2:Y:S04]  /*12e50*/  LDL R3, [R1+0xc] ;  /* 0x00000c0001037983 */ /* 0x000ea80000100800 */
[----:B------:R-:W3:Y:S01]  /*12e60*/  LDL R2, [R1+0x1c] ;  /* 0x00001c0001027983 */ /* 0x000ee20000100800 */
[----:B------:R-:W-:-:S05]  /*12e70*/  IADD3 R6, P6, R143, R149, RZ ;  /* 0x000000958f067210 */ /* 0x000fca0007fde0ff */
[----:B------:R-:W-:Y:S01]  /*12e80*/  IMAD.X R7, R8, 0x1, R57, P6 ;  /* 0x0000000108077824 */ /* 0x000fe200030e0639 */
[----:B--2---:R-:W-:Y:S02]  /*12e90*/  ISETP.GE.AND P2, PT, R3, c[0x0][0x1d4], PT ;  /* 0x0000750003007a0c */ /* 0x004fe40003f46270 */
[----:B---3--:R-:W-:Y:S02]  /*12ea0*/  ISETP.GE.AND P0, PT, R2, c[0x0][0x1d4], PT ;  /* 0x0000750002007a0c */ /* 0x008fe40003f06270 */
[----:B------:R-:W-:Y:S01]  /*12eb0*/  IADD3 R2, P5, R143, R150, RZ ;  /* 0x000000968f027210 */ /* 0x000fe20007fbe0ff */
[----:B-----5:R-:W-:Y:S01]  /*12ec0*/  IMAD.MOV.U32 R143, RZ, RZ, R0 ;  /* 0x000000ffff8f7224 */ /* 0x020fe200078e0000 */
[----:B------:R-:W-:-:S03]  /*12ed0*/  SEL R5, RZ, 0x10, P0 ;  /* 0x00000010ff057807 */ /* 0x000fc60000000000 */
[----:B------:R-:W-:-:S04]  /*12ee0*/  IMAD.X R3, R8, 0x1, R56, P5 ;  /* 0x0000000108037824 */ /* 0x000fc800028e0638 */
[----:B------:R-:W-:Y:S01]  /*12ef0*/  @!PT LDS RZ, [RZ] ;  /* 0x00000000fffff984 */ /* 0x000fe20000000800 */
[----:B------:R-:W-:Y:S01]  /*12f00*/  @!PT LDS RZ, [RZ] ;  /* 0x00000000fffff984 */ /* 0x000fe20000000800 */
[----:B------:R-:W-:Y:S01]  /*12f10*/  @!PT LDS RZ, [RZ] ;  /* 0x00000000fffff984 */ /* 0x000fe20000000800 */
[----:B------:R2:W-:Y:S04]  /*12f20*/  LDGSTS.E.BYPASS.LTC128B.128 [R252+0x4100], [R6.64], !P2 ;  /* 0x0410000006fc7fae */ /* 0x0005e8000d101d48 */
[----:B------:R3:W-:Y:S01]  /*12f30*/  LDGSTS.E.BYPASS.LTC128B.128 [R252+0x6100], [R2.64], !P0 ;  /* 0x0610000002fc7fae */ /* 0x0007e2000c101d48 */
[----:B--2---:R-:W-:Y:S01]  /*12f40*/  SEL R6, RZ, 0x10, P2 ;  /* 0x00000010ff067807 */ /* 0x004fe20001000000 */
[----:B---3--:R-:W-:Y:S02]  /*12f50*/  IMAD.MOV.U32 R2, RZ, RZ, 0x1 ;  /* 0x00000001ff027424 */ /* 0x008fe400078e00ff */
[----:B------:R-:W-:-:S03]  /*12f60*/  IMAD.MOV.U32 R3, RZ, RZ, 0x181f ;  /* 0x0000181fff037424 */ /* 0x000fc600078e00ff */
[----:B------:R2:W-:Y:S02]  /*12f70*/  STL [R1+0x10], R2 ;  /* 0x0000100201007387 */ /* 0x0005e40000100800 */
[----:B--2---:R-:W-:Y:S02]  /*12f80*/  MOV R2, 0x12fa0 ;  /* 0x00012fa000027802 */ /* 0x004fe40000000f00 */
[----:B-1----:R-:W-:Y:S05]  /*12f90*/  CALL.REL.NOINC `($__internal_19_$__cuda_sm70_shflsync_idx_p) ;  /* 0x0000385000007944 */ /* 0x002fea0003c00000 */
[----:B------:R-:W-:Y:S01]  /*12fa0*/  MOV R2, 0x1 ;  /* 0x0000000100027802 */ /* 0x000fe20000000f00 */
[----:B------:R-:W-:Y:S01]  /*12fb0*/  IMAD.MOV.U32 R7, RZ, RZ, R143 ;  /* 0x000000ffff077224 */ /* 0x000fe200078e008f */
[----:B------:R-:W-:Y:S01]  /*12fc0*/  MOV R3, 0x181f ;  /* 0x0000181f00037802 */ /* 0x000fe20000000f00 */
[----:B-----5:R-:W-:Y:S02]  /*12fd0*/  IMAD.MOV.U32 R143, RZ, RZ, R4 ;  /* 0x000000ffff8f7224 */ /* 0x020fe400078e0004 */
[----:B------:R2:W-:Y:S02]  /*12fe0*/  STL [R1+0x10], R2 ;  /* 0x0000100201007387 */ /* 0x0005e40000100800 */
[----:B--2---:R-:W-:Y:S02]  /*12ff0*/  MOV R2, 0x13010 ;  /* 0x0001301000027802 */ /* 0x004fe40000000f00 */
[----:B-1----:R-:W-:Y:S05]  /*13000*/  CALL.REL.NOINC `($__internal_19_$__cuda_sm70_shflsync_idx_p) ;  /* 0x000037e000007944 */ /* 0x002fea0003c00000 */
[----:B------:R-:W-:Y:S02]  /*13010*/  IADD3 R8, -R6, 0x10, RZ ;  /* 0x0000001006087810 */ /* 0x000fe40007ffe1ff */
[----:B------:R-:W-:-:S02]  /*13020*/  IADD3 R2, -R5, 0x10, RZ ;  /* 0x0000001005027810 */ /* 0x000fc40007ffe1ff */
[----:B------:R-:W-:Y:S02]  /*13030*/  LOP3.LUT R8, R8, 0xf, RZ, 0xc0, !PT ;  /* 0x0000000f08087812 */ /* 0x000fe400078ec0ff */
[----:B------:R-:W-:Y:S02]  /*13040*/  ISETP.NE.U32.AND P6, PT, R6, RZ, PT ;  /* 0x000000ff0600720c */ /* 0x000fe40003fc5070 */
[----:B------:R-:W-:Y:S02]  /*13050*/  IADD3 R8, P2, P0, R8, R143, R149 ;  /* 0x0000008f08087210 */ /* 0x000fe4000785e095 */
[----:B------:R-:W-:Y:S02]  /*13060*/  LOP3.LUT R2, R2, 0xf, RZ, 0xc0, !PT ;  /* 0x0000000f02027812 */ /* 0x000fe400078ec0ff */
[----:B------:R-:W-:Y:S02]  /*13070*/  ISETP.NE.U32.AND P5, PT, R5, RZ, PT ;  /* 0x000000ff0500720c */ /* 0x000fe40003fa5070 */
[----:B------:R-:W-:-:S02]  /*13080*/  IADD3.X R9, RZ, R7, R57, P2, P0 ;  /* 0x00000007ff097210 */ /* 0x000fc400017e0439 */
[----:B------:R-:W-:Y:S01]  /*13090*/  IADD3 R2, P2, P0, R2, R143, R150 ;  /* 0x0000008f02027210 */ /* 0x000fe2000785e096 */
[----:B-----5:R-:W-:Y:S02]  /*130a0*/  IMAD.MOV.U32 R143, RZ, RZ, R0 ;  /* 0x000000ffff8f7224 */ /* 0x020fe400078e0000 */
[----:B------:R-:W-:Y:S01]  /*130b0*/  @!PT LDS RZ, [RZ] ;  /* 0x00000000fffff984 */ /* 0x000fe20000000800 */
[----:B------:R-:W-:Y:S01]  /*130c0*/  @!PT LDS RZ, [RZ] ;  /* 0x00000000fffff984 */ /* 0x000fe20000000800 */
[----:B------:R-:W-:Y:S01]  /*130d0*/  @!PT LDS RZ, [RZ] ;  /* 0x00000000fffff984 */ /* 0x000fe20000000800 */
[----:B------:R2:W-:Y:S01]  /*130e0*/  LDGSTS.E.BYPASS.LTC128B.128.ZFILL [R252+0x4900], [R8.64], P6 ;  /* 0x0490000008fc7fae */ /* 0x0005e2000b141d48 */
[----:B------:R-:W-:-:S05]  /*130f0*/  IADD3.X R3, RZ, R7, R56, P2, P0 ;  /* 0x00000007ff037210 */ /* 0x000fca00017e0438 */
[----:B------:R3:W-:Y:S02]  /*13100*/  LDGSTS.E.BYPASS.LTC128B.128.ZFILL [R252+0x6900], [R2.64], P5 ;  /* 0x0690000002fc7fae */ /* 0x0007e4000a941d48 */
[----:B---3--:R-:W-:Y:S02]  /*13110*/  IMAD.MOV.U32 R2, RZ, RZ, 0x2 ;  /* 0x00000002ff027424 */ /* 0x008fe400078e00ff */
[----:B------:R-:W-:-:S03]  /*13120*/  IMAD.MOV.U32 R3, RZ, RZ, 0x181f ;  /* 0x0000181fff037424 */ /* 0x000fc600078e00ff */
[----:B------:R3:W-:Y:S02]  /*13130*/  STL [R1+0x10], R2 ;  /* 0x0000100201007387 */ /* 0x0007e40000100800 */
[----:B---3--:R-:W-:Y:S02]  /*13140*/  MOV R2, 0x13160 ;  /* 0x0001316000027802 */ /* 0x008fe40000000f00 */
[----:B-12---:R-:W-:Y:S05]  /*13150*/  CALL.REL.NOINC `($__internal_19_$__cuda_sm70_shflsync_idx_p) ;  /* 0x0000369000007944 */ /* 0x006fea0003c00000 */
        /* <DEDUP_REMOVED lines=10> */
[----:B------:R-:W-:Y:S02]  /*13200*/  LOP3.LUT R2, R2, 0xf, RZ, 0xc0, !PT ;  /* 0x0000000f02027812 */ /* 0x000fe400078ec0ff */
[----:B------:R-:W-:Y:S02]  /*13210*/  IADD3 R8, P2, P0, R8, R143, R149 ;  /* 0x0000008f08087210 */ /* 0x000fe4000785e095 */
[----:B------:R-:W-:Y:S02]  /*13220*/  ISETP.NE.U32.AND P6, PT, R6, RZ, PT ;  /* 0x000000ff0600720c */ /* 0x000fe40003fc5070 */
[----:B------:R-:W-:Y:S02]  /*13230*/  IADD3.X R9, RZ, R7, R57, P2, P0 ;  /* 0x00000007ff097210 */ /* 0x000fe400017e0439 */
[----:B------:R-:W-:Y:S01]  /*13240*/  IADD3 R2, P2, P0, R2, R143, R150 ;  /* 0x0000008f02027210 */ /* 0x000fe2000785e096 */
[----:B-----5:R-:W-:Y:S01]  /*13250*/  IMAD.MOV.U32 R143, RZ, RZ, R0 ;  /* 0x000000ffff8f7224 */ /* 0x020fe200078e0000 */
[----:B------:R-:W-:Y:S01]  /*13260*/  ISETP.NE.U32.AND P5, PT, R5, RZ, PT ;  /* 0x000000ff0500720c */ /* 0x000fe20003fa5070 */
[----:B------:R-:W-:Y:S01]  /*13270*/  IMAD.MOV.U32 R0, RZ, RZ, 0x3 ;  /* 0x00000003ff007424 */ /* 0x000fe200078e00ff */
[----:B------:R-:W-:-:S04]  /*13280*/  IADD3.X R3, RZ, R7, R56, P2, P0 ;  /* 0x00000007ff037210 */ /* 0x000fc800017e0438 */
[----:B------:R2:W-:Y:S04]  /*13290*/  STL [R1+0x10], R0 ;  /* 0x0000100001007387 */ /* 0x0005e80000100800 */
[----:B------:R-:W-:Y:S01]  /*132a0*/  @!PT LDS RZ, [RZ] ;  /* 0x00000000fffff984 */ /* 0x000fe20000000800 */
[----:B------:R-:W-:Y:S01]  /*132b0*/  @!PT LDS RZ, [RZ] ;  /* 0x00000000fffff984 */ /* 0x000fe20000000800 */
[----:B------:R-:W-:Y:S01]  /*132c0*/  @!PT LDS RZ, [RZ] ;  /* 0x00000000fffff984 */ /* 0x000fe20000000800 */
[----:B------:R2:W-:Y:S04]  /*132d0*/  LDGSTS.E.BYPASS.LTC128B.128.ZFILL [R252+0x5100], [R8.64], P6 ;  /* 0x0510000008fc7fae */ /* 0x0005e8000b141d48 */
[----:B------:R3:W-:Y:S02]  /*132e0*/  LDGSTS.E.BYPASS.LTC128B.128.ZFILL [R252+0x7100], [R2.64], P5 ;  /* 0x0710000002fc7fae */ /* 0x0007e4000a941d48 */
[----:B---3--:R-:W-:Y:S01]  /*132f0*/  IMAD.MOV.U32 R3, RZ, RZ, 0x181f ;  /* 0x0000181fff037424 */ /* 0x008fe200078e00ff */
[----:B------:R-:W-:-:S02]  /*13300*/  MOV R2, 0x13320 ;  /* 0x0001332000027802 */ /* 0x000fc40000000f00 */
[----:B-12---:R-:W-:Y:S05]  /*13310*/  CALL.REL.NOINC `($__internal_19_$__cuda_sm70_shflsync_idx_p) ;  /* 0x000034d000007944 */ /* 0x006fea0003c00000 */
        /* <DEDUP_REMOVED lines=9> */
.L_x_1234:
[----:B------:R1:W-:Y:S01]  /*133b0*/  STL [R1+0x10], RZ ;  /* 0x000010ff01007387 */ /* 0x0003e20000100800 */
[----:B------:R-:W-:Y:S01]  /*133c0*/  IMAD.MOV.U32 R143, RZ, RZ, R0 ;  /* 0x000000ffff8f7224 */ /* 0x000fe200078e0000 */
[----:B------:R-:W-:-:S02]  /*133d0*/  MOV R3, 0x1c1f ;  /* 0x00001c1f00037802 */ /* 0x000fc40000000f00 */
[----:B------:R-:W-:Y:S02]  /*133e0*/  MOV R2, 0x13400 ;  /* 0x0001340000027802 */ /* 0x000fe40000000f00 */
[----:B-1----:R-:W-:Y:S05]  /*133f0*/  CALL.REL.NOINC `($__internal_19_$__cuda_sm70_shflsync_idx_p) ;  /* 0x000033f000007944 */ /* 0x002fea0003c00000 */
[----:B------:R-:W-:Y:S01]  /*13400*/  MOV R2, R143 ;  /* 0x0000008f00027202 */ /* 0x000fe20000000f00 */
[----:B-1---5:R-:W-:Y:S05]  /*13410*/  BRA `(.L_x_1288) ;  /* 0xffff0d5000007947 */ /* 0x022fea000383ffff */
.L_x_1235:
[----:B------:R-:W-:Y:S01]  /*13420*/  MOV R2, 0x1 ;  /* 0x0000000100027802 */ /* 0x000fe20000000f00 */
[----:B------:R-:W-:Y:S02]  /*13430*/  IMAD.MOV.U32 R143, RZ, RZ, R0 ;  /* 0x000000ffff8f7224 */ /* 0x000fe400078e0000 */
[----:B------:R-:W-:Y:S02]  /*13440*/  IMAD.MOV.U32 R3, RZ, RZ, 0x1c1f ;  /* 0x00001c1fff037424 */ /* 0x000fe400078e00ff */
[----:B------:R2:W-:Y:S02]  /*13450*/  STL [R1+0x10], R2 ;  /* 0x0000100201007387 */ /* 0x0005e40000100800 */
[----:B--2---:R-:W-:Y:S02]  /*13460*/  MOV R2, 0x13480 ;  /* 0x0001348000027802 */ /* 0x004fe40000000f00 */
[----:B-1----:R-:W-:Y:S05]  /*13470*/  CALL.REL.NOINC `($__internal_19_$__cuda_sm70_shflsync_idx_p) ;  /* 0x0000337000007944 */ /* 0x002fea0003c00000 */
[----:B-----5:R-:W-:Y:S02]  /*13480*/  IMAD.IADD R2, R4, 0x1, R143 ;  /* 0x0000000104027824 */ /* 0x020fe400078e028f */
[----:B------:R-:W-:-:S02]  /*13490*/  IMAD.MOV.U32 R143, RZ, RZ, R0 ;  /* 0x000000ffff8f7224 */ /* 0x000fc400078e0000 */
[----:B------:R-:W-:Y:S01]  /*134a0*/  IMAD.MOV.U32 R3, RZ, RZ, 0x1c1f ;  /* 0x00001c1fff037424 */ /* 0x000fe200078e00ff */
        /* <DEDUP_REMOVED lines=28> */
[----:B------:R-:W-:Y:S01]  /*13670*/  ISETP.GT.AND P0, PT, R2, 0x39, PT ;  /* 0x000000390200780c */ /* 0x000fe20003f04270 */
[----:B------:R-:W-:Y:S01]  /*13680*/  IMAD.MOV.U32 R2, RZ, RZ, 0x2 ;  /* 0x00000002ff027424 */ /* 0x000fe200078e00ff */
[----:B------:R-:W-:Y:S02]  /*13690*/  FSEL R58, R30, -INF , P6 ;  /* 0xff8000001e3a7808 */ /* 0x000fe40003000000 */
[----:B------:R-:W-:-:S02]  /*136a0*/  FSEL R51, R31, -INF , P5 ;  /* 0xff8000001f337808 */ /* 0x000fc40002800000 */
[----:B------:R2:W-:Y:S01]  /*136b0*/  STL [R1+0x10], R2 ;  /* 0x0000100201007387 */ /* 0x0005e20000100800 */
[----:B------:R-:W-:Y:S02]  /*136c0*/  FSEL R50, R26, -INF , P2 ;  /* 0xff8000001a327808 */ /* 0x000fe40001000000 */
[----:B------:R-:W-:Y:S02]  /*136d0*/  FSEL R49, R27, -INF , P0 ;  /* 0xff8000001b317808 */ /* 0x000fe40000000000 */
[----:B--2---:R-:W-:Y:S02]  /*136e0*/  MOV R2, 0x13700 ;  /* 0x0001370000027802 */ /* 0x004fe40000000f00 */
[----:B-1----:R-:W-:Y:S05]  /*136f0*/  CALL.REL.NOINC `($__internal_19_$__cuda_sm70_shflsync_idx_p) ;  /* 0x000030f000007944 */ /* 0x002fea0003c00000 */
[----:B-----5:R-:W-:Y:S02]  /*13700*/  IMAD.IADD R2, R4, 0x1, R143 ;  /* 0x0000000104027824 */ /* 0x020fe400078e028f */
[----:B------:R-:W-:Y:S02]  /*13710*/  IMAD.MOV.U32 R143, RZ, RZ, R0 ;  /* 0x000000ffff8f7224 */ /* 0x000fe400078e0000 */
[----:B------:R-:W-:Y:S01]  /*13720*/  IMAD.MOV.U32 R0, RZ, RZ, 0x3 ;  /* 0x00000003ff007424 */ /* 0x000fe200078e00ff */
[----:B------:R-:W-:Y:S01]  /*13730*/  IMNMX R2, R5, R2, PT ;  /* 0x0000000205027217 */ /* 0x000fe20003800200 */
[----:B------:R-:W-:-:S03]  /*13740*/  IMAD.MOV.U32 R3, RZ, RZ, 0x1c1f ;  /* 0x00001c1fff037424 */ /* 0x000fc600078e00ff */
[----:B------:R2:W-:Y:S01]  /*13750*/  STL [R1+0x10], R0 ;  /* 0x0000100001007387 */ /* 0x0005e20000100800 */
        /* <DEDUP_REMOVED lines=32> */
[----:B------:R-:W-:Y:S02]  /*13960*/  MOV R2, 0x13980 ;  /* 0x0001398000027802 */ /* 0x000fe40000000f00 */
[----:B-12---:R-:W-:Y:S05]  /*13970*/  CALL.REL.NOINC `($__internal_19_$__cuda_sm70_shflsync_idx_p) ;  /* 0x00002e7000007944 */ /* 0x006fea0003c00000 */
[----:B-----5:R-:W-:Y:S01]  /*13980*/  IMAD.IADD R4, R4, 0x1, R143 ;  /* 0x0000000104047824 */ /* 0x020fe200078e028f */
[----:B------:R-:W-:Y:S01]  /*13990*/  FMNMX.FTZ R136, R7, R8, !PT ;  /* 0x0000000807887209 */ /* 0x000fe20007810000 */
[----:B------:R-:W-:Y:S01]  /*139a0*/  IMAD.MOV.U32 R0, RZ, RZ, 0x2 ;  /* 0x00000002ff007424 */ /* 0x000fe200078e00ff */
[----:B------:R-:W-:Y:S02]  /*139b0*/  FMNMX.FTZ R135, R9, R10, !PT ;  /* 0x0000000a09877209 */ /* 0x000fe40007810000 */
[----:B------:R-:W-:Y:S02]  /*139c0*/  IMNMX R5, R5, R4, PT ;  /* 0x0000000405057217 */ /* 0x000fe40003800200 */
[----:B------:R-:W-:-:S02]  /*139d0*/  FMNMX.FTZ R136, R11, R136, !PT ;  /* 0x000000880b887209 */ /* 0x000fc40007810000 */
[C---:B------:R-:W-:Y:S02]  /*139e0*/  ISETP.GT.AND P6, PT, R5.reuse, RZ, PT ;  /* 0x000000ff0500720c */ /* 0x040fe40003fc4270 */
[C---:B------:R-:W-:Y:S02]  /*139f0*/  ISETP.GT.AND P5, PT, R5.reuse, 0x1, PT ;  /* 0x000000010500780c */ /* 0x040fe40003fa4270 */
[----:B------:R-:W-:Y:S02]  /*13a00*/  ISETP.GT.AND P2, PT, R5, 0x8, PT ;  /* 0x000000080500780c */ /* 0x000fe40003f44270 */
[----:B------:R-:W-:Y:S02]  /*13a10*/  FSEL R24, R106, -INF , P6 ;  /* 0xff8000006a187808 */ /* 0x000fe40003000000 */
[----:B------:R-:W-:Y:S02]  /*13a20*/  FSEL R26, R107, -INF , P5 ;  /* 0xff8000006b1a7808 */ /* 0x000fe40002800000 */
[----:B------:R-:W-:-:S02]  /*13a30*/  ISETP.GT.AND P0, PT, R5, 0x9, PT ;  /* 0x000000090500780c */ /* 0x000fc40003f04270 */
[----:B------:R-:W-:Y:S02]  /*13a40*/  FSEL R30, R102, -INF , P2 ;  /* 0xff800000661e7808 */ /* 0x000fe40001000000 */
[----:B------:R-:W-:Y:S02]  /*13a50*/  FMNMX.FTZ R134, R20, R22, !PT ;  /* 0x0000001614867209 */ /* 0x000fe40007810000 */
[----:B------:R-:W-:Y:S02]  /*13a60*/  FMNMX.FTZ R6, R24, R26, !PT ;  /* 0x0000001a18067209 */ /* 0x000fe40007810000 */
[----:B------:R-:W-:Y:S02]  /*13a70*/  FMNMX.FTZ R136, R12, R136, !PT ;  /* 0x000000880c887209 */ /* 0x000fe40007810000 */
[----:B------:R-:W-:Y:S02]  /*13a80*/  FSEL R32, R103, -INF , P0 ;  /* 0xff80000067207808 */ /* 0x000fe40000000000 */
[----:B------:R-:W-:-:S02]  /*13a90*/  ISETP.GT.AND P6, PT, R5, 0x10, PT ;  /* 0x000000100500780c */ /* 0x000fc40003fc4270 */
[----:B------:R-:W-:Y:S02]  /*13aa0*/  FMNMX.FTZ R135, R14, R135, !PT ;  /* 0x000000870e877209 */ /* 0x000fe40007810000 */
[----:B------:R-:W-:Y:S02]  /*13ab0*/  FMNMX.FTZ R134, R27, R134, !PT ;  /* 0x000000861b867209 */ /* 0x000fe40007810000 */
[----:B------:R-:W-:Y:S02]  /*13ac0*/  FMNMX.FTZ R6, R30, R6, !PT ;  /* 0x000000061e067209 */ /* 0x000fe40007810000 */
[----:B------:R-:W-:Y:S02]  /*13ad0*/  FMNMX.FTZ R136, R13, R136, !PT ;  /* 0x000000880d887209 */ /* 0x000fe40007810000 */
[----:B------:R-:W-:Y:S02]  /*13ae0*/  ISETP.GT.AND P5, PT, R5, 0x11, PT ;  /* 0x000000110500780c */ /* 0x000fe40003fa4270 */
[----:B------:R-:W-:-:S02]  /*13af0*/  FSEL R35, R98, -INF , P6 ;  /* 0xff80000062237808 */ /* 0x000fc40003000000 */
        /* <DEDUP_REMOVED lines=65> */
[----:B------:R-:W-:Y:S01]  /*13f10*/  FMNMX.FTZ R135, R50, R135, !PT ;  /* 0x0000008732877209 */ /* 0x000fe20007810000 */
[----:B------:R-:W-:Y:S01]  /*13f20*/  IMAD.MOV.U32 R132, RZ, RZ, R136 ;  /* 0x000000ffff847224 */ /* 0x000fe200078e0088 */
[----:B------:R-:W-:-:S02]  /*13f30*/  FMNMX.FTZ R134, R90, R134, !PT ;  /* 0x000000865a867209 */ /* 0x000fc40007810000 */
[----:B------:R-:W-:Y:S02]  /*13f40*/  FMNMX.FTZ R6, R57, R6, !PT ;  /* 0x0000000639067209 */ /* 0x000fe40007810000 */
[----:B------:R-:W-:Y:S02]  /*13f50*/  FMNMX.FTZ R135, R49, R135, !PT ;  /* 0x0000008731877209 */ /* 0x000fe40007810000 */
[----:B------:R-:W-:Y:S02]  /*13f60*/  FMNMX.FTZ R134, R48, R134, !PT ;  /* 0x0000008630867209 */ /* 0x000fe40007810000 */
[----:B------:R-:W-:Y:S02]  /*13f70*/  FMNMX.FTZ R6, R56, R6, !PT ;  /* 0x0000000638067209 */ /* 0x000fe40007810000 */
[----:B------:R-:W-:Y:S02]  /*13f80*/  MOV R2, 0x13fa0 ;  /* 0x00013fa000027802 */ /* 0x000fe40000000f00 */
[----:B-1----:R-:W-:Y:S05]  /*13f90*/  CALL.REL.NOINC `($__internal_18_$__cuda_sm70_shflsync_bfly_p) ;  /* 0x000027f000007944 */ /* 0x002fea0003c00000 */
[----:B------:R-:W-:Y:S01]  /*13fa0*/  FMNMX.FTZ R136, R136, R0, !PT ;  /* 0x0000000088887209 */ /* 0x000fe20007810000 */
[----:B------:R-:W-:Y:S01]  /*13fb0*/  IMAD.MOV.U32 R0, RZ, RZ, 0x1 ;  /* 0x00000001ff007424 */ /* 0x000fe200078e00ff */
[----:B------:R-:W-:-:S03]  /*13fc0*/  MOV R2, 0x13ff0 ;  /* 0x00013ff000027802 */ /* 0x000fc60000000f00 */
[----:B------:R-:W-:Y:S02]  /*13fd0*/  IMAD.MOV.U32 R132, RZ, RZ, R136 ;  /* 0x000000ffff847224 */ /* 0x000fe400078e0088 */
[----:B------:R-:W-:Y:S05]  /*13fe0*/  CALL.REL.NOINC `($__internal_18_$__cuda_sm70_shflsync_bfly_p) ;  /* 0x000027a000007944 */ /* 0x000fea0003c00000 */
[----:B------:R-:W-:Y:S01]  /*13ff0*/  FMNMX.FTZ R136, R136, R0, !PT ;  /* 0x0000000088887209 */ /* 0x000fe20007810000 */
[----:B------:R-:W-:Y:S01]  /*14000*/  IMAD.MOV.U32 R132, RZ, RZ, R135 ;  /* 0x000000ffff847224 */ /* 0x000fe200078e0087 */
[----:B------:R-:W-:Y:S01]  /*14010*/  MOV R2, 0x14040 ;  /* 0x0001404000027802 */ /* 0x000fe20000000f00 */
[----:B------:R-:W-:Y:S02]  /*14020*/  IMAD.MOV.U32 R0, RZ, RZ, 0x2 ;  /* 0x00000002ff007424 */ /* 0x000fe400078e00ff */
[----:B------:R-:W-:Y:S05]  /*14030*/  CALL.REL.NOINC `($__internal_18_$__cuda_sm70_shflsync_bfly_p) ;  /* 0x0000275000007944 */ /* 0x000fea0003c00000 */
        /* <DEDUP_REMOVED lines=25> */
[----:B------:R-:W-:Y:S01]  /*141d0*/  MOV R133, R0 ;  /* 0x0000000000857202 */ /* 0x000fe20000000f00 */
[----:B------:R-:W-:Y:S05]  /*141e0*/  BRA `(.L_x_1289) ;  /* 0xffff0cf000007947 */ /* 0x000fea000383ffff */
.L_x_1239:
[----:B------:R-:W-:Y:S01]  /*141f0*/  MOV R3, 0x181f ;  /* 0x0000181f00037802 */ /* 0x000fe20000000f00 */
[----:B------:R1:W-:Y:S01]  /*14200*/  STL [R1+0x10], RZ ;  /* 0x000010ff01007387 */ /* 0x0003e20000100800 */
[----:B------:R-:W-:Y:S01]  /*14210*/  MOV R2, 0x14240 ;  /* 0x0001424000027802 */ /* 0x000fe20000000f00 */
[----:B------:R-:W-:Y:S02]  /*14220*/  IMAD.MOV.U32 R143, RZ, RZ, R0 ;  /* 0x000000ffff8f7224 */ /* 0x000fe400078e0000 */
[----:B-1----:R-:W-:Y:S05]  /*14230*/  CALL.REL.NOINC `($__internal_19_$__cuda_sm70_shflsync_idx_p) ;  /* 0x000025b000007944 */ /* 0x002fea0003c00000 */
[----:B------:R-:W-:Y:S01]  /*14240*/  MOV R7, R143 ;  /* 0x0000008f00077202 */ /* 0x000fe20000000f00 */
[----:B-1---5:R-:W-:-:S05]  /*14250*/  BRA `(.L_x_1290) ;  /* 0xffff2a9000007947 */ /* 0x022fca000383ffff */
.L_x_1240:
[----:B------:R-:W-:Y:S01]  /*14260*/  MOV R3, 0x181f ;  /* 0x0000181f00037802 */ /* 0x000fe20000000f00 */
[----:B------:R3:W-:Y:S01]  /*14270*/  STL [R1+0x10], RZ ;  /* 0x000010ff01007387 */ /* 0x0007e20000100800 */
[----:B------:R-:W-:Y:S01]  /*14280*/  MOV R2, 0x142b0 ;  /* 0x000142b000027802 */ /* 0x000fe20000000f00 */
[----:B------:R-:W-:Y:S02]  /*14290*/  IMAD.MOV.U32 R143, RZ, RZ, R4 ;  /* 0x000000ffff8f7224 */ /* 0x000fe400078e0004 */
[----:B-123--:R-:W-:Y:S05]  /*142a0*/  CALL.REL.NOINC `($__internal_19_$__cuda_sm70_shflsync_idx_p) ;  /* 0x0000254000007944 */ /* 0x00efea0003c00000 */
[----:B------:R-:W2:Y:S01]  /*142b0*/  LDL R3, [R1+0xc] ;  /* 0x00000c0001037983 */ /* 0x000ea20000100800 */
[----:B------:R-:W-:Y:S03]  /*142c0*/  IADD3 R8, P2, R143, R12, RZ ;  /* 0x0000000c8f087210 */ /* 0x000fe60007f5e0ff */
[----:B------:R-:W3:Y:S02]  /*142d0*/  LDL R2, [R1+0x1c] ;  /* 0x00001c0001027983 */ /* 0x000ee40000100800 */
[----:B------:R-:W-:Y:S01]  /*142e0*/  IMAD.X R9, R7, 0x1, R5, P2 ;  /* 0x0000000107097824 */ /* 0x000fe200010e0605 */
[----:B---3--:R-:W-:Y:S02]  /*142f0*/  ISETP.GE.AND P0, PT, R2, c[0x0][0x1d4], PT ;  /* 0x0000750002007a0c */ /* 0x008fe40003f06270 */
[----:B--2---:R-:W-:Y:S02]  /*14300*/  ISETP.GE.AND P5, PT, R3, c[0x0][0x1d4], PT ;  /* 0x0000750003007a0c */ /* 0x004fe40003fa6270 */
[----:B------:R-:W-:Y:S01]  /*14310*/  IADD3 R2, P2, R143, R13, RZ ;  /* 0x0000000d8f027210 */ /* 0x000fe20007f5e0ff */
[----:B-----5:R-:W-:Y:S04]  /*14320*/  IMAD.MOV.U32 R143, RZ, RZ, R0 ;  /* 0x000000ffff8f7224 */ /* 0x020fe800078e0000 */
[----:B------:R-:W-:Y:S01]  /*14330*/  IMAD.X R3, R7, 0x1, R6, P2 ;  /* 0x0000000107037824 */ /* 0x000fe200010e0606 */
[----:B------:R-:W-:Y:S05]  /*14340*/  SEL R7, RZ, 0x10, P5 ;  /* 0x00000010ff077807 */ /* 0x000fea0002800000 */
[----:B------:R-:W-:Y:S01]  /*14350*/  @!PT LDS RZ, [RZ] ;  /* 0x00000000fffff984 */ /* 0x000fe20000000800 */
[----:B------:R-:W-:Y:S01]  /*14360*/  @!PT LDS RZ, [RZ] ;  /* 0x00000000fffff984 */ /* 0x000fe20000000800 */
[----:B------:R-:W-:Y:S01]  /*14370*/  @!PT LDS RZ, [RZ] ;  /* 0x00000000fffff984 */ /* 0x000fe20000000800 */
[----:B------:R2:W-:Y:S04]  /*14380*/  LDGSTS.E.BYPASS.LTC128B.128 [R252+0x100], [R8.64], !P5 ;  /* 0x0010000008fc7fae */ /* 0x0005e8000e901d48 */
[----:B------:R3:W-:Y:S01]  /*14390*/  LDGSTS.E.BYPASS.LTC128B.128 [R252+0x2100], [R2.64], !P0 ;  /* 0x0210000002fc7fae */ /* 0x0007e2000c101d48 */
[----:B--2---:R-:W-:Y:S01]  /*143a0*/  SEL R8, RZ, 0x10, P0 ;  /* 0x00000010ff087807 */ /* 0x004fe20000000000 */
[----:B---3--:R-:W-:Y:S02]  /*143b0*/  IMAD.MOV.U32 R2, RZ, RZ, 0x1 ;  /* 0x00000001ff027424 */ /* 0x008fe400078e00ff */
[----:B------:R-:W-:Y:S03]  /*143c0*/  IMAD.MOV.U32 R3, RZ, RZ, 0x181f ;  /* 0x0000181fff037424 */ /* 0x000fe600078e00ff */
        /* <DEDUP_REMOVED lines=10> */
[C---:B------:R-:W-:Y:S02]  /*14470*/  IADD3 R2, -R7.reuse, 0x10, RZ ;  /* 0x0000001007027810 */ /* 0x040fe40007ffe1ff */
        /* <DEDUP_REMOVED lines=9> */
[----:B--2---:R-:W-:Y:S04]  /*14510*/  IADD3 R2, -R8, 0x10, RZ ;  /* 0x0000001008027810 */ /* 0x004fe80007ffe1ff */
[----:B------:R-:W-:Y:S04]  /*14520*/  LOP3.LUT R2, R2, 0xf, RZ, 0xc0, !PT ;  /* 0x0000000f02027812 */ /* 0x000fe800078ec0ff */
[----:B------:R-:W-:Y:S01]  /*14530*/  IADD3 R2, P2, P0, R2, R143, R13 ;  /* 0x0000008f02027210 */ /* 0x000fe2000785e00d */
[----:B-----5:R-:W-:Y:S03]  /*14540*/  IMAD.MOV.U32 R143, RZ, RZ, R0 ;  /* 0x000000ffff8f7224 */ /* 0x020fe600078e0000 */
[----:B------:R-:W-:Y:S05]  /*14550*/  IADD3.X R3, RZ, R9, R6, P2, P0 ;  /* 0x00000009ff037210 */ /* 0x000fea00017e0406 */
[----:B------:R2:W-:Y:S02]  /*14560*/  LDGSTS.E.BYPASS.LTC128B.128.ZFILL [R252+0x2900], [R2.64], P5 ;  /* 0x0290000002fc7fae */ /* 0x0005e4000a941d48 */
[----:B--2---:R-:W-:Y:S02]  /*14570*/  IMAD.MOV.U32 R2, RZ, RZ, 0x2 ;  /* 0x00000002ff027424 */ /* 0x004fe400078e00ff */
        /* <DEDUP_REMOVED lines=24> */
[----:B-----5:R-:W-:Y:S02]  /*14700*/  IMAD.MOV.U32 R143, RZ, RZ, R0 ;  /* 0x000000ffff8f7224 */ /* 0x020fe400078e0000 */
[----:B------:R-:W-:Y:S01]  /*14710*/  IMAD.MOV.U32 R0, RZ, RZ, 0x3 ;  /* 0x00000003ff007424 */ /* 0x000fe200078e00ff */
[----:B------:R-:W-:Y:S04]  /*14720*/  IADD3.X R3, RZ, R9, R6, P2, P0 ;  /* 0x00000009ff037210 */ /* 0x000fe800017e0406 */
[----:B------:R2:W-:Y:S04]  /*14730*/  STL [R1+0x10], R0 ;  /* 0x0000100001007387 */ /* 0x0005e80000100800 */
[----:B------:R3:W-:Y:S02]  /*14740*/  LDGSTS.E.BYPASS.LTC128B.128.ZFILL [R252+0x3100], [R2.64], P5 ;  /* 0x0310000002fc7fae */ /* 0x0007e4000a941d48 */
[----:B---3--:R-:W-:Y:S01]  /*14750*/  MOV R2, 0x14780 ;  /* 0x0001478000027802 */ /* 0x008fe20000000f00 */
[----:B------:R-:W-:Y:S02]  /*14760*/  IMAD.MOV.U32 R3, RZ, RZ, 0x181f ;  /* 0x0000181fff037424 */ /* 0x000fe400078e00ff */
[----:B-12---:R-:W-:Y:S05]  /*14770*/  CALL.REL.NOINC `($__internal_19_$__cuda_sm70_shflsync_idx_p) ;  /* 0x0000207000007944 */ /* 0x006fea0003c00000 */
[----:B------:R-:W-:Y:S01]  /*14780*/  MOV R2, 0x3 ;  /* 0x0000000300027802 */ /* 0x000fe20000000f00 */
[----:B-----5:R-:W-:Y:S01]  /*14790*/  IMAD.MOV.U32 R0, RZ, RZ, R143 ;  /* 0x000000ffff007224 */ /* 0x020fe200078e008f */
[----:B------:R-:W-:Y:S01]  /*147a0*/  MOV R3, 0x181f ;  /* 0x0000181f00037802 */ /* 0x000fe20000000f00 */
[----:B------:R-:W-:Y:S02]  /*147b0*/  IMAD.MOV.U32 R143, RZ, RZ, R4 ;  /* 0x000000ffff8f7224 */ /* 0x000fe400078e0004 */
[----:B------:R2:W-:Y:S02]  /*147c0*/  STL [R1+0x10], R2 ;  /* 0x0000100201007387 */ /* 0x0005e40000100800 */
[----:B--2---:R-:W-:Y:S02]  /*147d0*/  MOV R2, 0x147f0 ;  /* 0x000147f000027802 */ /* 0x004fe40000000f00 */
[----:B-1----:R-:W-:Y:S05]  /*147e0*/  CALL.REL.NOINC `($__internal_19_$__cuda_sm70_shflsync_idx_p) ;  /* 0x0000200000007944 */ /* 0x002fea0003c00000 */
[----:B-----5:R-:W-:Y:S01]  /*147f0*/  MOV R4, R143 ;  /* 0x0000008f00047202 */ /* 0x020fe20000000f00 */
[----:B-1----:R-:W-:-:S05]  /*14800*/  BRA `(.L_x_1291) ;  /* 0xffff26f000007947 */ /* 0x002fca000383ffff */
.L_x_1243:
[----:B------:R-:W-:Y:S01]  /*14810*/  MOV R3, 0x181f ;  /* 0x0000181f00037802 */ /* 0x000fe20000000f00 */
[----:B------:R2:W-:Y:S01]  /*14820*/  STL [R1+0x10], RZ ;  /* 0x000010ff01007387 */ /* 0x0005e20000100800 */
[----:B------:R-:W-:Y:S01]  /*14830*/  MOV R2, 0x14860 ;  /* 0x0001486000027802 */ /* 0x000fe20000000f00 */
[----:B-1----:R-:W-:Y:S02]  /*14840*/  IMAD.MOV.U32 R143, RZ, RZ, R0 ;  /* 0x000000ffff8f7224 */ /* 0x002fe400078e0000 */
[----:B--2---:R-:W-:Y:S05]  /*14850*/  CALL.REL.NOINC `($__internal_19_$__cuda_sm70_shflsync_idx_p) ;  /* 0x00001f9000007944 */ /* 0x004fea0003c00000 */
[----:B------:R-:W-:Y:S01]  /*14860*/  MOV R135, R143 ;  /* 0x0000008f00877202 */ /* 0x000fe20000000f00 */
[----:B-1---5:R-:W-:-:S05]  /*14870*/  BRA `(.L_x_1292) ;  /* 0xffff35a000007947 */ /* 0x022fca000383ffff */
.L_x_1244:
[----:B------:R-:W-:Y:S01]  /*14880*/  MOV R3, 0x181f ;  /* 0x0000181f00037802 */ /* 0x000fe20000000f00 */
[----:B------:R4:W-:Y:S01]  /*14890*/  STL [R1+0x10], RZ ;  /* 0x000010ff01007387 */ /* 0x0009e20000100800 */
[----:B------:R-:W-:Y:S01]  /*148a0*/  MOV R2, 0x148d0 ;  /* 0x000148d000027802 */ /* 0x000fe20000000f00 */
[----:B-1----:R-:W-:Y:S02]  /*148b0*/  IMAD.MOV.U32 R143, RZ, RZ, R132 ;  /* 0x000000ffff8f7224 */ /* 0x002fe400078e0084 */
[----:B--234-:R-:W-:Y:S05]  /*148c0*/  CALL.REL.NOINC `($__internal_19_$__cuda_sm70_shflsync_idx_p) ;  /* 0x00001f2000007944 */ /* 0x01cfea0003c00000 */
[----:B------:R-:W2:Y:S01]  /*148d0*/  LDL R3, [R1+0xc] ;  /* 0x00000c0001037983 */ /* 0x000ea20000100800 */
[----:B------:R-:W-:Y:S03]  /*148e0*/  IADD3 R208, P2, R143, R141, RZ ;  /* 0x0000008d8fd07210 */ /* 0x000fe60007f5e0ff */
[----:B------:R-:W3:Y:S02]  /*148f0*/  LDL R2, [R1+0x1c] ;  /* 0x00001c0001027983 */ /* 0x000ee40000100800 */
[----:B------:R-:W-:Y:S01]  /*14900*/  IMAD.X R209, R135, 0x1, R133, P2 ;  /* 0x0000000187d17824 */ /* 0x000fe200010e0685 */
[----:B---3--:R-:W-:Y:S02]  /*14910*/  ISETP.GE.AND P0, PT, R2, c[0x0][0x1d4], PT ;  /* 0x0000750002007a0c */ /* 0x008fe40003f06270 */
[----:B--2---:R-:W-:Y:S02]  /*14920*/  ISETP.GE.AND P5, PT, R3, c[0x0][0x1d4], PT ;  /* 0x0000750003007a0c */ /* 0x004fe40003fa6270 */
[----:B------:R-:W-:Y:S01]  /*14930*/  IADD3 R2, P2, R143, R210, RZ ;  /* 0x000000d28f027210 */ /* 0x000fe20007f5e0ff */
[----:B-----5:R-:W-:Y:S01]  /*14940*/  IMAD.MOV.U32 R143, RZ, RZ, R0 ;  /* 0x000000ffff8f7224 */ /* 0x020fe200078e0000 */
[----:B------:R-:W-:Y:S03]  /*14950*/  SEL R136, RZ, 0x10, P0 ;  /* 0x00000010ff887807 */ /* 0x000fe60000000000 */
[----:B------:R-:W-:Y:S01]  /*14960*/  IMAD.X R3, R135, 0x1, R134, P2 ;  /* 0x0000000187037824 */ /* 0x000fe200010e0686 */
[----:B------:R-:W-:Y:S05]  /*14970*/  SEL R135, RZ, 0x10, P5 ;  /* 0x00000010ff877807 */ /* 0x000fea0002800000 */
[----:B------:R-:W-:Y:S01]  /*14980*/  @!PT LDS RZ, [RZ] ;  /* 0x00000000fffff984 */ /* 0x000fe20000000800 */
[----:B------:R-:W-:Y:S01]  /*14990*/  @!PT LDS RZ, [RZ] ;  /* 0x00000000fffff984 */ /* 0x000fe20000000800 */
[----:B------:R-:W-:Y:S01]  /*149a0*/  @!PT LDS RZ, [RZ] ;  /* 0x00000000fffff984 */ /* 0x000fe20000000800 */
[----:B------:R2:W-:Y:S04]  /*149b0*/  LDGSTS.E.BYPASS.LTC128B.128 [R252+0x4100], [R208.64], !P5 ;  /* 0x04100000d0fc7fae */ /* 0x0005e8000e901d48 */
[----:B------:R3:W-:Y:S02]  /*149c0*/  LDGSTS.E.BYPASS.LTC128B.128 [R252+0x6100], [R2.64], !P0 ;  /* 0x0610000002fc7fae */ /* 0x0007e4000c101d48 */
[----:B---3--:R-:W-:Y:S02]  /*149d0*/  IMAD.MOV.U32 R2, RZ, RZ, 0x1 ;  /* 0x00000001ff027424 */ /* 0x008fe400078e00ff */
[----:B------:R-:W-:Y:S03]  /*149e0*/  IMAD.MOV.U32 R3, RZ, RZ, 0x181f ;  /* 0x0000181fff037424 */ /* 0x000fe600078e00ff */
[----:B------:R3:W-:Y:S02]  /*149f0*/  STL [R1+0x10], R2 ;  /* 0x0000100201007387 */ /* 0x0007e40000100800 */
[----:B---3--:R-:W-:Y:S02]  /*14a00*/  MOV R2, 0x14a20 ;  /* 0x00014a2000027802 */ /* 0x008fe40000000f00 */
[----:B-12---:R-:W-:Y:S05]  /*14a10*/  CALL.REL.NOINC `($__internal_19_$__cuda_sm70_shflsync_idx_p) ;  /* 0x00001dd000007944 */ /* 0x006fea0003c00000 */
[----:B------:R-:W-:Y:S01]  /*14a20*/  MOV R2, 0x1 ;  /* 0x0000000100027802 */ /* 0x000fe20000000f00 */
[----:B------:R-:W-:Y:S01]  /*14a30*/  IMAD.MOV.U32 R142, RZ, RZ, R143 ;  /* 0x000000ffff8e7224 */ /* 0x000fe200078e008f */
[----:B------:R-:W-:Y:S01]  /*14a40*/  MOV R3, 0x181f ;  /* 0x0000181f00037802 */ /* 0x000fe20000000f00 */
[----:B------:R-:W-:Y:S02]  /*14a50*/  IMAD.MOV.U32 R143, RZ, RZ, R132 ;  /* 0x000000ffff8f7224 */ /* 0x000fe400078e0084 */
[----:B------:R2:W-:Y:S02]  /*14a60*/  STL [R1+0x10], R2 ;  /* 0x0000100201007387 */ /* 0x0005e40000100800 */
[----:B--2---:R-:W-:Y:S02]  /*14a70*/  MOV R2, 0x14a90 ;  /* 0x00014a9000027802 */ /* 0x004fe40000000f00 */
[----:B-1---5:R-:W-:Y:S05]  /*14a80*/  CALL.REL.NOINC `($__internal_19_$__cuda_sm70_shflsync_idx_p) ;  /* 0x00001d6000007944 */ /* 0x022fea0003c00000 */
[C---:B------:R-:W-:Y:S02]  /*14a90*/  IADD3 R2, -R135.reuse, 0x10, RZ ;  /* 0x0000001087027810 */ /* 0x040fe40007ffe1ff */
        /* <DEDUP_REMOVED lines=55> */
[----:B------:R-:W-:Y:S01]  /*14e10*/  MOV R132, R143 ;  /* 0x0000008f00847202 */ /* 0x000fe20000000f00 */
[----:B-1---5:R-:W-:-:S05]  /*14e20*/  BRA `(.L_x_1293) ;  /* 0xffff31f000007947 */ /* 0x022fca000383ffff */
.L_x_1245:
[----:B------:R-:W-:Y:S01]  /*14e30*/  MOV R3, 0x1c1f ;  /* 0x00001c1f00037802 */ /* 0x000fe20000000f00 */
[----:B------:R1:W-:Y:S01]  /*14e40*/  STL [R1+0x10], RZ ;  /* 0x000010ff01007387 */ /* 0x0003e20000100800 */
[----:B------:R-:W-:Y:S01]  /*14e50*/  MOV R2, 0x14e80 ;  /* 0x00014e8000027802 */ /* 0x000fe20000000f00 */
[----:B------:R-:W-:Y:S02]  /*14e60*/  IMAD.MOV.U32 R143, RZ, RZ, R132 ;  /* 0x000000ffff8f7224 */ /* 0x000fe400078e0084 */
[----:B-1----:R-:W-:Y:S05]  /*14e70*/  CALL.REL.NOINC `($__internal_19_$__cuda_sm70_shflsync_idx_p) ;  /* 0x0000197000007944 */ /* 0x002fea0003c00000 */
[----:B-----5:R-:W-:Y:S01]  /*14e80*/  MOV R0, R143 ;  /* 0x0000008f00007202 */ /* 0x020fe20000000f00 */
[----:B-1----:R-:W-:-:S05]  /*14e90*/  BRA `(.L_x_1294) ;  /* 0xffff336000007947 */ /* 0x002fca000383ffff */
.L_x_1246:
[----:B------:R-:W-:Y:S01]  /*14ea0*/  MOV R0, 0x1 ;  /* 0x0000000100007802 */ /* 0x000fe20000000f00 */
[----:B------:R-:W-:Y:S01]  /*14eb0*/  IMAD.MOV.U32 R143, RZ, RZ, R132 ;  /* 0x000000ffff8f7224 */ /* 0x000fe200078e0084 */
[----:B------:R-:W-:Y:S01]  /*14ec0*/  MOV R2, 0x14f00 ;  /* 0x00014f0000027802 */ /* 0x000fe20000000f00 */
[----:B------:R-:W-:Y:S02]  /*14ed0*/  IMAD.MOV.U32 R3, RZ, RZ, 0x1c1f ;  /* 0x00001c1fff037424 */ /* 0x000fe400078e00ff */
[----:B------:R2:W-:Y:S04]  /*14ee0*/  STL [R1+0x10], R0 ;  /* 0x0000100001007387 */ /* 0x0005e80000100800 */
[----:B-12---:R-:W-:Y:S05]  /*14ef0*/  CALL.REL.NOINC `($__internal_19_$__cuda_sm70_shflsync_idx_p) ;  /* 0x000018f000007944 */ /* 0x006fea0003c00000 */
[----:B------:R-:W-:Y:S01]  /*14f00*/  MOV R2, 0x15170 ;  /* 0x0001517000027802 */ /* 0x000fe20000000f00 */
[----:B-----5:R-:W-:Y:S02]  /*14f10*/  IMAD.MOV.U32 R0, RZ, RZ, 0x2 ;  /* 0x00000002ff007424 */ /* 0x020fe400078e00ff */
[----:B------:R-:W-:Y:S02]  /*14f20*/  IMAD.IADD R143, R133, 0x1, R143 ;  /* 0x00000001858f7824 */ /* 0x000fe400078e028f */
[----:B------:R-:W-:Y:S01]  /*14f30*/  IMAD.MOV.U32 R3, RZ, RZ, 0x1c1f ;  /* 0x00001c1fff037424 */ /* 0x000fe200078e00ff */
[----:B------:R2:W-:Y:S02]  /*14f40*/  STL [R1+0x10], R0 ;  /* 0x0000100001007387 */ /* 0x0005e40000100800 */
        /* <DEDUP_REMOVED lines=27> */
[----:B------:R-:W-:Y:S01]  /*15100*/  ISETP.GT.AND P0, PT, R143, 0x39, PT ;  /* 0x000000398f00780c */ /* 0x000fe20003f04270 */
[----:B------:R-:W-:Y:S01]  /*15110*/  IMAD.MOV.U32 R143, RZ, RZ, R132 ;  /* 0x000000ffff8f7224 */ /* 0x000fe200078e0084 */
[----:B------:R-:W-:Y:S02]  /*15120*/  FSEL R54, R54, -INF , P6 ;  /* 0xff80000036367808 */ /* 0x000fe40003000000 */
[----:B------:R-:W-:Y:S02]  /*15130*/  FSEL R55, R55, -INF , P5 ;  /* 0xff80000037377808 */ /* 0x000fe40002800000 */
[----:B------:R-:W-:Y:S02]  /*15140*/  FSEL R66, R66, -INF , P2 ;  /* 0xff80000042427808 */ /* 0x000fe40001000000 */
[----:B------:R-:W-:Y:S02]  /*15150*/  FSEL R67, R67, -INF , P0 ;  /* 0xff80000043437808 */ /* 0x000fe40000000000 */
        /* <DEDUP_REMOVED lines=33> */
[----:B------:R-:W-:Y:S01]  /*15370*/  ISETP.GT.AND P0, PT, R143, 0x39, PT ;  /* 0x000000398f00780c */ /* 0x000fe20003f04270 */
[----:B------:R-:W-:Y:S01]  /*15380*/  IMAD.MOV.U32 R143, RZ, RZ, R132 ;  /* 0x000000ffff8f7224 */ /* 0x000fe200078e0084 */
[----:B------:R-:W-:Y:S02]  /*15390*/  FSEL R56, R56, -INF , P6 ;  /* 0xff80000038387808 */ /* 0x000fe40003000000 */
[----:B------:R-:W-:Y:S02]  /*153a0*/  FSEL R57, R57, -INF , P5 ;  /* 0xff80000039397808 */ /* 0x000fe40002800000 */
[----:B------:R-:W-:Y:S02]  /*153b0*/  FSEL R60, R60, -INF , P2 ;  /* 0xff8000003c3c7808 */ /* 0x000fe40001000000 */
[----:B------:R-:W-:Y:S02]  /*153c0*/  FSEL R61, R61, -INF , P0 ;  /* 0xff8000003d3d7808 */ /* 0x000fe40000000000 */
[----:B-12---:R-:W-:Y:S05]  /*153d0*/  CALL.REL.NOINC `($__internal_19_$__cuda_sm70_shflsync_idx_p) ;  /* 0x0000141000007944 */ /* 0x006fea0003c00000 */
[----:B-----5:R-:W-:Y:S01]  /*153e0*/  FMNMX.FTZ R132, R4, R137, !PT ;  /* 0x0000008904847209 */ /* 0x020fe20007810000 */
[----:B------:R-:W-:Y:S01]  /*153f0*/  IMAD.IADD R133, R133, 0x1, R143 ;  /* 0x0000000185857824 */ /* 0x000fe200078e028f */
[----:B------:R-:W-:Y:S01]  /*15400*/  FMNMX.FTZ R7, R6, R138, !PT ;  /* 0x0000008a06077209 */ /* 0x000fe20007810000 */
[----:B------:R-:W-:Y:S01]  /*15410*/  IMAD.MOV.U32 R0, RZ, RZ, 0x2 ;  /* 0x00000002ff007424 */ /* 0x000fe200078e00ff */
[----:B------:R-:W-:Y:S02]  /*15420*/  FMNMX.FTZ R8, R16, R139, !PT ;  /* 0x0000008b10087209 */ /* 0x000fe40007810000 */
        /* <DEDUP_REMOVED lines=97> */
[----:B------:R-:W-:Y:S02]  /*15a40*/  MOV R2, 0x15a60 ;  /* 0x00015a6000027802 */ /* 0x000fe40000000f00 */
        /* <DEDUP_REMOVED lines=28> */
[----:B------:R-:W-:-:S05]  /*15c10*/  BRA `(.L_x_1295) ;  /* 0xffff335000007947 */ /* 0x000fca000383ffff */
.L_x_1249:
[----:B-1----:R-:W-:Y:S01]  /*15c20*/  MOV R3, 0x181f ;  /* 0x0000181f00037802 */ /* 0x002fe20000000f00 */
[----:B------:R1:W-:Y:S01]  /*15c30*/  STL [R1+0x10], RZ ;  /* 0x000010ff01007387 */ /* 0x0003e20000100800 */
[----:B------:R-:W-:Y:S01]  /*15c40*/  MOV R2, 0x15c70 ;  /* 0x00015c7000027802 */ /* 0x000fe20000000f00 */
[----:B------:R-:W-:Y:S02]  /*15c50*/  IMAD.MOV.U32 R143, RZ, RZ, R36 ;  /* 0x000000ffff8f7224 */ /* 0x000fe400078e0024 */
[----:B-1----:R-:W-:Y:S05]  /*15c60*/  CALL.REL.NOINC `($__internal_19_$__cuda_sm70_shflsync_idx_p) ;  /* 0x00000b8000007944 */ /* 0x002fea0003c00000 */
[----:B------:R-:W-:Y:S01]  /*15c70*/  MOV R28, R143 ;  /* 0x0000008f001c7202 */ /* 0x000fe20000000f00 */
[----:B-1---5:R-:W-:-:S05]  /*15c80*/  BRA `(.L_x_1296) ;  /* 0xffff5e5000007947 */ /* 0x022fca000383ffff */
.L_x_1252:
[----:B------:R-:W-:Y:S01]  /*15c90*/  MOV R3, 0x181f ;  /* 0x0000181f00037802 */ /* 0x000fe20000000f00 */
[----:B------:R2:W-:Y:S01]  /*15ca0*/  STL [R1+0x10], RZ ;  /* 0x000010ff01007387 */ /* 0x0005e20000100800 */
[----:B------:R-:W-:Y:S01]  /*15cb0*/  MOV R2, 0x15ce0 ;  /* 0x00015ce000027802 */ /* 0x000fe20000000f00 */
[----:B------:R-:W-:Y:S02]  /*15cc0*/  IMAD.MOV.U32 R143, RZ, RZ, R0 ;  /* 0x000000ffff8f7224 */ /* 0x000fe400078e0000 */
[----:B-12---:R-:W-:Y:S05]  /*15cd0*/  CALL.REL.NOINC `($__internal_19_$__cuda_sm70_shflsync_idx_p) ;  /* 0x00000b1000007944 */ /* 0x006fea0003c00000 */
[----:B------:R-:W-:Y:S01]  /*15ce0*/  MOV R135, R143 ;  /* 0x0000008f00877202 */ /* 0x000fe20000000f00 */
[----:B-1---5:R-:W-:-:S05]  /*15cf0*/  BRA `(.L_x_1297) ;  /* 0xffff6e8000007947 */ /* 0x022fca000383ffff */
.L_x_1253:
[----:B------:R-:W-:Y:S01]  /*15d00*/  MOV R3, 0x181f ;  /* 0x0000181f00037802 */ /* 0x000fe20000000f00 */
[----:B------:R4:W-:Y:S01]  /*15d10*/  STL [R1+0x10], RZ ;  /* 0x000010ff01007387 */ /* 0x0009e20000100800 */
[----:B------:R-:W-:Y:S01]  /*15d20*/  MOV R2, 0x15d50 ;  /* 0x00015d5000027802 */ /* 0x000fe20000000f00 */
[----:B------:R-:W-:Y:S02]  /*15d30*/  IMAD.MOV.U32 R143, RZ, RZ, R132 ;  /* 0x000000ffff8f7224 */ /* 0x000fe400078e0084 */
[----:B-1234-:R-:W-:Y:S05]  /*15d40*/  CALL.REL.NOINC `($__internal_19_$__cuda_sm70_shflsync_idx_p) ;  /* 0x00000aa000007944 */ /* 0x01efea0003c00000 */
[C---:B------:R-:W-:Y:S02]  /*15d50*/  IADD3 R208, -R141.reuse, 0x10, RZ ;  /* 0x000000108dd07810 */ /* 0x040fe40007ffe1ff */
[----:B------:R-:W-:Y:S02]  /*15d60*/  ISETP.NE.U32.AND P2, PT, R141, RZ, PT ;  /* 0x000000ff8d00720c */ /* 0x000fe40003f45070 */
[----:B------:R-:W-:Y:S04]  /*15d70*/  LOP3.LUT R208, R208, 0xf, RZ, 0xc0, !PT ;  /* 0x0000000fd0d07812 */ /* 0x000fe800078ec0ff */
[----:B------:R-:W-:Y:S04]  /*15d80*/  IADD3 R208, P5, P4, R208, R143, R210 ;  /* 0x0000008fd0d07210 */ /* 0x000fe80007cbe0d2 */
[----:B------:R-:W-:Y:S02]  /*15d90*/  IADD3.X R209, RZ, R135, R133, P5, P4 ;  /* 0x00000087ffd17210 */ /* 0x000fe40002fe8485 */
[----:B------:R-:W-:Y:S01]  /*15da0*/  IADD3 R2, P4, R143, R211, RZ ;  /* 0x000000d38f027210 */ /* 0x000fe20007f9e0ff */
[----:B-----5:R-:W-:Y:S02]  /*15db0*/  IMAD.MOV.U32 R143, RZ, RZ, R0 ;  /* 0x000000ffff8f7224 */ /* 0x020fe400078e0000 */
[----:B------:R-:W-:Y:S01]  /*15dc0*/  @!PT LDS RZ, [RZ] ;  /* 0x00000000fffff984 */ /* 0x000fe20000000800 */
[----:B------:R-:W-:Y:S01]  /*15dd0*/  @!PT LDS RZ, [RZ] ;  /* 0x00000000fffff984 */ /* 0x000fe20000000800 */
[----:B------:R-:W-:Y:S01]  /*15de0*/  @!PT LDS RZ, [RZ] ;  /* 0x00000000fffff984 */ /* 0x000fe20000000800 */
[----:B------:R2:W-:Y:S02]  /*15df0*/  LDGSTS.E.BYPASS.LTC128B.128.ZFILL [R252+0x4100], [R208.64], P2 ;  /* 0x04100000d0fc7fae */ /* 0x0005e40009141d48 */
[----:B------:R-:W-:Y:S05]  /*15e00*/  IMAD.X R3, R135, 0x1, R134, P4 ;  /* 0x0000000187037824 */ /* 0x000fea00020e0686 */
        /* <DEDUP_REMOVED lines=48> */
[----:B------:R2:W-:Y:S01]  /*16110*/  LDGSTS.E.BYPASS.LTC128B.128.ZFILL [R252+0x5100], [R208.64], P5 ;  /* 0x05100000d0fc7fae */ /* 0x0005e2000a941d48 */
[----:B------:R-:W-:Y:S02]  /*16120*/  IMAD.MOV.U32 R0, RZ, RZ, 0x3 ;  /* 0x00000003ff007424 */ /* 0x000fe400078e00ff */
[----:B------:R-:W-:Y:S03]  /*16130*/  IMAD.X R3, R135, 0x1, R134, P2 ;  /* 0x0000000187037824 */ /* 0x000fe600010e0686 */
[----:B------:R2:W-:Y:S04]  /*16140*/  STL [R1+0x10], R0 ;  /* 0x0000100001007387 */ /* 0x0005e80000100800 */
[----:B------:R3:W-:Y:S02]  /*16150*/  LDGSTS.E.BYPASS.LTC128B.128 [R252+0x7100], [R2.64], !P0 ;  /* 0x0710000002fc7fae */ /* 0x0007e4000c101d48 */
        /* <DEDUP_REMOVED lines=12> */
.L_x_1254:
[----:B------:R-:W-:Y:S02]  /*16220*/  MOV R0, 0x2 ;  /* 0x0000000200007802 */ /* 0x000fe40000000f00 */
[----:B------:R-:W-:Y:S02]  /*16230*/  MOV R2, 0x16250 ;  /* 0x0001625000027802 */ /* 0x000fe40000000f00 */
        /* <DEDUP_REMOVED lines=33> */
.L_x_1256:
[----:B------:R1:W5:Y:S01]  /*16450*/  LDL R132, [R1+0x18] ;  /* 0x0000180001847983 */ /* 0x0003620000100800 */
[----:B------:R-:W-:-:S02]  /*16460*/  MOV R0, 0x2 ;  /* 0x0000000200007802 */ /* 0x000fc40000000f00 */
[----:B------:R-:W-:Y:S02]  /*16470*/  MOV R2, 0x16490 ;  /* 0x0001649000027802 */ /* 0x000fe40000000f00 */
[----:B-1---5:R-:W-:Y:S05]  /*16480*/  CALL.REL.NOINC `($__internal_18_$__cuda_sm70_shflsync_bfly_p) ;  /* 0x0000030000007944 */ /* 0x022fea0003c00000 */
[----:B------:R-:W-:Y:S01]  /*16490*/  MOV R7, R0 ;  /* 0x0000000000077202 */ /* 0x000fe20000000f00 */
[----:B------:R-:W-:Y:S05]  /*164a0*/  BRA `(.L_x_1300) ;  /* 0xffff95c000007947 */ /* 0x000fea000383ffff */
.L_x_1257:
[----:B------:R-:W-:Y:S01]  /*164b0*/  IMAD.MOV.U32 R132, RZ, RZ, R7 ;  /* 0x000000ffff847224 */ /* 0x000fe200078e0007 */
[----:B------:R-:W-:Y:S02]  /*164c0*/  MOV R0, 0x1 ;  /* 0x0000000100007802 */ /* 0x000fe40000000f00 */
[----:B------:R-:W-:Y:S02]  /*164d0*/  MOV R2, 0x164f0 ;  /* 0x000164f000027802 */ /* 0x000fe40000000f00 */
[----:B------:R-:W-:Y:S05]  /*164e0*/  CALL.REL.NOINC `($__internal_18_$__cuda_sm70_shflsync_bfly_p) ;  /* 0x000002a000007944 */ /* 0x000fea0003c00000 */
[----:B------:R1:W5:Y:S01]  /*164f0*/  LDL R132, [R1+0x14] ;  /* 0x0000140001847983 */ /* 0x0003620000100800 */
[----:B------:R-:W-:Y:S01]  /*16500*/  FADD.FTZ R7, R7, R0 ;  /* 0x0000000007077221 */ /* 0x000fe20000010000 */
[----:B------:R-:W-:Y:S02]  /*16510*/  MOV R0, 0x2 ;  /* 0x0000000200007802 */ /* 0x000fe40000000f00 */
[----:B------:R-:W-:Y:S02]  /*16520*/  MOV R2, 0x16540 ;  /* 0x0001654000027802 */ /* 0x000fe40000000f00 */
[----:B-1---5:R-:W-:Y:S05]  /*16530*/  CALL.REL.NOINC `($__internal_18_$__cuda_sm70_shflsync_bfly_p) ;  /* 0x0000025000007944 */ /* 0x022fea0003c00000 */
[----:B------:R-:W2:Y:S02]  /*16540*/  LDL.LU R2, [R1+0x14] ;  /* 0x0000140001027983 */ /* 0x000ea40000300800 */
[----:B--2---:R-:W-:Y:S01]  /*16550*/  FADD.FTZ R6, R2, R0 ;  /* 0x0000000002067221 */ /* 0x004fe20000010000 */
[----:B------:R-:W-:-:S02]  /*16560*/  MOV R0, 0x1 ;  /* 0x0000000100007802 */ /* 0x000fc40000000f00 */
[----:B------:R-:W-:Y:S02]  /*16570*/  MOV R2, 0x165a0 ;  /* 0x000165a000027802 */ /* 0x000fe40000000f00 */
[----:B------:R-:W-:Y:S02]  /*16580*/  MOV R132, R6 ;  /* 0x0000000600847202 */ /* 0x000fe40000000f00 */
        /* <DEDUP_REMOVED lines=8> */
[----:B------:R-:W-:Y:S02]  /*16610*/  MOV R0, 0x1 ;  /* 0x0000000100007802 */ /* 0x000fe40000000f00 */
[----:B------:R-:W-:-:S02]  /*16620*/  MOV R2, 0x16650 ;  /* 0x0001665000027802 */ /* 0x000fc40000000f00 */
        /* <DEDUP_REMOVED lines=10> */
[----:B------:R-:W-:Y:S02]  /*166d0*/  MOV R2, 0x16700 ;  /* 0x0001670000027802 */ /* 0x000fe40000000f00 */
[----:B------:R-:W-:-:S02]  /*166e0*/  MOV R132, R4 ;  /* 0x0000000400847202 */ /* 0x000fc40000000f00 */
[----:B------:R-:W-:Y:S05]  /*166f0*/  CALL.REL.NOINC `($__internal_18_$__cuda_sm70_shflsync_bfly_p) ;  /* 0x0000009000007944 */ /* 0x000fea0003c00000 */
[----:B------:R-:W-:Y:S01]  /*16700*/  MOV R8, R0 ;  /* 0x0000000000087202 */ /* 0x000fe20000000f00 */
[----:B------:R-:W-:Y:S05]  /*16710*/  BRA `(.L_x_1301) ;  /* 0xffff948000007947 */ /* 0x000fea000383ffff */
.L_x_1271:
[----:B------:R1:W-:Y:S01]  /*16720*/  STL [R1+0x10], RZ ;  /* 0x000010ff01007387 */ /* 0x0003e20000100800 */
[----:B------:R-:W-:Y:S01]  /*16730*/  IMAD.MOV.U32 R143, RZ, RZ, R24 ;  /* 0x000000ffff8f7224 */ /* 0x000fe200078e0018 */
[----:B------:R-:W-:-:S02]  /*16740*/  MOV R3, 0x1f ;  /* 0x0000001f00037802 */ /* 0x000fc40000000f00 */
[----:B---3--:R-:W-:Y:S02]  /*16750*/  MOV R2, 0x16770 ;  /* 0x0001677000027802 */ /* 0x008fe40000000f00 */
[----:B-12-4-:R-:W-:Y:S05]  /*16760*/  CALL.REL.NOINC `($__internal_19_$__cuda_sm70_shflsync_idx_p) ;  /* 0x0000008000007944 */ /* 0x016fea0003c00000 */
[----:B-----5:R-:W-:Y:S01]  /*16770*/  MOV R0, R143 ;  /* 0x0000008f00007202 */ /* 0x020fe20000000f00 */
[----:B-1----:R-:W-:Y:S05]  /*16780*/  BRA `(.L_x_1302) ;  /* 0xffffbda000007947 */ /* 0x002fea000383ffff */
        .weak           $__internal_18_$__cuda_sm70_shflsync_bfly_p
        .type           $__internal_18_$__cuda_sm70_shflsync_bfly_p,@function
        .size           $__internal_18_$__cuda_sm70_shflsync_bfly_p,($__internal_19_$__cuda_sm70_shflsync_idx_p - $__internal_18_$__cuda_sm70_shflsync_bfly_p)
$__internal_18_$__cuda_sm70_shflsync_bfly_p:
[----:B------:R-:W-:Y:S02]  /*16790*/  MOV R143, 0xffffffff ;  /* 0xffffffff008f7802 */ /* 0x000fe40000000f00 */
[----:B------:R-:W-:Y:S02]  /*167a0*/  MOV R3, 0x1f ;  /* 0x0000001f00037802 */ /* 0x000fe40000000f00 */
[----:B------:R-:W-:Y:S04]  /*167b0*/  WARPSYNC R143 ;  /* 0x0000008f00007348 */ /* 0x000fe80003800000 */
[----:B------:R1:W2:Y:S02]  /*167c0*/  SHFL.BFLY PT, R0, R132, R0, R3 ;  /* 0x0c00000084007389 */ /* 0x0002a400000e0003 */
[----:B-1----:R-:W-:-:S04]  /*167d0*/  MOV R3, 0x0 ;  /* 0x0000000000037802 */ /* 0x002fc80000000f00 */
[----:B--2---:R-:W-:Y:S05]  /*167e0*/  RET.REL.NODEC R2 `(_ZN7cutlass13device_kernelIN5flash19enable_sm80_to_sm89INS1_16FlashAttnFwdSm80INS1_25CollectiveMainloopFwdSm80ILi4ELi1ELb0EN4cute5tupleIJNS5_1CILi128EEENS7_ILi64EEES8_EEELi128ENS_6half_tEfNS_4arch4Sm80ELb1ELb0ELb0ELb0ELb1ELb0ELb1ELb1EEENS1_21CollectiveEpilogueFwdINS6_IJS8_S8_S9_EEENS6_IJNS7_ILi1EEESH_SH_EEESB_SD_Li128ELb0ELb1ELb1ELb0EEENS1_30DynamicPersistentTileSchedulerILi128ELi128ELb1ELb1ELb0EEEEEEEEEvNT_6ParamsE) ;  /* 0xfffe981002007950 */ /* 0x004fea0003c3ffff */
        .weak           $__internal_19_$__cuda_sm70_shflsync_idx_p
        .type           $__internal_19_$__cuda_sm70_shflsync_idx_p,@function
        .size           $__internal_19_$__cuda_sm70_shflsync_idx_p,(.L_x_1811 - $__internal_19_$__cuda_sm70_shflsync_idx_p)
$__internal_19_$__cuda_sm70_shflsync_idx_p:
[----:B------:R1:W-:Y:S04]  /*167f0*/  STL [R1+0x108], R4 ;  /* 0x0001080401007387 */ /* 0x0003e80000100800 */
[----:B------:R2:W-:Y:S01]  /*16800*/  STL [R1+0x104], R0 ;  /* 0x0001040001007387 */ /* 0x0005e20000100800 */
[----:B-1----:R-:W-:-:S03]  /*16810*/  MOV R4, 0xffffffff ;  /* 0xffffffff00047802 */ /* 0x002fc60000000f00 */
[----:B--2---:R-:W2:Y:S01]  /*16820*/  LDL.LU R0, [R1+0x10] ;  /* 0x0000100001007983 */ /* 0x004ea20000300800 */
[----:B------:R-:W-:Y:S04]  /*16830*/  WARPSYNC R4 ;  /* 0x0000000400007348 */ /* 0x000fe80003800000 */
[----:B--2---:R1:W2:Y:S04]  /*16840*/  SHFL.IDX PT, R143, R143, R0, R3 ;  /* 0x000000008f8f7389 */ /* 0x0042a800000e0003 */
[----:B-1----:R1:W5:Y:S04]  /*16850*/  LDL.LU R4, [R1+0x108] ;  /* 0x0001080001047983 */ /* 0x0023680000300800 */
[----:B------:R1:W5:Y:S01]  /*16860*/  LDL.LU R0, [R1+0x104] ;  /* 0x0001040001007983 */ /* 0x0003620000300800 */
[----:B------:R-:W-:-:S04]  /*16870*/  MOV R3, 0x0 ;  /* 0x0000000000037802 */ /* 0x000fc80000000f00 */
[----:B--2---:R-:W-:Y:S05]  /*16880*/  RET.REL.NODEC R2 `(_ZN7cutlass13device_kernelIN5flash19enable_sm80_to_sm89INS1_16FlashAttnFwdSm80INS1_25CollectiveMainloopFwdSm80ILi4ELi1ELb0EN4cute5tupleIJNS5_1CILi128EEENS7_ILi64EEES8_EEELi128ENS_6half_tEfNS_4arch4Sm80ELb1ELb0ELb0ELb0ELb1ELb0ELb1ELb1EEENS1_21CollectiveEpilogueFwdINS6_IJS8_S8_S9_EEENS6_IJNS7_ILi1EEESH_SH_EEESB_SD_Li128ELb0ELb1ELb1ELb0EEENS1_30DynamicPersistentTileSchedulerILi128ELi128ELb1ELb1ELb0EEEEEEEEEvNT_6ParamsE) ;  /* 0xfffe977002007950 */ /* 0x004fea0003c3ffff */
.L_x_1303:
        /* <DEDUP_REMOVED lines=15> */
.L_x_1811:


//--------------------- .text._ZN7cutlass13device_kernelIN5flash19enable_sm80_to_sm89INS1_16FlashAttnFwdSm80INS1_25CollectiveMainloopFwdSm80ILi8ELi1ELb1EN4cute5tupleIJNS5_1CILi128EEENS7_ILi112EEES8_EEELi128ENS_6half_tEfNS_4arch4Sm80ELb1ELb0ELb0ELb1ELb1ELb0ELb1ELb1EEENS1_21CollectiveEpilogueFwdINS6_IJS8_S8_S9_EEENS6_IJNS7_ILi1EEESH_SH_EEESB_SD_Li256ELb1ELb1ELb1ELb0EEENS1_36VarlenDynamicPersistentTileSchedulerILi128ELi112ELi256ELi256ELb1ELb1ELb0ELb1ELb1ELb1EEEEEEEEEvNT_6ParamsE --------------------------
	.section	.text._ZN7cutlass13device_kernelIN5flash19enable_sm80_to_sm89INS1_16FlashAttnFwdSm80INS1_25CollectiveMainloopFwdSm80ILi8ELi1ELb1EN4cute5tupleIJNS5_1CILi128EEENS7_ILi112EEES8_EEELi128ENS_6half_tEfNS_4arch4Sm80ELb1ELb0ELb0ELb1ELb1ELb0ELb1ELb1EEENS1_21CollectiveEpilogueFwdINS6_IJS8_S8_S9_EEENS6_IJNS7_ILi1EEESH_SH_EEESB_SD_Li256ELb1ELb1ELb1ELb0EEENS1_36VarlenDynamicPersistentTileSchedulerILi128ELi112ELi256ELi256ELb1ELb1ELb0ELb1ELb1ELb1EEEEEEEEEvNT_6ParamsE,"ax",@progbits
	.sectioninfo	@"SHI_REGISTERS=255"
	.align	128
.text._ZN7cutlass13device_kernelIN5flash19enable_sm80_to_sm89INS1_16FlashAttnFwdSm80INS1_25CollectiveMainloopFwdSm80ILi8ELi1ELb1EN4cute5tupleIJNS5_1CILi128EEENS7_ILi112EEES8_EEELi128ENS_6half_tEfNS_4arch4Sm80ELb1ELb0ELb0ELb1ELb1ELb0ELb1ELb1EEENS1_21CollectiveEpilogueFwdINS6_IJS8_S8_S9_EEENS6_IJNS7_ILi1EEESH_SH_EEESB_SD_Li256ELb1ELb1ELb1ELb0EEENS1_36VarlenDynamicPersistentTileSchedulerILi128ELi112ELi256ELi256ELb1ELb1ELb0ELb1ELb1ELb1EEEEEEEEEvNT_6ParamsE:
        .type           _ZN7cutlass13device_kernelIN5flash19enable_sm80_to_sm89INS1_16FlashAttnFwdSm80INS1_25CollectiveMainloopFwdSm80ILi8ELi1ELb1EN4cute5tupleIJNS5_1CILi128EEENS7_ILi112EEES8_EEELi128ENS_6half_tEfNS_4arch4Sm80ELb1ELb0ELb0ELb1ELb1ELb0ELb1ELb1EEENS1_21CollectiveEpilogueFwdINS6_IJS8_S8_S9_EEENS6_IJNS7_ILi1EEESH_SH_EEESB_SD_Li256ELb1ELb1ELb1ELb0EEENS1_36VarlenDynamicPersistentTileSchedulerILi128ELi112ELi256ELi256ELb1ELb1ELb0ELb1ELb1ELb1EEEEEEEEEvNT_6ParamsE,@function
        .size           _ZN7cutlass13device_kernelIN5flash19enable_sm80_to_sm89INS1_16FlashAttnFwdSm80INS1_25CollectiveMainloopFwdSm80ILi8ELi1ELb1EN4cute5tupleIJNS5_1CILi128EEENS7_ILi112EEES8_EEELi128ENS_6half_tEfNS_4arch4Sm80ELb1ELb0ELb0ELb1ELb1ELb0ELb1ELb1EEENS1_21CollectiveEpilogueFwdINS6_IJS8_S8_S9_EEENS6_IJNS7_ILi1EEESH_SH_EEESB_SD_Li256ELb1ELb1ELb1ELb0EEENS1_36VarlenDynamicPersistentTileSchedulerILi128ELi112ELi256ELi256ELb1ELb1ELb0ELb1ELb1ELb1EEEEEEEEEvNT_6ParamsE,(.L_x_1814 - _ZN7cutlass13device_kernelIN5flash19enable_sm80_to_sm89INS1_16FlashAttnFwdSm80INS1_25CollectiveMainloopFwdSm80ILi8ELi1ELb1EN4cute5tupleIJNS5_1CILi128EEENS7_ILi112EEES8_EEELi128ENS_6half_tEfNS_4arch4Sm80ELb1ELb0ELb0ELb1ELb1ELb0ELb1ELb1EEENS1_21CollectiveEpilogueFwdINS6_IJS8_S8_S9_EEENS6_IJNS7_ILi1EEESH_SH_EEESB_SD_Li256ELb1ELb1ELb1ELb0EEENS1_36VarlenDynamicPersistentTileSchedulerILi128ELi112ELi256ELi256ELb1ELb1ELb0ELb1ELb1ELb1EEEEEEEEEvNT_6ParamsE)
        .other          _ZN7cutlass13device_kernelIN5flash19enable_sm80_to_sm89INS1_16FlashAttnFwdSm80INS1_25CollectiveMainloopFwdSm80ILi8ELi1ELb1EN4cute5tupleIJNS5_1CILi128EEENS7_ILi112EEES8_EEELi128ENS_6half_tEfNS_4arch4Sm80ELb1ELb0ELb0ELb1ELb1ELb0ELb1ELb1EEENS1_21CollectiveEpilogueFwdINS6_IJS8_S8_S9_EEENS6_IJNS7_ILi1EEESH_SH_EEESB_SD_Li256ELb1ELb1ELb1ELb0EEENS1_36VarlenDynamicPersistentTileSchedulerILi128ELi112ELi256ELi256ELb1ELb1ELb0ELb1ELb1ELb1EEEEEEEEEvNT_6ParamsE,@"STO_CUDA_ENTRY STV_DEFAULT"
_ZN7cutlass13device_kernelIN5flash19enable_sm80_to_sm89INS1_16FlashAttnFwdSm80INS1_25CollectiveMainloopFwdSm80ILi8ELi1ELb1EN4cute5tupleIJNS5_1CILi128EEENS7_ILi112EEES8_EEELi128ENS_6half_tEfNS_4arch4Sm80ELb1ELb0ELb0ELb1ELb1ELb0ELb1ELb1EEENS1_21CollectiveEpilogueFwdINS6_IJS8_S8_S9_EEENS6_IJNS7_ILi1EEESH_SH_EEESB_SD_Li256ELb1ELb1ELb1ELb0EEENS1_36VarlenDynamicPersistentTileSchedulerILi128ELi112ELi256ELi256ELb1ELb1ELb0ELb1ELb1ELb1EEEEEEEEEvNT_6ParamsE:
        /* <DEDUP_REMOVED lines=54> */
.L_x_1309:
        /* <DEDUP_REMOVED lines=16> */
.L_x_1440:
        /* <DEDUP_REMOVED lines=16> */
.L_x_1441:
[----:B--2---:R-:W-:-:S05]  /*0560*/  IMAD R0, R0, c[0x0][0x538], RZ ;  /* 0x00014e0000007a24 */ /* 0x004fca00078e02ff */
[----:B------:R-:W-:-:S04]  /*0570*/  IADD3 R6, R0, R6, RZ ;  /* 0x0000000600067210 */ /* 0x000fc80007ffe0ff */
[----:B------:R-:W-:-:S13]  /*0580*/  ISETP.GT.AND P0, PT, R6, UR4, PT ;  /* 0x0000000406007c0c */ /* 0x000fda000bf04270 */
[----:B-1----:R-:W-:Y:S05]  /*0590*/  @!P0 BRA `(.L_x_1309) ;  /* 0xfffffdc000008947 */ /* 0x002fea000383ffff */
.L_x_1305:
[----:B------:R-:W-:-:S05]  /*05a0*/  IADD3 R10, -R0, R6, RZ ;  /* 0x00000006000a7210 */ /* 0x000fca0007ffe1ff */
[----:B------:R-:W-:-:S05]  /*05b0*/  IMAD R0, R4, c[0x0][0x538], R10 ;  /* 0x00014e0004007a24 */ /* 0x000fca00078e020a */
[----:B------:R-:W-:Y:S01]  /*05c0*/  ISETP.GT.AND P0, PT, R0, UR4, PT ;  /* 0x0000000400007c0c */ /* 0x000fe2000bf04270 */
[----:B------:R-:W-:-:S12]  /*05d0*/  BRA.DIV ~URZ, `(.L_x_1310) ;  /* 0x00012ad27f007947 */ /* 0x000fd8000b800000 */
[----:B------:R-:W-:-:S04]  /*05e0*/  VOTE.ANY R6, PT, !P0 ;  /* 0x0000000000067806 */ /* 0x000fc800040e0100 */
.L_x_1442:
[----:B------:R-:W1:Y:S02]  /*05f0*/  POPC R0, R6 ;  /* 0x0000000600007309 */ /* 0x000e640000000000 */
[----:B-1----:R-:W-:-:S05]  /*0600*/  IADD3 R2, R0, R7, RZ ;  /* 0x0000000700027210 */ /* 0x002fca0007ffe0ff */
[----:B------:R1:W-:Y:S01]  /*0610*/  STL [R1+0x54], R2 ;  /* 0x0000540201007387 */ /* 0x0003e20000100800 */
[----:B------:R-:W-:Y:S05]  /*0620*/  BRA.DIV ~URZ, `(.L_x_1311) ;  /* 0x00012ad27f007947 */ /* 0x000fea000b800000 */
[----:B------:R2:W3:Y:S01]  /*0630*/  SHFL.IDX PT, R12, R9, R0, 0x1f ;  /* 0x00001f00090c7589 */ /* 0x0004e200000e0000 */
[----:B------:R-:W-:-:S03]  /*0640*/  MOV R5, RZ ;  /* 0x000000ff00057202 */ /* 0x000fc60000000f00 */
[----:B------:R2:W4:Y:S04]  /*0650*/  SHFL.IDX PT, R9, R8, R0, 0x1f ;  /* 0x00001f0008097589 */ /* 0x00052800000e0000 */
.L_x_1443:
[----:B------:R-:W-:Y:S01]  /*0660*/  ISETP.NE.AND P0, PT, R6, RZ, PT ;  /* 0x000000ff0600720c */ /* 0x000fe20003f05270 */
[----:B------:R-:W-:-:S12]  /*0670*/  BSSY B0, `(.L_x_1312) ;  /* 0x0000005000007945 */ /* 0x000fd80003800000 */
[----:B------:R-:W-:Y:S05]  /*0680*/  @!P0 BRA `(.L_x_1313) ;  /* 0x0000003000008947 */ /* 0x000fea0003800000 */
[----:B--2---:R-:W-:Y:S01]  /*0690*/  IADD3 R0, R0, -0x1, RZ ;  /* 0xffffffff00007810 */ /* 0x004fe20007ffe0ff */
[----:B------:R-:W-:Y:S05]  /*06a0*/  BRA.DIV ~URZ, `(.L_x_1314) ;  /* 0x00012b327f007947 */ /* 0x000fea000b800000 */
[----:B------:R2:W1:Y:S02]  /*06b0*/  SHFL.IDX PT, R5, R4, R0, 0x1f ;  /* 0x00001f0004057589 */ /* 0x00046400000e0000 */
.L_x_1313:
[----:B------:R-:W-:Y:S05]  /*06c0*/  BSYNC B0 ;  /* 0x0000000000007941 */ /* 0x000fea0003800000 */
.L_x_1312:
        /* <DEDUP_REMOVED lines=69> */
.L_x_1316:
        /* <DEDUP_REMOVED lines=70> */
.L_x_1317:
[----:B------:R-:W-:Y:S05]  /*0f80*/  BSYNC B0 ;  /* 0x0000000000007941 */ /* 0x000fea0003800000 */
.L_x_1315:
[----:B------:R-:W-:-:S04]  /*0f90*/  LOP3.LUT R0, RZ, R0, RZ, 0x33, !PT ;  /* 0x00000000ff007212 */ /* 0x000fc800078e33ff */
[----:B------:R-:W-:-:S05]  /*0fa0*/  IADD3 R0, R0, R12, RZ ;  /* 0x0000000c00007210 */ /* 0x000fca0007ffe0ff */
[----:B------:R2:W-:Y:S01]  /*0fb0*/  STL [R1+0x4c], R0 ;  /* 0x00004c0001007387 */ /* 0x0005e20000100800 */
[----:B------:R-:W-:Y:S05]  /*0fc0*/  BRA `(.L_x_1318) ;  /* 0x0000006000007947 */ /* 0x000fea0003800000 */
.L_x_1306:
[----:B------:R-:W-:Y:S01]  /*0fd0*/  MOV R0, UR4 ;  /* 0x0000000400007c02 */ /* 0x000fe20008000f00 */
[----:B------:R-:W-:Y:S04]  /*0fe0*/  STL [R1+0x4c], RZ ;  /* 0x00004cff01007387 */ /* 0x000fe80000100800 */
[----:B------:R-:W-:Y:S04]  /*0ff0*/  STL [R1+0x50], RZ ;  /* 0x000050ff01007387 */ /* 0x000fe80000100800 */
[----:B------:R1:W-:Y:S02]  /*1000*/  STL [R1+0x48], R0 ;  /* 0x0000480001007387 */ /* 0x0003e40000100800 */
[----:B-1----:R-:W-:-:S05]  /*1010*/  MOV R0, c[0x0][0x53c] ;  /* 0x00014f0000007a02 */ /* 0x002fca0000000f00 */
[----:B------:R1:W-:Y:S02]  /*1020*/  STL [R1+0x54], R0 ;  /* 0x0000540001007387 */ /* 0x0003e40000100800 */
.L_x_1318:
        /* <DEDUP_REMOVED lines=8> */
.L_x_1304:
[----:B-12---:R-:W2:Y:S02]  /*10b0*/  LDL R0, [R1+0x54] ;  /* 0x0000540001007983 */ /* 0x006ea40000100800 */
[----:B--2---:R-:W-:-:S13]  /*10c0*/  ISETP.GE.AND P0, PT, R0, c[0x0][0x53c], PT ;  /* 0x00014f0000007a0c */ /* 0x004fda0003f06270 */
[----:B------:R-:W-:Y:S05]  /*10d0*/  @P0 EXIT ;  /* 0x000000000000094d */ /* 0x000fea0003800000 */
[----:B------:R-:W1:Y:S01]  /*10e0*/  S2R R16, SR_TID.X ;  /* 0x0000000000107919 */ /* 0x000e620000002100 */
[----:B------:R-:W-:Y:S02]  /*10f0*/  ULDC UR5, c[0x0][0x2ac] ;  /* 0x0000ab0000057ab9 */ /* 0x000fe40000000800 */
[----:B------:R-:W-:Y:S02]  /*1100*/  ULDC UR4, c[0x0][0x1d0] ;  /* 0x0000740000047ab9 */ /* 0x000fe40000000800 */
[----:B------:R-:W-:Y:S01]  /*1110*/  UIMAD UR5, UR5, UR4, URZ ;  /* 0x00000004050572a4 */ /* 0x000fe2000f8e023f */
[----:B-1-3--:R-:W-:-:S04]  /*1120*/  SHF.R.S32.HI R7, RZ, 0x1f, R16 ;  /* 0x0000001fff077819 */ /* 0x00afc80000011410 */
        /* <DEDUP_REMOVED lines=30> */
[----:B------:R-:W-:Y:S02]  /*1310*/  LOP3.LUT R3, R10, 0xffffffe0, RZ, 0xc0, !PT ;  /* 0xffffffe00a037812 */ /* 0x000fe400078ec0ff */
[----:B------:R-:W-:Y:S01]  /*1320*/  LOP3.LUT R0, R6, 0x1c0, RZ, 0xc0, !PT ;  /* 0x000001c006007812 */ /* 0x000fe200078ec0ff */
[----:B------:R-:W-:Y:S01]  /*1330*/  IMAD.IADD R6, R2, 0x1, -R4 ;  /* 0x0000000102067824 */ /* 0x000fe200078e0a04 */
        /* <DEDUP_REMOVED lines=17> */
[----:B------:R-:W-:Y:S02]  /*1450*/  LEA.HI R0, R3, R3, RZ, 0x1 ;  /* 0x0000000303007211 */ /* 0x000fe400078f08ff */
[----:B------:R-:W-:Y:S01]  /*1460*/  ISETP.NE.U32.AND P0, PT, R5, 0x1, PT ;  /* 0x000000010500780c */ /* 0x000fe20003f05070 */
[----:B------:R-:W-:Y:S01]  /*1470*/  IMAD R17, R4, 0x10, R2 ;  /* 0x0000001004117824 */ /* 0x000fe200078e0202 */
[----:B------:R-:W-:Y:S01]  /*1480*/  LOP3.LUT R4, R0, 0x1ffffffe, RZ, 0xc0, !PT ;  /* 0x1ffffffe00047812 */ /* 0x000fe200078ec0ff */
[----:B------:R-:W-:Y:S01]  /*1490*/  IMAD.SHL.U32 R2, R6, 0x40, RZ ;  /* 0x0000004006027824 */ /* 0x000fe200078e00ff */
[C---:B------:R-:W-:Y:S01]  /*14a0*/  R2P PR, R8.reuse, 0x6 ;  /* 0x0000000608007804 */ /* 0x040fe20000000000 */
[----:B------:R-:W-:Y:S01]  /*14b0*/  IMAD.SHL.U32 R5, R8, 0x40, RZ ;  /* 0x0000004008057824 */ /* 0x000fe200078e00ff */
[C---:B------:R-:W-:Y:S01]  /*14c0*/  LOP3.LUT P4, RZ, R6.reuse, 0x2, RZ, 0xc0, !PT ;  /* 0x0000000206ff7812 */ /* 0x040fe2000788c0ff */
[----:B------:R-:W-:Y:S01]  /*14d0*/  IMAD.IADD R8, R3, 0x1, -R4 ;  /* 0x0000000103087824 */ /* 0x000fe200078e0a04 */
[----:B------:R-:W-:Y:S01]  /*14e0*/  LOP3.LUT P3, RZ, R6, 0x4, RZ, 0xc0, !PT ;  /* 0x0000000406ff7812 */ /* 0x000fe2000786c0ff */
[----:B------:R-:W-:Y:S01]  /*14f0*/  IMAD.SHL.U32 R6, R13, 0x8, RZ ;  /* 0x000000080d067824 */ /* 0x000fe200078e00ff */
[----:B------:R-:W-:Y:S01]  /*1500*/  LOP3.LUT R2, R2, 0x1c0, RZ, 0xc0, !PT ;  /* 0x000001c002027812 */ /* 0x000fe200078ec0ff */
[----:B------:R-:W-:Y:S01]  /*1510*/  IMAD R8, R8, 0x8, R17 ;  /* 0x0000000808087824 */ /* 0x000fe200078e0211 */
[----:B------:R-:W-:Y:S01]  /*1520*/  LOP3.LUT R4, R5, 0x1c0, RZ, 0xc0, !PT ;  /* 0x000001c005047812 */ /* 0x000fe200078ec0ff */
[----:B------:R1:W-:Y:S01]  /*1530*/  STL [R1+0x110], R17 ;  /* 0x0001101101007387 */ /* 0x0003e20000100800 */
[----:B------:R-:W-:Y:S01]  /*1540*/  LOP3.LUT R12, R12, 0x7ffffe00, R7, 0xf8, !PT ;  /* 0x7ffffe000c0c7812 */ /* 0x000fe200078ef807 */
[----:B------:R-:W-:Y:S01]  /*1550*/  IMAD R7, R9, 0x200, R3 ;  /* 0x0000020009077824 */ /* 0x000fe200078e0203 */
[----:B------:R-:W-:Y:S01]  /*1560*/  LOP3.LUT R6, R2, 0x8, R6, 0xf8, !PT ;  /* 0x0000000802067812 */ /* 0x000fe200078ef806 */
[----:B------:R-:W-:Y:S01]  /*1570*/  IMAD R0, R13, 0x200, R10 ;  /* 0x000002000d007824 */ /* 0x000fe200078e020a */
[----:B------:R-:W-:Y:S01]  /*1580*/  SHF.R.U32.HI R3, RZ, 0x3, R2 ;  /* 0x00000003ff037819 */ /* 0x000fe20000011602 */
[----:B------:R-:W-:Y:S01]  /*1590*/  IMAD.MOV.U32 R10, RZ, RZ, 0x40 ;  /* 0x00000040ff0a7424 */ /* 0x000fe200078e00ff */
[----:B------:R-:W-:Y:S01]  /*15a0*/  LEA.HI R2, R4, R4, RZ, 0x1d ;  /* 0x0000000404027211 */ /* 0x000fe200078fe8ff */
[----:B------:R-:W-:Y:S01]  /*15b0*/  IMAD.SHL.U32 R219, R12, 0x2, RZ ;  /* 0x000000020cdb7824 */ /* 0x000fe200078e00ff */
[----:B------:R-:W-:-:S02]  /*15c0*/  IADD3 R222, -R20, 0x70, RZ ;  /* 0x0000007014de7810 */ /* 0x000fc40007ffe1ff */
[----:B------:R-:W-:Y:S01]  /*15d0*/  SEL R5, R16, 0xfffffff0, !P4 ;  /* 0xfffffff010057807 */ /* 0x000fe20006000000 */
[----:B------:R-:W-:Y:S01]  /*15e0*/  IMAD.U32 R7, R7, 0x2, R2 ;  /* 0x0000000207077824 */ /* 0x000fe200078e0002 */
[----:B------:R-:W-:Y:S01]  /*15f0*/  LOP3.LUT R2, R11, 0x7ffffffc, RZ, 0xc0, !PT ;  /* 0x7ffffffc0b027812 */ /* 0x000fe200078ec0ff */
[----:B------:R-:W-:Y:S01]  /*1600*/  IMAD R11, R19, 0x20, R20 ;  /* 0x00000020130b7824 */ /* 0x000fe200078e0214 */
[----:B------:R-:W-:Y:S02]  /*1610*/  SEL R4, R15, 0xffffffe0, !P3 ;  /* 0xffffffe00f047807 */ /* 0x000fe40005800000 */
[----:B------:R-:W-:Y:S01]  /*1620*/  IADD3 R251, R241, 0x40, RZ ;  /* 0x00000040f1fb7810 */ /* 0x000fe20007ffe0ff */
[----:B------:R-:W-:Y:S01]  /*1630*/  IMAD.IADD R2, R18, 0x1, -R2 ;  /* 0x0000000112027824 */ /* 0x000fe200078e0a02 */
[----:B------:R2:W-:Y:S01]  /*1640*/  STL [R1+0x4], R11 ;  /* 0x0000040b01007387 */ /* 0x0005e20000100800 */
[----:B------:R-:W-:Y:S01]  /*1650*/  LOP3.LUT R3, R6, R3, RZ, 0x3c, !PT ;  /* 0x0000000306037212 */ /* 0x000fe200078e3cff */
[----:B------:R-:W-:Y:S01]  /*1660*/  IMAD.SHL.U32 R6, R14, 0x40, RZ ;  /* 0x000000400e067824 */ /* 0x000fe200078e00ff */
[----:B------:R-:W-:Y:S01]  /*1670*/  LEA R192, R0, 0x8100, 0x1 ;  /* 0x0000810000c07811 */ /* 0x000fe200078e08ff */
[----:B------:R-:W-:Y:S01]  /*1680*/  IMAD.SHL.U32 R26, R2, 0x2, RZ ;  /* 0x00000002021a7824 */ /* 0x000fe200078e00ff */
[----:B------:R3:W-:Y:S01]  /*1690*/  STL [R1+0x58], R8 ;  /* 0x0000580801007387 */ /* 0x0007e20000100800 */
[----:B------:R-:W-:Y:S01]  /*16a0*/  IMAD.IADD R4, R5, 0x1, R4 ;  /* 0x0000000105047824 */ /* 0x000fe200078e0204 */
[----:B------:R-:W-:-:S02]  /*16b0*/  SHF.R.S32.HI R5, RZ, 0x1f, R251 ;  /* 0x0000001fff057819 */ /* 0x000fc400000114fb */
        /* <DEDUP_REMOVED lines=9> */
[C---:B------:R-:W-:Y:S01]  /*1750*/  IADD3 R19, R26.reuse, 0x38, RZ ;  /* 0x000000381a137810 */ /* 0x040fe20007ffe0ff */
[----:B------:R-:W-:Y:S01]  /*1760*/  STL [R1+0xa4], R23 ;  /* 0x0000a41701007387 */ /* 0x000fe20000100800 */
[C---:B------:R-:W-:Y:S02]  /*1770*/  IADD3 R18, R26.reuse, 0x40, RZ ;  /* 0x000000401a127810 */ /* 0x040fe40007ffe0ff */
[C---:B-1----:R-:W-:Y:S01]  /*1780*/  IADD3 R17, R26.reuse, 0x48, RZ ;  /* 0x000000481a117810 */ /* 0x042fe20007ffe0ff */
[----:B------:R-:W-:Y:S01]  /*1790*/  STL [R1+0xa0], R22 ;  /* 0x0000a01601007387 */ /* 0x000fe20000100800 */
[C---:B------:R-:W-:Y:S02]  /*17a0*/  IADD3 R16, R26.reuse, 0x50, RZ ;  /* 0x000000501a107810 */ /* 0x040fe40007ffe0ff */
[C---:B------:R-:W-:Y:S01]  /*17b0*/  IADD3 R14, R26.reuse, 0x58, RZ ;  /* 0x000000581a0e7810 */ /* 0x040fe20007ffe0ff */
[----:B------:R-:W-:Y:S01]  /*17c0*/  STL [R1+0x9c], R21 ;  /* 0x00009c1501007387 */ /* 0x000fe20000100800 */
[----:B------:R-:W-:-:S02]  /*17d0*/  IADD3 R13, R26, 0x60, RZ ;  /* 0x000000601a0d7810 */ /* 0x000fc40007ffe0ff */
[C---:B------:R-:W-:Y:S01]  /*17e0*/  SEL R5, R10.reuse, 0xffffffc0, !P2 ;  /* 0xffffffc00a057807 */ /* 0x040fe20005000000 */
[----:B------:R1:W-:Y:S01]  /*17f0*/  STL [R1+0x98], R20 ;  /* 0x0000981401007387 */ /* 0x0003e20000100800 */
[----:B------:R-:W-:Y:S02]  /*1800*/  SEL R0, R10, 0xffffffc0, !P3 ;  /* 0xffffffc00a007807 */ /* 0x000fe40005800000 */
[C---:B------:R-:W-:Y:S01]  /*1810*/  IADD3 R12, R26.reuse, 0x68, RZ ;  /* 0x000000681a0c7810 */ /* 0x040fe20007ffe0ff */
[----:B------:R-:W-:Y:S01]  /*1820*/  STL [R1+0x94], R19 ;  /* 0x0000941301007387 */ /* 0x000fe20000100800 */
[----:B--2---:R-:W-:Y:S02]  /*1830*/  IADD3 R11, R26, 0x70, RZ ;  /* 0x000000701a0b7810 */ /* 0x004fe40007ffe0ff */
[----:B------:R-:W-:Y:S01]  /*1840*/  LEA R10, R7, 0x80, 0x1 ;  /* 0x00000080070a7811 */ /* 0x000fe200078e08ff */
[----:B------:R-:W-:Y:S01]  /*1850*/  STL [R1+0x90], R18 ;  /* 0x0000901201007387 */ /* 0x000fe20000100800 */
[----:B------:R-:W-:-:S02]  /*1860*/  SHF.R.S32.HI R7, RZ, 0x1f, R25 ;  /* 0x0000001fff077819 */ /* 0x000fc40000011419 */
[----:B------:R-:W-:Y:S01]  /*1870*/  LOP3.LUT R3, R3, 0x7ffffe00, R6, 0xf8, !PT ;  /* 0x7ffffe0003037812 */ /* 0x000fe200078ef806 */
[----:B------:R2:W-:Y:S01]  /*1880*/  STL [R1+0x8c], R17 ;  /* 0x00008c1101007387 */ /* 0x0005e20000100800 */
[----:B------:R-:W-:Y:S02]  /*1890*/  SHF.R.S32.HI R6, RZ, 0x1f, R241 ;  /* 0x0000001fff067819 */ /* 0x000fe400000114f1 */
[C---:B------:R-:W-:Y:S01]  /*18a0*/  SEL R6, R15.reuse, 0xffffffe0, !P1 ;  /* 0xffffffe00f067807 */ /* 0x040fe20004800000 */
[----:B------:R-:W-:Y:S01]  /*18b0*/  STL [R1+0x88], R16 ;  /* 0x0000881001007387 */ /* 0x000fe20000100800 */
[----:B------:R-:W-:Y:S02]  /*18c0*/  SEL R2, R15, 0xffffffe0, !P4 ;  /* 0xffffffe00f027807 */ /* 0x000fe40006000000 */
[----:B---3--:R-:W-:Y:S01]  /*18d0*/  IADD3 R8, R26, 0x78, RZ ;  /* 0x000000781a087810 */ /* 0x008fe20007ffe0ff */
[----:B------:R-:W-:Y:S01]  /*18e0*/  STL [R1+0x84], R14 ;  /* 0x0000840e01007387 */ /* 0x000fe20000100800 */
[----:B------:R-:W-:-:S02]  /*18f0*/  SHF.R.S32.HI R15, RZ, 0x1f, R24 ;  /* 0x0000001fff0f7819 */ /* 0x000fc40000011418 */
[----:B------:R-:W-:Y:S01]  /*1900*/  LEA R195, R3, 0x100, 0x1 ;  /* 0x0000010003c37811 */ /* 0x000fe200078e08ff */
[----:B------:R-:W-:Y:S01]  /*1910*/  STL [R1+0x80], R13 ;  /* 0x0000800d01007387 */ /* 0x000fe20000100800 */
[----:B-1----:R-:W-:Y:S02]  /*1920*/  SHF.R.S32.HI R20, RZ, 0x1f, R20 ;  /* 0x0000001fff147819 */ /* 0x002fe40000011414 */
[--C-:B------:R-:W-:Y:S01]  /*1930*/  IADD3 R198, R0, R195, R2.reuse ;  /* 0x000000c300c67210 */ /* 0x100fe20007ffe002 */
[----:B------:R-:W-:Y:S01]  /*1940*/  STL [R1+0x7c], R12 ;  /* 0x00007c0c01007387 */ /* 0x000fe20000100800 */
[----:B------:R-:W-:Y:S02]  /*1950*/  IMAD R214, R9, 0x800, R195 ;  /* 0x0000080009d67824 */ /* 0x000fe400078e02c3 */
[----:B------:R-:W-:Y:S01]  /*1960*/  IMAD.IADD R197, R195, 0x1, R2 ;  /* 0x00000001c3c57824 */ /* 0x000fe200078e0202 */
[----:B------:R-:W-:Y:S01]  /*1970*/  STL [R1+0x78], R11 ;  /* 0x0000780b01007387 */ /* 0x000fe20000100800 */
[----:B------:R-:W-:-:S02]  /*1980*/  IMAD.IADD R215, R2, 0x1, R214 ;  /* 0x0000000102d77824 */ /* 0x000fc400078e02d6 */
[----:B------:R-:W-:Y:S01]  /*1990*/  IMAD R200, R4, 0x2, R195 ;  /* 0x0000000204c87824 */ /* 0x000fe200078e02c3 */
[----:B------:R1:W-:Y:S01]  /*19a0*/  STL [R1+0x108], R7 ;  /* 0x0001080701007387 */ /* 0x0003e20000100800 */
[----:B--2---:R-:W-:Y:S01]  /*19b0*/  SHF.R.S32.HI R17, RZ, 0x1f, R17 ;  /* 0x0000001fff117819 */ /* 0x004fe20000011411 */
[----:B------:R-:W-:Y:S02]  /*19c0*/  IMAD.IADD R196, R195, 0x1, R0 ;  /* 0x00000001c3c47824 */ /* 0x000fe400078e0200 */
[----:B------:R-:W-:Y:S01]  /*19d0*/  STL [R1+0x74], R8 ;  /* 0x0000740801007387 */ /* 0x000fe20000100800 */
[C---:B------:R-:W-:Y:S02]  /*19e0*/  IMAD.IADD R217, R0.reuse, 0x1, R214 ;  /* 0x0000000100d97824 */ /* 0x040fe400078e02d6 */
[----:B------:R-:W-:Y:S01]  /*19f0*/  IMAD.IADD R216, R0, 0x1, R215 ;  /* 0x0000000100d87824 */ /* 0x000fe200078e02d7 */
[----:B------:R2:W-:Y:S04]  /*1a00*/  STL [R1+0x104], R15 ;  /* 0x0001040f01007387 */ /* 0x0005e80000100800 */
[----:B------:R-:W-:Y:S01]  /*1a10*/  STL [R1+0xb0], R10 ;  /* 0x0000b00a01007387 */ /* 0x000fe20000100800 */
        /* <DEDUP_REMOVED lines=39> */
.L_x_1439:
[----:B------:R-:W2:Y:S01]  /*1c90*/  LDL R0, [R1+0x54] ;  /* 0x0000540001007983 */ /* 0x000ea20000100800 */
[----:B-1----:R-:W-:Y:S01]  /*1ca0*/  IMAD.MOV.U32 R8, RZ, RZ, 0x4 ;  /* 0x00000004ff087424 */ /* 0x002fe200078e00ff */
[----:B------:R-:W-:-:S02]  /*1cb0*/  ISETP.NE.U32.AND P4, PT, RZ, c[0x0][0x370], PT ;  /* 0x0000dc00ff007a0c */ /* 0x000fc40003f85070 */
[----:B------:R-:W-:Y:S01]  /*1cc0*/  ISETP.NE.U32.AND P3, PT, RZ, c[0x0][0x360], PT ;  /* 0x0000d800ff007a0c */ /* 0x000fe20003f65070 */
[----:B--2---:R-:W-:-:S05]  /*1cd0*/  IMAD.WIDE R2, R0, R8, c[0x0][0x588] ;  /* 0x0001620000027625 */ /* 0x004fca00078e0208 */
[----:B------:R-:W2:Y:S01]  /*1ce0*/  LDG.E R14, [R2.64] ;  /* 0x00000006020e7981 */ /* 0x000ea2000c1e1900 */
[----:B------:R-:W-:Y:S01]  /*1cf0*/  ISETP.NE.AND.EX P4, PT, RZ, c[0x0][0x374], PT, P4 ;  /* 0x0000dd00ff007a0c */ /* 0x000fe20003f85340 */
[----:B------:R-:W-:Y:S01]  /*1d00*/  IMAD.MOV.U32 R13, RZ, RZ, RZ ;  /* 0x000000ffff0d7224 */ /* 0x000fe200078e00ff */
[----:B------:R-:W-:Y:S01]  /*1d10*/  ISETP.NE.AND.EX P3, PT, RZ, c[0x0][0x364], PT, P3 ;  /* 0x0000d900ff007a0c */ /* 0x000fe20003f65330 */
[----:B------:R-:W-:Y:S01]  /*1d20*/  IMAD.MOV.U32 R11, RZ, RZ, RZ ;  /* 0x000000ffff0b7224 */ /* 0x000fe200078e00ff */
[----:B------:R-:W-:-:S04]  /*1d30*/  ISETP.NE.U32.AND P0, PT, RZ, c[0x0][0x348], PT ;  /* 0x0000d200ff007a0c */ /* 0x000fc80003f05070 */
[----:B------:R-:W-:Y:S01]  /*1d40*/  ISETP.NE.AND.EX P0, PT, RZ, c[0x0][0x34c], PT, P0 ;  /* 0x0000d300ff007a0c */ /* 0x000fe20003f05300 */
[C---:B--2---:R-:W-:Y:S01]  /*1d50*/  IMAD.SHL.U32 R19, R14.reuse, 0x4, RZ ;  /* 0x000000040e137824 */ /* 0x044fe200078e00ff */
[----:B------:R-:W-:Y:S01]  /*1d60*/  SHF.R.S32.HI R16, RZ, 0x1f, R14 ;  /* 0x0000001fff107819 */ /* 0x000fe2000001140e */
[----:B------:R1:W-:Y:S02]  /*1d70*/  STL [R1+0x5c], R14 ;  /* 0x00005c0e01007387 */ /* 0x0003e40000100800 */
[C---:B------:R-:W-:Y:S02]  /*1d80*/  @P4 LEA R6, P2, R14.reuse, c[0x0][0x370], 0x2 ;  /* 0x0000dc000e064a11 */ /* 0x040fe400078410ff */
[C-C-:B------:R-:W-:Y:S01]  /*1d90*/  SHF.L.U64.HI R18, R14.reuse, 0x2, R16.reuse ;  /* 0x000000020e127819 */ /* 0x140fe20000010210 */
[----:B------:R1:W-:Y:S01]  /*1da0*/  STL [R1+0x70], R16 ;  /* 0x0000701001007387 */ /* 0x0003e20000100800 */
[----:B------:R-:W-:Y:S02]  /*1db0*/  @P3 IADD3 R4, P1, R19, c[0x0][0x360], RZ ;  /* 0x0000d80013043a10 */ /* 0x000fe40007f3e0ff */
[----:B------:R-:W-:Y:S01]  /*1dc0*/  @P4 LEA.HI.X R7, R14, c[0x0][0x374], R16, 0x2, P2 ;  /* 0x0000dd000e074a11 */ /* 0x000fe200010f1410 */
[----:B------:R1:W-:Y:S01]  /*1dd0*/  STL [R1+0x60], R19 ;  /* 0x0000601301007387 */ /* 0x0003e20000100800 */
[----:B------:R-:W-:-:S02]  /*1de0*/  @P3 IADD3.X R5, R18, c[0x0][0x364], RZ, P1, !PT ;  /* 0x0000d90012053a10 */ /* 0x000fc40000ffe4ff */
[----:B------:R-:W-:Y:S01]  /*1df0*/  IADD3 R2, P2, R19, c[0x0][0x348], RZ ;  /* 0x0000d20013027a10 */ /* 0x000fe20007f5e0ff */
[----:B------:R-:W2:Y:S03]  /*1e00*/  @P4 LDG.E R13, [R6.64] ;  /* 0x00000006060d4981 */ /* 0x000ea6000c1e1900 */
[----:B------:R-:W-:Y:S01]  /*1e10*/  IADD3.X R3, R18, c[0x0][0x34c], RZ, P2, !PT ;  /* 0x0000d30012037a10 */ /* 0x000fe200017fe4ff */
[----:B------:R-:W3:Y:S04]  /*1e20*/  @P3 LDG.E R0, [R4.64] ;  /* 0x0000000604003981 */ /* 0x000ee8000c1e1900 */
[----:B------:R1:W5:Y:S04]  /*1e30*/  @P0 LDG.E R11, [R2.64] ;  /* 0x00000006020b0981 */ /* 0x000368000c1e1900 */
[----:B------:R1:W-:Y:S01]  /*1e40*/  STL [R1+0x64], R18 ;  /* 0x0000641201007387 */ /* 0x0003e20000100800 */
[----:B------:R-:W-:Y:S03]  /*1e50*/  YIELD ;  /* 0x0000000000007946 */ /* 0x000fe60003800000 */
[----:B--2---:R1:W-:Y:S04]  /*1e60*/  STL [R1+0xc], R13 ;  /* 0x00000c0d01007387 */ /* 0x0043e80000100800 */
[----:B---3--:R1:W-:Y:S01]  /*1e70*/  @P3 STL [R1+0x38], R0 ;  /* 0x0000380001003387 */ /* 0x0083e20000100800 */
[----:B------:R-:W-:Y:S05]  /*1e80*/  @P3 BRA `(.L_x_1319) ;  /* 0x0000007000003947 */ /* 0x000fea0003800000 */
[----:B-1----:R-:W-:-:S05]  /*1e90*/  MOV R0, c[0x0][0x168] ;  /* 0x00005a0000007a02 */ /* 0x002fca0000000f00 */
[----:B------:R1:W-:Y:S01]  /*1ea0*/  STL [R1+0x38], R0 ;  /* 0x0000380001007387 */ /* 0x0003e20000100800 */
[----:B------:R-:W-:Y:S05]  /*1eb0*/  @!P0 BRA `(.L_x_1319) ;  /* 0x0000004000008947 */ /* 0x000fea0003800000 */
[----:B-1----:R1:W2:Y:S04]  /*1ec0*/  LDG.E R0, [R2.64] ;  /* 0x0000000602007981 */ /* 0x0022a8000c1e1900 */
[----:B-1----:R-:W2:Y:S02]  /*1ed0*/  LDG.E R2, [R2.64+0x4] ;  /* 0x0000040602027981 */ /* 0x002ea4000c1e1900 */
[----:B--2---:R-:W-:-:S05]  /*1ee0*/  IADD3 R0, -R0, R2, RZ ;  /* 0x0000000200007210 */ /* 0x004fca0007ffe1ff */
[----:B------:R1:W-:Y:S02]  /*1ef0*/  STL [R1+0x38], R0 ;  /* 0x0000380001007387 */ /* 0x0003e40000100800 */
.L_x_1319:
[----:B------:R-:W-:-:S04]  /*1f00*/  ISETP.NE.U32.AND P1, PT, RZ, c[0x0][0x368], PT ;  /* 0x0000da00ff007a0c */ /* 0x000fc80003f25070 */
[----:B------:R-:W-:-:S13]  /*1f10*/  ISETP.NE.AND.EX P1, PT, RZ, c[0x0][0x36c], PT, P1 ;  /* 0x0000db00ff007a0c */ /* 0x000fda0003f25310 */
[----:B------:R-:W-:Y:S05]  /*1f20*/  @!P1 BRA `(.L_x_1320) ;  /* 0x0000004000009947 */ /* 0x000fea0003800000 */
[----:B-1----:R-:W-:-:S04]  /*1f30*/  IADD3 R2, P1, R19, c[0x0][0x368], RZ ;  /* 0x0000da0013027a10 */ /* 0x002fc80007f3e0ff */
[----:B------:R-:W-:-:S05]  /*1f40*/  IADD3.X R3, R18, c[0x0][0x36c], RZ, P1, !PT ;  /* 0x0000db0012037a10 */ /* 0x000fca0000ffe4ff */
[----:B------:R1:W5:Y:S01]  /*1f50*/  LDG.E R0, [R2.64] ;  /* 0x0000000602007981 */ /* 0x000362000c1e1900 */
[----:B------:R-:W-:Y:S05]  /*1f60*/  BRA `(.L_x_1321) ;  /* 0x0000008000007947 */ /* 0x000fea0003800000 */
.L_x_1320:
[----:B------:R-:W-:Y:S01]  /*1f70*/  ISETP.NE.U32.AND P1, PT, RZ, c[0x0][0x350], PT ;  /* 0x0000d400ff007a0c */ /* 0x000fe20003f25070 */
[----:B-1----:R-:W-:-:S03]  /*1f80*/  IMAD.U32 R0, RZ, RZ, UR5 ;  /* 0x00000005ff007e24 */ /* 0x002fc6000f8e00ff */
[----:B------:R-:W-:-:S13]  /*1f90*/  ISETP.NE.AND.EX P1, PT, RZ, c[0x0][0x354], PT, P1 ;  /* 0x0000d500ff007a0c */ /* 0x000fda0003f25310 */
[----:B------:R-:W-:Y:S05]  /*1fa0*/  @!P1 BRA `(.L_x_1321) ;  /* 0x0000004000009947 */ /* 0x000fea0003800000 */
[----:B------:R-:W-:-:S05]  /*1fb0*/  IMAD.WIDE R2, R14, R8, c[0x0][0x350] ;  /* 0x0000d4000e027625 */ /* 0x000fca00078e0208 */
[----:B------:R-:W2:Y:S04]  /*1fc0*/  LDG.E R4, [R2.64] ;  /* 0x0000000602047981 */ /* 0x000ea8000c1e1900 */
[----:B------:R-:W2:Y:S02]  /*1fd0*/  LDG.E R0, [R2.64+0x4] ;  /* 0x0000040602007981 */ /* 0x000ea4000c1e1900 */
[----:B--2---:R-:W-:Y:S02]  /*1fe0*/  IADD3 R0, -R4, R0, RZ ;  /* 0x0000000004007210 */ /* 0x004fe40007ffe1ff */
.L_x_1321:
[----:B-1----:R-:W2:Y:S04]  /*1ff0*/  LDL R2, [R1+0x38] ;  /* 0x0000380001027983 */ /* 0x002ea80000100800 */
[----:B------:R-:W3:Y:S04]  /*2000*/  LDL.LU R3, [R1+0x4c] ;  /* 0x00004c0001037983 */ /* 0x000ee80000300800 */
[----:B------:R-:W4:Y:S01]  /*2010*/  LDL R17, [R1+0x50] ;  /* 0x0000500001117983 */ /* 0x000f220000100800 */
[----:B-----5:R-:W-:Y:S01]  /*2020*/  IMAD.IADD R62, R0, 0x1, -R13 ;  /* 0x00000001003e7824 */ /* 0x020fe200078e0a0d */
[----:B------:R-:W-:Y:S01]  /*2030*/  BSSY B0, `(.L_x_1322) ;  /* 0x000003f000007945 */ /* 0x000fe20003800000 */
[----:B------:R-:W-:-:S03]  /*2040*/  IMAD.MOV.U32 R4, RZ, RZ, RZ ;  /* 0x000000ffff047224 */ /* 0x000fc600078e00ff */
[C---:B------:R-:W-:Y:S01]  /*2050*/  IADD3 R5, R62.reuse, 0x6f, RZ ;  /* 0x0000006f3e057810 */ /* 0x040fe20007ffe0ff */
[----:B--2---:R-:W-:Y:S02]  /*2060*/  IMAD.MOV.U32 R15, RZ, RZ, R2 ;  /* 0x000000ffff0f7224 */ /* 0x004fe400078e0002 */
[----:B------:R-:W-:Y:S02]  /*2070*/  IMAD.MOV.U32 R2, RZ, RZ, c[0x0][0x2c4] ;  /* 0x0000b100ff027624 */ /* 0x000fe400078e00ff */
[----:B---3--:R-:W-:Y:S01]  /*2080*/  IMAD.SHL.U32 R12, R3, 0x80, RZ ;  /* 0x00000080030c7824 */ /* 0x008fe200078e00ff */
[----:B------:R-:W-:Y:S02]  /*2090*/  IADD3 R3, R62, 0x70, -R15 ;  /* 0x000000703e037810 */ /* 0x000fe40007ffe80f */
[----:B------:R-:W-:Y:S02]  /*20a0*/  ISETP.NE.AND P3, PT, R2, 0x1, PT ;  /* 0x000000010200780c */ /* 0x000fe40003f65270 */
[----:B------:R-:W-:Y:S01]  /*20b0*/  IADD3 R2, R12, 0x7f, RZ ;  /* 0x0000007f0c027810 */ /* 0x000fe20007ffe0ff */
[----:B------:R1:W-:Y:S04]  /*20c0*/  STL [R1+0x40], R12 ;  /* 0x0000400c01007387 */ /* 0x0003e80000100800 */
[----:B------:R1:W-:Y:S06]  /*20d0*/  STL [R1+0x3c], R62 ;  /* 0x00003c3e01007387 */ /* 0x0003ec0000100800 */
[----:B------:R-:W-:-:S05]  /*20e0*/  @P3 IMAD.HI.U32 R0, R2, c[0x0][0x2c8], RZ ;  /* 0x0000b20002003a27 */ /* 0x000fca00078e00ff */
[----:B------:R-:W-:Y:S01]  /*20f0*/  @P3 SHF.R.U32.HI R2, RZ, c[0x0][0x2cc], R0 ;  /* 0x0000b300ff023a19 */ /* 0x000fe20000011600 */
[----:B------:R-:W-:-:S04]  /*2100*/  IMAD.HI R0, R5, -0x6db6db6d, R4 ;  /* 0x9249249305007827 */ /* 0x000fc800078e0204 */
[----:B------:R-:W-:Y:S01]  /*2110*/  IMAD.IADD R3, R3, 0x1, R2 ;  /* 0x0000000103037824 */ /* 0x000fe200078e0202 */
[----:B------:R-:W-:Y:S01]  /*2120*/  SHF.R.U32.HI R4, RZ, 0x1f, R0 ;  /* 0x0000001fff047819 */ /* 0x000fe20000011600 */
[----:B------:R-:W-:-:S03]  /*2130*/  IMAD.MOV.U32 R2, RZ, RZ, RZ ;  /* 0x000000ffff027224 */ /* 0x000fc600078e00ff */
[----:B------:R-:W-:Y:S01]  /*2140*/  LEA.HI.SX32 R4, R0, R4, 0x1a ;  /* 0x0000000400047211 */ /* 0x000fe200078fd2ff */
[----:B------:R-:W-:Y:S01]  /*2150*/  IMAD.HI R2, R3, -0x6db6db6d, R2 ;  /* 0x9249249303027827 */ /* 0x000fe200078e0202 */
[----:B----4-:R-:W-:-:S04]  /*2160*/  LOP3.LUT R0, R17, 0xff000000, RZ, 0xc0, !PT ;  /* 0xff00000011007812 */ /* 0x010fc800078ec0ff */
[----:B------:R-:W-:Y:S02]  /*2170*/  SHF.R.U32.HI R3, RZ, 0x1f, R2 ;  /* 0x0000001fff037819 */ /* 0x000fe40000011602 */
[----:B------:R-:W-:Y:S02]  /*2180*/  SHF.R.U32.HI R0, RZ, 0x8, R0 ;  /* 0x00000008ff007819 */ /* 0x000fe40000011600 */
[----:B------:R-:W-:Y:S02]  /*2190*/  LEA.HI.SX32 R2, R2, R3, 0x1a ;  /* 0x0000000302027211 */ /* 0x000fe400078fd2ff */
[----:B------:R-:W-:Y:S02]  /*21a0*/  LOP3.LUT R3, R17, 0xff0000, RZ, 0xc0, !PT ;  /* 0x00ff000011037812 */ /* 0x000fe400078ec0ff */
[----:B------:R-:W-:Y:S01]  /*21b0*/  IMNMX R7, R4, R2, PT ;  /* 0x0000000204077217 */ /* 0x000fe20003800200 */
[----:B------:R-:W-:Y:S01]  /*21c0*/  IMAD.MOV.U32 R2, RZ, RZ, RZ ;  /* 0x000000ffff027224 */ /* 0x000fe200078e00ff */
[----:B------:R-:W-:-:S02]  /*21d0*/  LEA.HI R0, R3, R0, RZ, 0x10 ;  /* 0x0000000003007211 */ /* 0x000fc400078f80ff */
[----:B------:R-:W-:Y:S02]  /*21e0*/  ISETP.GE.AND P1, PT, R7, 0x1, PT ;  /* 0x000000010700780c */ /* 0x000fe40003f26270 */
[----:B------:R-:W-:Y:S02]  /*21f0*/  LOP3.LUT R20, R0, 0xff, RZ, 0xc0, !PT ;  /* 0x000000ff00147812 */ /* 0x000fe400078ec0ff */
[----:B------:R-:W-:-:S03]  /*2200*/  SHF.R.U32.HI R6, RZ, 0x10, R0 ;  /* 0x00000010ff067819 */ /* 0x000fc60000011600 */
[----:B------:R1:W-:Y:S04]  /*2210*/  STL [R1+0x6c], R20 ;  /* 0x00006c1401007387 */ /* 0x0003e80000100800 */
[----:B------:R1:W-:Y:S02]  /*2220*/  STL [R1+0x68], R6 ;  /* 0x0000680601007387 */ /* 0x0003e40000100800 */
[----:B------:R-:W-:Y:S05]  /*2230*/  @!P1 BRA `(.L_x_1323) ;  /* 0x000001e000009947 */ /* 0x000fea0003800000 */
[----:B------:R-:W-:-:S04]  /*2240*/  ISETP.NE.AND P1, PT, R6, RZ, PT ;  /* 0x000000ff0600720c */ /* 0x000fc80003f25270 */
[----:B------:R-:W-:-:S04]  /*2250*/  SEL R0, R6, c[0x0][0x338], P1 ;  /* 0x0000ce0006007a07 */ /* 0x000fc80000800000 */
[----:B------:R-:W-:Y:S02]  /*2260*/  IABS R3, R0 ;  /* 0x0000000000037213 */ /* 0x000fe40000000000 */
[----:B-1----:R-:W-:Y:S02]  /*2270*/  IADD3 R6, R0, -0x1, R7 ;  /* 0xffffffff00067810 */ /* 0x002fe40007ffe007 */
[----:B------:R-:W1:Y:S02]  /*2280*/  I2F.RP R2, R3 ;  /* 0x0000000300027306 */ /* 0x000e640000209400 */
[----:B------:R-:W-:-:S06]  /*2290*/  IABS R10, R6 ;  /* 0x00000006000a7213 */ /* 0x000fcc0000000000 */
        /* <DEDUP_REMOVED lines=24> */
.L_x_1323:
[----:B------:R-:W-:Y:S05]  /*2420*/  BSYNC B0 ;  /* 0x0000000000007941 */ /* 0x000fea0003800000 */
.L_x_1322:
[----:B------:R-:W-:Y:S01]  /*2430*/  IMAD R3, R20, R2, RZ ;  /* 0x0000000214037224 */ /* 0x000fe200078e02ff */
[----:B------:R-:W-:Y:S01]  /*2440*/  PRMT R0, RZ, 0x7610, R0 ;  /* 0x00007610ff007816 */ /* 0x000fe20000000000 */
[----:B------:R-:W-:Y:S01]  /*2450*/  CS2R R22, SRZ ;  /* 0x0000000000167805 */ /* 0x000fe2000001ff00 */
[----:B------:R-:W-:Y:S01]  /*2460*/  CS2R R26, SRZ ;  /* 0x00000000001a7805 */ /* 0x000fe2000001ff00 */
[----:B------:R-:W-:Y:S01]  /*2470*/  IMAD.IADD R2, R3, 0x1, R2 ;  /* 0x0000000103027824 */ /* 0x000fe200078e0202 */
[----:B------:R2:W-:Y:S01]  /*2480*/  STL [R1], R3 ;  /* 0x0000000301007387 */ /* 0x0005e20000100800 */
        /* <DEDUP_REMOVED lines=36> */
[----:B------:R-:W-:-:S04]  /*26d0*/  @P2 IADD3 R2, P1, R19, c[0x0][0x340], RZ ;  /* 0x0000d00013022a10 */ /* 0x000fc80007f3e0ff */
[----:B------:R-:W-:-:S05]  /*26e0*/  @P2 IADD3.X R3, R18, c[0x0][0x344], RZ, P1, !PT ;  /* 0x0000d10012032a10 */ /* 0x000fca0000ffe4ff */
[----:B------:R2:W5:Y:S01]  /*26f0*/  @P2 LDG.E R0, [R2.64] ;  /* 0x0000000602002981 */ /* 0x000562000c1e1900 */
[----:B------:R-:W-:Y:S01]  /*2700*/  IMAD.WIDE.U32 R4, R11, c[0x0][0x178], RZ ;  /* 0x00005e000b047a25 */ /* 0x000fe200078e00ff */
[----:B------:R-:W-:Y:S01]  /*2710*/  WARPSYNC 0xffffffff ;  /* 0xffffffff00007948 */ /* 0x000fe20003800000 */
[----:B------:R-:W-:Y:S02]  /*2720*/  LOP3.LUT R17, R17, 0xffff, RZ, 0xc0, !PT ;  /* 0x0000ffff11117812 */ /* 0x000fe400078ec0ff */
[----:B------:R-:W-:Y:S02]  /*2730*/  SEL R7, R14, RZ, !P0 ;  /* 0x000000ff0e077207 */ /* 0x000fe40004000000 */
[----:B------:R-:W-:Y:S02]  /*2740*/  SEL R8, R16, RZ, !P0 ;  /* 0x000000ff10087207 */ /* 0x000fe40004000000 */
[----:B------:R-:W-:Y:S02]  /*2750*/  IADD3 R146, R166, -0x1, RZ ;  /* 0xffffffffa6927810 */ /* 0x000fe40007ffe0ff */
[----:B--2---:R-:W-:-:S05]  /*2760*/  SHF.R.S32.HI R2, RZ, 0x1f, R11 ;  /* 0x0000001fff027819 */ /* 0x004fca000001140b */
[----:B------:R-:W-:-:S04]  /*2770*/  IMAD R2, R2, c[0x0][0x178], RZ ;  /* 0x00005e0002027a24 */ /* 0x000fc800078e02ff */
[----:B------:R-:W-:-:S04]  /*2780*/  IMAD R2, R11, c[0x0][0x17c], R2 ;  /* 0x00005f000b027a24 */ /* 0x000fc800078e0202 */
[----:B-1----:R-:W-:Y:S02]  /*2790*/  IMAD.IADD R6, R5, 0x1, R2 ;  /* 0x0000000105067824 */ /* 0x002fe400078e0202 */
[----:B------:R-:W-:-:S03]  /*27a0*/  @!P2 IMAD.MOV.U32 R0, RZ, RZ, R14 ;  /* 0x000000ffff00a224 */ /* 0x000fc600078e000e */
[----:B------:R-:W2:Y:S01]  /*27b0*/  LDL R20, [R1+0x4] ;  /* 0x0000040001147983 */ /* 0x000ea20000100800 */
[----:B------:R-:W-:Y:S01]  /*27c0*/  IMAD.MOV.U32 R145, RZ, RZ, 0x70 ;  /* 0x00000070ff917424 */ /* 0x000fe200078e00ff */
[----:B-----5:R-:W-:Y:S01]  /*27d0*/  SHF.R.S32.HI R3, RZ, 0x1f, R0 ;  /* 0x0000001fff037819 */ /* 0x020fe20000011400 */
[----:B------:R-:W-:Y:S02]  /*27e0*/  IMAD.MOV.U32 R2, RZ, RZ, c[0x0][0x2b8] ;  /* 0x0000ae00ff027624 */ /* 0x000fe400078e00ff */
[----:B------:R-:W-:Y:S02]  /*27f0*/  IMAD R145, R166, R145, -0x70 ;  /* 0xffffff90a6917424 */ /* 0x000fe400078e0291 */
[----:B------:R-:W-:Y:S01]  /*2800*/  IMAD.WIDE.U32 R10, R0, c[0x0][0x2b0], RZ ;  /* 0x0000ac00000a7a25 */ /* 0x000fe200078e00ff */
[----:B------:R-:W-:-:S03]  /*2810*/  ISETP.NE.AND P2, PT, R2, 0x1, PT ;  /* 0x000000010200780c */ /* 0x000fc60003f45270 */
[----:B------:R-:W-:Y:S01]  /*2820*/  IMAD.MOV.U32 R218, RZ, RZ, RZ ;  /* 0x000000ffffda7224 */ /* 0x000fe200078e00ff */
[----:B------:R1:W-:Y:S04]  /*2830*/  STL.64 [R1+0x20], R10 ;  /* 0x0000200a01007387 */ /* 0x0003e80000100a00 */
[----:B------:R-:W-:Y:S01]  /*2840*/  BAR.SYNC.DEFER_BLOCKING 0x0 ;  /* 0x0000000000007b1d */ /* 0x000fe20000010000 */
[----:B------:R-:W-:Y:S02]  /*2850*/  IMAD R15, R15, c[0x0][0x2c4], RZ ;  /* 0x0000b1000f0f7a24 */ /* 0x000fe400078e02ff */
[----:B--2---:R-:W-:-:S04]  /*2860*/  IMAD.IADD R2, R20, 0x1, R145 ;  /* 0x0000000114027824 */ /* 0x004fc800078e0291 */
[C---:B------:R-:W-:Y:S01]  /*2870*/  IMAD.IADD R14, R2.reuse, 0x1, R13 ;  /* 0x00000001020e7824 */ /* 0x040fe200078e020d */
        /* <DEDUP_REMOVED lines=8> */
[C---:B------:R-:W-:Y:S01]  /*2900*/  @!P1 IADD3 R0, P0, R13.reuse, R10, RZ ;  /* 0x0000000a0d009210 */ /* 0x040fe20007f1e0ff */
[----:B------:R2:W-:Y:S03]  /*2910*/  STL [R1+0x30], R5 ;  /* 0x0000300501007387 */ /* 0x0005e60000100800 */
[----:B------:R-:W-:Y:S02]  /*2920*/  @!P1 LEA.HI.X.SX32 R3, R13, R5, 0x1, P0 ;  /* 0x000000050d039211 */ /* 0x000fe400000f0eff */
[----:B------:R-:W-:-:S04]  /*2930*/  @!P1 LEA R2, P0, R0, c[0x0][0x2a0], 0x2 ;  /* 0x0000a80000029a11 */ /* 0x000fc800078010ff */
[----:B------:R-:W-:-:S05]  /*2940*/  @!P1 LEA.HI.X R3, R0, c[0x0][0x2a4], R3, 0x2, P0 ;  /* 0x0000a90000039a11 */ /* 0x000fca00000f1403 */
[----:B------:R3:W4:Y:S01]  /*2950*/  @!P1 LDG.E R218, [R2.64] ;  /* 0x0000000602da9981 */ /* 0x000722000c1e1900 */
[----:B------:R-:W-:Y:S01]  /*2960*/  SHF.R.S32.HI R21, RZ, 0x1f, R241 ;  /* 0x0000001fff157819 */ /* 0x000fe200000114f1 */
[----:B------:R-:W-:Y:S01]  /*2970*/  IMAD.WIDE.U32 R24, R17, c[0x0][0x1e8], RZ ;  /* 0x00007a0011187a25 */ /* 0x000fe200078e00ff */
[----:B------:R-:W-:Y:S01]  /*2980*/  SHF.R.S32.HI R19, RZ, 0x1f, R251 ;  /* 0x0000001fff137819 */ /* 0x000fe200000114fb */
[----:B-1----:R-:W1:Y:S01]  /*2990*/  S2R R10, SR_TID.X ;  /* 0x00000000000a7919 */ /* 0x002e620000002100 */
[----:B------:R-:W-:Y:S01]  /*29a0*/  ISETP.GE.AND P5, PT, R241, c[0x0][0x198], PT ;  /* 0x00006600f1007a0c */ /* 0x000fe20003fa6270 */
[----:B------:R-:W-:Y:S01]  /*29b0*/  IMAD R22, R17, c[0x0][0x1ec], R25 ;  /* 0x00007b0011167a24 */ /* 0x000fe200078e0219 */
[----:B------:R-:W-:Y:S01]  /*29c0*/  IADD3 R199, R192, 0x20, RZ ;  /* 0x00000020c0c77810 */ /* 0x000fe20007ffe0ff */
[----:B------:R-:W-:Y:S01]  /*29d0*/  IMAD R144, R146, -0x70, R62 ;  /* 0xffffff9092907824 */ /* 0x000fe200078e023e */
[----:B------:R-:W-:Y:S01]  /*29e0*/  STL.64 [R1+0x18], R24 ;  /* 0x0000181801007387 */ /* 0x000fe20000100a00 */
[----:B------:R-:W-:Y:S01]  /*29f0*/  SHF.L.U64.HI R220, R241, 0x1, R21 ;  /* 0x00000001f1dc7819 */ /* 0x000fe20000010215 */
[----:B--2---:R-:W-:Y:S01]  /*2a00*/  IMAD.IADD R5, R20, 0x1, R12 ;  /* 0x0000000114057824 */ /* 0x004fe200078e020c */
[----:B------:R-:W-:Y:S01]  /*2a10*/  SHF.L.U64.HI R221, R251, 0x1, R19 ;  /* 0x00000001fbdd7819 */ /* 0x000fe20000010213 */
[----:B------:R-:W-:Y:S01]  /*2a20*/  STL [R1+0x10], R22 ;  /* 0x0000101601007387 */ /* 0x000fe20000100800 */
[----:B------:R-:W-:Y:S01]  /*2a30*/  BSSY B0, `(.L_x_1325) ;  /* 0x00000f6000007945 */ /* 0x000fe20003800000 */
[----:B------:R-:W-:-:S02]  /*2a40*/  IMAD.MOV.U32 R0, RZ, RZ, R5 ;  /* 0x000000ffff007224 */ /* 0x000fc400078e0005 */
[----:B------:R-:W2:Y:S01]  /*2a50*/  S2R R23, SR_TID.X ;  /* 0x0000000000177919 */ /* 0x000ea20000002100 */
[----:B---3--:R-:W-:Y:S02]  /*2a60*/  IMAD.MOV.U32 R2, RZ, RZ, R4 ;  /* 0x000000ffff027224 */ /* 0x008fe400078e0004 */
[----:B------:R-:W-:Y:S01]  /*2a70*/  IMAD.MOV.U32 R3, RZ, RZ, R6 ;  /* 0x000000ffff037224 */ /* 0x000fe200078e0006 */
[----:B-1----:R-:W-:Y:S01]  /*2a80*/  SHF.R.S32.HI R18, RZ, 0x1f, R10 ;  /* 0x0000001fff127819 */ /* 0x002fe2000001140a */
[----:B------:R-:W-:-:S03]  /*2a90*/  @P3 IMAD.HI.U32 R4, R5, c[0x0][0x2c8], RZ ;  /* 0x0000b20005043a27 */ /* 0x000fc600078e00ff */
[----:B------:R-:W-:Y:S01]  /*2aa0*/  LEA.HI R18, R18, R10, RZ, 0x3 ;  /* 0x0000000a12127211 */ /* 0x000fe200078f18ff */
[C---:B------:R-:W-:Y:S01]  /*2ab0*/  IMAD.WIDE.U32 R2, R17.reuse, c[0x0][0x1b8], R2 ;  /* 0x00006e0011027a25 */ /* 0x040fe200078e0002 */
[----:B------:R-:W-:Y:S02]  /*2ac0*/  @P3 SHF.R.U32.HI R0, RZ, c[0x0][0x2cc], R4 ;  /* 0x0000b300ff003a19 */ /* 0x000fe40000011604 */
[----:B------:R-:W-:Y:S01]  /*2ad0*/  SHF.R.S32.HI R18, RZ, 0x3, R18 ;  /* 0x00000003ff127819 */ /* 0x000fe20000011412 */
[----:B------:R-:W-:Y:S02]  /*2ae0*/  IMAD R3, R17, c[0x0][0x1bc], R3 ;  /* 0x00006f0011037a24 */ /* 0x000fe400078e0203 */
[----:B------:R-:W-:Y:S02]  /*2af0*/  IMAD R6, R8, c[0x0][0x1c0], RZ ;  /* 0x0000700008067a24 */ /* 0x000fe400078e02ff */
[----:B------:R-:W-:-:S04]  /*2b00*/  IMAD.WIDE.U32 R2, R7, c[0x0][0x1c0], R2 ;  /* 0x0000700007027a25 */ /* 0x000fc800078e0002 */
[----:B------:R-:W-:Y:S01]  /*2b10*/  IMAD R6, R7, c[0x0][0x1c4], R6 ;  /* 0x0000710007067a24 */ /* 0x000fe200078e0206 */
[--C-:B------:R-:W-:Y:S01]  /*2b20*/  SHF.R.S32.HI R7, RZ, 0x1f, R0.reuse ;  /* 0x0000001fff077819 */ /* 0x100fe20000011400 */
[----:B------:R-:W-:Y:S02]  /*2b30*/  IMAD.MOV R4, RZ, RZ, -R0 ;  /* 0x000000ffff047224 */ /* 0x000fe400078e0a00 */
[----:B------:R-:W-:Y:S02]  /*2b40*/  IMAD.IADD R3, R3, 0x1, R6 ;  /* 0x0000000103037824 */ /* 0x000fe400078e0206 */
[----:B------:R-:W-:Y:S02]  /*2b50*/  IMAD R4, R4, c[0x0][0x2c4], R5 ;  /* 0x0000b10004047a24 */ /* 0x000fe400078e0205 */
[----:B------:R-:W-:Y:S02]  /*2b60*/  IMAD R5, R7, c[0x0][0x1b0], RZ ;  /* 0x00006c0007057a24 */ /* 0x000fe400078e02ff */
[----:B------:R-:W-:-:S04]  /*2b70*/  IMAD.WIDE.U32 R2, R0, c[0x0][0x1b0], R2 ;  /* 0x00006c0000027a25 */ /* 0x000fc800078e0002 */
[----:B------:R-:W-:Y:S01]  /*2b80*/  IMAD R6, R0, c[0x0][0x1b4], R5 ;  /* 0x00006d0000067a24 */ /* 0x000fe200078e0205 */
[----:B------:R-:W-:Y:S01]  /*2b90*/  SHF.R.S32.HI R5, RZ, 0x1f, R4 ;  /* 0x0000001fff057819 */ /* 0x000fe20000011404 */
[----:B------:R-:W-:Y:S02]  /*2ba0*/  IMAD.IADD R10, R18, 0x1, R12 ;  /* 0x00000001120a7824 */ /* 0x000fe400078e020c */
[----:B------:R-:W-:Y:S02]  /*2bb0*/  IMAD.IADD R3, R3, 0x1, R6 ;  /* 0x0000000103037824 */ /* 0x000fe400078e0206 */
[----:B------:R-:W-:Y:S01]  /*2bc0*/  IMAD R0, R5, c[0x0][0x1a8], RZ ;  /* 0x00006a0005007a24 */ /* 0x000fe200078e02ff */
[----:B------:R-:W-:Y:S01]  /*2bd0*/  ISETP.GE.AND P1, PT, R10, R15, PT ;  /* 0x0000000f0a00720c */ /* 0x000fe20003f26270 */
[----:B------:R-:W-:Y:S01]  /*2be0*/  IMAD.WIDE.U32 R2, R4, c[0x0][0x1a8], R2 ;  /* 0x00006a0004027a25 */ /* 0x000fe200078e0002 */
[----:B------:R-:W-:-:S03]  /*2bf0*/  IADD3 R7, R10, 0x20, RZ ;  /* 0x000000200a077810 */ /* 0x000fc60007ffe0ff */
[----:B------:R-:W-:Y:S01]  /*2c00*/  IMAD R0, R4, c[0x0][0x1ac], R0 ;  /* 0x00006b0004007a24 */ /* 0x000fe200078e0200 */
[----:B------:R-:W-:Y:S01]  /*2c10*/  LEA R8, P0, R2, c[0x0][0x160], 0x1 ;  /* 0x0000580002087a11 */ /* 0x000fe200078008ff */
[----:B------:R-:W-:Y:S02]  /*2c20*/  IMAD.MOV R6, RZ, RZ, -R13 ;  /* 0x000000ffff067224 */ /* 0x000fe400078e0a0d */
[----:B------:R-:W-:Y:S02]  /*2c30*/  IMAD.IADD R0, R3, 0x1, R0 ;  /* 0x0000000103007824 */ /* 0x000fe400078e0200 */
[----:B------:R-:W-:Y:S01]  /*2c40*/  SHFL.IDX PT, R11, R8, 0x1, 0x181f ;  /* 0x00381f00080b7f89 */ /* 0x000fe200000e0000 */
[----:B------:R-:W-:Y:S02]  /*2c50*/  IMAD R223, R6, c[0x0][0x2b8], R14 ;  /* 0x0000ae0006df7a24 */ /* 0x000fe400078e020e */
[----:B------:R-:W-:Y:S02]  /*2c60*/  LEA.HI.X R9, R2, c[0x0][0x164], R0, 0x1, P0 ;  /* 0x0000590002097a11 */ /* 0x000fe400000f0c00 */
[----:B------:R-:W1:Y:S01]  /*2c70*/  SHFL.IDX PT, R0, R8, RZ, 0x181f ;  /* 0x00181fff08007589 */ /* 0x000e6200000e0000 */
[----:B------:R-:W-:-:S03]  /*2c80*/  SHF.R.S32.HI R14, RZ, 0x1f, R223 ;  /* 0x0000001fff0e7819 */ /* 0x000fc600000114df */
[----:B------:R-:W3:Y:S04]  /*2c90*/  SHFL.IDX PT, R3, R9, RZ, 0x181f ;  /* 0x00181fff09037589 */ /* 0x000ee800000e0000 */
[----:B------:R-:W2:Y:S04]  /*2ca0*/  SHFL.IDX PT, R12, R9, 0x1, 0x181f ;  /* 0x00381f00090c7f89 */ /* 0x000ea800000e0000 */
[----:B------:R-:W-:Y:S04]  /*2cb0*/  SHFL.IDX PT, R13, R9, 0x2, 0x181f ;  /* 0x00581f00090d7f89 */ /* 0x000fe800000e0000 */
[----:B------:R-:W-:Y:S01]  /*2cc0*/  SHFL.IDX PT, R9, R9, 0x3, 0x181f ;  /* 0x00781f0009097f89 */ /* 0x000fe200000e0000 */
[----:B-1----:R-:W-:-:S02]  /*2cd0*/  @!P1 LEA R4, P4, R241, R0, 0x1 ;  /* 0x00000000f1049211 */ /* 0x002fc400078808ff */
[----:B------:R-:W-:Y:S02]  /*2ce0*/  @!P1 LEA R2, P0, R251, R0, 0x1 ;  /* 0x00000000fb029211 */ /* 0x000fe400078008ff */
[-C--:B---3--:R-:W-:Y:S01]  /*2cf0*/  @!P1 LEA.HI.X R5, R241, R3.reuse, R21, 0x1, P4 ;  /* 0x00000003f1059211 */ /* 0x088fe200020f0c15 */
[----:B------:R-:W1:Y:S01]  /*2d00*/  SHFL.IDX PT, R0, R8, 0x2, 0x181f ;  /* 0x00581f0008007f89 */ /* 0x000e6200000e0000 */
[C---:B------:R-:W-:Y:S02]  /*2d10*/  ISETP.GE.AND P4, PT, R251.reuse, c[0x0][0x198], PT ;  /* 0x00006600fb007a0c */ /* 0x040fe40003f86270 */
[----:B------:R-:W-:Y:S01]  /*2d20*/  @!P1 LEA.HI.X R3, R251, R3, R19, 0x1, P0 ;  /* 0x00000003fb039211 */ /* 0x000fe200000f0c13 */
[----:B------:R3:W-:Y:S01]  /*2d30*/  @!P1 LDGSTS.E.BYPASS.LTC128B.128 [R219+0x100], [R4.64], !P5 ;  /* 0x0010000004db9fae */ /* 0x0007e2000e901d46 */
[----:B------:R-:W-:-:S09]  /*2d40*/  ISETP.GE.AND P0, PT, R7, R15, PT ;  /* 0x0000000f0700720c */ /* 0x000fd20003f06270 */
[----:B------:R1:W-:Y:S04]  /*2d50*/  @!P1 LDGSTS.E.BYPASS.LTC128B.128 [R219+0x4100], [R2.64], !P4 ;  /* 0x0410000002db9fae */ /* 0x0003e8000e101d46 */
[----:B------:R-:W-:-:S04]  /*2d60*/  @!P0 LEA R6, P1, R241, R11, 0x1 ;  /* 0x0000000bf1068211 */ /* 0x000fc800078208ff */
[----:B--2---:R-:W-:-:S05]  /*2d70*/  @!P0 LEA.HI.X R7, R241, R12, R21, 0x1, P1 ;  /* 0x0000000cf1078211 */ /* 0x004fca00008f0c15 */
[----:B------:R2:W-:Y:S01]  /*2d80*/  @!P0 LDGSTS.E.BYPASS.LTC128B.128 [R219+0x1100], [R6.64], !P5 ;  /* 0x0110000006db8fae */ /* 0x0005e2000e901d46 */
[----:B---3--:R-:W-:-:S04]  /*2d90*/  IMAD R4, R14, c[0x0][0x1e0], RZ ;  /* 0x000078000e047a24 */ /* 0x008fc800078e02ff */
[----:B------:R-:W-:Y:S01]  /*2da0*/  IMAD R5, R223, c[0x0][0x1e4], R4 ;  /* 0x00007900df057a24 */ /* 0x000fe200078e0204 */
[----:B------:R-:W-:Y:S02]  /*2db0*/  @!P0 LEA R4, P1, R251, R11, 0x1 ;  /* 0x0000000bfb048211 */ /* 0x000fe400078208ff */
[C---:B------:R-:W-:Y:S02]  /*2dc0*/  IADD3 R11, R10.reuse, 0x40, RZ ;  /* 0x000000400a0b7810 */ /* 0x040fe40007ffe0ff */
[----:B------:R-:W-:Y:S01]  /*2dd0*/  IADD3 R10, R10, 0x60, RZ ;  /* 0x000000600a0a7810 */ /* 0x000fe20007ffe0ff */
[----:B-1----:R-:W-:Y:S01]  /*2de0*/  IMAD.WIDE.U32 R2, R223, c[0x0][0x1e0], RZ ;  /* 0x00007800df027a25 */ /* 0x002fe200078e00ff */
[----:B------:R-:W-:-:S03]  /*2df0*/  ISETP.GE.AND P6, PT, R11, R15, PT ;  /* 0x0000000f0b00720c */ /* 0x000fc60003fc6270 */
[----:B------:R-:W-:Y:S01]  /*2e00*/  IMAD.IADD R3, R3, 0x1, R5 ;  /* 0x0000000103037824 */ /* 0x000fe200078e0205 */
[C---:B------:R-:W-:Y:S02]  /*2e10*/  @!P0 LEA.HI.X R5, R251.reuse, R12, R19, 0x1, P1 ;  /* 0x0000000cfb058211 */ /* 0x040fe400008f0c13 */
[----:B------:R1:W3:Y:S04]  /*2e20*/  SHFL.IDX PT, R12, R8, 0x3, 0x181f ;  /* 0x00781f00080c7f89 */ /* 0x0002e800000e0000 */
[----:B------:R1:W-:Y:S03]  /*2e30*/  @!P0 LDGSTS.E.BYPASS.LTC128B.128 [R219+0x5100], [R4.64], !P4 ;  /* 0x0510000004db8fae */ /* 0x0003e6000e101d46 */
[----:B--2---:R-:W-:-:S04]  /*2e40*/  @!P6 LEA R6, P1, R251, R0, 0x1 ;  /* 0x00000000fb06e211 */ /* 0x004fc800078208ff */
[----:B------:R-:W-:Y:S02]  /*2e50*/  @!P6 LEA.HI.X R7, R251, R13, R19, 0x1, P1 ;  /* 0x0000000dfb07e211 */ /* 0x000fe400008f0c13 */
[----:B------:R-:W-:Y:S02]  /*2e60*/  ISETP.GE.AND P1, PT, R10, R15, PT ;  /* 0x0000000f0a00720c */ /* 0x000fe40003f26270 */
[----:B-1----:R-:W-:Y:S02]  /*2e70*/  @!P6 LEA R4, P0, R241, R0, 0x1 ;  /* 0x00000000f104e211 */ /* 0x002fe400078008ff */
[----:B----4-:R-:W-:Y:S01]  /*2e80*/  SHF.R.S32.HI R16, RZ, 0x1f, R218 ;  /* 0x0000001fff107819 */ /* 0x010fe200000114da */
[----:B------:R-:W-:-:S04]  /*2e90*/  IMAD.WIDE.U32 R2, R218, c[0x0][0x1f0], R2 ;  /* 0x00007c00da027a25 */ /* 0x000fc800078e0002 */
[----:B------:R-:W-:-:S04]  /*2ea0*/  IMAD R5, R16, c[0x0][0x1f0], RZ ;  /* 0x00007c0010057a24 */ /* 0x000fc800078e02ff */
[----:B------:R-:W-:Y:S01]  /*2eb0*/  IMAD R0, R218, c[0x0][0x1f4], R5 ;  /* 0x00007d00da007a24 */ /* 0x000fe200078e0205 */
[----:B------:R-:W-:Y:S02]  /*2ec0*/  @!P6 LEA.HI.X R5, R241, R13, R21, 0x1, P0 ;  /* 0x0000000df105e211 */ /* 0x000fe400000f0c15 */
[----:B------:R-:W-:Y:S01]  /*2ed0*/  IADD3 R2, P0, R2, R24, RZ ;  /* 0x0000001802027210 */ /* 0x000fe20007f1e0ff */
[C---:B------:R-:W-:Y:S02]  /*2ee0*/  IMAD.WIDE.U32 R24, R17.reuse, c[0x0][0x210], RZ ;  /* 0x0000840011187a25 */ /* 0x040fe400078e00ff */
[----:B------:R3:W-:Y:S01]  /*2ef0*/  @!P6 LDGSTS.E.BYPASS.LTC128B.128 [R219+0x2100], [R4.64], !P5 ;  /* 0x0210000004dbefae */ /* 0x0007e2000e901d46 */
[----:B------:R-:W-:Y:S01]  /*2f00*/  IADD3.X R3, R22, R3, R0, P0, !PT ;  /* 0x0000000316037210 */ /* 0x000fe200007fe400 */
[----:B------:R-:W-:Y:S01]  /*2f10*/  IMAD R22, R17, c[0x0][0x214], R25 ;  /* 0x0000850011167a24 */ /* 0x000fe200078e0219 */
[C---:B------:R-:W-:Y:S01]  /*2f20*/  LEA R0, P0, R2.reuse, c[0x0][0x1c8], 0x1 ;  /* 0x0000720002007a11 */ /* 0x040fe200078008ff */
[----:B------:R1:W-:Y:S03]  /*2f30*/  @!P6 LDGSTS.E.BYPASS.LTC128B.128 [R219+0x6100], [R6.64], !P4 ;  /* 0x0610000006dbefae */ /* 0x0003e6000e101d46 */
[----:B------:R-:W-:Y:S01]  /*2f40*/  LEA.HI.X R15, R2, c[0x0][0x1cc], R3, 0x1, P0 ;  /* 0x00007300020f7a11 */ /* 0x000fe200000f0c03 */
[----:B------:R-:W2:Y:S01]  /*2f50*/  SHFL.IDX PT, R10, R0, RZ, 0x181f ;  /* 0x00181fff000a7589 */ /* 0x000ea200000e0000 */
[----:B------:R-:W-:-:S03]  /*2f60*/  IMNMX R2, R144, 0x70, PT ;  /* 0x0000007090027817 */ /* 0x000fc60003800200 */
[----:B------:R-:W4:Y:S02]  /*2f70*/  SHFL.IDX PT, R11, R15, RZ, 0x181f ;  /* 0x00181fff0f0b7589 */ /* 0x000f2400000e0000 */
[----:B------:R-:W-:Y:S02]  /*2f80*/  IMAD.IADD R8, R2, 0x1, -R18 ;  /* 0x0000000102087824 */ /* 0x000fe400078e0a12 */
[----:B------:R-:W-:Y:S03]  /*2f90*/  SHFL.IDX PT, R13, R15, 0x2, 0x181f ;  /* 0x00581f000f0d7f89 */ /* 0x000fe600000e0000 */
[----:B------:R-:W-:Y:S01]  /*2fa0*/  ISETP.GE.AND P6, PT, R8, 0x1, PT ;  /* 0x000000010800780c */ /* 0x000fe20003fc6270 */
[----:B------:R-:W-:Y:S04]  /*2fb0*/  STL.64 [R1+0x28], R24 ;  /* 0x0000281801007387 */ /* 0x000fe80000100a00 */
[----:B------:R-:W-:Y:S01]  /*2fc0*/  STL [R1+0x34], R22 ;  /* 0x0000341601007387 */ /* 0x000fe20000100800 */
[----:B---3--:R-:W-:-:S04]  /*2fd0*/  @!P1 LEA R4, P0, R241, R12, 0x1 ;  /* 0x0000000cf1049211 */ /* 0x008fc800078008ff */
[-C--:B------:R-:W-:Y:S02]  /*2fe0*/  @!P1 LEA.HI.X R5, R241, R9.reuse, R21, 0x1, P0 ;  /* 0x00000009f1059211 */ /* 0x080fe400000f0c15 */
[C---:B------:R-:W-:Y:S02]  /*2ff0*/  @!P1 LEA R2, P0, R251.reuse, R12, 0x1 ;  /* 0x0000000cfb029211 */ /* 0x040fe400078008ff */
[----:B------:R-:W-:Y:S02]  /*3000*/  SHFL.IDX PT, R12, R15, 0x1, 0x181f ;  /* 0x00381f000f0c7f89 */ /* 0x000fe400000e0000 */
[----:B------:R-:W-:Y:S02]  /*3010*/  @!P1 LEA.HI.X R3, R251, R9, R19, 0x1, P0 ;  /* 0x00000009fb039211 */ /* 0x000fe400000f0c13 */
[----:B------:R-:W1:Y:S04]  /*3020*/  SHFL.IDX PT, R9, R0, 0x1, 0x181f ;  /* 0x00381f0000097f89 */ /* 0x000e6800000e0000 */
[----:B------:R2:W-:Y:S01]  /*3030*/  @!P1 LDGSTS.E.BYPASS.LTC128B.128 [R219+0x3100], [R4.64], !P5 ;  /* 0x0310000004db9fae */ /* 0x0005e2000e901d46 */
[----:B------:R-:W-:-:S03]  /*3040*/  @P6 ISETP.GE.AND P5, PT, R241, c[0x0][0x1d4], PT ;  /* 0x00007500f1006a0c */ /* 0x000fc60003fa6270 */
[----:B------:R3:W-:Y:S01]  /*3050*/  @!P1 LDGSTS.E.BYPASS.LTC128B.128 [R219+0x7100], [R2.64], !P4 ;  /* 0x0710000002db9fae */ /* 0x0007e2000e101d46 */
[----:B------:R-:W-:Y:S02]  /*3060*/  @P6 ISETP.GE.AND P1, PT, R251, c[0x0][0x1d4], PT ;  /* 0x00007500fb006a0c */ /* 0x000fe40003f26270 */
[----:B------:R-:W-:Y:S01]  /*3070*/  ISETP.GE.AND P4, PT, R8, 0x21, PT ;  /* 0x000000210800780c */ /* 0x000fe20003f86270 */
[----:B------:R-:W0:Y:S01]  /*3080*/  LDGDEPBAR ;  /* 0x00000000000079af */ /* 0x000e220000000000 */
[----:B--2---:R-:W-:-:S04]  /*3090*/  @P6 LEA R4, P0, R241, R10, 0x1 ;  /* 0x0000000af1046211 */ /* 0x004fc800078008ff */
[-C--:B----4-:R-:W-:Y:S02]  /*30a0*/  @P6 LEA.HI.X R5, R241, R11.reuse, R21, 0x1, P0 ;  /* 0x0000000bf1056211 */ /* 0x090fe400000f0c15 */
[C---:B---3--:R-:W-:Y:S02]  /*30b0*/  @P6 LEA R2, P0, R251.reuse, R10, 0x1 ;  /* 0x0000000afb026211 */ /* 0x048fe400078008ff */
[----:B------:R-:W2:Y:S02]  /*30c0*/  SHFL.IDX PT, R10, R0, 0x2, 0x181f ;  /* 0x00581f00000a7f89 */ /* 0x000ea400000e0000 */
[----:B------:R-:W-:Y:S02]  /*30d0*/  @P6 LEA.HI.X R3, R251, R11, R19, 0x1, P0 ;  /* 0x0000000bfb036211 */ /* 0x000fe400000f0c13 */
[----:B------:R3:W-:Y:S01]  /*30e0*/  @P6 LDGSTS.E.BYPASS.LTC128B.128 [R219+0x8100], [R4.64], !P5 ;  /* 0x0810000004db6fae */ /* 0x0007e2000e901d46 */
[C---:B------:R-:W-:Y:S02]  /*30f0*/  @P4 ISETP.GE.AND P0, PT, R241.reuse, c[0x0][0x1d4], PT ;  /* 0x00007500f1004a0c */ /* 0x040fe40003f06270 */
[----:B-1----:R-:W-:Y:S01]  /*3100*/  @P4 LEA R6, P5, R241, R9, 0x1 ;  /* 0x00000009f1064211 */ /* 0x002fe200078a08ff */
[----:B------:R1:W-:Y:S01]  /*3110*/  @P6 LDGSTS.E.BYPASS.LTC128B.128 [R219+0xb900], [R2.64], !P1 ;  /* 0x0b90000002db6fae */ /* 0x0003e2000c901d46 */
[----:B------:R-:W-:-:S02]  /*3120*/  ISETP.GE.AND P6, PT, R8, 0x41, PT ;  /* 0x000000410800780c */ /* 0x000fc40003fc6270 */
[----:B------:R-:W-:Y:S01]  /*3130*/  @P4 ISETP.GE.AND P1, PT, R251, c[0x0][0x1d4], PT ;  /* 0x00007500fb004a0c */ /* 0x000fe20003f26270 */
[----:B------:R4:W1:Y:S01]  /*3140*/  SHFL.IDX PT, R11, R0, 0x3, 0x181f ;  /* 0x00781f00000b7f89 */ /* 0x00086200000e0000 */
[----:B------:R-:W-:-:S05]  /*3150*/  @P4 LEA.HI.X R7, R241, R12, R21, 0x1, P5 ;  /* 0x0000000cf1074211 */ /* 0x000fca00028f0c15 */
[----:B------:R2:W-:Y:S04]  /*3160*/  @P4 LDGSTS.E.BYPASS.LTC128B.128 [R219+0x9100], [R6.64], !P0 ;  /* 0x0910000006db4fae */ /* 0x0005e8000c101d46 */
[C---:B------:R-:W-:Y:S01]  /*3170*/  @P6 ISETP.GE.AND P0, PT, R241.reuse, c[0x0][0x1d4], PT ;  /* 0x00007500f1006a0c */ /* 0x040fe20003f06270 */
[----:B---3--:R-:W-:Y:S02]  /*3180*/  IMAD R4, R14, c[0x0][0x208], RZ ;  /* 0x000082000e047a24 */ /* 0x008fe400078e02ff */
[----:B------:R-:W-:Y:S02]  /*3190*/  IMAD.SHL.U32 R14, R241, 0x2, RZ ;  /* 0x00000002f10e7824 */ /* 0x000fe400078e00ff */
[----:B------:R-:W-:Y:S01]  /*31a0*/  IMAD R5, R223, c[0x0][0x20c], R4 ;  /* 0x00008300df057a24 */ /* 0x000fe200078e0204 */
[----:B------:R-:W-:Y:S01]  /*31b0*/  @P4 LEA R4, P5, R251, R9, 0x1 ;  /* 0x00000009fb044211 */ /* 0x000fe200078a08ff */
[----:B-1----:R-:W-:Y:S01]  /*31c0*/  IMAD.WIDE.U32 R2, R223, c[0x0][0x208], RZ ;  /* 0x00008200df027a25 */ /* 0x002fe200078e00ff */
[----:B------:R-:W1:Y:S03]  /*31d0*/  SHFL.IDX PT, R9, R15, 0x3, 0x181f ;  /* 0x00781f000f097f89 */ /* 0x000e6600000e0000 */
[----:B------:R-:W-:Y:S01]  /*31e0*/  IMAD.IADD R3, R3, 0x1, R5 ;  /* 0x0000000103037824 */ /* 0x000fe200078e0205 */
[----:B------:R-:W-:Y:S01]  /*31f0*/  @P4 LEA.HI.X R5, R251, R12, R19, 0x1, P5 ;  /* 0x0000000cfb054211 */ /* 0x000fe200028f0c13 */
[----:B----4-:R-:W-:Y:S01]  /*3200*/  IMAD R0, R16, c[0x0][0x218], RZ ;  /* 0x0000860010007a24 */ /* 0x010fe200078e02ff */
[----:B------:R-:W-:Y:S01]  /*3210*/  ISETP.GE.AND P5, PT, R8, 0x61, PT ;  /* 0x000000610800780c */ /* 0x000fe20003fa6270 */
[----:B------:R-:W-:-:S02]  /*3220*/  IMAD.WIDE.U32 R2, R218, c[0x0][0x218], R2 ;  /* 0x00008600da027a25 */ /* 0x000fc400078e0002 */
[----:B------:R3:W-:Y:S01]  /*3230*/  @P4 LDGSTS.E.BYPASS.LTC128B.128 [R219+0xc900], [R4.64], !P1 ;  /* 0x0c90000004db4fae */ /* 0x0007e2000c901d46 */
[-C--:B--2---:R-:W-:Y:S01]  /*3240*/  @P6 LEA R6, P4, R251, R10.reuse, 0x1 ;  /* 0x0000000afb066211 */ /* 0x084fe200078808ff */
[----:B------:R-:W-:Y:S01]  /*3250*/  IMAD R7, R218, c[0x0][0x21c], R0 ;  /* 0x00008700da077a24 */ /* 0x000fe200078e0200 */
[----:B---3--:R-:W-:-:S04]  /*3260*/  @P6 LEA R4, P1, R241, R10, 0x1 ;  /* 0x0000000af1046211 */ /* 0x008fc800078208ff */
[----:B------:R-:W-:Y:S02]  /*3270*/  @P6 LEA.HI.X R5, R241, R13, R21, 0x1, P1 ;  /* 0x0000000df1056211 */ /* 0x000fe400008f0c15 */
[----:B------:R-:W-:-:S03]  /*3280*/  IADD3 R0, P1, R2, R24, RZ ;  /* 0x0000001802007210 */ /* 0x000fc60007f3e0ff */
[----:B------:R2:W-:Y:S01]  /*3290*/  @P6 LDGSTS.E.BYPASS.LTC128B.128 [R219+0xa100], [R4.64], !P0 ;  /* 0x0a10000004db6fae */ /* 0x0005e2000c101d46 */
[----:B------:R-:W-:Y:S02]  /*32a0*/  IADD3.X R3, R22, R3, R7, P1, !PT ;  /* 0x0000000316037210 */ /* 0x000fe40000ffe407 */
[C---:B------:R-:W-:Y:S01]  /*32b0*/  @P6 LEA.HI.X R7, R251.reuse, R13, R19, 0x1, P4 ;  /* 0x0000000dfb076211 */ /* 0x040fe200020f0c13 */
[C---:B------:R-:W-:Y:S01]  /*32c0*/  IMAD.SHL.U32 R13, R251.reuse, 0x2, RZ ;  /* 0x00000002fb0d7824 */ /* 0x040fe200078e00ff */
[C---:B------:R-:W-:Y:S02]  /*32d0*/  LEA R12, P4, R0.reuse, c[0x0][0x1f8], 0x1 ;  /* 0x00007e00000c7a11 */ /* 0x040fe400078808ff */
[----:B------:R-:W-:Y:S02]  /*32e0*/  @P6 ISETP.GE.AND P1, PT, R251, c[0x0][0x1d4], PT ;  /* 0x00007500fb006a0c */ /* 0x000fe40003f26270 */
[----:B------:R-:W-:Y:S01]  /*32f0*/  LEA.HI.X R10, R0, c[0x0][0x1fc], R3, 0x1, P4 ;  /* 0x00007f00000a7a11 */ /* 0x000fe200020f0c03 */
[----:B------:R-:W3:Y:S01]  /*3300*/  SHFL.IDX PT, R8, R12, RZ, 0x181f ;  /* 0x00181fff0c087589 */ /* 0x000ee200000e0000 */
[----:B------:R-:W-:Y:S01]  /*3310*/  @P5 ISETP.GE.AND P4, PT, R241, c[0x0][0x1d4], PT ;  /* 0x00007500f1005a0c */ /* 0x000fe20003f86270 */
[----:B------:R-:W-:Y:S01]  /*3320*/  IMAD.IADD R0, R144, 0x1, -R18 ;  /* 0x0000000190007824 */ /* 0x000fe200078e0a12 */
[----:B------:R-:W-:-:S04]  /*3330*/  SHF.R.S32.HI R22, RZ, 0x1f, R23 ;  /* 0x0000001fff167819 */ /* 0x000fc80000011417 */
[----:B------:R-:W-:-:S03]  /*3340*/  LEA.HI R22, R22, R23, RZ, 0x3 ;  /* 0x0000001716167211 */ /* 0x000fc600078f18ff */
[----:B------:R4:W-:Y:S01]  /*3350*/  @P6 LDGSTS.E.BYPASS.LTC128B.128 [R219+0xd900], [R6.64], !P1 ;  /* 0x0d90000006db6fae */ /* 0x0009e2000c901d46 */
[----:B------:R-:W-:-:S05]  /*3360*/  LOP3.LUT R22, R22, 0xfffffff8, RZ, 0xc0, !PT ;  /* 0xfffffff816167812 */ /* 0x000fca00078ec0ff */
[----:B------:R-:W-:Y:S01]  /*3370*/  IMAD.IADD R22, R23, 0x1, -R22 ;  /* 0x0000000117167824 */ /* 0x000fe200078e0a16 */
[----:B--2---:R-:W-:-:S04]  /*3380*/  @P5 LEA R4, P0, R241, R11, 0x1 ;  /* 0x0000000bf1045211 */ /* 0x004fc800078008ff */
[----:B-1----:R-:W-:Y:S02]  /*3390*/  @P5 LEA.HI.X R5, R241, R9, R21, 0x1, P0 ;  /* 0x00000009f1055211 */ /* 0x002fe400000f0c15 */
[C---:B------:R-:W-:Y:S02]  /*33a0*/  @P5 LEA R2, P0, R251.reuse, R11, 0x1 ;  /* 0x0000000bfb025211 */ /* 0x040fe400078008ff */
[----:B------:R-:W-:Y:S01]  /*33b0*/  LOP3.LUT P1, RZ, R22, 0x2, RZ, 0xc0, !PT ;  /* 0x0000000216ff7812 */ /* 0x000fe2000782c0ff */
[----:B------:R1:W-:Y:S01]  /*33c0*/  @P5 LDGSTS.E.BYPASS.LTC128B.128 [R219+0xb100], [R4.64], !P4 ;  /* 0x0b10000004db5fae */ /* 0x0003e2000e101d46 */
[C---:B------:R-:W-:Y:S02]  /*33d0*/  @P5 LEA.HI.X R3, R251.reuse, R9, R19, 0x1, P0 ;  /* 0x00000009fb035211 */ /* 0x040fe400000f0c13 */
[----:B------:R-:W-:Y:S01]  /*33e0*/  @P5 ISETP.GE.AND P0, PT, R251, c[0x0][0x1d4], PT ;  /* 0x00007500fb005a0c */ /* 0x000fe20003f06270 */
[----:B------:R-:W2:Y:S01]  /*33f0*/  SHFL.IDX PT, R9, R10, RZ, 0x181f ;  /* 0x00181fff0a097589 */ /* 0x000ea200000e0000 */
[----:B------:R-:W-:-:S03]  /*3400*/  ISETP.GE.AND P4, PT, R241, c[0x0][0x1d4], PT ;  /* 0x00007500f1007a0c */ /* 0x000fc60003f86270 */
[----:B------:R-:W-:Y:S01]  /*3410*/  SHFL.IDX PT, R11, R10, 0x2, 0x181f ;  /* 0x00581f000a0b7f89 */ /* 0x000fe200000e0000 */
[----:B------:R-:W-:-:S03]  /*3420*/  ISETP.LT.OR P6, PT, R0, 0x1, P4 ;  /* 0x000000010000780c */ /* 0x000fc600027c1670 */
[----:B----4-:R-:W4:Y:S01]  /*3430*/  SHFL.IDX PT, R6, R12, 0x1, 0x181f ;  /* 0x00381f000c067f89 */ /* 0x010f2200000e0000 */
[----:B------:R-:W-:-:S03]  /*3440*/  @P1 IADD3 R199, R192, -0x20, RZ ;  /* 0xffffffe0c0c71810 */ /* 0x000fc60007ffe0ff */
[----:B------:R3:W-:Y:S01]  /*3450*/  @P5 LDGSTS.E.BYPASS.LTC128B.128 [R219+0xe900], [R2.64], !P0 ;  /* 0x0e90000002db5fae */ /* 0x0007e2000c101d46 */
[----:B------:R-:W-:Y:S02]  /*3460*/  ISETP.GE.AND P0, PT, R251, c[0x0][0x1d4], PT ;  /* 0x00007500fb007a0c */ /* 0x000fe40003f06270 */
[C---:B------:R-:W-:Y:S01]  /*3470*/  IADD3 R213, R199.reuse, 0x3000, RZ ;  /* 0x00003000c7d57810 */ /* 0x040fe20007ffe0ff */
[----:B------:R-:W0:Y:S01]  /*3480*/  LDGDEPBAR ;  /* 0x00000000000079af */ /* 0x000e220000000000 */
[----:B------:R-:W-:Y:S02]  /*3490*/  ISETP.LT.OR P5, PT, R0, 0x1, P0 ;  /* 0x000000010000780c */ /* 0x000fe400007a1670 */
[C---:B------:R-:W-:Y:S01]  /*34a0*/  IADD3 R212, R199.reuse, 0x2800, RZ ;  /* 0x00002800c7d47810 */ /* 0x040fe20007ffe0ff */
[----:B------:R-:W1:Y:S01]  /*34b0*/  SHFL.IDX PT, R7, R10, 0x1, 0x181f ;  /* 0x00381f000a077f89 */ /* 0x000e6200000e0000 */
[C---:B------:R-:W-:Y:S02]  /*34c0*/  IADD3 R211, R199.reuse, 0x2000, RZ ;  /* 0x00002000c7d37810 */ /* 0x040fe40007ffe0ff */
[----:B------:R-:W-:-:S02]  /*34d0*/  IADD3 R210, R199, 0x1800, RZ ;  /* 0x00001800c7d27810 */ /* 0x000fc40007ffe0ff */
[C---:B------:R-:W-:Y:S02]  /*34e0*/  IADD3 R209, R199.reuse, 0x1000, RZ ;  /* 0x00001000c7d17810 */ /* 0x040fe40007ffe0ff */
[----:B------:R-:W-:Y:S02]  /*34f0*/  IADD3 R208, R199, 0x800, RZ ;  /* 0x00000800c7d07810 */ /* 0x000fe40007ffe0ff */
[----:B---3--:R-:W-:Y:S01]  /*3500*/  IADD3 R2, P1, R8, R14, RZ ;  /* 0x0000000e08027210 */ /* 0x008fe20007f3e0ff */
[----:B------:R-:W-:-:S04]  /*3510*/  DEPBAR.LE SB0, 0x1 ;  /* 0x000080400000791a */ /* 0x000fc80000000000 */
[----:B------:R-:W-:Y:S01]  /*3520*/  BAR.SYNC.DEFER_BLOCKING 0x0 ;  /* 0x0000000000007b1d */ /* 0x000fe20000010000 */
[----:B--2---:R-:W-:Y:S01]  /*3530*/  IMAD.X R3, R9, 0x1, R220, P1 ;  /* 0x0000000109037824 */ /* 0x004fe200008e06dc */
[----:B-1----:R-:W-:-:S04]  /*3540*/  IADD3 R4, P1, R8, R13, RZ ;  /* 0x0000000d08047210 */ /* 0x002fc80007f3e0ff */
[----:B------:R-:W1:Y:S01]  /*3550*/  SHFL.IDX PT, R8, R12, 0x2, 0x181f ;  /* 0x00581f000c087f89 */ /* 0x000e6200000e0000 */
[----:B------:R-:W-:-:S03]  /*3560*/  IMAD.X R5, R9, 0x1, R221, P1 ;  /* 0x0000000109057824 */ /* 0x000fc600008e06dd */
        /* <DEDUP_REMOVED lines=43> */
[----:B----4-:R-:W-:-:S03]  /*3820*/  IADD3 R2, P1, R8, R13, RZ ;  /* 0x0000000d08027210 */ /* 0x010fc60007f3e0ff */
[----:B------:R-:W1:Y:S02]  /*3830*/  S2R R13, SR_TID.X ;  /* 0x00000000000d7919 */ /* 0x000e640000002100 */
[----:B------:R-:W-:Y:S01]  /*3840*/  IMAD.X R3, R11, 0x1, R221, P1 ;  /* 0x000000010b037824 */ /* 0x000fe200008e06dd */
[----:B------:R-:W-:-:S04]  /*3850*/  ISETP.GT.AND P1, PT, R20, 0x6f, PT ;  /* 0x0000006f1400780c */ /* 0x000fc80003f24270 */
[----:B------:R2:W-:Y:S01]  /*3860*/  LDGSTS.E.BYPASS.LTC128B.128 [R219+0x5900], [R2.64], !P5 ;  /* 0x0590000002db7fae */ /* 0x0005e2000e901d46 */
[----:B-1----:R-:W-:-:S13]  /*3870*/  ISETP.GT.AND P5, PT, R13, 0x7f, PT ;  /* 0x0000007f0d00780c */ /* 0x002fda0003fa4270 */
[----:B------:R-:W-:Y:S05]  /*3880*/  @P5 BRA `(.L_x_1326) ;  /* 0x0000010000005947 */ /* 0x000fea0003800000 */
[----:B--23--:R-:W-:Y:S05]  /*3890*/  BRA.DIV ~URZ, `(.L_x_1327) ;  /* 0x0000f9b27f007947 */ /* 0x00cfea000b800000 */
[----:B------:R1:W2:Y:S04]  /*38a0*/  SHFL.IDX PT, R6, R10, 0x3, 0x181f ;  /* 0x00781f000a067f89 */ /* 0x0002a800000e0000 */
[----:B------:R1:W3:Y:S02]  /*38b0*/  SHFL.IDX PT, R2, R12, 0x3, 0x181f ;  /* 0x00781f000c027f89 */ /* 0x0002e400000e0000 */
.L_x_1444:
[----:B------:R-:W-:Y:S01]  /*38c0*/  IMAD.SHL.U32 R4, R241, 0x2, RZ ;  /* 0x00000002f1047824 */ /* 0x000fe200078e00ff */
[C---:B------:R-:W-:Y:S01]  /*38d0*/  ISETP.LT.OR P4, PT, R0.reuse, 0x61, P4 ;  /* 0x000000610000780c */ /* 0x040fe20002781670 */
        /* <DEDUP_REMOVED lines=11> */
.L_x_1326:
[----:B--23--:R-:W-:Y:S05]  /*3990*/  BSYNC B0 ;  /* 0x0000000000007941 */ /* 0x00cfea0003800000 */
.L_x_1325:
[----:B------:R-:W2:Y:S04]  /*39a0*/  S2R R2, SR_TID.X ;  /* 0x0000000000027919 */ /* 0x000ea80000002100 */
[----:B------:R-:W0:Y:S01]  /*39b0*/  LDGDEPBAR ;  /* 0x00000000000079af */ /* 0x000e220000000000 */
[----:B------:R-:W-:Y:S01]  /*39c0*/  WARPSYNC 0xffffffff ;  /* 0xffffffff00007948 */ /* 0x000fe20003800000 */
[C---:B------:R-:W-:Y:S08]  /*39d0*/  HMMA.16816.F32 R4, R132.reuse, R36, RZ ;  /* 0x000000248404723c */ /* 0x040ff000000018ff */
[C---:B------:R-:W-:Y:S08]  /*39e0*/  HMMA.16816.F32 R20, R132.reuse, R16, RZ ;  /* 0x000000108414723c */ /* 0x040ff000000018ff */
[----:B------:R-:W-:Y:S01]  /*39f0*/  HMMA.16816.F32 R28, R132, R24, RZ ;  /* 0x00000018841c723c */ /* 0x000fe200000018ff */
[----:B--2---:R-:W-:-:S04]  /*3a00*/  SHF.R.S32.HI R0, RZ, 0x1f, R2 ;  /* 0x0000001fff007819 */ /* 0x004fc80000011402 */
[----:B------:R-:W-:-:S03]  /*3a10*/  LEA.HI R0, R0, R2, RZ, 0x3 ;  /* 0x0000000200007211 */ /* 0x000fc600078f18ff */
[----:B------:R-:W-:Y:S01]  /*3a20*/  HMMA.16816.F32 R92, R136, R68, R4 ;  /* 0x00000044885c723c */ /* 0x000fe20000001804 */
[----:B------:R-:W-:-:S05]  /*3a30*/  LOP3.LUT R0, R0, 0xfffffff8, RZ, 0xc0, !PT ;  /* 0xfffffff800007812 */ /* 0x000fca00078ec0ff */
[----:B------:R-:W-:Y:S02]  /*3a40*/  IMAD.IADD R0, R2, 0x1, -R0 ;  /* 0x0000000102007824 */ /* 0x000fe400078e0a00 */
[----:B------:R-:W-:Y:S01]  /*3a50*/  HMMA.16816.F32 R24, R132, R26, RZ ;  /* 0x0000001a8418723c */ /* 0x000fe200000018ff */
[----:B------:R-:W2:Y:S02]  /*3a60*/  LDL R2, [R1] ;  /* 0x0000000001027983 */ /* 0x000ea40000100800 */
[----:B------:R-:W-:-:S05]  /*3a70*/  LOP3.LUT P0, RZ, R0, 0x4, RZ, 0xc0, !PT ;  /* 0x0000000400ff7812 */ /* 0x000fca000780c0ff */
[----:B-1----:R-:W-:Y:S08]  /*3a80*/  HMMA.16816.F32 R8, R132, R34, RZ ;  /* 0x000000228408723c */ /* 0x002ff000000018ff */
[----:B------:R-:W-:Y:S08]  /*3a90*/  HMMA.16816.F32 R52, R136, R48, R20 ;  /* 0x000000308834723c */ /* 0x000ff00000001814 */
[C---:B------:R-:W-:Y:S08]  /*3aa0*/  HMMA.16816.F32 R4, R132.reuse, R66, RZ ;  /* 0x000000428404723c */ /* 0x040ff000000018ff */
[C---:B------:R-:W-:Y:S08]  /*3ab0*/  HMMA.16816.F32 R16, R132.reuse, R18, RZ ;  /* 0x000000128410723c */ /* 0x040ff000000018ff */
[C---:B------:R-:W-:Y:S08]  /*3ac0*/  HMMA.16816.F32 R12, R132.reuse, R32, RZ ;  /* 0x00000020840c723c */ /* 0x040ff000000018ff */
[C---:B------:R-:W-:Y:S08]  /*3ad0*/  HMMA.16816.F32 R20, R132.reuse, R38, RZ ;  /* 0x000000268414723c */ /* 0x040ff000000018ff */
[----:B------:R-:W-:Y:S01]  /*3ae0*/  HMMA.16816.F32 R32, R132, R72, RZ ;  /* 0x000000488420723c */ /* 0x000fe200000018ff */
[----:B------:R-:W-:-:S05]  /*3af0*/  IMAD.MOV.U32 R0, RZ, RZ, 0x40 ;  /* 0x00000040ff007424 */ /* 0x000fca00078e00ff */
[----:B------:R-:W-:Y:S02]  /*3b00*/  SEL R0, R0, 0xffffffc0, !P0 ;  /* 0xffffffc000007807 */ /* 0x000fe40004000000 */
[----:B------:R-:W-:Y:S03]  /*3b10*/  HMMA.16816.F32 R56, R136, R40, R28 ;  /* 0x000000288838723c */ /* 0x000fe6000000181c */
[----:B------:R-:W-:-:S05]  /*3b20*/  IMAD.IADD R194, R192, 0x1, R0 ;  /* 0x00000001c0c27824 */ /* 0x000fca00078e0200 */
[----:B------:R-:W-:Y:S01]  /*3b30*/  HMMA.16816.F32 R28, R132, R74, RZ ;  /* 0x0000004a841c723c */ /* 0x000fe200000018ff */
[----:B------:R-:W-:Y:S07]  /*3b40*/  LDSM.16.M88.4 R36, [R194+0x2800] ;  /* 0x00280000c224783b */ /* 0x000fee0000000200 */
[C---:B------:R-:W-:Y:S01]  /*3b50*/  HMMA.16816.F32 R40, R136.reuse, R42, R24 ;  /* 0x0000002a8828723c */ /* 0x040fe20000001818 */
[----:B------:R-:W1:Y:S07]  /*3b60*/  LDSM.16.M88.4 R24, [R194] ;  /* 0x00000000c218783b */ /* 0x000e6e0000000200 */
[C---:B------:R-:W-:Y:S08]  /*3b70*/  HMMA.16816.F32 R100, R136.reuse, R46, R8 ;  /* 0x0000002e8864723c */ /* 0x040ff00000001808 */
[C---:B------:R-:W-:Y:S01]  /*3b80*/  HMMA.16816.F32 R72, R136.reuse, R106, R4 ;  /* 0x0000006a8848723c */ /* 0x040fe20000001804 */
[----:B------:R-:W3:Y:S07]  /*3b90*/  LDSM.16.M88.4 R4, [R194+0x1000] ;  /* 0x00100000c204783b */ /* 0x000eee0000000200 */
[----:B------:R-:W-:Y:S01]  /*3ba0*/  HMMA.16816.F32 R88, R136, R50, R16 ;  /* 0x000000328858723c */ /* 0x000fe20000001810 */
[----:B------:R-:W-:Y:S07]  /*3bb0*/  LDSM.16.M88.4 R48, [R194+0x1800] ;  /* 0x00180000c230783b */ /* 0x000fee0000000200 */
[----:B------:R-:W-:Y:S08]  /*3bc0*/  HMMA.16816.F32 R8, R132, R64, RZ ;  /* 0x000000408408723c */ /* 0x000ff000000018ff */
[C---:B------:R-:W-:Y:S01]  /*3bd0*/  HMMA.16816.F32 R84, R136.reuse, R70, R20 ;  /* 0x000000468854723c */ /* 0x040fe20000001814 */
[----:B------:R-:W4:Y:S07]  /*3be0*/  LDSM.16.M88.4 R20, [R194+0x800] ;  /* 0x00080000c214783b */ /* 0x000f2e0000000200 */
[C---:B------:R-:W-:Y:S01]  /*3bf0*/  HMMA.16816.F32 R64, R136.reuse, R108, R32 ;  /* 0x0000006c8840723c */ /* 0x040fe20000001820 */
[----:B------:R-:W5:Y:S07]  /*3c00*/  LDSM.16.M88.4 R32, [R194+0x3000] ;  /* 0x00300000c220783b */ /* 0x000f6e0000000200 */
[----:B------:R-:W-:Y:S01]  /*3c10*/  HMMA.16816.F32 R96, R136, R44, R12 ;  /* 0x0000002c8860723c */ /* 0x000fe2000000180c */
[----:B------:R-:W1:Y:S07]  /*3c20*/  LDSM.16.M88.4 R44, [R194+0x2000] ;  /* 0x00200000c22c783b */ /* 0x000e6e0000000200 */
[C---:B------:R-:W-:Y:S08]  /*3c30*/  HMMA.16816.F32 R16, R132.reuse, R60, RZ ;  /* 0x0000003c8410723c */ /* 0x040ff000000018ff */
[----:B------:R-:W-:Y:S08]  /*3c40*/  HMMA.16816.F32 R12, R132, R62, RZ ;  /* 0x0000003e840c723c */ /* 0x000ff000000018ff */
[----:B------:R-:W-:Y:S01]  /*3c50*/  HMMA.16816.F32 R60, R136, R110, R28 ;  /* 0x0000006e883c723c */ /* 0x000fe2000000181c */
[----:B------:R-:W-:-:S05]  /*3c60*/  IMAD.IADD R193, R199, 0x1, R0 ;  /* 0x00000001c7c17824 */ /* 0x000fca00078e0200 */
[----:B------:R-:W2:Y:S02]  /*3c70*/  LDSM.16.M88.4 R28, [R193] ;  /* 0x00000000c11c783b */ /* 0x000ea40000000200 */
[C---:B------:R-:W-:Y:S08]  /*3c80*/  HMMA.16816.F32 R68, R136.reuse, R80, R16 ;  /* 0x000000508844723c */ /* 0x040ff00000001810 */
[C---:B------:R-:W-:Y:S01]  /*3c90*/  HMMA.16816.F32 R80, R136.reuse, R82, R12 ;  /* 0x000000528850723c */ /* 0x040fe2000000180c */
[----:B------:R-:W-:Y:S07]  /*3ca0*/  LDSM.16.M88.4 R12, [R193+0x1000] ;  /* 0x00100000c10c783b */ /* 0x000fee0000000200 */
[----:B------:R-:W-:Y:S08]  /*3cb0*/  HMMA.16816.F32 R76, R136, R104, R8 ;  /* 0x00000068884c723c */ /* 0x000ff00000001808 */
[C---:B-1----:R-:W-:Y:S08]  /*3cc0*/  HMMA.16816.F32 R56, R168.reuse, R24, R56 ;  /* 0x00000018a838723c */ /* 0x042ff00000001838 */
[C---:B------:R-:W-:Y:S08]  /*3cd0*/  HMMA.16816.F32 R40, R168.reuse, R26, R40 ;  /* 0x0000001aa828723c */ /* 0x040ff00000001828 */
[C---:B---3--:R-:W-:Y:S08]  /*3ce0*/  HMMA.16816.F32 R16, R168.reuse, R4, R96 ;  /* 0x00000004a810723c */ /* 0x048ff00000001860 */
[C---:B------:R-:W-:Y:S08]  /*3cf0*/  HMMA.16816.F32 R8, R168.reuse, R6, R100 ;  /* 0x00000006a808723c */ /* 0x040ff00000001864 */
[C---:B----4-:R-:W-:Y:S08]  /*3d00*/  HMMA.16816.F32 R52, R168.reuse, R20, R52 ;  /* 0x00000014a834723c */ /* 0x050ff00000001834 */
[C---:B------:R-:W-:Y:S01]  /*3d10*/  HMMA.16816.F32 R24, R168.reuse, R22, R88 ;  /* 0x00000016a818723c */ /* 0x040fe20000001858 */
[----:B------:R-:W1:Y:S07]  /*3d20*/  LDSM.16.M88.4 R20, [R193+0x800] ;  /* 0x00080000c114783b */ /* 0x000e6e0000000200 */
[C---:B------:R-:W-:Y:S08]  /*3d30*/  HMMA.16816.F32 R4, R168.reuse, R48, R92 ;  /* 0x00000030a804723c */ /* 0x040ff0000000185c */
[C---:B-----5:R-:W-:Y:S01]  /*3d40*/  HMMA.16816.F32 R92, R168.reuse, R32, R64 ;  /* 0x00000020a85c723c */ /* 0x060fe20000001840 */
[----:B------:R-:W-:Y:S07]  /*3d50*/  LDSM.16.M88.4 R64, [R193+0x2800] ;  /* 0x00280000c140783b */ /* 0x000fee0000000200 */
[C---:B------:R-:W-:Y:S01]  /*3d60*/  HMMA.16816.F32 R100, R168.reuse, R34, R60 ;  /* 0x00000022a864723c */ /* 0x040fe2000000183c */
[----:B------:R-:W3:Y:S04]  /*3d70*/  LDSM.16.M88.4 R32, [R193+0x2000] ;  /* 0x00200000c120783b */ /* 0x000ee80000000200 */
[----:B------:R-:W-:Y:S03]  /*3d80*/  LDSM.16.M88.4 R60, [R192+0x3800] ;  /* 0x00380000c03c783b */ /* 0x000fe60000000200 */
[C---:B------:R-:W-:Y:S01]  /*3d90*/  HMMA.16816.F32 R112, R168.reuse, R44, R68 ;  /* 0x0000002ca870723c */ /* 0x040fe20000001844 */
[----:B------:R-:W4:Y:S07]  /*3da0*/  LDSM.16.M88.4 R68, [R193+0x1800] ;  /* 0x00180000c144783b */ /* 0x000f2e0000000200 */
[C---:B------:R-:W-:Y:S01]  /*3db0*/  HMMA.16816.F32 R104, R168.reuse, R46, R80 ;  /* 0x0000002ea868723c */ /* 0x040fe20000001850 */
[----:B------:R-:W-:Y:S07]  /*3dc0*/  LDSM.16.M88.4 R44, [R192+0x4800] ;  /* 0x00480000c02c783b */ /* 0x000fee0000000200 */
[C---:B------:R-:W-:Y:S01]  /*3dd0*/  HMMA.16816.F32 R108, R168.reuse, R50, R84 ;  /* 0x00000032a86c723c */ /* 0x040fe20000001854 */
[----:B------:R-:W5:Y:S04]  /*3de0*/  LDSM.16.M88.4 R84, [R193+0x3000] ;  /* 0x00300000c154783b */ /* 0x000f680000000200 */
[----:B------:R-:W3:Y:S03]  /*3df0*/  LDSM.16.M88.4 R48, [R192+0x4000] ;  /* 0x00400000c030783b */ /* 0x000ee60000000200 */
[C---:B------:R-:W-:Y:S08]  /*3e00*/  HMMA.16816.F32 R96, R168.reuse, R36, R76 ;  /* 0x00000024a860723c */ /* 0x040ff0000000184c */
[----:B------:R-:W-:Y:S01]  /*3e10*/  HMMA.16816.F32 R76, R168, R38, R72 ;  /* 0x00000026a84c723c */ /* 0x000fe20000001848 */
[----:B------:R-:W-:Y:S07]  /*3e20*/  LDSM.16.M88.4 R36, [R192+0x5800] ;  /* 0x00580000c024783b */ /* 0x000fee0000000200 */
[C---:B--2---:R-:W-:Y:S08]  /*3e30*/  HMMA.16816.F32 R88, R172.reuse, R28, R56 ;  /* 0x0000001cac58723c */ /* 0x044ff00000001838 */
[C---:B-1----:R-:W-:Y:S08]  /*3e40*/  HMMA.16816.F32 R80, R172.reuse, R20, R52 ;  /* 0x00000014ac50723c */ /* 0x042ff00000001834 */
[C---:B------:R-:W-:Y:S08]  /*3e50*/  HMMA.16816.F32 R72, R172.reuse, R22, R24 ;  /* 0x00000016ac48723c */ /* 0x040ff00000001818 */
[C---:B------:R-:W-:Y:S08]  /*3e60*/  HMMA.16816.F32 R56, R172.reuse, R12, R16 ;  /* 0x0000000cac38723c */ /* 0x040ff00000001810 */
[C---:B---3--:R-:W-:Y:S08]  /*3e70*/  HMMA.16816.F32 R20, R172.reuse, R32, R112 ;  /* 0x00000020ac14723c */ /* 0x048ff00000001870 */
[C---:B------:R-:W-:Y:S01]  /*3e80*/  HMMA.16816.F32 R16, R172.reuse, R34, R104 ;  /* 0x00000022ac10723c */ /* 0x040fe20000001868 */
[----:B------:R-:W1:Y:S07]  /*3e90*/  LDSM.16.M88.4 R32, [R192+0x6000] ;  /* 0x00600000c020783b */ /* 0x000e6e0000000200 */
[C---:B------:R-:W-:Y:S01]  /*3ea0*/  HMMA.16816.F32 R116, R172.reuse, R30, R40 ;  /* 0x0000001eac74723c */ /* 0x040fe20000001828 */
[----:B------:R-:W2:Y:S07]  /*3eb0*/  LDSM.16.M88.4 R40, [R192+0x5000] ;  /* 0x00500000c028783b */ /* 0x000eae0000000200 */
[C---:B------:R-:W-:Y:S08]  /*3ec0*/  HMMA.16816.F32 R52, R172.reuse, R14, R8 ;  /* 0x0000000eac34723c */ /* 0x040ff00000001808 */
[C---:B------:R-:W-:Y:S01]  /*3ed0*/  HMMA.16816.F32 R8, R172.reuse, R66, R76 ;  /* 0x00000042ac08723c */ /* 0x040fe2000000184c */
[----:B------:R-:W3:Y:S07]  /*3ee0*/  LDSM.16.M88.4 R76, [R192+0x6800] ;  /* 0x00680000c04c783b */ /* 0x000eee0000000200 */
[C---:B----4-:R-:W-:Y:S08]  /*3ef0*/  HMMA.16816.F32 R28, R172.reuse, R68, R4 ;  /* 0x00000044ac1c723c */ /* 0x050ff00000001804 */
[C---:B-----5:R-:W-:Y:S08]  /*3f00*/  HMMA.16816.F32 R4, R172.reuse, R84, R92 ;  /* 0x00000054ac04723c */ /* 0x060ff0000000185c */
[C---:B------:R-:W-:Y:S01]  /*3f10*/  HMMA.16816.F32 R84, R172.reuse, R86, R100 ;  /* 0x00000056ac54723c */ /* 0x040fe20000001864 */
[----:B------:R-:W4:Y:S07]  /*3f20*/  LDSM.16.M88.4 R100, [R199+0x3800] ;  /* 0x00380000c764783b */ /* 0x000f2e0000000200 */
[C---:B------:R-:W-:Y:S01]  /*3f30*/  HMMA.16816.F32 R12, R172.reuse, R64, R96 ;  /* 0x00000040ac0c723c */ /* 0x040fe20000001860 */
[----:B------:R-:W5:Y:S07]  /*3f40*/  LDSM.16.M88.4 R64, [R199+0x4000] ;  /* 0x00400000c740783b */ /* 0x000f6e0000000200 */
[----:B------:R-:W-:Y:S01]  /*3f50*/  HMMA.16816.F32 R24, R172, R70, R108 ;  /* 0x00000046ac18723c */ /* 0x000fe2000000186c */
[----:B------:R-:W-:Y:S07]  /*3f60*/  LDSM.16.M88.4 R68, [R199+0x5000] ;  /* 0x00500000c744783b */ /* 0x000fee0000000200 */
[C---:B------:R-:W-:Y:S01]  /*3f70*/  HMMA.16816.F32 R124, R176.reuse, R44, R56 ;  /* 0x0000002cb07c723c */ /* 0x040fe20000001838 */
[----:B------:R-:W1:Y:S07]  /*3f80*/  LDSM.16.M88.4 R56, [R199+0x6000] ;  /* 0x00600000c738783b */ /* 0x000e6e0000000200 */
[C---:B------:R-:W-:Y:S01]  /*3f90*/  HMMA.16816.F32 R128, R176.reuse, R48, R80 ;  /* 0x00000030b080723c */ /* 0x040fe20000001850 */
[----:B------:R-:W2:Y:S07]  /*3fa0*/  LDSM.16.M88.4 R80, [R199+0x4800] ;  /* 0x00480000c750783b */ /* 0x000eae0000000200 */
[C---:B------:R-:W-:Y:S08]  /*3fb0*/  HMMA.16816.F32 R88, R176.reuse, R60, R88 ;  /* 0x0000003cb058723c */ /* 0x040ff00000001858 */
[C---:B------:R-:W-:Y:S01]  /*3fc0*/  HMMA.16816.F32 R116, R176.reuse, R62, R116 ;  /* 0x0000003eb074723c */ /* 0x040fe20000001874 */
[----:B------:R-:W3:Y:S07]  /*3fd0*/  LDSM.16.M88.4 R60, [R199+0x5800] ;  /* 0x00580000c73c783b */ /* 0x000eee0000000200 */
[C---:B------:R-:W-:Y:S08]  /*3fe0*/  HMMA.16816.F32 R112, R176.reuse, R50, R72 ;  /* 0x00000032b070723c */ /* 0x040ff00000001848 */
[C---:B------:R-:W-:Y:S01]  /*3ff0*/  HMMA.16816.F32 R140, R176.reuse, R46, R52 ;  /* 0x0000002eb08c723c */ /* 0x040fe20000001834 */
[----:B------:R-:W3:Y:S07]  /*4000*/  LDSM.16.M88.4 R52, [R199+0x6800] ;  /* 0x00680000c734783b */ /* 0x000eee0000000200 */
[C---:B-1----:R-:W-:Y:S08]  /*4010*/  HMMA.16816.F32 R72, R176.reuse, R34, R8 ;  /* 0x00000022b048723c */ /* 0x042ff00000001808 */
[C---:B--2---:R-:W-:Y:S08]  /*4020*/  HMMA.16816.F32 R120, R176.reuse, R40, R28 ;  /* 0x00000028b078723c */ /* 0x044ff0000000181c */
[C---:B------:R-:W-:Y:S01]  /*4030*/  HMMA.16816.F32 R108, R176.reuse, R42, R24 ;  /* 0x0000002ab06c723c */ /* 0x040fe20000001818 */
[----:B------:R-:W1:Y:S07]  /*4040*/  LDSM.16.M88.4 R40, [R194+0x3800] ;  /* 0x00380000c228783b */ /* 0x000e6e0000000200 */
[C---:B------:R-:W-:Y:S08]  /*4050*/  HMMA.16816.F32 R104, R176.reuse, R36, R20 ;  /* 0x00000024b068723c */ /* 0x040ff00000001814 */
[C---:B------:R-:W-:Y:S01]  /*4060*/  HMMA.16816.F32 R96, R176.reuse, R38, R16 ;  /* 0x00000026b060723c */ /* 0x040fe20000001810 */
[----:B------:R-:W2:Y:S07]  /*4070*/  LDSM.16.M88.4 R36, [R194+0x4000] ;  /* 0x00400000c224783b */ /* 0x000eae0000000200 */
[C---:B------:R-:W-:Y:S01]  /*4080*/  HMMA.16816.F32 R92, R176.reuse, R32, R12 ;  /* 0x00000020b05c723c */ /* 0x040fe2000000180c */
[----:B------:R-:W1:Y:S07]  /*4090*/  LDSM.16.M88.4 R32, [R194+0x4800] ;  /* 0x00480000c220783b */ /* 0x000e6e0000000200 */
[C---:B---3--:R-:W-:Y:S08]  /*40a0*/  HMMA.16816.F32 R48, R176.reuse, R76, R4 ;  /* 0x0000004cb030723c */ /* 0x048ff00000001804 */
[----:B------:R-:W-:Y:S01]  /*40b0*/  HMMA.16816.F32 R44, R176, R78, R84 ;  /* 0x0000004eb02c723c */ /* 0x000fe20000001854 */
[----:B------:R-:W-:Y:S07]  /*40c0*/  LDSM.16.M88.4 R84, [R194+0x6800] ;  /* 0x00680000c254783b */ /* 0x000fee0000000200 */
[C---:B----4-:R-:W-:Y:S01]  /*40d0*/  HMMA.16816.F32 R28, R180.reuse, R100, R88 ;  /* 0x00000064b41c723c */ /* 0x050fe20000001858 */
[----:B------:R-:W3:Y:S07]  /*40e0*/  LDSM.16.M88.4 R88, [R194+0x5000] ;  /* 0x00500000c258783b */ /* 0x000eee0000000200 */
[C---:B-----5:R-:W-:Y:S01]  /*40f0*/  HMMA.16816.F32 R20, R180.reuse, R64, R128 ;  /* 0x00000040b414723c */ /* 0x060fe20000001880 */
[----:B------:R-:W4:Y:S07]  /*4100*/  LDSM.16.M88.4 R128, [R194+0x5800] ;  /* 0x00580000c280783b */ /* 0x000f2e0000000200 */
[C---:B------:R-:W-:Y:S08]  /*4110*/  HMMA.16816.F32 R16, R180.reuse, R66, R112 ;  /* 0x00000042b410723c */ /* 0x040ff00000001870 */
[C---:B------:R-:W-:Y:S08]  /*4120*/  HMMA.16816.F32 R24, R180.reuse, R102, R116 ;  /* 0x00000066b418723c */ /* 0x040ff00000001874 */
[C---:B------:R-:W-:Y:S01]  /*4130*/  HMMA.16816.F32 R112, R180.reuse, R58, R72 ;  /* 0x0000003ab470723c */ /* 0x040fe20000001848 */
[----:B------:R-:W5:Y:S07]  /*4140*/  LDSM.16.M88.4 R72, [R194+0x6000] ;  /* 0x00600000c248783b */ /* 0x000f6e0000000200 */
[C---:B------:R-:W-:Y:S08]  /*4150*/  HMMA.16816.F32 R12, R180.reuse, R80, R124 ;  /* 0x00000050b40c723c */ /* 0x040ff0000000187c */
[C---:B------:R-:W-:Y:S08]  /*4160*/  HMMA.16816.F32 R8, R180.reuse, R82, R140 ;  /* 0x00000052b408723c */ /* 0x040ff0000000188c */
[C---:B------:R-:W-:Y:S08]  /*4170*/  HMMA.16816.F32 R4, R180.reuse, R68, R120 ;  /* 0x00000044b404723c */ /* 0x040ff00000001878 */
[C---:B------:R-:W-:Y:S08]  /*4180*/  HMMA.16816.F32 R80, R180.reuse, R70, R108 ;  /* 0x00000046b450723c */ /* 0x040ff0000000186c */
[C---:B------:R-:W-:Y:S08]  /*4190*/  HMMA.16816.F32 R120, R180.reuse, R60, R104 ;  /* 0x0000003cb478723c */ /* 0x040ff00000001868 */
[C---:B------:R-:W-:Y:S01]  /*41a0*/  HMMA.16816.F32 R116, R180.reuse, R56, R92 ;  /* 0x00000038b474723c */ /* 0x040fe2000000185c */
[----:B------:R-:W2:Y:S07]  /*41b0*/  LDSM.16.M88.4 R56, [R193+0x4000] ;  /* 0x00400000c138783b */ /* 0x000eae0000000200 */
[C---:B------:R-:W-:Y:S01]  /*41c0*/  HMMA.16816.F32 R108, R180.reuse, R52, R48 ;  /* 0x00000034b46c723c */ /* 0x040fe20000001830 */
[----:B------:R-:W3:Y:S07]  /*41d0*/  LDSM.16.M88.4 R48, [R193+0x5000] ;  /* 0x00500000c130783b */ /* 0x000eee0000000200 */
[C---:B------:R-:W-:Y:S01]  /*41e0*/  HMMA.16816.F32 R124, R180.reuse, R62, R96 ;  /* 0x0000003eb47c723c */ /* 0x040fe20000001860 */
[----:B------:R-:W-:Y:S07]  /*41f0*/  LDSM.16.M88.4 R60, [R193+0x3800] ;  /* 0x00380000c13c783b */ /* 0x000fee0000000200 */
[----:B------:R-:W-:Y:S01]  /*4200*/  HMMA.16816.F32 R104, R180, R54, R44 ;  /* 0x00000036b468723c */ /* 0x000fe2000000182c */
[----:B------:R-:W3:Y:S04]  /*4210*/  LDSM.16.M88.4 R44, [R193+0x5800] ;  /* 0x00580000c12c783b */ /* 0x000ee80000000200 */
[----:B------:R-:W-:Y:S03]  /*4220*/  LDSM.16.M88.4 R52, [R193+0x4800] ;  /* 0x00480000c134783b */ /* 0x000fe60000000200 */
[C---:B-1----:R-:W-:Y:S08]  /*4230*/  HMMA.16816.F32 R100, R184.reuse, R40, R28 ;  /* 0x00000028b864723c */ /* 0x042ff0000000181c */
[C---:B------:R-:W-:Y:S01]  /*4240*/  HMMA.16816.F32 R96, R184.reuse, R42, R24 ;  /* 0x0000002ab860723c */ /* 0x040fe20000001818 */
[----:B------:R-:W1:Y:S07]  /*4250*/  LDSM.16.M88.4 R40, [R193+0x6000] ;  /* 0x00600000c128783b */ /* 0x000e6e0000000200 */
[C---:B--2---:R-:W-:Y:S08]  /*4260*/  HMMA.16816.F32 R92, R184.reuse, R36, R20 ;  /* 0x00000024b85c723c */ /* 0x044ff00000001814 */
[----:B------:R-:W-:Y:S01]  /*4270*/  HMMA.16816.F32 R76, R184, R38, R16 ;  /* 0x00000026b84c723c */ /* 0x000fe20000001810 */
[----:B------:R-:W2:Y:S01]  /*4280*/  LDSM.16.M88.4 R36, [R193+0x6800] ;  /* 0x00680000c124783b */ /* 0x000ea20000000200 */
[----:B------:R-:W-:Y:S01]  /*4290*/  ISETP.GT.AND P0, PT, R146, R2, PT ;  /* 0x000000029200720c */ /* 0x000fe20003f04270 */
[----:B------:R-:W-:-:S05]  /*42a0*/  DEPBAR.LE SB0, 0x0 ;  /* 0x000080000000791a */ /* 0x000fca0000000000 */
[C---:B------:R-:W-:Y:S08]  /*42b0*/  HMMA.16816.F32 R68, R184.reuse, R32, R12 ;  /* 0x00000020b844723c */ /* 0x040ff0000000180c */
[C---:B------:R-:W-:Y:S08]  /*42c0*/  HMMA.16816.F32 R64, R184.reuse, R34, R8 ;  /* 0x00000022b840723c */ /* 0x040ff00000001808 */
[C---:B---3--:R-:W-:Y:S08]  /*42d0*/  HMMA.16816.F32 R32, R184.reuse, R88, R4 ;  /* 0x00000058b820723c */ /* 0x048ff00000001804 */
[C---:B------:R-:W-:Y:S08]  /*42e0*/  HMMA.16816.F32 R28, R184.reuse, R90, R80 ;  /* 0x0000005ab81c723c */ /* 0x040ff00000001850 */
[C---:B----4-:R-:W-:Y:S08]  /*42f0*/  HMMA.16816.F32 R24, R184.reuse, R128, R120 ;  /* 0x00000080b818723c */ /* 0x050ff00000001878 */
[C---:B-----5:R-:W-:Y:S08]  /*4300*/  HMMA.16816.F32 R16, R184.reuse, R72, R116 ;  /* 0x00000048b810723c */ /* 0x060ff00000001874 */
[C---:B------:R-:W-:Y:S08]  /*4310*/  HMMA.16816.F32 R8, R184.reuse, R84, R108 ;  /* 0x00000054b808723c */ /* 0x040ff0000000186c */
[C---:B------:R-:W-:Y:S08]  /*4320*/  HMMA.16816.F32 R20, R184.reuse, R130, R124 ;  /* 0x00000082b814723c */ /* 0x040ff0000000187c */
[C---:B------:R-:W-:Y:S08]  /*4330*/  HMMA.16816.F32 R12, R184.reuse, R74, R112 ;  /* 0x0000004ab80c723c */ /* 0x040ff00000001870 */
[----:B------:R-:W-:Y:S01]  /*4340*/  HMMA.16816.F32 R4, R184, R86, R104 ;  /* 0x00000056b804723c */ /* 0x000fe20000001868 */
[----:B------:R-:W-:Y:S07]  /*4350*/  BSSY B1, `(.L_x_1328) ;  /* 0x0000089000017945 */ /* 0x000fee0003800000 */
[----:B------:R-:W-:Y:S01]  /*4360*/  HMMA.16816.F32 R92, R188, R56, R92 ;  /* 0x00000038bc5c723c */ /* 0x000fe2000000185c */
[----:B------:R-:W-:-:S07]  /*4370*/  IADD3 R207, R199, 0x3800, RZ ;  /* 0x00003800c7cf7810 */ /* 0x000fce0007ffe0ff */
[----:B------:R-:W-:Y:S01]  /*4380*/  HMMA.16816.F32 R76, R188, R58, R76 ;  /* 0x0000003abc4c723c */ /* 0x000fe2000000184c */
[----:B------:R-:W-:-:S07]  /*4390*/  IADD3 R206, R199, 0x6800, RZ ;  /* 0x00006800c7ce7810 */ /* 0x000fce0007ffe0ff */
[----:B------:R-:W-:Y:S01]  /*43a0*/  HMMA.16816.F32 R56, R188, R48, R32 ;  /* 0x00000030bc38723c */ /* 0x000fe20000001820 */
[C---:B------:R-:W-:Y:S02]  /*43b0*/  IADD3 R205, R199.reuse, 0x6000, RZ ;  /* 0x00006000c7cd7810 */ /* 0x040fe40007ffe0ff */
[----:B------:R-:W-:-:S05]  /*43c0*/  IADD3 R204, R199, 0x5800, RZ ;  /* 0x00005800c7cc7810 */ /* 0x000fca0007ffe0ff */
[----:B------:R-:W-:Y:S01]  /*43d0*/  HMMA.16816.F32 R48, R188, R50, R28 ;  /* 0x00000032bc30723c */ /* 0x000fe2000000181c */
[C---:B------:R-:W-:Y:S02]  /*43e0*/  IADD3 R203, R199.reuse, 0x5000, RZ ;  /* 0x00005000c7cb7810 */ /* 0x040fe40007ffe0ff */
[----:B------:R-:W-:-:S05]  /*43f0*/  IADD3 R202, R199, 0x4800, RZ ;  /* 0x00004800c7ca7810 */ /* 0x000fca0007ffe0ff */
[----:B------:R-:W-:Y:S01]  /*4400*/  HMMA.16816.F32 R32, R188, R44, R24 ;  /* 0x0000002cbc20723c */ /* 0x000fe20000001818 */
[----:B------:R-:W-:-:S07]  /*4410*/  IADD3 R201, R199, 0x4000, RZ ;  /* 0x00004000c7c97810 */ /* 0x000fce0007ffe0ff */
[C---:B-1----:R-:W-:Y:S08]  /*4420*/  HMMA.16816.F32 R28, R188.reuse, R40, R16 ;  /* 0x00000028bc1c723c */ /* 0x042ff00000001810 */
[C---:B--2---:R-:W-:Y:S08]  /*4430*/  HMMA.16816.F32 R24, R188.reuse, R36, R8 ;  /* 0x00000024bc18723c */ /* 0x044ff00000001808 */
        /* <DEDUP_REMOVED lines=11> */
[----:B------:R-:W2:Y:S04]  /*44f0*/  LDL R2, [R1+0x4] ;  /* 0x0000040001027983 */ /* 0x000ea80000100800 */
[----:B------:R-:W3:Y:S04]  /*4500*/  LDL.64 R148, [R1+0x20] ;  /* 0x0000200001947983 */ /* 0x000ee80000100a00 */
[----:B------:R-:W4:Y:S01]  /*4510*/  LDL R147, [R1+0x30] ;  /* 0x0000300001937983 */ /* 0x000f220000100800 */
[----:B------:R-:W-:-:S03]  /*4520*/  IMAD.MOV.U32 R218, RZ, RZ, RZ ;  /* 0x000000ffffda7224 */ /* 0x000fc600078e00ff */
[----:B------:R-:W5:Y:S04]  /*4530*/  LDL.64 R8, [R1+0x18] ;  /* 0x0000180001087983 */ /* 0x000f680000100a00 */
        /* <DEDUP_REMOVED lines=21> */
[----:B-----5:R-:W-:-:S03]  /*4690*/  IADD3 R0, P4, R8, R2, RZ ;  /* 0x0000000208007210 */ /* 0x020fc60007f9e0ff */
[----:B------:R-:W-:Y:S01]  /*46a0*/  IMAD R2, R218, c[0x0][0x1f4], R4 ;  /* 0x00007d00da027a24 */ /* 0x000fe200078e0204 */
[----:B------:R-:W-:-:S04]  /*46b0*/  LEA R4, P0, R0, c[0x0][0x1c8], 0x1 ;  /* 0x0000720000047a11 */ /* 0x000fc800078008ff */
[----:B------:R-:W-:-:S04]  /*46c0*/  IADD3.X R2, R6, R3, R2, P4, !PT ;  /* 0x0000000306027210 */ /* 0x000fc800027fe402 */
[----:B------:R-:W-:Y:S01]  /*46d0*/  LEA.HI.X R0, R0, c[0x0][0x1cc], R2, 0x1, P0 ;  /* 0x0000730000007a11 */ /* 0x000fe200000f0c02 */
[----:B------:R-:W-:Y:S05]  /*46e0*/  BRA.DIV ~URZ, `(.L_x_1330) ;  /* 0x0000ec327f007947 */ /* 0x000fea000b800000 */
[----:B------:R1:W2:Y:S02]  /*46f0*/  SHFL.IDX PT, R5, R0, RZ, 0x181f ;  /* 0x00181fff00057589 */ /* 0x0002a400000e0000 */
.L_x_1445:
[----:B------:R-:W-:Y:S05]  /*4700*/  BRA.DIV ~URZ, `(.L_x_1331) ;  /* 0x0000ec827f007947 */ /* 0x000fea000b800000 */
[----:B------:R3:W4:Y:S02]  /*4710*/  SHFL.IDX PT, R2, R4, RZ, 0x181f ;  /* 0x00181fff04027589 */ /* 0x00072400000e0000 */
.L_x_1446:
[----:B------:R-:W-:Y:S01]  /*4720*/  ISETP.GE.AND P0, PT, R222, 0x1, PT ;  /* 0x00000001de00780c */ /* 0x000fe20003f06270 */
[----:B------:R-:W-:-:S12]  /*4730*/  BSSY B0, `(.L_x_1332) ;  /* 0x000000f000007945 */ /* 0x000fd80003800000 */
[----:B------:R-:W-:Y:S05]  /*4740*/  @!P0 BRA `(.L_x_1333) ;  /* 0x000000d000008947 */ /* 0x000fea0003800000 */
[C---:B------:R-:W-:Y:S01]  /*4750*/  IMAD.SHL.U32 R6, R241.reuse, 0x2, RZ ;  /* 0x00000002f1067824 */ /* 0x040fe200078e00ff */
[----:B------:R-:W-:Y:S01]  /*4760*/  ISETP.GE.AND P4, PT, R241, c[0x0][0x1d4], PT ;  /* 0x00007500f1007a0c */ /* 0x000fe20003f86270 */
[C---:B------:R-:W-:Y:S01]  /*4770*/  IMAD.SHL.U32 R3, R251.reuse, 0x2, RZ ;  /* 0x00000002fb037824 */ /* 0x040fe200078e00ff */
[----:B------:R-:W-:Y:S02]  /*4780*/  ISETP.GE.AND P0, PT, R251, c[0x0][0x1d4], PT ;  /* 0x00007500fb007a0c */ /* 0x000fe40003f06270 */
        /* <DEDUP_REMOVED lines=9> */
.L_x_1333:
[----:B------:R-:W-:Y:S05]  /*4820*/  BSYNC B0 ;  /* 0x0000000000007941 */ /* 0x000fea0003800000 */
.L_x_1332:
[----:B------:R-:W-:Y:S05]  /*4830*/  BRA.DIV ~URZ, `(.L_x_1334) ;  /* 0x0000ebc27f007947 */ /* 0x000fea000b800000 */
[----:B--2---:R2:W1:Y:S04]  /*4840*/  SHFL.IDX PT, R5, R0, 0x1, 0x181f ;  /* 0x00381f0000057f89 */ /* 0x00446800000e0000 */
[----:B----4-:R2:W4:Y:S02]  /*4850*/  SHFL.IDX PT, R2, R4, 0x1, 0x181f ;  /* 0x00381f0004027f89 */ /* 0x01052400000e0000 */
.L_x_1447:
        /* <DEDUP_REMOVED lines=16> */
.L_x_1336:
[----:B------:R-:W-:Y:S05]  /*4960*/  BSYNC B0 ;  /* 0x0000000000007941 */ /* 0x000fea0003800000 */
.L_x_1335:
[----:B------:R-:W-:Y:S05]  /*4970*/  BRA.DIV ~URZ, `(.L_x_1337) ;  /* 0x0000eb527f007947 */ /* 0x000fea000b800000 */
[----:B-1----:R1:W2:Y:S02]  /*4980*/  SHFL.IDX PT, R5, R0, 0x2, 0x181f ;  /* 0x00581f0000057f89 */ /* 0x0022a400000e0000 */
.L_x_1448:
[----:B------:R-:W-:Y:S05]  /*4990*/  BRA.DIV ~URZ, `(.L_x_1338) ;  /* 0x0000eba27f007947 */ /* 0x000fea000b800000 */
[----:B----4-:R4:W1:Y:S02]  /*49a0*/  SHFL.IDX PT, R2, R4, 0x2, 0x181f ;  /* 0x00581f0004027f89 */ /* 0x01086400000e0000 */
.L_x_1449:
[----:B------:R-:W-:Y:S01]  /*49b0*/  ISETP.GE.AND P0, PT, R222, 0x41, PT ;  /* 0x00000041de00780c */ /* 0x000fe20003f06270 */
[----:B------:R-:W-:-:S12]  /*49c0*/  BSSY B0, `(.L_x_1339) ;  /* 0x000000f000007945 */ /* 0x000fd80003800000 */
[----:B------:R-:W-:Y:S05]  /*49d0*/  @!P0 BRA `(.L_x_1340) ;  /* 0x000000d000008947 */ /* 0x000fea0003800000 */
[C---:B------:R-:W-:Y:S01]  /*49e0*/  IMAD.SHL.U32 R6, R241.reuse, 0x2, RZ ;  /* 0x00000002f1067824 */ /* 0x040fe200078e00ff */
[----:B------:R-:W-:Y:S01]  /*49f0*/  ISETP.GE.AND P4, PT, R241, c[0x0][0x1d4], PT ;  /* 0x00007500f1007a0c */ /* 0x000fe20003f86270 */
[C---:B------:R-:W-:Y:S01]  /*4a00*/  IMAD.SHL.U32 R3, R251.reuse, 0x2, RZ ;  /* 0x00000002fb037824 */ /* 0x040fe200078e00ff */
[----:B------:R-:W-:Y:S02]  /*4a10*/  ISETP.GE.AND P0, PT, R251, c[0x0][0x1d4], PT ;  /* 0x00007500fb007a0c */ /* 0x000fe40003f06270 */
        /* <DEDUP_REMOVED lines=9> */
.L_x_1340:
[----:B------:R-:W-:Y:S05]  /*4ab0*/  BSYNC B0 ;  /* 0x0000000000007941 */ /* 0x000fea0003800000 */
.L_x_1339:
[----:B------:R-:W-:Y:S05]  /*4ac0*/  BRA.DIV ~URZ, `(.L_x_1341) ;  /* 0x0000eae27f007947 */ /* 0x000fea000b800000 */
[----:B-1----:R1:W3:Y:S04]  /*4ad0*/  SHFL.IDX PT, R6, R0, 0x3, 0x181f ;  /* 0x00781f0000067f89 */ /* 0x0022e800000e0000 */
[----:B--2---:R1:W2:Y:S02]  /*4ae0*/  SHFL.IDX PT, R0, R4, 0x3, 0x181f ;  /* 0x00781f0004007f89 */ /* 0x0042a400000e0000 */
.L_x_1450:
[----:B------:R-:W-:-:S13]  /*4af0*/  ISETP.GE.AND P0, PT, R222, 0x61, PT ;  /* 0x00000061de00780c */ /* 0x000fda0003f06270 */
[----:B------:R-:W-:Y:S05]  /*4b00*/  @!P0 BRA `(.L_x_1329) ;  /* 0x000000d000008947 */ /* 0x000fea0003800000 */
[C---:B------:R-:W-:Y:S01]  /*4b10*/  IMAD.SHL.U32 R3, R241.reuse, 0x2, RZ ;  /* 0x00000002f1037824 */ /* 0x040fe200078e00ff */
[----:B------:R-:W-:Y:S01]  /*4b20*/  ISETP.GE.AND P4, PT, R241, c[0x0][0x1d4], PT ;  /* 0x00007500f1007a0c */ /* 0x000fe20003f86270 */
[C---:B------:R-:W-:Y:S01]  /*4b30*/  IMAD.SHL.U32 R2, R251.reuse, 0x2, RZ ;  /* 0x00000002fb027824 */ /* 0x040fe200078e00ff */
[----:B------:R-:W-:Y:S02]  /*4b40*/  ISETP.GE.AND P0, PT, R251, c[0x0][0x1d4], PT ;  /* 0x00007500fb007a0c */ /* 0x000fe40003f06270 */
[C---:B-1234-:R-:W-:Y:S02]  /*4b50*/  IADD3 R4, P6, R0.reuse, R3, RZ ;  /* 0x0000000300047210 */ /* 0x05efe40007fde0ff */
[----:B------:R-:W-:-:S03]  /*4b60*/  IADD3 R2, P5, R0, R2, RZ ;  /* 0x0000000200027210 */ /* 0x000fc60007fbe0ff */
[C---:B------:R-:W-:Y:S02]  /*4b70*/  IMAD.X R5, R6.reuse, 0x1, R220, P6 ;  /* 0x0000000106057824 */ /* 0x040fe400030e06dc */
[----:B------:R-:W-:-:S03]  /*4b80*/  IMAD.X R3, R6, 0x1, R221, P5 ;  /* 0x0000000106037824 */ /* 0x000fc600028e06dd */
[----:B------:R-:W-:Y:S01]  /*4b90*/  @!PT LDS RZ, [RZ] ;  /* 0x00000000fffff984 */ /* 0x000fe20000000800 */
[----:B------:R-:W-:Y:S01]  /*4ba0*/  @!PT LDS RZ, [RZ] ;  /* 0x00000000fffff984 */ /* 0x000fe20000000800 */
[----:B------:R-:W-:Y:S01]  /*4bb0*/  @!PT LDS RZ, [RZ] ;  /* 0x00000000fffff984 */ /* 0x000fe20000000800 */
[----:B------:R1:W-:Y:S04]  /*4bc0*/  LDGSTS.E.BYPASS.LTC128B.128 [R219+0xb100], [R4.64], !P4 ;  /* 0x0b10000004db7fae */ /* 0x0003e8000e101d46 */
[----:B------:R1:W-:Y:S02]  /*4bd0*/  LDGSTS.E.BYPASS.LTC128B.128 [R219+0xe900], [R2.64], !P0 ;  /* 0x0e90000002db7fae */ /* 0x0003e4000c101d46 */
.L_x_1329:
[----:B------:R-:W-:Y:S05]  /*4be0*/  BSYNC B1 ;  /* 0x0000000000017941 */ /* 0x000fea0003800000 */
.L_x_1328:
[----:B-1----:R-:W5:Y:S04]  /*4bf0*/  LDL R2, [R1+0x40] ;  /* 0x0000400001027983 */ /* 0x002f680000100800 */
[----:B--2---:R-:W5:Y:S04]  /*4c00*/  LDL R0, [R1+0x58] ;  /* 0x0000580001007983 */ /* 0x004f680000100800 */
[----:B------:R-:W2:Y:S04]  /*4c10*/  LDL R5, [R1+0x44] ;  /* 0x0000440001057983 */ /* 0x000ea80000100800 */
[----:B----4-:R-:W4:Y:S04]  /*4c20*/  LDL R3, [R1+0x38] ;  /* 0x0000380001037983 */ /* 0x010f280000100800 */
[----:B------:R-:W0:Y:S01]  /*4c30*/  LDGDEPBAR ;  /* 0x00000000000079af */ /* 0x000e220000000000 */
[----:B-----5:R-:W-:-:S04]  /*4c40*/  IMAD.IADD R0, R0, 0x1, R2 ;  /* 0x0000000100007824 */ /* 0x020fc800078e0202 */
[----:B------:R-:W-:Y:S01]  /*4c50*/  @P3 IMAD.HI.U32 R2, R0, c[0x0][0x2c8], RZ ;  /* 0x0000b20000023a27 */ /* 0x000fe200078e00ff */
[----:B--23--:R-:W-:-:S03]  /*4c60*/  IADD3 R6, -R5, R144, RZ ;  /* 0x0000009005067210 */ /* 0x00cfc60007ffe1ff */
[----:B------:R-:W-:Y:S01]  /*4c70*/  IMAD.MOV.U32 R4, RZ, RZ, R0 ;  /* 0x000000ffff047224 */ /* 0x000fe200078e0000 */
[----:B------:R-:W-:Y:S02]  /*4c80*/  IADD3 R0, -R5, 0x1, R144 ;  /* 0x0000000105007810 */ /* 0x000fe40007ffe190 */
[----:B------:R-:W-:Y:S02]  /*4c90*/  @P3 SHF.R.U32.HI R4, RZ, c[0x0][0x2cc], R2 ;  /* 0x0000b300ff043a19 */ /* 0x000fe40000011602 */
[----:B----4-:R-:W-:Y:S01]  /*4ca0*/  IADD3 R5, R0, -R3, RZ ;  /* 0x8000000300057210 */ /* 0x010fe20007ffe0ff */
[----:B------:R-:W-:Y:S05]  /*4cb0*/  BRA.DIV ~URZ, `(.L_x_1342) ;  /* 0x0000e9c27f007947 */ /* 0x000fea000b800000 */
[----:B------:R1:W2:Y:S02]  /*4cc0*/  SHFL.IDX PT, R0, R4, RZ, 0x1c1f ;  /* 0x001c1fff04007589 */ /* 0x0002a400000e0000 */
.L_x_1451:
        /* <DEDUP_REMOVED lines=73> */
[----:B------:R-:W-:Y:S02]  /*5160*/  FSEL R6, R102, -INF , P5 ;  /* 0xff80000066067808 */ /* 0x000fe40002800000 */
        /* <DEDUP_REMOVED lines=11> */
[C---:B------:R-:W-:Y:S02]  /*5220*/  ISETP.GT.AND P4, PT, R0.reuse, 0x18, PT ;  /* 0x000000180000780c */ /* 0x040fe40003f84270 */
        /* <DEDUP_REMOVED lines=84> */
[----:B------:R-:W-:Y:S02]  /*5770*/  FMNMX.FTZ R2, R143, R3, !PT ;  /* 0x000000038f027209 */ /* 0x000fe40007810000 */
[----:B------:R-:W2:Y:S02]  /*5780*/  SHFL.BFLY PT, R3, R0, 0x2, 0x1f ;  /* 0x0c401f0000037f89 */ /* 0x000ea400000e0000 */
[----:B------:R-:W-:-:S05]  /*5790*/  FMNMX.FTZ R2, R142, R2, !PT ;  /* 0x000000028e027209 */ /* 0x000fca0007810000 */
[----:B-1----:R-:W1:Y:S01]  /*57a0*/  SHFL.BFLY PT, R4, R2, 0x2, 0x1f ;  /* 0x0c401f0002047f89 */ /* 0x002e6200000e0000 */
[----:B--2---:R-:W-:-:S05]  /*57b0*/  FMNMX.FTZ R0, R3, R0, !PT ;  /* 0x0000000003007209 */ /* 0x004fca0007810000 */
[----:B------:R-:W2:Y:S01]  /*57c0*/  SHFL.BFLY PT, R3, R0, 0x1, 0x1f ;  /* 0x0c201f0000037f89 */ /* 0x000ea200000e0000 */
[----:B-1----:R-:W-:-:S05]  /*57d0*/  FMNMX.FTZ R4, R2, R4, !PT ;  /* 0x0000000402047209 */ /* 0x002fca0007810000 */
[----:B------:R1:W3:Y:S01]  /*57e0*/  SHFL.BFLY PT, R5, R4, 0x1, 0x1f ;  /* 0x0c201f0004057f89 */ /* 0x0002e200000e0000 */
[----:B--2---:R-:W-:-:S05]  /*57f0*/  FMNMX.FTZ R70, R0, R3, !PT ;  /* 0x0000000300467209 */ /* 0x004fca0007810000 */
.L_x_1452:
[C---:B------:R-:W-:Y:S01]  /*5800*/  FMUL.FTZ R2, R70.reuse, c[0x0][0x2d0] ;  /* 0x0000b40046027a20 */ /* 0x040fe20000410000 */
[----:B------:R-:W-:Y:S01]  /*5810*/  FSETP.NEU.FTZ.AND P0, PT, R70, -INF , PT ;  /* 0xff8000004600780b */ /* 0x000fe20003f1d000 */
[----:B------:R-:W2:Y:S03]  /*5820*/  LDL R153, [R1+0x40] ;  /* 0x0000400001997983 */ /* 0x000ea60000100800 */
[----:B------:R-:W-:Y:S01]  /*5830*/  FSEL R2, R2, RZ, P0 ;  /* 0x000000ff02027208 */ /* 0x000fe20000000000 */
[----:B------:R-:W4:Y:S04]  /*5840*/  LDL R152, [R1+0x38] ;  /* 0x0000380001987983 */ /* 0x000f280000100800 */
[--C-:B------:R-:W-:Y:S01]  /*5850*/  FFMA.FTZ R0, R7, c[0x0][0x2d0], -R2.reuse ;  /* 0x0000b40007007a23 */ /* 0x100fe20000010802 */
[----:B------:R-:W4:Y:S03]  /*5860*/  LDL R151, [R1+0x3c] ;  /* 0x00003c0001977983 */ /* 0x000f260000100800 */
[----:B------:R5:W-:Y:S01]  /*5870*/  MUFU.EX2 R59, R0 ;  /* 0x00000000003b7308 */ /* 0x000be20000000800 */
[----:B---3--:R-:W-:Y:S01]  /*5880*/  FMNMX.FTZ R69, R5, R4, !PT ;  /* 0x0000000405457209 */ /* 0x008fe20007810000 */
[----:B------:R-:W3:Y:S01]  /*5890*/  LDL R150, [R1] ;  /* 0x0000000001967983 */ /* 0x000ee20000100800 */
[--C-:B------:R-:W-:Y:S01]  /*58a0*/  FFMA.FTZ R3, R16, c[0x0][0x2d0], -R2.reuse ;  /* 0x0000b40010037a23 */ /* 0x100fe20000010802 */
[----:B------:R-:W-:Y:S01]  /*58b0*/  WARPSYNC 0xffffffff ;  /* 0xffffffff00007948 */ /* 0x000fe20003800000 */
[----:B------:R-:W-:Y:S01]  /*58c0*/  FSETP.NEU.FTZ.AND P0, PT, R69, -INF , PT ;  /* 0xff8000004500780b */ /* 0x000fe20003f1d000 */
[----:B------:R-:W-:Y:S01]  /*58d0*/  LDSM.16.MT88.4 R24, [R195+0x800] ;  /* 0x00080000c318783b */ /* 0x000fe20000004200 */
[----:B------:R-:W-:Y:S01]  /*58e0*/  IADD3 R166, R166, -0x2, RZ ;  /* 0xfffffffea6a67810 */ /* 0x000fe20007ffe0ff */
[----:B------:R1:W-:Y:S02]  /*58f0*/  MUFU.EX2 R66, R3 ;  /* 0x0000000300427308 */ /* 0x0003e40000000800 */
[----:B------:R-:W-:Y:S04]  /*5900*/  LDSM.16.MT88.4 R28, [R197] ;  /* 0x00000000c51c783b */ /* 0x000fe80000004200 */
[----:B------:R-:W-:Y:S01]  /*5910*/  LDSM.16.MT88.4 R36, [R197+0x800] ;  /* 0x00080000c524783b */ /* 0x000fe20000004200 */
[----:B-----5:R-:W-:-:S04]  /*5920*/  FFMA.FTZ R0, R9, c[0x0][0x2d0], -R2 ;  /* 0x0000b40009007a23 */ /* 0x020fc80000010802 */
[----:B------:R5:W5:Y:S01]  /*5930*/  MUFU.EX2 R58, R0 ;  /* 0x00000000003a7308 */ /* 0x000b620000000800 */
[----:B-1----:R-:W-:-:S07]  /*5940*/  FFMA.FTZ R3, R17, c[0x0][0x2d0], -R2 ;  /* 0x0000b40011037a23 */ /* 0x002fce0000010802 */
[----:B------:R-:W-:Y:S01]  /*5950*/  MUFU.EX2 R65, R3 ;  /* 0x0000000300417308 */ /* 0x000fe20000000800 */
[----:B-----5:R-:W-:-:S07]  /*5960*/  FFMA.FTZ R0, R11, c[0x0][0x2d0], -R2 ;  /* 0x0000b4000b007a23 */ /* 0x020fce0000010802 */
[----:B------:R1:W-:Y:S02]  /*5970*/  MUFU.EX2 R57, R0 ;  /* 0x0000000000397308 */ /* 0x0003e40000000800 */
[----:B-1----:R-:W-:Y:S01]  /*5980*/  FFMA.FTZ R0, R12, c[0x0][0x2d0], -R2 ;  /* 0x0000b4000c007a23 */ /* 0x002fe20000010802 */
[----:B------:R-:W-:-:S05]  /*5990*/  F2FP.PACK_AB R12, R58, R59 ;  /* 0x0000003b3a0c723e */ /* 0x000fca00000000ff */
[----:B------:R1:W-:Y:S02]  /*59a0*/  MUFU.EX2 R62, R0 ;  /* 0x00000000003e7308 */ /* 0x0003e40000000800 */
[----:B-1----:R-:W-:-:S06]  /*59b0*/  FFMA.FTZ R0, R15, c[0x0][0x2d0], -R2 ;  /* 0x0000b4000f007a23 */ /* 0x002fcc0000010802 */
[----:B------:R1:W5:Y:S02]  /*59c0*/  MUFU.EX2 R64, R0 ;  /* 0x0000000000407308 */ /* 0x0003640000000800 */
[----:B-1----:R-:W-:-:S05]  /*59d0*/  FMUL.FTZ R0, R69, c[0x0][0x2d0] ;  /* 0x0000b40045007a20 */ /* 0x002fca0000410000 */
[----:B------:R-:W-:-:S05]  /*59e0*/  FSEL R0, R0, RZ, P0 ;  /* 0x000000ff00007208 */ /* 0x000fca0000000000 */
[--C-:B------:R-:W-:Y:S02]  /*59f0*/  FFMA.FTZ R3, R6, c[0x0][0x2d0], -R0.reuse ;  /* 0x0000b40006037a23 */ /* 0x100fe40000010800 */
[----:B------:R-:W1:Y:S02]  /*5a00*/  LDSM.16.MT88.4 R4, [R195] ;  /* 0x00000000c304783b */ /* 0x000e640000004200 */
[----:B------:R5:W-:Y:S02]  /*5a10*/  MUFU.EX2 R46, R3 ;  /* 0x00000003002e7308 */ /* 0x000be40000000800 */
[----:B-----5:R-:W-:Y:S01]  /*5a20*/  FFMA.FTZ R3, R8, c[0x0][0x2d0], -R0 ;  /* 0x0000b40008037a23 */ /* 0x020fe20000010800 */
[----:B------:R-:W-:-:S05]  /*5a30*/  F2FP.PACK_AB R8, R66, R64 ;  /* 0x000000404208723e */ /* 0x000fca00000000ff */
[----:B------:R5:W-:Y:S02]  /*5a40*/  MUFU.EX2 R43, R3 ;  /* 0x00000003002b7308 */ /* 0x000be40000000800 */
[----:B-----5:R-:W-:-:S06]  /*5a50*/  FFMA.FTZ R3, R10, c[0x0][0x2d0], -R0 ;  /* 0x0000b4000a037a23 */ /* 0x020fcc0000010800 */
[----:B------:R5:W-:Y:S02]  /*5a60*/  MUFU.EX2 R42, R3 ;  /* 0x00000003002a7308 */ /* 0x000be40000000800 */
[----:B-----5:R-:W-:Y:S01]  /*5a70*/  FFMA.FTZ R3, R14, c[0x0][0x2d0], -R0 ;  /* 0x0000b4000e037a23 */ /* 0x020fe20000010800 */
[----:B------:R-:W-:-:S05]  /*5a80*/  F2FP.PACK_AB R14, R62, R57 ;  /* 0x000000393e0e723e */ /* 0x000fca00000000ff */
[----:B------:R5:W1:Y:S02]  /*5a90*/  MUFU.EX2 R47, R3 ;  /* 0x00000003002f7308 */ /* 0x000a640000000800 */
[----:B-----5:R-:W-:Y:S01]  /*5aa0*/  FFMA.FTZ R3, R20, c[0x0][0x2d0], -R2 ;  /* 0x0000b40014037a23 */ /* 0x020fe20000010802 */
[----:B-1----:R-:W-:-:S05]  /*5ab0*/  F2FP.PACK_AB R15, R47, R42 ;  /* 0x0000002a2f0f723e */ /* 0x002fca00000000ff */
[----:B------:R1:W5:Y:S02]  /*5ac0*/  MUFU.EX2 R67, R3 ;  /* 0x0000000300437308 */ /* 0x0003640000000800 */
[----:B-1----:R-:W-:Y:S01]  /*5ad0*/  FFMA.FTZ R3, R13, c[0x0][0x2d0], -R0 ;  /* 0x0000b4000d037a23 */ /* 0x002fe20000010800 */
[----:B------:R-:W-:Y:S02]  /*5ae0*/  F2FP.PACK_AB R13, R43, R46 ;  /* 0x0000002e2b0d723e */ /* 0x000fe400000000ff */
[----:B-----5:R-:W-:-:S03]  /*5af0*/  F2FP.PACK_AB R10, R67, R65 ;  /* 0x00000041430a723e */ /* 0x020fc600000000ff */
[----:B------:R1:W-:Y:S02]  /*5b00*/  MUFU.EX2 R56, R3 ;  /* 0x0000000300387308 */ /* 0x0003e40000000800 */
[----:B------:R-:W-:Y:S01]  /*5b10*/  HMMA.16816.F32 R20, R12, R4, RZ ;  /* 0x000000040c14723c */ /* 0x000fe200000018ff */
[----:B-1----:R-:W-:-:S05]  /*5b20*/  FFMA.FTZ R3, R18, c[0x0][0x2d0], -R0 ;  /* 0x0000b40012037a23 */ /* 0x002fca0000010800 */
[----:B------:R1:W5:Y:S02]  /*5b30*/  MUFU.EX2 R61, R3 ;  /* 0x00000003003d7308 */ /* 0x0003640000000800 */
[--C-:B-1----:R-:W-:Y:S01]  /*5b40*/  FFMA.FTZ R3, R19, c[0x0][0x2d0], -R0.reuse ;  /* 0x0000b40013037a23 */ /* 0x102fe20000010800 */
[----:B-----5:R-:W-:Y:S01]  /*5b50*/  F2FP.PACK_AB R9, R61, R56 ;  /* 0x000000383d09723e */ /* 0x020fe200000000ff */
[C---:B------:R-:W-:Y:S04]  /*5b60*/  HMMA.16816.F32 R16, R12.reuse, R6, RZ ;  /* 0x000000060c10723c */ /* 0x040fe800000018ff */
[----:B------:R1:W-:Y:S04]  /*5b70*/  MUFU.EX2 R60, R3 ;  /* 0x00000003003c7308 */ /* 0x0003e80000000800 */
[----:B------:R-:W-:Y:S01]  /*5b80*/  HMMA.16816.F32 R4, R12, R28, RZ ;  /* 0x0000001c0c04723c */ /* 0x000fe200000018ff */
[----:B-1----:R-:W-:-:S02]  /*5b90*/  FFMA.FTZ R3, R32, c[0x0][0x2d0], -R0 ;  /* 0x0000b40020037a23 */ /* 0x002fc40000010800 */
[----:B------:R-:W1:Y:S02]  /*5ba0*/  LDSM.16.MT88.4 R32, [R196] ;  /* 0x00000000c420783b */ /* 0x000e640000004200 */
[----:B------:R-:W5:Y:S02]  /*5bb0*/  MUFU.EX2 R63, R3 ;  /* 0x00000003003f7308 */ /* 0x000f640000000800 */
[----:B-----5:R-:W-:Y:S01]  /*5bc0*/  F2FP.PACK_AB R11, R63, R60 ;  /* 0x0000003c3f0b723e */ /* 0x020fe200000000ff */
[----:B------:R-:W-:-:S04]  /*5bd0*/  FADD.FTZ R3, R59, R58 ;  /* 0x0000003a3b037221 */ /* 0x000fc80000010000 */
[----:B------:R-:W-:Y:S02]  /*5be0*/  FADD.FTZ R3, R57, R3 ;  /* 0x0000000339037221 */ /* 0x000fe40000010000 */
[----:B------:R-:W-:Y:S02]  /*5bf0*/  HMMA.16816.F32 R48, R8, R24, R20 ;  /* 0x000000180830723c */ /* 0x000fe40000001814 */
[----:B------:R-:W-:-:S04]  /*5c00*/  FADD.FTZ R3, R62, R3 ;  /* 0x000000033e037221 */ /* 0x000fc80000010000 */
[----:B------:R-:W-:Y:S02]  /*5c10*/  FADD.FTZ R3, R64, R3 ;  /* 0x0000000340037221 */ /* 0x000fe40000010000 */
[----:B------:R-:W-:Y:S01]  /*5c20*/  HMMA.16816.F32 R100, R8, R26, R16 ;  /* 0x0000001a0864723c */ /* 0x000fe20000001810 */
[----:B------:R-:W5:Y:S07]  /*5c30*/  LDSM.16.MT88.4 R24, [R196+0x800] ;  /* 0x00080000c418783b */ /* 0x000f6e0000004200 */
[C---:B------:R-:W-:Y:S01]  /*5c40*/  HMMA.16816.F32 R20, R12.reuse, R30, RZ ;  /* 0x0000001e0c14723c */ /* 0x040fe200000018ff */
[----:B------:R-:W2:Y:S07]  /*5c50*/  LDSM.16.MT88.4 R28, [R200] ;  /* 0x00000000c81c783b */ /* 0x000eae0000004200 */
[----:B-1----:R-:W-:Y:S08]  /*5c60*/  HMMA.16816.F32 R16, R12, R32, RZ ;  /* 0x000000200c10723c */ /* 0x002ff000000018ff */
[----:B------:R-:W-:Y:S08]  /*5c70*/  HMMA.16816.F32 R104, R8, R36, R4 ;  /* 0x000000240868723c */ /* 0x000ff00000001804 */
[----:B------:R-:W-:Y:S08]  /*5c80*/  HMMA.16816.F32 R4, R12, R34, RZ ;  /* 0x000000220c04723c */ /* 0x000ff000000018ff */
[C---:B------:R-:W-:Y:S08]  /*5c90*/  HMMA.16816.F32 R92, R8.reuse, R38, R20 ;  /* 0x00000026085c723c */ /* 0x040ff00000001814 */
[C---:B-----5:R-:W-:Y:S01]  /*5ca0*/  HMMA.16816.F32 R96, R8.reuse, R24, R16 ;  /* 0x000000180860723c */ /* 0x060fe20000001810 */
[----:B------:R-:W1:Y:S07]  /*5cb0*/  LDSM.16.MT88.4 R16, [R198+0x800] ;  /* 0x00080000c610783b */ /* 0x000e6e0000004200 */
[----:B------:R-:W-:Y:S01]  /*5cc0*/  HMMA.16816.F32 R88, R8, R26, R4 ;  /* 0x0000001a0858723c */ /* 0x000fe20000001804 */
[----:B------:R-:W5:Y:S07]  /*5cd0*/  LDSM.16.MT88.4 R24, [R195+0x3800] ;  /* 0x00380000c318783b */ /* 0x000f6e0000004200 */
[----:B--2---:R-:W-:Y:S11]  /*5ce0*/  HMMA.16816.F32 R4, R12, R28, RZ ;  /* 0x0000001c0c04723c */ /* 0x004ff600000018ff */
[----:B------:R-:W-:Y:S11]  /*5cf0*/  @!UPT UIADD3 URZ, URZ, URZ, URZ ;  /* 0x0000003f3f3ff290 */ /* 0x000ff6000fffe03f */
[----:B------:R-:W-:Y:S02]  /*5d00*/  @!UPT UIADD3 URZ, URZ, URZ, URZ ;  /* 0x0000003f3f3ff290 */ /* 0x000fe4000fffe03f */
[----:B-1----:R-:W-:Y:S07]  /*5d10*/  HMMA.16816.F32 R36, R8, R16, R4 ;  /* 0x000000100824723c */ /* 0x002fee0000001804 */
[----:B------:R-:W-:-:S04]  /*5d20*/  FADD.FTZ R4, R46, R43 ;  /* 0x0000002b2e047221 */ /* 0x000fc80000010000 */
[----:B------:R-:W-:Y:S02]  /*5d30*/  FADD.FTZ R16, R42, R4 ;  /* 0x000000042a107221 */ /* 0x000fe40000010000 */
[----:B------:R-:W-:Y:S11]  /*5d40*/  HMMA.16816.F32 R4, R12, R30, RZ ;  /* 0x0000001e0c04723c */ /* 0x000ff600000018ff */
[----:B------:R-:W-:Y:S11]  /*5d50*/  @!UPT UIADD3 URZ, URZ, URZ, URZ ;  /* 0x0000003f3f3ff290 */ /* 0x000ff6000fffe03f */
[----:B------:R-:W-:Y:S02]  /*5d60*/  @!UPT UIADD3 URZ, URZ, URZ, URZ ;  /* 0x0000003f3f3ff290 */ /* 0x000fe4000fffe03f */
[----:B------:R-:W-:Y:S07]  /*5d70*/  HMMA.16816.F32 R84, R8, R18, R4 ;  /* 0x000000120854723c */ /* 0x000fee0000001804 */
[----:B------:R-:W-:Y:S02]  /*5d80*/  FADD.FTZ R4, R47, R16 ;  /* 0x000000102f047221 */ /* 0x000fe40000010000 */
[----:B------:R-:W1:Y:S02]  /*5d90*/  LDSM.16.MT88.4 R16, [R195+0x4000] ;  /* 0x00400000c310783b */ /* 0x000e640000004200 */
[----:B------:R-:W-:-:S02]  /*5da0*/  FADD.FTZ R20, R56, R4 ;  /* 0x0000000438147221 */ /* 0x000fc40000010000 */
[----:B-----5:R-:W-:Y:S11]  /*5db0*/  HMMA.16816.F32 R4, R12, R24, RZ ;  /* 0x000000180c04723c */ /* 0x020ff600000018ff */
[----:B------:R-:W-:Y:S11]  /*5dc0*/  @!UPT UIADD3 URZ, URZ, URZ, URZ ;  /* 0x0000003f3f3ff290 */ /* 0x000ff6000fffe03f */
[----:B------:R-:W-:Y:S02]  /*5dd0*/  @!UPT UIADD3 URZ, URZ, URZ, URZ ;  /* 0x0000003f3f3ff290 */ /* 0x000fe4000fffe03f */
[----:B-1----:R-:W-:Y:S07]  /*5de0*/  HMMA.16816.F32 R80, R8, R16, R4 ;  /* 0x000000100850723c */ /* 0x002fee0000001804 */
[----:B------:R-:W-:Y:S02]  /*5df0*/  FADD.FTZ R4, R66, R3 ;  /* 0x0000000342047221 */ /* 0x000fe40000010000 */
[----:B------:R-:W-:Y:S02]  /*5e00*/  FADD.FTZ R3, R61, R20 ;  /* 0x000000143d037221 */ /* 0x000fe40000010000 */
[----:B------:R-:W-:Y:S01]  /*5e10*/  FADD.FTZ R16, R65, R4 ;  /* 0x0000000441107221 */ /* 0x000fe20000010000 */
[----:B------:R-:W1:Y:S01]  /*5e20*/  LDSM.16.MT88.4 R20, [R197+0x3800] ;  /* 0x00380000c514783b */ /* 0x000e620000004200 */
[----:B------:R-:W-:Y:S01]  /*5e30*/  HMMA.16816.F32 R4, R12, R26, RZ ;  /* 0x0000001a0c04723c */ /* 0x000fe200000018ff */
[----:B------:R-:W-:-:S02]  /*5e40*/  FADD.FTZ R3, R60, R3 ;  /* 0x000000033c037221 */ /* 0x000fc40000010000 */
[----:B------:R-:W-:Y:S02]  /*5e50*/  FADD.FTZ R24, R67, R16 ;  /* 0x0000001043187221 */ /* 0x000fe40000010000 */
[----:B------:R-:W-:Y:S02]  /*5e60*/  FADD.FTZ R25, R63, R3 ;  /* 0x000000033f197221 */ /* 0x000fe40000010000 */
[----:B------:R-:W-:Y:S11]  /*5e70*/  FFMA.FTZ R3, R52, c[0x0][0x2d0], -R2 ;  /* 0x0000b40034037a23 */ /* 0x000ff60000010802 */
[----:B------:R-:W-:Y:S06]  /*5e80*/  @!UPT UIADD3 URZ, URZ, URZ, URZ ;  /* 0x0000003f3f3ff290 */ /* 0x000fec000fffe03f */
[----:B------:R-:W-:Y:S01]  /*5e90*/  HMMA.16816.F32 R72, R8, R18, R4 ;  /* 0x000000120848723c */ /* 0x000fe20000001804 */
[----:B------:R-:W2:Y:S07]  /*5ea0*/  LDSM.16.MT88.4 R16, [R197+0x4000] ;  /* 0x00400000c510783b */ /* 0x000eae0000004200 */
[----:B-1----:R-:W-:Y:S11]  /*5eb0*/  HMMA.16816.F32 R4, R12, R20, RZ ;  /* 0x000000140c04723c */ /* 0x002ff600000018ff */
[----:B------:R-:W-:Y:S11]  /*5ec0*/  @!UPT UIADD3 URZ, URZ, URZ, URZ ;  /* 0x0000003f3f3ff290 */ /* 0x000ff6000fffe03f */
[----:B------:R-:W-:Y:S02]  /*5ed0*/  @!UPT UIADD3 URZ, URZ, URZ, URZ ;  /* 0x0000003f3f3ff290 */ /* 0x000fe4000fffe03f */
[----:B--2---:R-:W-:Y:S08]  /*5ee0*/  HMMA.16816.F32 R76, R8, R16, R4 ;  /* 0x00000010084c723c */ /* 0x004ff00000001804 */
[----:B------:R-:W-:Y:S11]  /*5ef0*/  HMMA.16816.F32 R4, R12, R22, RZ ;  /* 0x000000160c04723c */ /* 0x000ff600000018ff */
[----:B------:R-:W-:Y:S11]  /*5f00*/  @!UPT UIADD3 URZ, URZ, URZ, URZ ;  /* 0x0000003f3f3ff290 */ /* 0x000ff6000fffe03f */
[----:B------:R-:W-:Y:S02]  /*5f10*/  @!UPT UIADD3 URZ, URZ, URZ, URZ ;  /* 0x0000003f3f3ff290 */ /* 0x000fe4000fffe03f */
[----:B------:R-:W-:Y:S01]  /*5f20*/  HMMA.16816.F32 R64, R8, R18, R4 ;  /* 0x000000120840723c */ /* 0x000fe20000001804 */
[----:B------:R1:W-:Y:S06]  /*5f30*/  MUFU.EX2 R6, R3 ;  /* 0x0000000300067308 */ /* 0x0003ec0000000800 */
[----:B------:R-:W-:-:S04]  /*5f40*/  FFMA.FTZ R4, R40, c[0x0][0x2d0], -R0 ;  /* 0x0000b40028047a23 */ /* 0x000fc80000010800 */
[----:B------:R-:W-:Y:S01]  /*5f50*/  MUFU.EX2 R7, R4 ;  /* 0x0000000400077308 */ /* 0x000fe20000000800 */
[----:B-1----:R-:W-:-:S07]  /*5f60*/  FFMA.FTZ R3, R53, c[0x0][0x2d0], -R2 ;  /* 0x0000b40035037a23 */ /* 0x002fce0000010802 */
[----:B------:R1:W2:Y:S02]  /*5f70*/  MUFU.EX2 R5, R3 ;  /* 0x0000000300057308 */ /* 0x0002a40000000800 */
[----:B-1----:R-:W-:Y:S01]  /*5f80*/  FFMA.FTZ R3, R54, c[0x0][0x2d0], -R2 ;  /* 0x0000b40036037a23 */ /* 0x002fe20000010802 */
[----:B--2---:R-:W-:-:S05]  /*5f90*/  F2FP.PACK_AB R4, R5, R6 ;  /* 0x000000060504723e */ /* 0x004fca00000000ff */
[----:B------:R1:W-:Y:S02]  /*5fa0*/  MUFU.EX2 R20, R3 ;  /* 0x0000000300147308 */ /* 0x0003e40000000800 */
[----:B-1----:R-:W-:-:S06]  /*5fb0*/  FFMA.FTZ R3, R55, c[0x0][0x2d0], -R2 ;  /* 0x0000b40037037a23 */ /* 0x002fcc0000010802 */
[----:B------:R1:W2:Y:S02]  /*5fc0*/  MUFU.EX2 R18, R3 ;  /* 0x0000000300127308 */ /* 0x0002a40000000800 */
[----:B-1----:R-:W-:-:S06]  /*5fd0*/  FFMA.FTZ R3, R45, c[0x0][0x2d0], -R0 ;  /* 0x0000b4002d037a23 */ /* 0x002fcc0000010800 */
[----:B------:R1:W5:Y:S02]  /*5fe0*/  MUFU.EX2 R19, R3 ;  /* 0x0000000300137308 */ /* 0x0003640000000800 */
[----:B-1----:R-:W-:-:S06]  /*5ff0*/  FFMA.FTZ R3, R44, c[0x0][0x2d0], -R0 ;  /* 0x0000b4002c037a23 */ /* 0x002fcc0000010800 */
[----:B------:R1:W1:Y:S02]  /*6000*/  MUFU.EX2 R17, R3 ;  /* 0x0000000300117308 */ /* 0x0002640000000800 */
[----:B-1----:R-:W-:-:S06]  /*6010*/  FFMA.FTZ R3, R41, c[0x0][0x2d0], -R0 ;  /* 0x0000b40029037a23 */ /* 0x002fcc0000010800 */
[----:B------:R1:W1:Y:S02]  /*6020*/  MUFU.EX2 R16, R3 ;  /* 0x0000000300107308 */ /* 0x0002640000000800 */
[----:B-1----:R-:W-:Y:S01]  /*6030*/  FADD.FTZ R3, R6, R24 ;  /* 0x0000001806037221 */ /* 0x002fe20000010000 */
[----:B--2---:R-:W-:-:S03]  /*6040*/  F2FP.PACK_AB R6, R18, R20 ;  /* 0x000000141206723e */ /* 0x004fc600000000ff */
[----:B------:R-:W-:Y:S02]  /*6050*/  FADD.FTZ R3, R5, R3 ;  /* 0x0000000305037221 */ /* 0x000fe40000010000 */
[----:B-----5:R-:W-:Y:S02]  /*6060*/  FADD.FTZ R5, R19, R25 ;  /* 0x0000001913057221 */ /* 0x020fe40000010000 */
[----:B------:R-:W-:Y:S01]  /*6070*/  FADD.FTZ R3, R20, R3 ;  /* 0x0000000314037221 */ /* 0x000fe20000010000 */
[----:B------:R-:W-:Y:S01]  /*6080*/  LDSM.16.MT88.4 R24, [R196+0x4000] ;  /* 0x00400000c418783b */ /* 0x000fe20000004200 */
[C---:B------:R-:W-:Y:S02]  /*6090*/  FADD.FTZ R5, R17.reuse, R5 ;  /* 0x0000000511057221 */ /* 0x040fe40000010000 */
[----:B------:R-:W-:Y:S01]  /*60a0*/  FADD.FTZ R68, R18, R3 ;  /* 0x0000000312447221 */ /* 0x000fe20000010000 */
[----:B------:R-:W1:Y:S01]  /*60b0*/  LDSM.16.MT88.4 R20, [R196+0x3800] ;  /* 0x00380000c414783b */ /* 0x000e620000004200 */
[----:B------:R-:W-:Y:S01]  /*60c0*/  FADD.FTZ R3, R16, R5 ;  /* 0x0000000510037221 */ /* 0x000fe20000010000 */
[----:B------:R-:W-:-:S03]  /*60d0*/  F2FP.PACK_AB R5, R17, R19 ;  /* 0x000000131105723e */ /* 0x000fc600000000ff */
[C---:B------:R-:W-:Y:S01]  /*60e0*/  FADD.FTZ R71, R7.reuse, R3 ;  /* 0x0000000307477221 */ /* 0x040fe20000010000 */
[----:B------:R-:W-:Y:S01]  /*60f0*/  F2FP.PACK_AB R7, R7, R16 ;  /* 0x000000100707723e */ /* 0x000fe200000000ff */
[----:B------:R-:W-:Y:S01]  /*6100*/  FFMA.FTZ R3, R112, c[0x0][0x2d0], -R2 ;  /* 0x0000b40070037a23 */ /* 0x000fe20000010802 */
[----:B-1----:R-:W-:Y:S11]  /*6110*/  HMMA.16816.F32 R16, R12, R20, RZ ;  /* 0x000000140c10723c */ /* 0x002ff600000018ff */
[----:B------:R-:W-:Y:S11]  /*6120*/  @!UPT UIADD3 URZ, URZ, URZ, URZ ;  /* 0x0000003f3f3ff290 */ /* 0x000ff6000fffe03f */
[----:B------:R-:W-:Y:S02]  /*6130*/  @!UPT UIADD3 URZ, URZ, URZ, URZ ;  /* 0x0000003f3f3ff290 */ /* 0x000fe4000fffe03f */
[----:B------:R-:W-:Y:S08]  /*6140*/  HMMA.16816.F32 R60, R8, R24, R16 ;  /* 0x00000018083c723c */ /* 0x000ff00000001810 */
        /* <DEDUP_REMOVED lines=35> */
[----:B------:R1:W2:Y:S01]  /*6380*/  MUFU.EX2 R7, R3 ;  /* 0x0000000300077308 */ /* 0x0002a20000000800 */
[----:B------:R-:W5:Y:S05]  /*6390*/  LDSM.16.MT88.4 R8, [R195+0x1800] ;  /* 0x00180000c308783b */ /* 0x000f6a0000004200 */
[----:B------:R-:W-:-:S04]  /*63a0*/  FFMA.FTZ R5, R108, c[0x0][0x2d0], -R0 ;  /* 0x0000b4006c057a23 */ /* 0x000fc80000010800 */
[----:B------:R-:W-:Y:S01]  /*63b0*/  MUFU.EX2 R15, R5 ;  /* 0x00000005000f7308 */ /* 0x000fe20000000800 */
[----:B-1----:R-:W-:-:S07]  /*63c0*/  FFMA.FTZ R3, R113, c[0x0][0x2d0], -R2 ;  /* 0x0000b40071037a23 */ /* 0x002fce0000010802 */
[----:B------:R1:W-:Y:S02]  /*63d0*/  MUFU.EX2 R4, R3 ;  /* 0x0000000300047308 */ /* 0x0003e40000000800 */
[----:B-1----:R-:W-:-:S06]  /*63e0*/  FFMA.FTZ R3, R114, c[0x0][0x2d0], -R2 ;  /* 0x0000b40072037a23 */ /* 0x002fcc0000010802 */
[----:B------:R1:W-:Y:S02]  /*63f0*/  MUFU.EX2 R12, R3 ;  /* 0x00000003000c7308 */ /* 0x0003e40000000800 */
[----:B-1----:R-:W-:-:S06]  /*6400*/  FFMA.FTZ R3, R115, c[0x0][0x2d0], -R2 ;  /* 0x0000b40073037a23 */ /* 0x002fcc0000010802 */
[----:B------:R1:W-:Y:S02]  /*6410*/  MUFU.EX2 R121, R3 ;  /* 0x0000000300797308 */ /* 0x0003e40000000800 */
[----:B-1----:R-:W-:-:S06]  /*6420*/  FFMA.FTZ R3, R109, c[0x0][0x2d0], -R0 ;  /* 0x0000b4006d037a23 */ /* 0x002fcc0000010800 */
[----:B------:R2:W1:Y:S02]  /*6430*/  MUFU.EX2 R13, R3 ;  /* 0x00000003000d7308 */ /* 0x0004640000000800 */
[----:B--2---:R-:W-:Y:S01]  /*6440*/  FADD.FTZ R3, R7, R68 ;  /* 0x0000004407037221 */ /* 0x004fe20000010000 */
[----:B-1----:R-:W-:-:S03]  /*6450*/  F2FP.PACK_AB R5, R15, R13 ;  /* 0x0000000d0f05723e */ /* 0x002fc600000000ff */
[C---:B------:R-:W-:Y:S01]  /*6460*/  FADD.FTZ R6, R4.reuse, R3 ;  /* 0x0000000304067221 */ /* 0x040fe20000010000 */
[----:B------:R-:W-:Y:S01]  /*6470*/  F2FP.PACK_AB R4, R4, R7 ;  /* 0x000000070404723e */ /* 0x000fe200000000ff */
[----:B------:R-:W-:Y:S02]  /*6480*/  FFMA.FTZ R3, R111, c[0x0][0x2d0], -R0 ;  /* 0x0000b4006f037a23 */ /* 0x000fe40000010800 */
[----:B------:R-:W-:Y:S01]  /*6490*/  FADD.FTZ R14, R12, R6 ;  /* 0x000000060c0e7221 */ /* 0x000fe20000010000 */
[----:B------:R-:W-:Y:S01]  /*64a0*/  F2FP.PACK_AB R6, R121, R12 ;  /* 0x0000000c7906723e */ /* 0x000fe200000000ff */
[----:B------:R1:W-:Y:S01]  /*64b0*/  MUFU.EX2 R116, R3 ;  /* 0x0000000300747308 */ /* 0x0003e20000000800 */
[----:B------:R-:W-:Y:S02]  /*64c0*/  FADD.FTZ R12, R13, R71 ;  /* 0x000000470d0c7221 */ /* 0x000fe40000010000 */
[----:B------:R-:W-:Y:S02]  /*64d0*/  FFMA.FTZ R71, R126, c[0x0][0x2d0], -R2 ;  /* 0x0000b4007e477a23 */ /* 0x000fe40000010802 */
[----:B-1----:R-:W-:-:S04]  /*64e0*/  FFMA.FTZ R3, R110, c[0x0][0x2d0], -R0 ;  /* 0x0000b4006e037a23 */ /* 0x002fc80000010800 */
[----:B------:R-:W1:Y:S02]  /*64f0*/  MUFU.EX2 R68, R3 ;  /* 0x0000000300447308 */ /* 0x000e640000000800 */
[----:B-1----:R-:W-:Y:S01]  /*6500*/  F2FP.PACK_AB R7, R68, R116 ;  /* 0x000000744407723e */ /* 0x002fe200000000ff */
[----:B------:R-:W-:-:S06]  /*6510*/  FFMA.FTZ R3, R122, c[0x0][0x2d0], -R2 ;  /* 0x0000b4007a037a23 */ /* 0x000fcc0000010802 */
[C---:B-----5:R-:W-:Y:S08]  /*6520*/  HMMA.16816.F32 R112, R4.reuse, R8, R48 ;  /* 0x000000080470723c */ /* 0x060ff00000001830 */
        /* <DEDUP_REMOVED lines=11> */
[----:B------:R-:W-:-:S02]  /*65e0*/  FFMA.FTZ R19, R141, c[0x0][0x2d0], -R2 ;  /* 0x0000b4008d137a23 */ /* 0x000fc40000010802 */
[--C-:B------:R-:W-:Y:S02]  /*65f0*/  FFMA.FTZ R18, R140, c[0x0][0x2d0], -R2.reuse ;  /* 0x0000b4008c127a23 */ /* 0x100fe40000010802 */
[--C-:B------:R-:W-:Y:S02]  /*6600*/  FFMA.FTZ R17, R131, c[0x0][0x2d0], -R2.reuse ;  /* 0x0000b40083117a23 */ /* 0x100fe40000010802 */
[--C-:B------:R-:W-:Y:S01]  /*6610*/  FFMA.FTZ R16, R130, c[0x0][0x2d0], -R2.reuse ;  /* 0x0000b40082107a23 */ /* 0x100fe20000010802 */
[C---:B-1----:R-:W-:Y:S08]  /*6620*/  HMMA.16816.F32 R56, R4.reuse, R8, R52 ;  /* 0x000000080438723c */ /* 0x042ff00000001834 */
[C---:B------:R-:W-:Y:S01]  /*6630*/  HMMA.16816.F32 R48, R4.reuse, R10, R72 ;  /* 0x0000000a0430723c */ /* 0x040fe20000001848 */
[----:B------:R-:W1:Y:S07]  /*6640*/  LDSM.16.MT88.4 R8, [R197+0x5000] ;  /* 0x00500000c508783b */ /* 0x000e6e0000004200 */
[C---:B-1----:R-:W-:Y:S08]  /*6650*/  HMMA.16816.F32 R40, R4.reuse, R8, R104 ;  /* 0x000000080428723c */ /* 0x042ff00000001868 */
[C---:B------:R-:W-:Y:S01]  /*6660*/  HMMA.16816.F32 R24, R4.reuse, R10, R92 ;  /* 0x0000000a0418723c */ /* 0x040fe2000000185c */
[----:B------:R-:W1:Y:S01]  /*6670*/  LDSM.16.MT88.4 R8, [R196+0x5000] ;  /* 0x00500000c408783b */ /* 0x000e620000004200 */
[----:B------:R-:W-:Y:S08]  /*6680*/  MUFU.EX2 R94, R17 ;  /* 0x00000011005e7308 */ /* 0x000ff00000000800 */
[----:B------:R-:W-:Y:S01]  /*6690*/  MUFU.EX2 R95, R16 ;  /* 0x00000010005f7308 */ /* 0x000fe20000000800 */
[C---:B-1----:R-:W-:Y:S08]  /*66a0*/  HMMA.16816.F32 R52, R4.reuse, R8, R100 ;  /* 0x000000080434723c */ /* 0x042ff00000001864 */
[----:B------:R-:W-:Y:S01]  /*66b0*/  HMMA.16816.F32 R44, R4, R10, R88 ;  /* 0x0000000a042c723c */ /* 0x000fe20000001858 */
[----:B------:R-:W1:Y:S06]  /*66c0*/  LDSM.16.MT88.4 R8, [R198+0x5000] ;  /* 0x00500000c608783b */ /* 0x000e6c0000004200 */
[----:B------:R-:W-:-:S02]  /*66d0*/  FFMA.FTZ R89, R128, c[0x0][0x2d0], -R2 ;  /* 0x0000b40080597a23 */ /* 0x000fc40000010802 */
[----:B------:R-:W-:-:S04]  /*66e0*/  FFMA.FTZ R88, R127, c[0x0][0x2d0], -R2 ;  /* 0x0000b4007f587a23 */ /* 0x000fc80000010802 */
[----:B------:R-:W-:Y:S01]  /*66f0*/  MUFU.EX2 R238, R88 ;  /* 0x0000005800ee7308 */ /* 0x000fe20000000800 */
[C---:B-1----:R-:W-:Y:S07]  /*6700*/  HMMA.16816.F32 R28, R4.reuse, R10, R20 ;  /* 0x0000000a041c723c */ /* 0x042fee0000001814 */
[----:B------:R1:W-:Y:S01]  /*6710*/  MUFU.EX2 R21, R3 ;  /* 0x0000000300157308 */ /* 0x0003e20000000800 */
[----:B------:R-:W-:Y:S01]  /*6720*/  HMMA.16816.F32 R36, R4, R8, R96 ;  /* 0x000000080424723c */ /* 0x000fe20000001860 */
[----:B------:R-:W-:Y:S06]  /*6730*/  LDSM.16.MT88.4 R8, [R197+0x2000] ;  /* 0x00200000c508783b */ /* 0x000fec0000004200 */
[----:B------:R-:W-:-:S02]  /*6740*/  FADD.FTZ R6, R121, R14 ;  /* 0x0000000e79067221 */ /* 0x000fc40000010000 */
[----:B-1----:R-:W-:Y:S02]  /*6750*/  FFMA.FTZ R3, R123, c[0x0][0x2d0], -R2 ;  /* 0x0000b4007b037a23 */ /* 0x002fe40000010802 */
[----:B------:R-:W-:Y:S02]  /*6760*/  FFMA.FTZ R4, R118, c[0x0][0x2d0], -R0 ;  /* 0x0000b40076047a23 */ /* 0x000fe40000010800 */
[----:B------:R1:W2:Y:S08]  /*6770*/  MUFU.EX2 R20, R3 ;  /* 0x0000000300147308 */ /* 0x0002b00000000800 */
[----:B------:R5:W-:Y:S01]  /*6780*/  MUFU.EX2 R22, R4 ;  /* 0x0000000400167308 */ /* 0x000be20000000800 */
[----:B-1----:R-:W-:-:S07]  /*6790*/  FFMA.FTZ R3, R124, c[0x0][0x2d0], -R2 ;  /* 0x0000b4007c037a23 */ /* 0x002fce0000010802 */
[----:B------:R1:W-:Y:S01]  /*67a0*/  MUFU.EX2 R23, R3 ;  /* 0x0000000300177308 */ /* 0x0003e20000000800 */
[----:B-----5:R-:W-:-:S07]  /*67b0*/  FFMA.FTZ R4, R117, c[0x0][0x2d0], -R0 ;  /* 0x0000b40075047a23 */ /* 0x020fce0000010800 */
[----:B------:R2:W-:Y:S01]  /*67c0*/  MUFU.EX2 R101, R4 ;  /* 0x0000000400657308 */ /* 0x0005e20000000800 */
[----:B-1----:R-:W-:Y:S02]  /*67d0*/  FFMA.FTZ R3, R125, c[0x0][0x2d0], -R2 ;  /* 0x0000b4007d037a23 */ /* 0x002fe40000010802 */
[----:B------:R-:W-:Y:S05]  /*67e0*/  LDSM.16.MT88.4 R124, [R195+0x3000] ;  /* 0x00300000c37c783b */ /* 0x000fea0000004200 */
[----:B------:R1:W5:Y:S01]  /*67f0*/  MUFU.EX2 R91, R3 ;  /* 0x00000003005b7308 */ /* 0x0003620000000800 */
[----:B--2---:R-:W-:Y:S01]  /*6800*/  F2FP.PACK_AB R4, R20, R21 ;  /* 0x000000151404723e */ /* 0x004fe200000000ff */
[----:B-1----:R-:W-:-:S06]  /*6810*/  FFMA.FTZ R3, R119, c[0x0][0x2d0], -R0 ;  /* 0x0000b40077037a23 */ /* 0x002fcc0000010800 */
[----:B------:R1:W2:Y:S02]  /*6820*/  MUFU.EX2 R7, R3 ;  /* 0x0000000300077308 */ /* 0x0002a40000000800 */
[----:B-1----:R-:W-:Y:S02]  /*6830*/  FADD.FTZ R3, R15, R12 ;  /* 0x0000000c0f037221 */ /* 0x002fe40000010000 */
[----:B------:R-:W1:Y:S02]  /*6840*/  LDSM.16.MT88.4 R12, [R195+0x2000] ;  /* 0x00200000c30c783b */ /* 0x000e640000004200 */
[----:B------:R-:W-:Y:S02]  /*6850*/  FADD.FTZ R3, R116, R3 ;  /* 0x0000000374037221 */ /* 0x000fe40000010000 */
[----:B------:R-:W-:Y:S02]  /*6860*/  LDSM.16.MT88.4 R116, [R197+0x3000] ;  /* 0x00300000c574783b */ /* 0x000fe40000004200 */
[----:B------:R-:W-:-:S02]  /*6870*/  FADD.FTZ R5, R68, R3 ;  /* 0x0000000344057221 */ /* 0x000fc40000010000 */
[----:B------:R-:W-:Y:S02]  /*6880*/  FFMA.FTZ R3, R120, c[0x0][0x2d0], -R0 ;  /* 0x0000b40078037a23 */ /* 0x000fe40000010800 */
[----:B------:R-:W-:Y:S02]  /*6890*/  FFMA.FTZ R68, R129, c[0x0][0x2d0], -R2 ;  /* 0x0000b40081447a23 */ /* 0x000fe40000010802 */
[----:B------:R2:W2:Y:S01]  /*68a0*/  MUFU.EX2 R100, R3 ;  /* 0x0000000300647308 */ /* 0x0004a20000000800 */
[----:B------:R-:W-:-:S07]  /*68b0*/  FFMA.FTZ R2, R149, c[0x0][0x2d0], -R0 ;  /* 0x0000b40095027a23 */ /* 0x000fce0000010800 */
[----:B------:R3:W-:Y:S01]  /*68c0*/  MUFU.EX2 R90, R2 ;  /* 0x00000002005a7308 */ /* 0x0007e20000000800 */
[----:B--2---:R-:W-:Y:S01]  /*68d0*/  FADD.FTZ R3, R21, R6 ;  /* 0x0000000615037221 */ /* 0x004fe20000010000 */
[----:B-----5:R-:W-:-:S06]  /*68e0*/  F2FP.PACK_AB R6, R91, R23 ;  /* 0x000000175b06723e */ /* 0x020fcc00000000ff */
[----:B------:R-:W-:Y:S01]  /*68f0*/  MUFU.EX2 R68, R68 ;  /* 0x0000004400447308 */ /* 0x000fe20000000800 */
[----:B------:R-:W-:Y:S02]  /*6900*/  FADD.FTZ R3, R20, R3 ;  /* 0x0000000314037221 */ /* 0x000fe40000010000 */
[----:B------:R-:W-:Y:S01]  /*6910*/  FADD.FTZ R20, R7, R5 ;  /* 0x0000000507147221 */ /* 0x000fe20000010000 */
[----:B------:R-:W-:Y:S01]  /*6920*/  F2FP.PACK_AB R5, R22, R7 ;  /* 0x000000071605723e */ /* 0x000fe200000000ff */
[----:B---3--:R-:W-:Y:S01]  /*6930*/  FFMA.FTZ R2, R148, c[0x0][0x2d0], -R0 ;  /* 0x0000b40094027a23 */ /* 0x008fe20000010800 */
[----:B------:R-:W-:Y:S01]  /*6940*/  F2FP.PACK_AB R7, R100, R101 ;  /* 0x000000656407723e */ /* 0x000fe200000000ff */
[----:B------:R-:W-:Y:S02]  /*6950*/  FADD.FTZ R3, R23, R3 ;  /* 0x0000000317037221 */ /* 0x000fe40000010000 */
[----:B------:R2:W-:Y:S04]  /*6960*/  MUFU.EX2 R93, R2 ;  /* 0x00000002005d7308 */ /* 0x0005e80000000800 */
[C---:B-1----:R-:W-:Y:S08]  /*6970*/  HMMA.16816.F32 R112, R4.reuse, R12, R112 ;  /* 0x0000000c0470723c */ /* 0x042ff00000001870 */
[----:B------:R-:W-:Y:S01]  /*6980*/  HMMA.16816.F32 R108, R4, R14, R108 ;  /* 0x0000000e046c723c */ /* 0x000fe2000000186c */
[----:B------:R-:W1:Y:S01]  /*6990*/  LDSM.16.MT88.4 R12, [R196+0x2000] ;  /* 0x00200000c40c783b */ /* 0x000e620000004200 */
[----:B--2---:R-:W-:-:S03]  /*69a0*/  FADD.FTZ R2, R22, R20 ;  /* 0x0000001416027221 */ /* 0x004fc60000010000 */
[----:B------:R-:W-:Y:S03]  /*69b0*/  LDSM.16.MT88.4 R20, [R195+0x2800] ;  /* 0x00280000c314783b */ /* 0x000fe60000004200 */
[----:B------:R-:W-:Y:S01]  /*69c0*/  HMMA.16816.F32 R120, R4, R8, R84 ;  /* 0x000000080478723c */ /* 0x000fe20000001854 */
[----:B------:R-:W-:-:S04]  /*69d0*/  FADD.FTZ R2, R101, R2 ;  /* 0x0000000265027221 */ /* 0x000fc80000010000 */
[----:B------:R-:W-:Y:S02]  /*69e0*/  FADD.FTZ R2, R100, R2 ;  /* 0x0000000264027221 */ /* 0x000fe40000010000 */
[----:B------:R-:W-:Y:S01]  /*69f0*/  LDSM.16.MT88.4 R100, [R198+0x3000] ;  /* 0x00300000c664783b */ /* 0x000fe20000004200 */
[C---:B------:R-:W-:Y:S03]  /*6a00*/  HMMA.16816.F32 R84, R4.reuse, R10, R76 ;  /* 0x0000000a0454723c */ /* 0x040fe6000000184c */
[----:B------:R-:W2:Y:S05]  /*6a10*/  LDSM.16.MT88.4 R8, [R198+0x2000] ;  /* 0x00200000c608783b */ /* 0x000eaa0000004200 */
        /* <DEDUP_REMOVED lines=12> */
[----:B------:R-:W-:-:S02]  /*6ae0*/  FFMA.FTZ R25, R145, c[0x0][0x2d0], -R0 ;  /* 0x0000b40091197a23 */ /* 0x000fc40000010800 */
[--C-:B------:R-:W-:Y:S02]  /*6af0*/  FFMA.FTZ R24, R144, c[0x0][0x2d0], -R0.reuse ;  /* 0x0000b40090187a23 */ /* 0x100fe40000010800 */
[--C-:B------:R-:W-:Y:S02]  /*6b00*/  FFMA.FTZ R26, R143, c[0x0][0x2d0], -R0.reuse ;  /* 0x0000b4008f1a7a23 */ /* 0x100fe40000010800 */
[--C-:B------:R-:W-:Y:S02]  /*6b10*/  FFMA.FTZ R27, R142, c[0x0][0x2d0], -R0.reuse ;  /* 0x0000b4008e1b7a23 */ /* 0x100fe40000010800 */
[----:B------:R-:W-:Y:S01]  /*6b20*/  MUFU.EX2 R24, R24 ;  /* 0x0000001800187308 */ /* 0x000fe20000000800 */
[C---:B-1----:R-:W-:Y:S07]  /*6b30*/  HMMA.16816.F32 R52, R4.reuse, R12, R52 ;  /* 0x0000000c0434723c */ /* 0x042fee0000001834 */
[----:B------:R-:W-:Y:S01]  /*6b40*/  MUFU.EX2 R26, R26 ;  /* 0x0000001a001a7308 */ /* 0x000fe20000000800 */
[C---:B------:R-:W-:Y:S01]  /*6b50*/  HMMA.16816.F32 R44, R4.reuse, R14, R44 ;  /* 0x0000000e042c723c */ /* 0x040fe2000000182c */
[----:B------:R-:W1:Y:S06]  /*6b60*/  LDSM.16.MT88.4 R12, [R196+0x2800] ;  /* 0x00280000c40c783b */ /* 0x000e6c0000004200 */
[----:B------:R-:W-:Y:S01]  /*6b70*/  MUFU.EX2 R27, R27 ;  /* 0x0000001b001b7308 */ /* 0x000fe20000000800 */
[C---:B--2---:R-:W-:Y:S08]  /*6b80*/  HMMA.16816.F32 R40, R4.reuse, R8, R36 ;  /* 0x000000080428723c */ /* 0x044ff00000001824 */
[----:B------:R-:W-:Y:S01]  /*6b90*/  HMMA.16816.F32 R28, R4, R10, R28 ;  /* 0x0000000a041c723c */ /* 0x000fe2000000181c */
[----:B------:R-:W2:Y:S01]  /*6ba0*/  MUFU.EX2 R7, R19 ;  /* 0x0000001300077308 */ /* 0x000ea20000000800 */
[----:B------:R-:W3:Y:S05]  /*6bb0*/  LDSM.16.MT88.4 R8, [R198+0x2800] ;  /* 0x00280000c608783b */ /* 0x000eea0000004200 */
[----:B------:R-:W-:-:S02]  /*6bc0*/  FFMA.FTZ R5, R147, c[0x0][0x2d0], -R0 ;  /* 0x0000b40093057a23 */ /* 0x000fc40000010800 */
[----:B------:R-:W-:Y:S01]  /*6bd0*/  FFMA.FTZ R4, R146, c[0x0][0x2d0], -R0 ;  /* 0x0000b40092047a23 */ /* 0x000fe20000010800 */
[----:B------:R5:W1:Y:S01]  /*6be0*/  MUFU.EX2 R6, R18 ;  /* 0x0000001200067308 */ /* 0x000a620000000800 */
[----:B------:R-:W-:-:S04]  /*6bf0*/  FADD.FTZ R0, R91, R3 ;  /* 0x000000035b007221 */ /* 0x000fc80000010000 */
[----:B--2---:R-:W-:-:S03]  /*6c00*/  FADD.FTZ R0, R7, R0 ;  /* 0x0000000007007221 */ /* 0x004fc60000010000 */
[----:B------:R2:W2:Y:S08]  /*6c10*/  MUFU.EX2 R91, R5 ;  /* 0x00000005005b7308 */ /* 0x0004b00000000800 */
[----:B------:R3:W3:Y:S01]  /*6c20*/  MUFU.EX2 R92, R4 ;  /* 0x00000004005c7308 */ /* 0x0006e20000000800 */
[----:B-----5:R-:W5:Y:S01]  /*6c30*/  LDSM.16.MT88.4 R16, [R197+0x2800] ;  /* 0x00280000c510783b */ /* 0x020f620000004200 */
[----:B-1----:R-:W-:-:S02]  /*6c40*/  FADD.FTZ R3, R6, R0 ;  /* 0x0000000006037221 */ /* 0x002fc40000010000 */
[----:B------:R-:W-:Y:S02]  /*6c50*/  FADD.FTZ R0, R90, R2 ;  /* 0x000000025a007221 */ /* 0x000fe40000010000 */
[----:B------:R-:W-:Y:S01]  /*6c60*/  FADD.FTZ R2, R94, R3 ;  /* 0x000000035e027221 */ /* 0x000fe20000010000 */
[C---:B--2---:R-:W-:Y:S01]  /*6c70*/  F2FP.PACK_AB R5, R93.reuse, R90 ;  /* 0x0000005a5d05723e */ /* 0x044fe200000000ff */
[----:B------:R-:W-:Y:S02]  /*6c80*/  FADD.FTZ R0, R93, R0 ;  /* 0x000000005d007221 */ /* 0x000fe40000010000 */
[----:B------:R-:W-:Y:S02]  /*6c90*/  FADD.FTZ R2, R95, R2 ;  /* 0x000000025f027221 */ /* 0x000fe40000010000 */
[----:B------:R-:W-:Y:S01]  /*6ca0*/  FADD.FTZ R0, R91, R0 ;  /* 0x000000005b007221 */ /* 0x000fe20000010000 */
[----:B---3--:R-:W-:-:S03]  /*6cb0*/  F2FP.PACK_AB R4, R6, R7 ;  /* 0x000000070604723e */ /* 0x008fc600000000ff */
[C---:B------:R-:W-:Y:S01]  /*6cc0*/  FADD.FTZ R0, R92.reuse, R0 ;  /* 0x000000005c007221 */ /* 0x040fe20000010000 */
[----:B------:R-:W-:Y:S02]  /*6cd0*/  F2FP.PACK_AB R6, R95, R94 ;  /* 0x0000005e5f06723e */ /* 0x000fe400000000ff */
[----:B------:R-:W-:Y:S02]  /*6ce0*/  F2FP.PACK_AB R7, R92, R91 ;  /* 0x0000005b5c07723e */ /* 0x000fe400000000ff */
[----:B------:R-:W-:Y:S05]  /*6cf0*/  LDSM.16.MT88.4 R92, [R195+0x6800] ;  /* 0x00680000c35c783b */ /* 0x000fea0000004200 */
[C---:B------:R-:W-:Y:S08]  /*6d00*/  HMMA.16816.F32 R128, R4.reuse, R20, R112 ;  /* 0x000000140480723c */ /* 0x040ff00000001870 */
[C---:B------:R-:W-:Y:S08]  /*6d10*/  HMMA.16816.F32 R112, R4.reuse, R12, R80 ;  /* 0x0000000c0470723c */ /* 0x040ff00000001850 */
[C---:B------:R-:W-:Y:S01]  /*6d20*/  HMMA.16816.F32 R80, R4.reuse, R14, R76 ;  /* 0x0000000e0450723c */ /* 0x040fe2000000184c */
[----:B------:R-:W1:Y:S04]  /*6d30*/  LDSM.16.MT88.4 R12, [R196+0x6000] ;  /* 0x00600000c40c783b */ /* 0x000e680000004200 */
[----:B------:R-:W-:Y:S03]  /*6d40*/  LDSM.16.MT88.4 R76, [R196+0x6800] ;  /* 0x00680000c44c783b */ /* 0x000fe60000004200 */
[C---:B------:R-:W-:Y:S08]  /*6d50*/  HMMA.16816.F32 R72, R4.reuse, R8, R72 ;  /* 0x000000080448723c */ /* 0x040ff00000001848 */
[C---:B------:R-:W-:Y:S01]  /*6d60*/  HMMA.16816.F32 R60, R4.reuse, R10, R60 ;  /* 0x0000000a043c723c */ /* 0x040fe2000000183c */
[----:B------:R-:W2:Y:S07]  /*6d70*/  LDSM.16.MT88.4 R8, [R198+0x6000] ;  /* 0x00600000c608783b */ /* 0x000eae0000004200 */
[C---:B------:R-:W-:Y:S01]  /*6d80*/  HMMA.16816.F32 R32, R4.reuse, R22, R108 ;  /* 0x000000160420723c */ /* 0x040fe2000000186c */
[----:B------:R-:W3:Y:S04]  /*6d90*/  LDSM.16.MT88.4 R20, [R195+0x6000] ;  /* 0x00600000c314783b */ /* 0x000ee80000004200 */
[----:B------:R-:W-:Y:S03]  /*6da0*/  LDSM.16.MT88.4 R108, [R196+0x3000] ;  /* 0x00300000c46c783b */ /* 0x000fe60000004200 */
[C---:B-----5:R-:W-:Y:S08]  /*6db0*/  HMMA.16816.F32 R120, R4.reuse, R16, R120 ;  /* 0x000000100478723c */ /* 0x060ff00000001878 */
[C---:B------:R-:W-:Y:S01]  /*6dc0*/  HMMA.16816.F32 R36, R4.reuse, R18, R84 ;  /* 0x000000120424723c */ /* 0x040fe20000001854 */
[----:B------:R-:W5:Y:S04]  /*6dd0*/  LDSM.16.MT88.4 R16, [R197+0x6000] ;  /* 0x00600000c510783b */ /* 0x000f680000004200 */
[----:B------:R-:W5:Y:S03]  /*6de0*/  LDSM.16.MT88.4 R84, [R197+0x6800] ;  /* 0x00680000c554783b */ /* 0x000f660000004200 */
[C---:B-1----:R-:W-:Y:S01]  /*6df0*/  HMMA.16816.F32 R52, R4.reuse, R12, R52 ;  /* 0x0000000c0434723c */ /* 0x042fe20000001834 */
[----:B------:R-:W1:Y:S07]  /*6e00*/  MUFU.EX2 R13, R71 ;  /* 0x00000047000d7308 */ /* 0x000e6e0000000800 */
[C---:B------:R-:W-:Y:S01]  /*6e10*/  HMMA.16816.F32 R44, R4.reuse, R14, R44 ;  /* 0x0000000e042c723c */ /* 0x040fe2000000182c */
[----:B------:R-:W4:Y:S07]  /*6e20*/  MUFU.EX2 R12, R25 ;  /* 0x00000019000c7308 */ /* 0x000f2e0000000800 */
[C---:B--2---:R-:W-:Y:S01]  /*6e30*/  HMMA.16816.F32 R40, R4.reuse, R8, R40 ;  /* 0x000000080428723c */ /* 0x044fe20000001828 */
[----:B------:R-:W2:Y:S06]  /*6e40*/  MUFU.EX2 R14, R89 ;  /* 0x00000059000e7308 */ /* 0x000eac0000000800 */
[----:B-1----:R-:W-:Y:S01]  /*6e50*/  FADD.FTZ R9, R13, R2 ;  /* 0x000000020d097221 */ /* 0x002fe20000010000 */
[----:B---3--:R-:W-:Y:S01]  /*6e60*/  HMMA.16816.F32 R96, R4, R20, R96 ;  /* 0x000000140460723c */ /* 0x008fe20000001860 */
[----:B------:R-:W-:-:S04]  /*6e70*/  @P3 IMAD.HI.U32 R2, R153, c[0x0][0x2c8], RZ ;  /* 0x0000b20099023a27 */ /* 0x000fc800078e00ff */
[----:B----4-:R-:W-:Y:S01]  /*6e80*/  FADD.FTZ R8, R12, R0 ;  /* 0x000000000c087221 */ /* 0x010fe20000010000 */
[----:B------:R-:W-:Y:S02]  /*6e90*/  MOV R0, R153 ;  /* 0x0000009900007202 */ /* 0x000fe40000000f00 */
[----:B------:R-:W-:Y:S01]  /*6ea0*/  @P3 SHF.R.U32.HI R0, RZ, c[0x0][0x2cc], R2 ;  /* 0x0000b300ff003a19 */ /* 0x000fe20000011602 */
[----:B------:R-:W-:Y:S01]  /*6eb0*/  HMMA.16816.F32 R20, R4, R22, R64 ;  /* 0x000000160414723c */ /* 0x000fe20000001840 */
[----:B------:R-:W-:Y:S02]  /*6ec0*/  MOV R2, RZ ;  /* 0x000000ff00027202 */ /* 0x000fe40000000f00 */
[----:B------:R-:W-:-:S04]  /*6ed0*/  IADD3 R3, R0, R151, -R152 ;  /* 0x0000009700037210 */ /* 0x000fc80007ffe898 */
[----:B------:R-:W-:Y:S01]  /*6ee0*/  F2FP.PACK_AB R64, R68, R13 ;  /* 0x0000000d4440723e */ /* 0x000fe200000000ff */
[C---:B-----5:R-:W-:Y:S01]  /*6ef0*/  HMMA.16816.F32 R56, R4.reuse, R16, R56 ;  /* 0x000000100438723c */ /* 0x060fe20000001838 */
[----:B------:R-:W-:Y:S01]  /*6f00*/  IMAD.HI R2, R3, -0x6db6db6d, R2 ;  /* 0x9249249303027827 */ /* 0x000fe200078e0202 */
[----:B------:R-:W-:Y:S02]  /*6f10*/  F2FP.PACK_AB R65, R24, R12 ;  /* 0x0000000c1841723e */ /* 0x000fe400000000ff */
[----:B--2---:R-:W-:Y:S02]  /*6f20*/  F2FP.PACK_AB R66, R238, R14 ;  /* 0x0000000eee42723e */ /* 0x004fe400000000ff */
[----:B------:R-:W-:Y:S02]  /*6f30*/  SHF.R.U32.HI R0, RZ, 0x1f, R2 ;  /* 0x0000001fff007819 */ /* 0x000fe40000011602 */
[----:B------:R-:W-:Y:S01]  /*6f40*/  HMMA.16816.F32 R48, R4, R18, R48 ;  /* 0x000000120430723c */ /* 0x000fe20000001830 */
[----:B------:R-:W-:-:S02]  /*6f50*/  F2FP.PACK_AB R67, R27, R26 ;  /* 0x0000001a1b43723e */ /* 0x000fc400000000ff */
[----:B------:R-:W-:Y:S01]  /*6f60*/  LEA.HI.SX32 R2, R2, R0, 0x1a ;  /* 0x0000000002027211 */ /* 0x000fe200078fd2ff */
[----:B------:R-:W-:-:S04]  /*6f70*/  FADD.FTZ R0, R68, R9 ;  /* 0x0000000944007221 */ /* 0x000fc80000010000 */
[----:B------:R-:W-:Y:S01]  /*6f80*/  HMMA.16816.F32 R28, R4, R10, R28 ;  /* 0x0000000a041c723c */ /* 0x000fe2000000181c */
[----:B------:R-:W1:Y:S01]  /*6f90*/  LDSM.16.MT88.4 R4, [R198+0x6800] ;  /* 0x00680000c604783b */ /* 0x000e620000004200 */
[----:B------:R-:W-:-:S04]  /*6fa0*/  FADD.FTZ R0, R14, R0 ;  /* 0x000000000e007221 */ /* 0x000fc80000010000 */
[----:B------:R-:W-:Y:S01]  /*6fb0*/  FADD.FTZ R238, R238, R0 ;  /* 0x00000000eeee7221 */ /* 0x000fe20000010000 */
[----:B------:R-:W-:Y:S01]  /*6fc0*/  IMNMX R10, R150, R2, !PT ;  /* 0x00000002960a7217 */ /* 0x000fe20007800200 */
[----:B------:R-:W-:Y:S01]  /*6fd0*/  FADD.FTZ R2, R24, R8 ;  /* 0x0000000818027221 */ /* 0x000fe20000010000 */
[----:B------:R-:W-:Y:S02]  /*6fe0*/  HMMA.16816.F32 R112, R64, R108, R112 ;  /* 0x0000006c4070723c */ /* 0x000fe40000001870 */
[----:B------:R-:W-:Y:S01]  /*6ff0*/  ISETP.GE.AND P0, PT, R166, R10, PT ;  /* 0x0000000aa600720c */ /* 0x000fe20003f06270 */
[----:B------:R2:W-:Y:S01]  /*7000*/  STL [R1+0x8], R10 ;  /* 0x0000080a01007387 */ /* 0x0005e20000100800 */
[----:B------:R-:W-:-:S04]  /*7010*/  FADD.FTZ R2, R26, R2 ;  /* 0x000000021a027221 */ /* 0x000fc80000010000 */
[----:B------:R-:W-:Y:S01]  /*7020*/  HMMA.16816.F32 R108, R64, R110, R80 ;  /* 0x0000006e406c723c */ /* 0x000fe20000001850 */
[----:B------:R-:W-:-:S07]  /*7030*/  FADD.FTZ R250, R27, R2 ;  /* 0x000000021bfa7221 */ /* 0x000fce0000010000 */
        /* <DEDUP_REMOVED lines=13> */
[----:B------:R-:W-:Y:S01]  /*7110*/  HMMA.16816.F32 R64, R64, R6, R28 ;  /* 0x000000064040723c */ /* 0x000fe2000000181c */
[----:B------:R-:W-:Y:S01]  /*7120*/  @!UPT UIADD3 URZ, URZ, URZ, URZ ;  /* 0x0000003f3f3ff290 */ /* 0x000fe2000fffe03f */
[----:B------:R-:W-:Y:S11]  /*7130*/  @!P0 BRA `(.L_x_1344) ;  /* 0x00003fc000008947 */ /* 0x000ff60003800000 */
[----:B--2---:R-:W-:Y:S02]  /*7140*/  MOV R72, R69 ;  /* 0x0000004500487202 */ /* 0x004fe40000000f00 */
[----:B------:R-:W-:-:S02]  /*7150*/  MOV R71, R70 ;  /* 0x0000004600477202 */ /* 0x000fc40000000f00 */
[----:B------:R-:W-:-:S07]  /*7160*/  MOV R224, R166 ;  /* 0x000000a600e07202 */ /* 0x000fce0000000f00 */
.L_x_1360:
[----:B------:R-:W2:Y:S01]  /*7170*/  LDL R0, [R1] ;  /* 0x0000000001007983 */ /* 0x000ea20000100800 */
        /* <DEDUP_REMOVED lines=21> */
[C---:B-1-34-:R-:W-:Y:S01]  /*72d0*/  IMAD.WIDE.U32 R2, R223.reuse, c[0x0][0x208], RZ ;  /* 0x00008200df027a25 */ /* 0x05afe200078e00ff */
[----:B------:R-:W-:Y:S01]  /*72e0*/  SHF.R.S32.HI R0, RZ, 0x1f, R223 ;  /* 0x0000001fff007819 */ /* 0x000fe200000114df */
[----:B------:R-:W2:Y:S04]  /*72f0*/  LDL.64 R6, [R1+0x28] ;  /* 0x0000280001067983 */ /* 0x000ea80000100a00 */
[----:B------:R-:W-:Y:S02]  /*7300*/  IMAD R0, R0, c[0x0][0x208], RZ ;  /* 0x0000820000007a24 */ /* 0x000fe400078e02ff */
[----:B------:R-:W3:Y:S02]  /*7310*/  LDL R5, [R1+0x34] ;  /* 0x0000340001057983 */ /* 0x000ee40000100800 */
[----:B------:R-:W-:Y:S05]  /*7320*/  IMAD R0, R223, c[0x0][0x20c], R0 ;  /* 0x00008300df007a24 */ /* 0x000fea00078e0200 */
[----:B------:R-:W-:Y:S02]  /*7330*/  IADD3 R3, R3, R0, RZ ;  /* 0x0000000003037210 */ /* 0x000fe40007ffe0ff */
[----:B------:R-:W-:Y:S03]  /*7340*/  SHF.R.S32.HI R0, RZ, 0x1f, R218 ;  /* 0x0000001fff007819 */ /* 0x000fe600000114da */
[----:B------:R-:W-:Y:S04]  /*7350*/  IMAD.WIDE.U32 R2, R218, c[0x0][0x218], R2 ;  /* 0x00008600da027a25 */ /* 0x000fe800078e0002 */
[----:B------:R-:W-:Y:S04]  /*7360*/  IMAD R4, R0, c[0x0][0x218], RZ ;  /* 0x0000860000047a24 */ /* 0x000fe800078e02ff */
[----:B------:R-:W-:Y:S01]  /*7370*/  IMAD R4, R218, c[0x0][0x21c], R4 ;  /* 0x00008700da047a24 */ /* 0x000fe200078e0204 */
[----:B--2---:R-:W-:Y:S04]  /*7380*/  IADD3 R0, P0, R6, R2, RZ ;  /* 0x0000000206007210 */ /* 0x004fe80007f1e0ff */
[----:B---3--:R-:W-:Y:S02]  /*7390*/  IADD3.X R2, R5, R3, R4, P0, !PT ;  /* 0x0000000305027210 */ /* 0x008fe400007fe404 */
[C---:B------:R-:W-:Y:S04]  /*73a0*/  LEA R6, P0, R0.reuse, c[0x0][0x1f8], 0x1 ;  /* 0x00007e0000067a11 */ /* 0x040fe800078008ff */
[----:B------:R-:W-:Y:S01]  /*73b0*/  LEA.HI.X R5, R0, c[0x0][0x1fc], R2, 0x1, P0 ;  /* 0x00007f0000057a11 */ /* 0x000fe200000f0c02 */
[----:B------:R-:W-:-:S06]  /*73c0*/  BRA.DIV ~URZ, `(.L_x_1347) ;  /* 0x0000cbc27f007947 */ /* 0x000fcc000b800000 */
[----:B------:R1:W2:Y:S02]  /*73d0*/  SHFL.IDX PT, R0, R5, RZ, 0x181f ;  /* 0x00181fff05007589 */ /* 0x0002a400000e0000 */
.L_x_1453:
[----:B------:R-:W-:-:S05]  /*73e0*/  BRA.DIV ~URZ, `(.L_x_1348) ;  /* 0x0000cc127f007947 */ /* 0x000fca000b800000 */
[----:B------:R-:W3:Y:S01]  /*73f0*/  SHFL.IDX PT, R2, R6, RZ, 0x181f ;  /* 0x00181fff06027589 */ /* 0x000ee200000e0000 */
[C---:B------:R-:W-:Y:S01]  /*7400*/  IMAD.SHL.U32 R15, R241.reuse, 0x2, RZ ;  /* 0x00000002f10f7824 */ /* 0x040fe200078e00ff */
[----:B------:R-:W-:Y:S01]  /*7410*/  ISETP.GE.AND P4, PT, R241, c[0x0][0x1d4], PT ;  /* 0x00007500f1007a0c */ /* 0x000fe20003f86270 */
[C---:B------:R-:W-:Y:S01]  /*7420*/  IMAD.SHL.U32 R14, R251.reuse, 0x2, RZ ;  /* 0x00000002fb0e7824 */ /* 0x040fe200078e00ff */
[----:B------:R-:W-:Y:S01]  /*7430*/  SHFL.IDX PT, R7, R6, 0x2, 0x181f ;  /* 0x00581f0006077f89 */ /* 0x000fe200000e0000 */
[----:B------:R-:W-:Y:S02]  /*7440*/  ISETP.GE.AND P0, PT, R251, c[0x0][0x1d4], PT ;  /* 0x00007500fb007a0c */ /* 0x000fe40003f06270 */
[----:B------:R-:W-:Y:S02]  /*7450*/  SEL R4, RZ, 0x10, P4 ;  /* 0x00000010ff047807 */ /* 0x000fe40002000000 */
[-C--:B---3--:R-:W-:Y:S05]  /*7460*/  IADD3 R12, P5, R2, R15.reuse, RZ ;  /* 0x0000000f020c7210 */ /* 0x088fea0007fbe0ff */
[--C-:B--2---:R-:W-:Y:S01]  /*7470*/  IMAD.X R13, R0, 0x1, R220.reuse, P5 ;  /* 0x00000001000d7824 */ /* 0x104fe200028e06dc */
[-C--:B------:R-:W-:Y:S04]  /*7480*/  IADD3 R2, P5, R2, R14.reuse, RZ ;  /* 0x0000000e02027210 */ /* 0x080fe80007fbe0ff */
[----:B------:R-:W-:Y:S01]  /*7490*/  @!PT LDS RZ, [RZ] ;  /* 0x00000000fffff984 */ /* 0x000fe20000000800 */
[----:B------:R2:W-:Y:S01]  /*74a0*/  LDGSTS.E.BYPASS.LTC128B.128 [R219+0x100], [R12.64], !P4 ;  /* 0x001000000cdb7fae */ /* 0x0005e2000e101d46 */
[--C-:B------:R-:W-:Y:S03]  /*74b0*/  IMAD.X R3, R0, 0x1, R221.reuse, P5 ;  /* 0x0000000100037824 */ /* 0x100fe600028e06dd */
[----:B------:R-:W-:Y:S04]  /*74c0*/  SHFL.IDX PT, R0, R5, 0x1, 0x181f ;  /* 0x00381f0005007f89 */ /* 0x000fe800000e0000 */
[----:B------:R3:W-:Y:S04]  /*74d0*/  LDGSTS.E.BYPASS.LTC128B.128 [R219+0x3900], [R2.64], !P0 ;  /* 0x0390000002db7fae */ /* 0x0007e8000c101d46 */
[----:B---3--:R-:W2:Y:S02]  /*74e0*/  SHFL.IDX PT, R2, R6, 0x1, 0x181f ;  /* 0x00381f0006027f89 */ /* 0x008ea400000e0000 */
[----:B--2---:R-:W-:Y:S05]  /*74f0*/  IADD3 R12, P5, R2, R15, RZ ;  /* 0x0000000f020c7210 */ /* 0x004fea0007fbe0ff */
[----:B------:R-:W-:Y:S01]  /*7500*/  IMAD.X R13, R0, 0x1, R220, P5 ;  /* 0x00000001000d7824 */ /* 0x000fe200028e06dc */
[----:B------:R-:W-:Y:S04]  /*7510*/  IADD3 R2, P5, R2, R14, RZ ;  /* 0x0000000e02027210 */ /* 0x000fe80007fbe0ff */
[----:B------:R2:W-:Y:S01]  /*7520*/  LDGSTS.E.BYPASS.LTC128B.128 [R219+0x1100], [R12.64], !P4 ;  /* 0x011000000cdb7fae */ /* 0x0005e2000e101d46 */
[----:B------:R-:W-:Y:S01]  /*7530*/  IMAD.X R3, R0, 0x1, R221, P5 ;  /* 0x0000000100037824 */ /* 0x000fe200028e06dd */
[----:B------:R-:W-:Y:S04]  /*7540*/  SEL R0, RZ, 0x10, P0 ;  /* 0x00000010ff007807 */ /* 0x000fe80000000000 */
[----:B------:R3:W-:Y:S04]  /*7550*/  LDGSTS.E.BYPASS.LTC128B.128 [R219+0x4900], [R2.64], !P0 ;  /* 0x0490000002db7fae */ /* 0x0007e8000c101d46 */
[----:B--2---:R3:W2:Y:S02]  /*7560*/  SHFL.IDX PT, R12, R5, 0x2, 0x181f ;  /* 0x00581f00050c7f89 */ /* 0x0046a400000e0000 */
.L_x_1454:
[C---:B---3--:R-:W-:Y:S01]  /*7570*/  IADD3 R2, -R4.reuse, 0x10, RZ ;  /* 0x0000001004027810 */ /* 0x048fe20007ffe1ff */
[----:B------:R-:W-:Y:S01]  /*7580*/  IMAD.SHL.U32 R3, R241, 0x2, RZ ;  /* 0x00000002f1037824 */ /* 0x000fe200078e00ff */
[----:B------:R-:W-:Y:S01]  /*7590*/  ISETP.NE.U32.AND P5, PT, R4, RZ, PT ;  /* 0x000000ff0400720c */ /* 0x000fe20003fa5070 */
[----:B------:R-:W-:Y:S01]  /*75a0*/  IMAD.SHL.U32 R14, R251, 0x2, RZ ;  /* 0x00000002fb0e7824 */ /* 0x000fe200078e00ff */
[----:B------:R-:W-:Y:S01]  /*75b0*/  LOP3.LUT R2, R2, 0xf, RZ, 0xc0, !PT ;  /* 0x0000000f02027812 */ /* 0x000fe200078ec0ff */
[----:B------:R-:W3:Y:S03]  /*75c0*/  S2R R13, SR_TID.X ;  /* 0x00000000000d7919 */ /* 0x000ee60000002100 */
[-C--:B------:R-:W-:Y:S04]  /*75d0*/  IADD3 R2, P4, P0, R2, R7.reuse, R3 ;  /* 0x0000000702027210 */ /* 0x080fe8000789e003 */
[-C--:B--2---:R-:W-:Y:S05]  /*75e0*/  IADD3.X R3, RZ, R12.reuse, R220, P4, P0 ;  /* 0x0000000cff037210 */ /* 0x084fea00027e04dc */
        /* <DEDUP_REMOVED lines=8> */
[----:B------:R-:W-:Y:S02]  /*7670*/  IADD3.X R3, RZ, R12, R221, P4, P0 ;  /* 0x0000000cff037210 */ /* 0x000fe400027e04dd */
[----:B---3--:R-:W-:Y:S03]  /*7680*/  ISETP.GT.AND P0, PT, R13, 0x7f, PT ;  /* 0x0000007f0d00780c */ /* 0x008fe60003f04270 */
[----:B------:R2:W-:Y:S10]  /*7690*/  LDGSTS.E.BYPASS.LTC128B.128.ZFILL [R219+0x5900], [R2.64], P5 ;  /* 0x0590000002db7fae */ /* 0x0005f4000a941d46 */
[----:B------:R-:W-:-:S05]  /*76a0*/  @P0 BRA `(.L_x_1346) ;  /* 0x0000014000000947 */ /* 0x000fca0003800000 */
[----:B------:R-:W-:-:S05]  /*76b0*/  BRA.DIV ~URZ, `(.L_x_1349) ;  /* 0x0000cd127f007947 */ /* 0x000fca000b800000 */
[----:B-1----:R-:W1:Y:S04]  /*76c0*/  SHFL.IDX PT, R5, R5, 0x3, 0x181f ;  /* 0x00781f0005057f89 */ /* 0x002e6800000e0000 */
[----:B------:R-:W3:Y:S02]  /*76d0*/  SHFL.IDX PT, R6, R6, 0x3, 0x181f ;  /* 0x00781f0006067f89 */ /* 0x000ee400000e0000 */
.L_x_1455:
[C---:B--2---:R-:W-:Y:S01]  /*76e0*/  IADD3 R2, -R4.reuse, 0x10, RZ ;  /* 0x0000001004027810 */ /* 0x044fe20007ffe1ff */
[----:B------:R-:W-:Y:S01]  /*76f0*/  IMAD.SHL.U32 R3, R241, 0x2, RZ ;  /* 0x00000002f1037824 */ /* 0x000fe200078e00ff */
[----:B------:R-:W-:Y:S01]  /*7700*/  ISETP.NE.U32.AND P0, PT, R4, RZ, PT ;  /* 0x000000ff0400720c */ /* 0x000fe20003f05070 */
[----:B------:R-:W-:Y:S01]  /*7710*/  IMAD.SHL.U32 R7, R251, 0x2, RZ ;  /* 0x00000002fb077824 */ /* 0x000fe200078e00ff */
[----:B------:R-:W-:Y:S04]  /*7720*/  LOP3.LUT R2, R2, 0xf, RZ, 0xc0, !PT ;  /* 0x0000000f02027812 */ /* 0x000fe800078ec0ff */
[-C--:B---3--:R-:W-:Y:S04]  /*7730*/  IADD3 R2, P5, P4, R2, R6.reuse, R3 ;  /* 0x0000000602027210 */ /* 0x088fe80007cbe003 */
[-C--:B-1----:R-:W-:Y:S05]  /*7740*/  IADD3.X R3, RZ, R5.reuse, R220, P5, P4 ;  /* 0x00000005ff037210 */ /* 0x082fea0002fe84dc */
        /* <DEDUP_REMOVED lines=10> */
.L_x_1346:
[----:B-1-34-:R-:W-:Y:S05]  /*77f0*/  BSYNC B0 ;  /* 0x0000000000007941 */ /* 0x01afea0003800000 */
.L_x_1345:
[----:B------:R-:W0:Y:S01]  /*7800*/  LDGDEPBAR ;  /* 0x00000000000079af */ /* 0x000e220000000000 */
[----:B------:R-:W-:Y:S01]  /*7810*/  WARPSYNC 0xffffffff ;  /* 0xffffffff00007948 */ /* 0x000fe20003800000 */
[C---:B------:R-:W-:Y:S01]  /*7820*/  HMMA.16816.F32 R4, R132.reuse, R8, RZ ;  /* 0x000000088404723c */ /* 0x040fe200000018ff */
[----:B------:R-:W-:Y:S05]  /*7830*/  BSSY B0, `(.L_x_1350) ;  /* 0x0000106000007945 */ /* 0x000fea0003800000 */
[----:B------:R-:W3:Y:S02]  /*7840*/  LDL R0, [R1] ;  /* 0x0000000001007983 */ /* 0x000ee40000100800 */
        /* <DEDUP_REMOVED lines=30> */
[----:B------:R-:W2:Y:S07]  /*7a30*/  LDSM.16.M88.4 R160, [R194+0x2800] ;  /* 0x00280000c2a0783b */ /* 0x000eae0000000200 */
[C---:B------:R-:W-:Y:S08]  /*7a40*/  HMMA.16816.F32 R52, R136.reuse, R164, R52 ;  /* 0x000000a48834723c */ /* 0x040ff00000001834 */
[----:B------:R-:W-:Y:S08]  /*7a50*/  HMMA.16816.F32 R56, R136, R166, R56 ;  /* 0x000000a68838723c */ /* 0x000ff00000001838 */
[C---:B-1----:R-:W-:Y:S08]  /*7a60*/  HMMA.16816.F32 R4, R168.reuse, R140, R4 ;  /* 0x0000008ca804723c */ /* 0x042ff00000001804 */
[C---:B------:R-:W-:Y:S01]  /*7a70*/  HMMA.16816.F32 R8, R168.reuse, R142, R8 ;  /* 0x0000008ea808723c */ /* 0x040fe20000001808 */
[----:B------:R-:W1:Y:S07]  /*7a80*/  LDSM.16.M88.4 R140, [R194+0x3000] ;  /* 0x00300000c28c783b */ /* 0x000e6e0000000200 */
[C---:B----4-:R-:W-:Y:S08]  /*7a90*/  HMMA.16816.F32 R12, R168.reuse, R144, R12 ;  /* 0x00000090a80c723c */ /* 0x050ff0000000180c */
[C---:B------:R-:W-:Y:S01]  /*7aa0*/  HMMA.16816.F32 R16, R168.reuse, R146, R16 ;  /* 0x00000092a810723c */ /* 0x040fe20000001810 */
[----:B------:R-:W4:Y:S07]  /*7ab0*/  LDSM.16.M88.4 R144, [R193] ;  /* 0x00000000c190783b */ /* 0x000f2e0000000200 */
[C---:B-----5:R-:W-:Y:S08]  /*7ac0*/  HMMA.16816.F32 R20, R168.reuse, R148, R20 ;  /* 0x00000094a814723c */ /* 0x060ff00000001814 */
[C---:B------:R-:W-:Y:S01]  /*7ad0*/  HMMA.16816.F32 R24, R168.reuse, R150, R24 ;  /* 0x00000096a818723c */ /* 0x040fe20000001818 */
[----:B------:R-:W5:Y:S07]  /*7ae0*/  LDSM.16.M88.4 R148, [R193+0x800] ;  /* 0x00080000c194783b */ /* 0x000f6e0000000200 */
[C---:B--2---:R-:W-:Y:S08]  /*7af0*/  HMMA.16816.F32 R28, R168.reuse, R152, R28 ;  /* 0x00000098a81c723c */ /* 0x044ff0000000181c */
[C---:B------:R-:W-:Y:S01]  /*7b00*/  HMMA.16816.F32 R32, R168.reuse, R154, R32 ;  /* 0x0000009aa820723c */ /* 0x040fe20000001820 */
[----:B------:R-:W2:Y:S07]  /*7b10*/  LDSM.16.M88.4 R152, [R193+0x1000] ;  /* 0x00100000c198783b */ /* 0x000eae0000000200 */
[C---:B------:R-:W-:Y:S08]  /*7b20*/  HMMA.16816.F32 R36, R168.reuse, R156, R36 ;  /* 0x0000009ca824723c */ /* 0x040ff00000001824 */
[C---:B------:R-:W-:Y:S01]  /*7b30*/  HMMA.16816.F32 R40, R168.reuse, R158, R40 ;  /* 0x0000009ea828723c */ /* 0x040fe20000001828 */
[----:B------:R-:W2:Y:S07]  /*7b40*/  LDSM.16.M88.4 R156, [R193+0x1800] ;  /* 0x00180000c19c783b */ /* 0x000eae0000000200 */
[C---:B------:R-:W-:Y:S03]  /*7b50*/  HMMA.16816.F32 R44, R168.reuse, R160, R44 ;  /* 0x000000a0a82c723c */ /* 0x040fe6000000182c */
[----:B---3--:R-:W-:Y:S05]  /*7b60*/  ISETP.GT.AND P0, PT, R224, R0, PT ;  /* 0x00000000e000720c */ /* 0x008fea0003f04270 */
[C---:B------:R-:W-:Y:S01]  /*7b70*/  HMMA.16816.F32 R48, R168.reuse, R162, R48 ;  /* 0x000000a2a830723c */ /* 0x040fe20000001830 */
[----:B------:R-:W3:Y:S07]  /*7b80*/  LDSM.16.M88.4 R160, [R193+0x2000] ;  /* 0x00200000c1a0783b */ /* 0x000eee0000000200 */
[C---:B-1----:R-:W-:Y:S08]  /*7b90*/  HMMA.16816.F32 R52, R168.reuse, R140, R52 ;  /* 0x0000008ca834723c */ /* 0x042ff00000001834 */
[----:B------:R-:W-:Y:S01]  /*7ba0*/  HMMA.16816.F32 R56, R168, R142, R56 ;  /* 0x0000008ea838723c */ /* 0x000fe20000001838 */
[----:B------:R-:W1:Y:S07]  /*7bb0*/  LDSM.16.M88.4 R140, [R193+0x2800] ;  /* 0x00280000c18c783b */ /* 0x000e6e0000000200 */
[C---:B----4-:R-:W-:Y:S08]  /*7bc0*/  HMMA.16816.F32 R4, R172.reuse, R144, R4 ;  /* 0x00000090ac04723c */ /* 0x050ff00000001804 */
[C---:B------:R-:W-:Y:S01]  /*7bd0*/  HMMA.16816.F32 R8, R172.reuse, R146, R8 ;  /* 0x00000092ac08723c */ /* 0x040fe20000001808 */
[----:B------:R-:W4:Y:S07]  /*7be0*/  LDSM.16.M88.4 R144, [R193+0x3000] ;  /* 0x00300000c190783b */ /* 0x000f2e0000000200 */
        /* <DEDUP_REMOVED lines=9> */
[C---:B---3--:R-:W-:Y:S08]  /*7c80*/  HMMA.16816.F32 R36, R172.reuse, R160, R36 ;  /* 0x000000a0ac24723c */ /* 0x048ff00000001824 */
[C---:B------:R-:W-:Y:S01]  /*7c90*/  HMMA.16816.F32 R40, R172.reuse, R162, R40 ;  /* 0x000000a2ac28723c */ /* 0x040fe20000001828 */
[----:B------:R-:W3:Y:S07]  /*7ca0*/  LDSM.16.M88.4 R160, [R192+0x5000] ;  /* 0x00500000c0a0783b */ /* 0x000eee0000000200 */
[C---:B-1----:R-:W-:Y:S08]  /*7cb0*/  HMMA.16816.F32 R44, R172.reuse, R140, R44 ;  /* 0x0000008cac2c723c */ /* 0x042ff0000000182c */
[C---:B------:R-:W-:Y:S01]  /*7cc0*/  HMMA.16816.F32 R48, R172.reuse, R142, R48 ;  /* 0x0000008eac30723c */ /* 0x040fe20000001830 */
[----:B------:R-:W1:Y:S07]  /*7cd0*/  LDSM.16.M88.4 R140, [R192+0x5800] ;  /* 0x00580000c08c783b */ /* 0x000e6e0000000200 */
[C---:B----4-:R-:W-:Y:S08]  /*7ce0*/  HMMA.16816.F32 R52, R172.reuse, R144, R52 ;  /* 0x00000090ac34723c */ /* 0x050ff00000001834 */
[----:B------:R-:W-:Y:S01]  /*7cf0*/  HMMA.16816.F32 R56, R172, R146, R56 ;  /* 0x00000092ac38723c */ /* 0x000fe20000001838 */
[----:B------:R-:W4:Y:S07]  /*7d00*/  LDSM.16.M88.4 R144, [R192+0x6000] ;  /* 0x00600000c090783b */ /* 0x000f2e0000000200 */
[C---:B-----5:R-:W-:Y:S08]  /*7d10*/  HMMA.16816.F32 R4, R176.reuse, R148, R4 ;  /* 0x00000094b004723c */ /* 0x060ff00000001804 */
[C---:B------:R-:W-:Y:S01]  /*7d20*/  HMMA.16816.F32 R8, R176.reuse, R150, R8 ;  /* 0x00000096b008723c */ /* 0x040fe20000001808 */
[----:B------:R-:W5:Y:S07]  /*7d30*/  LDSM.16.M88.4 R148, [R192+0x6800] ;  /* 0x00680000c094783b */ /* 0x000f6e0000000200 */
[C---:B--2---:R-:W-:Y:S08]  /*7d40*/  HMMA.16816.F32 R12, R176.reuse, R152, R12 ;  /* 0x00000098b00c723c */ /* 0x044ff0000000180c */
[C---:B------:R-:W-:Y:S01]  /*7d50*/  HMMA.16816.F32 R16, R176.reuse, R154, R16 ;  /* 0x0000009ab010723c */ /* 0x040fe20000001810 */
[----:B------:R-:W2:Y:S07]  /*7d60*/  LDSM.16.M88.4 R152, [R207] ;  /* 0x00000000cf98783b */ /* 0x000eae0000000200 */
[C---:B------:R-:W-:Y:S08]  /*7d70*/  HMMA.16816.F32 R20, R176.reuse, R156, R20 ;  /* 0x0000009cb014723c */ /* 0x040ff00000001814 */
[C---:B------:R-:W-:Y:S01]  /*7d80*/  HMMA.16816.F32 R24, R176.reuse, R158, R24 ;  /* 0x0000009eb018723c */ /* 0x040fe20000001818 */
[----:B------:R-:W2:Y:S07]  /*7d90*/  LDSM.16.M88.4 R156, [R201] ;  /* 0x00000000c99c783b */ /* 0x000eae0000000200 */
[C---:B---3--:R-:W-:Y:S08]  /*7da0*/  HMMA.16816.F32 R28, R176.reuse, R160, R28 ;  /* 0x000000a0b01c723c */ /* 0x048ff0000000181c */
[C---:B------:R-:W-:Y:S01]  /*7db0*/  HMMA.16816.F32 R32, R176.reuse, R162, R32 ;  /* 0x000000a2b020723c */ /* 0x040fe20000001820 */
[----:B------:R-:W3:Y:S07]  /*7dc0*/  LDSM.16.M88.4 R160, [R202] ;  /* 0x00000000caa0783b */ /* 0x000eee0000000200 */
[C---:B-1----:R-:W-:Y:S08]  /*7dd0*/  HMMA.16816.F32 R36, R176.reuse, R140, R36 ;  /* 0x0000008cb024723c */ /* 0x042ff00000001824 */
[C---:B------:R-:W-:Y:S01]  /*7de0*/  HMMA.16816.F32 R40, R176.reuse, R142, R40 ;  /* 0x0000008eb028723c */ /* 0x040fe20000001828 */
[----:B------:R-:W1:Y:S07]  /*7df0*/  LDSM.16.M88.4 R140, [R203] ;  /* 0x00000000cb8c783b */ /* 0x000e6e0000000200 */
[C---:B----4-:R-:W-:Y:S08]  /*7e00*/  HMMA.16816.F32 R44, R176.reuse, R144, R44 ;  /* 0x00000090b02c723c */ /* 0x050ff0000000182c */
[C---:B------:R-:W-:Y:S01]  /*7e10*/  HMMA.16816.F32 R48, R176.reuse, R146, R48 ;  /* 0x00000092b030723c */ /* 0x040fe20000001830 */
[----:B------:R-:W4:Y:S07]  /*7e20*/  LDSM.16.M88.4 R144, [R204] ;  /* 0x00000000cc90783b */ /* 0x000f2e0000000200 */
[C---:B-----5:R-:W-:Y:S08]  /*7e30*/  HMMA.16816.F32 R52, R176.reuse, R148, R52 ;  /* 0x00000094b034723c */ /* 0x060ff00000001834 */
[----:B------:R-:W-:Y:S01]  /*7e40*/  HMMA.16816.F32 R56, R176, R150, R56 ;  /* 0x00000096b038723c */ /* 0x000fe20000001838 */
[----:B------:R-:W5:Y:S07]  /*7e50*/  LDSM.16.M88.4 R148, [R205] ;  /* 0x00000000cd94783b */ /* 0x000f6e0000000200 */
[C---:B--2---:R-:W-:Y:S08]  /*7e60*/  HMMA.16816.F32 R4, R180.reuse, R152, R4 ;  /* 0x00000098b404723c */ /* 0x044ff00000001804 */
[C---:B------:R-:W-:Y:S01]  /*7e70*/  HMMA.16816.F32 R8, R180.reuse, R154, R8 ;  /* 0x0000009ab408723c */ /* 0x040fe20000001808 */
[----:B------:R-:W2:Y:S07]  /*7e80*/  LDSM.16.M88.4 R152, [R206] ;  /* 0x00000000ce98783b */ /* 0x000eae0000000200 */
        /* <DEDUP_REMOVED lines=16> */
[----:B------:R-:W-:Y:S01]  /*7f90*/  HMMA.16816.F32 R56, R180, R154, R56 ;  /* 0x0000009ab438723c */ /* 0x000fe20000001838 */
        /* <DEDUP_REMOVED lines=20> */
[----:B------:R-:W-:Y:S01]  /*80e0*/  HMMA.16816.F32 R56, R184, R158, R56 ;  /* 0x0000009eb838723c */ /* 0x000fe20000001838 */
[----:B------:R-:W2:Y:S07]  /*80f0*/  LDSM.16.M88.4 R156, [R193+0x6000] ;  /* 0x00600000c19c783b */ /* 0x000eae0000000200 */
[C---:B---3--:R-:W-:Y:S08]  /*8100*/  HMMA.16816.F32 R4, R188.reuse, R160, R4 ;  /* 0x000000a0bc04723c */ /* 0x048ff00000001804 */
[C---:B------:R-:W-:Y:S01]  /*8110*/  HMMA.16816.F32 R8, R188.reuse, R162, R8 ;  /* 0x000000a2bc08723c */ /* 0x040fe20000001808 */
[----:B------:R-:W3:Y:S01]  /*8120*/  LDSM.16.M88.4 R160, [R193+0x6800] ;  /* 0x00680000c1a0783b */ /* 0x000ee20000000200 */
[----:B------:R-:W-:Y:S06]  /*8130*/  DEPBAR.LE SB0, 0x0 ;  /* 0x000080000000791a */ /* 0x000fec0000000000 */
[C---:B-1----:R-:W-:Y:S01]  /*8140*/  HMMA.16816.F32 R12, R188.reuse, R140, R12 ;  /* 0x0000008cbc0c723c */ /* 0x042fe2000000180c */
[----:B------:R-:W-:Y:S07]  /*8150*/  BAR.SYNC.DEFER_BLOCKING 0x0 ;  /* 0x0000000000007b1d */ /* 0x000fee0000010000 */
[C---:B------:R-:W-:Y:S08]  /*8160*/  HMMA.16816.F32 R16, R188.reuse, R142, R16 ;  /* 0x0000008ebc10723c */ /* 0x040ff00000001810 */
[C---:B----4-:R-:W-:Y:S08]  /*8170*/  HMMA.16816.F32 R20, R188.reuse, R144, R20 ;  /* 0x00000090bc14723c */ /* 0x050ff00000001814 */
[C---:B------:R-:W-:Y:S08]  /*8180*/  HMMA.16816.F32 R24, R188.reuse, R146, R24 ;  /* 0x00000092bc18723c */ /* 0x040ff00000001818 */
[C---:B-----5:R-:W-:Y:S08]  /*8190*/  HMMA.16816.F32 R28, R188.reuse, R148, R28 ;  /* 0x00000094bc1c723c */ /* 0x060ff0000000181c */
        /* <DEDUP_REMOVED lines=8> */
[----:B------:R-:W-:-:S11]  /*8220*/  @!P0 BRA `(.L_x_1351) ;  /* 0x0000066000008947 */ /* 0x000fd60003800000 */
[----:B------:R-:W2:Y:S01]  /*8230*/  LDL R2, [R1+0xc] ;  /* 0x00000c0001027983 */ /* 0x000ea20000100800 */
[----:B------:R-:W-:Y:S03]  /*8240*/  MOV R218, RZ ;  /* 0x000000ff00da7202 */ /* 0x000fe60000000f00 */
[----:B------:R-:W3:Y:S04]  /*8250*/  LDL R0, [R1+0x4] ;  /* 0x0000040001007983 */ /* 0x000ee80000100800 */
[----:B------:R-:W4:Y:S04]  /*8260*/  LDL.64 R226, [R1+0x20] ;  /* 0x0000200001e27983 */ /* 0x000f280000100a00 */
[----:B------:R-:W5:Y:S04]  /*8270*/  LDL R70, [R1+0x30] ;  /* 0x0000300001467983 */ /* 0x000f680000100800 */
[----:B------:R-:W4:Y:S04]  /*8280*/  LDL.64 R74, [R1+0x18] ;  /* 0x00001800014a7983 */ /* 0x000f280000100a00 */
[----:B------:R-:W5:Y:S01]  /*8290*/  LDL R69, [R1+0x10] ;  /* 0x0000100001457983 */ /* 0x000f620000100800 */
[----:B--2---:R-:W-:Y:S05]  /*82a0*/  IMAD R2, R224, 0x70, R2 ;  /* 0x00000070e0027824 */ /* 0x004fea00078e0202 */
[----:B---3--:R-:W-:Y:S05]  /*82b0*/  IADD3 R2, R2, -0x70, R0 ;  /* 0xffffff9002027810 */ /* 0x008fea0007ffe000 */
[----:B------:R-:W-:Y:S04]  /*82c0*/  @P2 IMAD.HI.U32 R3, R2, c[0x0][0x2bc], RZ ;  /* 0x0000af0002032a27 */ /* 0x000fe800078e00ff */
[----:B------:R-:W-:Y:S01]  /*82d0*/  IMAD.MOV.U32 R0, RZ, RZ, R2 ;  /* 0x000000ffff007224 */ /* 0x000fe200078e0002 */
[----:B------:R-:W-:Y:S04]  /*82e0*/  @P2 SHF.R.U32.HI R0, RZ, c[0x0][0x2c0], R3 ;  /* 0x0000b000ff002a19 */ /* 0x000fe80000011603 */
[C---:B----4-:R-:W-:Y:S01]  /*82f0*/  @!P1 IADD3 R3, P0, R0.reuse, R226, RZ ;  /* 0x000000e200039210 */ /* 0x050fe20007f1e0ff */
[----:B------:R-:W-:Y:S03]  /*8300*/  IMAD.MOV R68, RZ, RZ, -R0 ;  /* 0x000000ffff447224 */ /* 0x000fe600078e0a00 */
[----:B-----5:R-:W-:Y:S01]  /*8310*/  @!P1 LEA.HI.X.SX32 R0, R0, R70, 0x1, P0 ;  /* 0x0000004600009211 */ /* 0x020fe200000f0eff */
        /* <DEDUP_REMOVED lines=19> */
.L_x_1456:
[----:B------:R-:W-:-:S05]  /*8450*/  BRA.DIV ~URZ, `(.L_x_1353) ;  /* 0x0000c0b27f007947 */ /* 0x000fca000b800000 */
[----:B------:R3:W4:Y:S02]  /*8460*/  SHFL.IDX PT, R2, R68, RZ, 0x181f ;  /* 0x00181fff44027589 */ /* 0x00072400000e0000 */
.L_x_1457:
[----:B------:R-:W-:Y:S01]  /*8470*/  ISETP.GE.AND P5, PT, R222, 0x1, PT ;  /* 0x00000001de00780c */ /* 0x000fe20003fa6270 */
[----:B------:R-:W-:Y:S02]  /*8480*/  IMAD.SHL.U32 R70, R241, 0x2, RZ ;  /* 0x00000002f1467824 */ /* 0x000fe400078e00ff */
[----:B------:R-:W-:Y:S10]  /*8490*/  IMAD.SHL.U32 R3, R251, 0x2, RZ ;  /* 0x00000002fb037824 */ /* 0x000ff400078e00ff */
[----:B------:R-:W-:Y:S02]  /*84a0*/  @P5 ISETP.GE.AND P4, PT, R241, c[0x0][0x1d4], PT ;  /* 0x00007500f1005a0c */ /* 0x000fe40003f86270 */
[C---:B----4-:R-:W-:Y:S02]  /*84b0*/  @P5 IADD3 R74, P6, R2.reuse, R70, RZ ;  /* 0x00000046024a5210 */ /* 0x050fe40007fde0ff */
[----:B------:R-:W-:Y:S03]  /*84c0*/  @P5 ISETP.GE.AND P0, PT, R251, c[0x0][0x1d4], PT ;  /* 0x00007500fb005a0c */ /* 0x000fe60003f06270 */
[C---:B--2---:R-:W-:Y:S01]  /*84d0*/  @P5 IMAD.X R75, R69.reuse, 0x1, R220, P6 ;  /* 0x00000001454b5824 */ /* 0x044fe200030e06dc */
[----:B------:R-:W-:Y:S05]  /*84e0*/  @P5 IADD3 R2, P6, R2, R3, RZ ;  /* 0x0000000302025210 */ /* 0x000fea0007fde0ff */
[----:B------:R-:W-:Y:S01]  /*84f0*/  @!PT LDS RZ, [RZ] ;  /* 0x00000000fffff984 */ /* 0x000fe20000000800 */
[----:B------:R-:W-:Y:S01]  /*8500*/  @!PT LDS RZ, [RZ] ;  /* 0x00000000fffff984 */ /* 0x000fe20000000800 */
[----:B------:R-:W-:Y:S01]  /*8510*/  @!PT LDS RZ, [RZ] ;  /* 0x00000000fffff984 */ /* 0x000fe20000000800 */
[----:B------:R2:W-:Y:S01]  /*8520*/  @P5 LDGSTS.E.BYPASS.LTC128B.128 [R219+0x8100], [R74.64], !P4 ;  /* 0x081000004adb5fae */ /* 0x0005e2000e101d46 */
[----:B------:R-:W-:Y:S05]  /*8530*/  @P5 IMAD.X R3, R69, 0x1, R221, P6 ;  /* 0x0000000145035824 */ /* 0x000fea00030e06dd */
[----:B------:R2:W-:Y:S01]  /*8540*/  @P5 LDGSTS.E.BYPASS.LTC128B.128 [R219+0xb900], [R2.64], !P0 ;  /* 0x0b90000002db5fae */ /* 0x0005e2000c101d46 */
[----:B------:R-:W-:-:S05]  /*8550*/  BRA.DIV ~URZ, `(.L_x_1354) ;  /* 0x0000c0227f007947 */ /* 0x000fca000b800000 */
[----:B------:R4:W1:Y:S04]  /*8560*/  SHFL.IDX PT, R69, R0, 0x1, 0x181f ;  /* 0x00381f0000457f89 */ /* 0x00086800000e0000 */
[----:B--2---:R4:W2:Y:S02]  /*8570*/  SHFL.IDX PT, R2, R68, 0x1, 0x181f ;  /* 0x00381f0044027f89 */ /* 0x0048a400000e0000 */
.L_x_1458:
[----:B------:R-:W-:Y:S01]  /*8580*/  ISETP.GE.AND P5, PT, R222, 0x21, PT ;  /* 0x00000021de00780c */ /* 0x000fe20003fa6270 */
[----:B------:R-:W-:Y:S02]  /*8590*/  IMAD.SHL.U32 R70, R241, 0x2, RZ ;  /* 0x00000002f1467824 */ /* 0x000fe400078e00ff */
[----:B------:R-:W-:Y:S10]  /*85a0*/  IMAD.SHL.U32 R3, R251, 0x2, RZ ;  /* 0x00000002fb037824 */ /* 0x000ff400078e00ff */
[----:B------:R-:W-:Y:S02]  /*85b0*/  @P5 ISETP.GE.AND P4, PT, R241, c[0x0][0x1d4], PT ;  /* 0x00007500f1005a0c */ /* 0x000fe40003f86270 */
[C---:B--2---:R-:W-:Y:S02]  /*85c0*/  @P5 IADD3 R74, P6, R2.reuse, R70, RZ ;  /* 0x00000046024a5210 */ /* 0x044fe40007fde0ff */
[----:B------:R-:W-:Y:S03]  /*85d0*/  @P5 ISETP.GE.AND P0, PT, R251, c[0x0][0x1d4], PT ;  /* 0x00007500fb005a0c */ /* 0x000fe60003f06270 */
[C---:B-1----:R-:W-:Y:S01]  /*85e0*/  @P5 IMAD.X R75, R69.reuse, 0x1, R220, P6 ;  /* 0x00000001454b5824 */ /* 0x042fe200030e06dc */
        /* <DEDUP_REMOVED lines=8> */
[----:B------:R2:W1:Y:S02]  /*8670*/  SHFL.IDX PT, R69, R0, 0x2, 0x181f ;  /* 0x00581f0000457f89 */ /* 0x00046400000e0000 */
.L_x_1459:
[----:B------:R-:W-:-:S05]  /*8680*/  BRA.DIV ~URZ, `(.L_x_1356) ;  /* 0x0000c0327f007947 */ /* 0x000fca000b800000 */
[----:B-1----:R1:W2:Y:S02]  /*8690*/  SHFL.IDX PT, R2, R68, 0x2, 0x181f ;  /* 0x00581f0044027f89 */ /* 0x0022a400000e0000 */
.L_x_1460:
[----:B------:R-:W-:Y:S01]  /*86a0*/  ISETP.GE.AND P5, PT, R222, 0x41, PT ;  /* 0x00000041de00780c */ /* 0x000fe20003fa6270 */
[----:B------:R-:W-:Y:S02]  /*86b0*/  IMAD.SHL.U32 R70, R241, 0x2, RZ ;  /* 0x00000002f1467824 */ /* 0x000fe400078e00ff */
[----:B------:R-:W-:Y:S10]  /*86c0*/  IMAD.SHL.U32 R3, R251, 0x2, RZ ;  /* 0x00000002fb037824 */ /* 0x000ff400078e00ff */
[----:B------:R-:W-:Y:S02]  /*86d0*/  @P5 ISETP.GE.AND P4, PT, R241, c[0x0][0x1d4], PT ;  /* 0x00007500f1005a0c */ /* 0x000fe40003f86270 */
[C---:B--2---:R-:W-:Y:S02]  /*86e0*/  @P5 IADD3 R74, P6, R2.reuse, R70, RZ ;  /* 0x00000046024a5210 */ /* 0x044fe40007fde0ff */
[----:B------:R-:W-:Y:S03]  /*86f0*/  @P5 ISETP.GE.AND P0, PT, R251, c[0x0][0x1d4], PT ;  /* 0x00007500fb005a0c */ /* 0x000fe60003f06270 */
[C---:B------:R-:W-:Y:S01]  /*8700*/  @P5 IMAD.X R75, R69.reuse, 0x1, R220, P6 ;  /* 0x00000001454b5824 */ /* 0x040fe200030e06dc */
        /* <DEDUP_REMOVED lines=8> */
[----:B------:R1:W2:Y:S04]  /*8790*/  SHFL.IDX PT, R70, R0, 0x3, 0x181f ;  /* 0x00781f0000467f89 */ /* 0x0002a800000e0000 */
[----:B----4-:R1:W4:Y:S02]  /*87a0*/  SHFL.IDX PT, R0, R68, 0x3, 0x181f ;  /* 0x00781f0044007f89 */ /* 0x01032400000e0000 */
.L_x_1461:
[----:B------:R-:W-:Y:S01]  /*87b0*/  ISETP.GE.AND P5, PT, R222, 0x61, PT ;  /* 0x00000061de00780c */ /* 0x000fe20003fa6270 */
[----:B--2---:R-:W-:Y:S02]  /*87c0*/  IMAD.SHL.U32 R3, R241, 0x2, RZ ;  /* 0x00000002f1037824 */ /* 0x004fe400078e00ff */
[----:B------:R-:W-:Y:S10]  /*87d0*/  IMAD.SHL.U32 R2, R251, 0x2, RZ ;  /* 0x00000002fb027824 */ /* 0x000ff400078e00ff */
[----:B------:R-:W-:Y:S02]  /*87e0*/  @P5 ISETP.GE.AND P4, PT, R241, c[0x0][0x1d4], PT ;  /* 0x00007500f1005a0c */ /* 0x000fe40003f86270 */
[----:B-1-34-:R-:W-:Y:S02]  /*87f0*/  @P5 IADD3 R68, P6, R0, R3, RZ ;  /* 0x0000000300445210 */ /* 0x01afe40007fde0ff */
[----:B------:R-:W-:Y:S03]  /*8800*/  @P5 ISETP.GE.AND P0, PT, R251, c[0x0][0x1d4], PT ;  /* 0x00007500fb005a0c */ /* 0x000fe60003f06270 */
[----:B------:R-:W-:Y:S01]  /*8810*/  @P5 IMAD.X R69, R70, 0x1, R220, P6 ;  /* 0x0000000146455824 */ /* 0x000fe200030e06dc */
[----:B------:R-:W-:Y:S05]  /*8820*/  @P5 IADD3 R2, P6, R0, R2, RZ ;  /* 0x0000000200025210 */ /* 0x000fea0007fde0ff */
[----:B------:R-:W-:Y:S01]  /*8830*/  @!PT LDS RZ, [RZ] ;  /* 0x00000000fffff984 */ /* 0x000fe20000000800 */
[----:B------:R-:W-:Y:S01]  /*8840*/  @!PT LDS RZ, [RZ] ;  /* 0x00000000fffff984 */ /* 0x000fe20000000800 */
[----:B------:R-:W-:Y:S01]  /*8850*/  @!PT LDS RZ, [RZ] ;  /* 0x00000000fffff984 */ /* 0x000fe20000000800 */
[----:B------:R1:W-:Y:S01]  /*8860*/  @P5 LDGSTS.E.BYPASS.LTC128B.128 [R219+0xb100], [R68.64], !P4 ;  /* 0x0b10000044db5fae */ /* 0x0003e2000e101d46 */
[----:B------:R-:W-:Y:S05]  /*8870*/  @P5 IMAD.X R3, R70, 0x1, R221, P6 ;  /* 0x0000000146035824 */ /* 0x000fea00030e06dd */
[----:B------:R1:W-:Y:S02]  /*8880*/  @P5 LDGSTS.E.BYPASS.LTC128B.128 [R219+0xe900], [R2.64], !P0 ;  /* 0x0e90000002db5fae */ /* 0x0003e4000c101d46 */
.L_x_1351:
[----:B------:R-:W-:Y:S05]  /*8890*/  BSYNC B0 ;  /* 0x0000000000007941 */ /* 0x000fea0003800000 */
.L_x_1350:
[----:B-1----:R-:W2:Y:S04]  /*88a0*/  LDL R68, [R1+0x40] ;  /* 0x0000400001447983 */ /* 0x002ea80000100800 */
[----:B------:R-:W2:Y:S04]  /*88b0*/  LDL R0, [R1+0x58] ;  /* 0x0000580001007983 */ /* 0x000ea80000100800 */
[----:B------:R-:W3:Y:S04]  /*88c0*/  LDL R69, [R1+0x44] ;  /* 0x0000440001457983 */ /* 0x000ee80000100800 */
[----:B------:R-:W4:Y:S04]  /*88d0*/  LDL R3, [R1+0x3c] ;  /* 0x00003c0001037983 */ /* 0x000f280000100800 */
[----:B------:R-:W4:Y:S04]  /*88e0*/  LDL R2, [R1+0x38] ;  /* 0x0000380001027983 */ /* 0x000f280000100800 */
[----:B------:R-:W0:Y:S01]  /*88f0*/  LDGDEPBAR ;  /* 0x00000000000079af */ /* 0x000e220000000000 */
[----:B--2---:R-:W-:Y:S05]  /*8900*/  IADD3 R68, R0, R68, RZ ;  /* 0x0000004400447210 */ /* 0x004fea0007ffe0ff */
[----:B------:R-:W-:Y:S05]  /*8910*/  @P3 IMAD.HI.U32 R0, R68, c[0x0][0x2c8], RZ ;  /* 0x0000b20044003a27 */ /* 0x000fea00078e00ff */
[----:B------:R-:W-:Y:S01]  /*8920*/  @P3 SHF.R.U32.HI R68, RZ, c[0x0][0x2cc], R0 ;  /* 0x0000b300ff443a19 */ /* 0x000fe20000011600 */
[----:B------:R-:W-:Y:S05]  /*8930*/  IMAD R0, R224, -0x70, RZ ;  /* 0xffffff90e0007824 */ /* 0x000fea00078e02ff */
[----:B---3--:R-:W-:Y:S04]  /*8940*/  IADD3 R0, -R69, 0x1, R0 ;  /* 0x0000000145007810 */ /* 0x008fe80007ffe100 */
[----:B----4-:R-:W-:Y:S01]  /*8950*/  IADD3 R69, -R2, R0, R3 ;  /* 0x0000000002457210 */ /* 0x010fe20007ffe103 */
[----:B------:R-:W-:-:S05]  /*8960*/  BRA.DIV ~URZ, `(.L_x_1358) ;  /* 0x0000be927f007947 */ /* 0x000fca000b800000 */
[----:B------:R1:W2:Y:S02]  /*8970*/  SHFL.IDX PT, R0, R68, RZ, 0x1c1f ;  /* 0x001c1fff44007589 */ /* 0x0002a400000e0000 */
.L_x_1462:
        /* <DEDUP_REMOVED lines=177> */
[----:B-12---:R-:W-:Y:S06]  /*9490*/  FMNMX.FTZ R68, R0, R2, !PT ;  /* 0x0000000200447209 */ /* 0x006fec0007810000 */
[----:B------:R1:W2:Y:S02]  /*94a0*/  SHFL.BFLY PT, R0, R68, 0x1, 0x1f ;  /* 0x0c201f0044007f89 */ /* 0x0002a400000e0000 */
.L_x_1463:
[C---:B------:R-:W-:Y:S01]  /*94b0*/  FSETP.NEU.FTZ.AND P0, PT, R70.reuse, -INF , PT ;  /* 0xff8000004600780b */ /* 0x040fe20003f1d000 */
[----:B------:R-:W-:Y:S01]  /*94c0*/  FMUL.FTZ R2, R70, c[0x0][0x2d0] ;  /* 0x0000b40046027a20 */ /* 0x000fe20000410000 */
        /* <DEDUP_REMOVED lines=34> */
[----:B--2---:R-:W-:Y:S01]  /*96f0*/  F2FP.PACK_AB R140, R4, R30 ;  /* 0x0000001e048c723e */ /* 0x004fe200000000ff */
[--C-:B------:R-:W-:Y:S02]  /*9700*/  FFMA.FTZ R15, R157, c[0x0][0x2d0], -R2.reuse ;  /* 0x0000b4009d0f7a23 */ /* 0x100fe40000010802 */
[--C-:B------:R-:W-:Y:S02]  /*9710*/  FFMA.FTZ R157, R150, c[0x0][0x2d0], -R2.reuse ;  /* 0x0000b400969d7a23 */ /* 0x100fe40000010802 */
[--C-:B------:R-:W-:Y:S02]  /*9720*/  FFMA.FTZ R71, R154, c[0x0][0x2d0], -R2.reuse ;  /* 0x0000b4009a477a23 */ /* 0x100fe40000010802 */
[----:B------:R-:W-:Y:S01]  /*9730*/  FFMA.FTZ R154, R149, c[0x0][0x2d0], -R2 ;  /* 0x0000b400959a7a23 */ /* 0x000fe20000010802 */
[----:B------:R-:W-:Y:S01]  /*9740*/  MUFU.EX2 R15, R15 ;  /* 0x0000000f000f7308 */ /* 0x000fe20000000800 */
[C---:B------:R-:W-:Y:S02]  /*9750*/  FFMA.FTZ R2, R0.reuse, R238, R30 ;  /* 0x000000ee00027223 */ /* 0x040fe4000001001e */
[----:B------:R-:W-:Y:S02]  /*9760*/  FMUL.FTZ R40, R0, R92 ;  /* 0x0000005c00287220 */ /* 0x000fe40000410000 */
[----:B------:R-:W-:Y:S01]  /*9770*/  FADD.FTZ R11, R4, R2 ;  /* 0x00000002040b7221 */ /* 0x000fe20000010000 */
[C---:B------:R-:W-:Y:S01]  /*9780*/  FSEL R2, R3.reuse, RZ, P0 ;  /* 0x000000ff03027208 */ /* 0x040fe20000000000 */
[----:B------:R-:W-:Y:S02]  /*9790*/  FMUL.FTZ R4, R3, c[0x0][0x2d0] ;  /* 0x0000b40003047a20 */ /* 0x000fe40000410000 */
[----:B------:R-:W-:Y:S01]  /*97a0*/  FMUL.FTZ R44, R0, R88 ;  /* 0x00000058002c7220 */ /* 0x000fe20000410000 */
[----:B------:R2:W3:Y:S01]  /*97b0*/  MUFU.EX2 R30, R10 ;  /* 0x0000000a001e7308 */ /* 0x0004e20000000800 */
[----:B------:R-:W-:Y:S01]  /*97c0*/  FADD.FTZ R2, -R2, R72 ;  /* 0x0000004802027221 */ /* 0x000fe20000010100 */
[----:B------:R-:W-:Y:S01]  /*97d0*/  FSEL R4, R4, RZ, P0 ;  /* 0x000000ff04047208 */ /* 0x000fe20000000000 */
[----:B------:R-:W4:Y:S01]  /*97e0*/  LDSM.16.MT88.4 R72, [R195] ;  /* 0x00000000c348783b */ /* 0x000f220000004200 */
[----:B------:R-:W-:Y:S02]  /*97f0*/  FMUL.FTZ R49, R0, R85 ;  /* 0x0000005500317220 */ /* 0x000fe40000410000 */
[----:B------:R-:W-:Y:S02]  /*9800*/  FMUL.FTZ R2, R2, c[0x0][0x2d0] ;  /* 0x0000b40002027a20 */ /* 0x000fe40000410000 */
[--C-:B------:R-:W-:Y:S02]  /*9810*/  FFMA.FTZ R9, R29, c[0x0][0x2d0], -R4.reuse ;  /* 0x0000b4001d097a23 */ /* 0x100fe40000010804 */
[--C-:B------:R-:W-:Y:S01]  /*9820*/  FFMA.FTZ R243, R7, c[0x0][0x2d0], -R4.reuse ;  /* 0x0000b40007f37a23 */ /* 0x100fe20000010804 */
[----:B------:R-:W-:Y:S01]  /*9830*/  MUFU.EX2 R71, R71 ;  /* 0x0000004700477308 */ /* 0x000fe20000000800 */
[--C-:B-1----:R-:W-:Y:S02]  /*9840*/  FFMA.FTZ R68, R45, c[0x0][0x2d0], -R4.reuse ;  /* 0x0000b4002d447a23 */ /* 0x102fe40000010804 */
[--C-:B------:R-:W-:Y:S02]  /*9850*/  FFMA.FTZ R69, R41, c[0x0][0x2d0], -R4.reuse ;  /* 0x0000b40029457a23 */ /* 0x100fe40000010804 */
[--C-:B------:R-:W-:Y:S02]  /*9860*/  FFMA.FTZ R225, R20, c[0x0][0x2d0], -R4.reuse ;  /* 0x0000b40014e17a23 */ /* 0x100fe40000010804 */
[----:B------:R-:W-:Y:S02]  /*9870*/  FMUL.FTZ R20, R0, R112 ;  /* 0x0000007000147220 */ /* 0x000fe40000410000 */
[--C-:B------:R-:W-:Y:S01]  /*9880*/  FFMA.FTZ R246, R6, c[0x0][0x2d0], -R4.reuse ;  /* 0x0000b40006f67a23 */ /* 0x100fe20000010804 */
[----:B------:R-:W1:Y:S01]  /*9890*/  MUFU.EX2 R2, R2 ;  /* 0x0000000200027308 */ /* 0x000e620000000800 */
[--C-:B------:R-:W-:Y:S02]  /*98a0*/  FFMA.FTZ R146, R37, c[0x0][0x2d0], -R4.reuse ;  /* 0x0000b40025927a23 */ /* 0x100fe40000010804 */
[--C-:B--2---:R-:W-:Y:S01]  /*98b0*/  FFMA.FTZ R10, R48, c[0x0][0x2d0], -R4.reuse ;  /* 0x0000b400300a7a23 */ /* 0x104fe20000010804 */
        /* <DEDUP_REMOVED lines=13> */
[----:B-1----:R-:W-:Y:S02]  /*9990*/  FMUL.FTZ R31, R2, R107 ;  /* 0x0000006b021f7220 */ /* 0x002fe40000410000 */
        /* <DEDUP_REMOVED lines=10> */
[--C-:B------:R-:W-:Y:S01]  /*9a40*/  FFMA.FTZ R238, R12, c[0x0][0x2d0], -R4.reuse ;  /* 0x0000b4000cee7a23 */ /* 0x100fe20000010804 */
[----:B--2---:R-:W-:Y:S01]  /*9a50*/  F2FP.PACK_AB R141, R6, R7 ;  /* 0x00000007068d723e */ /* 0x004fe200000000ff */
[----:B------:R-:W-:Y:S02]  /*9a60*/  FFMA.FTZ R249, R5, c[0x0][0x2d0], -R4 ;  /* 0x0000b40005f97a23 */ /* 0x000fe40000010804 */
[----:B------:R-:W-:Y:S02]  /*9a70*/  FADD.FTZ R4, R30, R11 ;  /* 0x0000000b1e047221 */ /* 0x000fe40000010000 */
[C---:B------:R-:W-:Y:S01]  /*9a80*/  FFMA.FTZ R5, R2.reuse, R250, R7 ;  /* 0x000000fa02057223 */ /* 0x040fe20000010007 */
[----:B------:R-:W2:Y:S01]  /*9a90*/  MUFU.EX2 R68, R156 ;  /* 0x0000009c00447308 */ /* 0x000ea20000000800 */
[----:B------:R-:W-:Y:S02]  /*9aa0*/  FMUL.FTZ R7, R2, R131 ;  /* 0x0000008302077220 */ /* 0x000fe40000410000 */
[----:B------:R-:W-:Y:S02]  /*9ab0*/  FADD.FTZ R250, R6, R5 ;  /* 0x0000000506fa7221 */ /* 0x000fe40000010000 */
[----:B------:R-:W-:Y:S02]  /*9ac0*/  FMUL.FTZ R5, R0, R129 ;  /* 0x0000008100057220 */ /* 0x000fe40000410000 */
[----:B------:R-:W-:Y:S02]  /*9ad0*/  FMUL.FTZ R6, R2, R130 ;  /* 0x0000008202067220 */ /* 0x000fe40000410000 */
[----:B------:R-:W-:Y:S01]  /*9ae0*/  FADD.FTZ R144, R15, R4 ;  /* 0x000000040f907221 */ /* 0x000fe20000010000 */
[----:B------:R-:W-:Y:S01]  /*9af0*/  MUFU.EX2 R156, R152 ;  /* 0x00000098009c7308 */ /* 0x000fe20000000800 */
[C---:B------:R-:W-:Y:S02]  /*9b00*/  FMUL.FTZ R4, R0.reuse, R128 ;  /* 0x0000008000047220 */ /* 0x040fe40000410000 */
[----:B------:R-:W-:Y:S01]  /*9b10*/  FMUL.FTZ R8, R0, R124 ;  /* 0x0000007c00087220 */ /* 0x000fe20000410000 */
[----:B-1----:R-:W-:Y:S01]  /*9b20*/  F2FP.PACK_AB R143, R112, R107 ;  /* 0x0000006b708f723e */ /* 0x002fe200000000ff */
[----:B------:R-:W-:Y:S02]  /*9b30*/  FMUL.FTZ R9, R0, R125 ;  /* 0x0000007d00097220 */ /* 0x000fe40000410000 */
[C---:B------:R-:W-:Y:S02]  /*9b40*/  FMUL.FTZ R10, R2.reuse, R126 ;  /* 0x0000007e020a7220 */ /* 0x040fe40000410000 */
[----:B------:R-:W-:Y:S01]  /*9b50*/  FMUL.FTZ R11, R2, R127 ;  /* 0x0000007f020b7220 */ /* 0x000fe20000410000 */
[----:B------:R-:W-:Y:S01]  /*9b60*/  MUFU.EX2 R152, R163 ;  /* 0x000000a300987308 */ /* 0x000fe20000000800 */
[C---:B----4-:R-:W-:Y:S01]  /*9b70*/  HMMA.16816.F32 R4, R140.reuse, R72, R4 ;  /* 0x000000488c04723c */ /* 0x050fe20000001804 */
[----:B------:R-:W-:Y:S04]  /*9b80*/  LDSM.16.MT88.4 R124, [R195+0x3000] ;  /* 0x00300000c37c783b */ /* 0x000fe80000004200 */
[C---:B------:R-:W-:Y:S02]  /*9b90*/  FMUL.FTZ R16, R0.reuse, R116 ;  /* 0x0000007400107220 */ /* 0x040fe40000410000 */
[C---:B------:R-:W-:Y:S01]  /*9ba0*/  FMUL.FTZ R17, R0.reuse, R117 ;  /* 0x0000007500117220 */ /* 0x040fe20000410000 */
[C---:B------:R-:W-:Y:S01]  /*9bb0*/  HMMA.16816.F32 R8, R140.reuse, R74, R8 ;  /* 0x0000004a8c08723c */ /* 0x040fe20000001808 */
[----:B------:R-:W1:Y:S01]  /*9bc0*/  LDSM.16.MT88.4 R72, [R197] ;  /* 0x00000000c548783b */ /* 0x000e620000004200 */
[----:B------:R-:W-:Y:S02]  /*9bd0*/  MUFU.EX2 R69, R153 ;  /* 0x0000009900457308 */ /* 0x000fe40000000800 */
[C---:B------:R-:W-:Y:S02]  /*9be0*/  FMUL.FTZ R12, R0.reuse, R120 ;  /* 0x00000078000c7220 */ /* 0x040fe40000410000 */
[----:B------:R-:W-:Y:S02]  /*9bf0*/  FMUL.FTZ R13, R0, R121 ;  /* 0x00000079000d7220 */ /* 0x000fe40000410000 */
[C---:B------:R-:W-:Y:S04]  /*9c00*/  FMUL.FTZ R14, R2.reuse, R122 ;  /* 0x0000007a020e7220 */ /* 0x040fe80000410000 */
[C---:B------:R-:W-:Y:S01]  /*9c10*/  FMUL.FTZ R15, R2.reuse, R123 ;  /* 0x0000007b020f7220 */ /* 0x040fe20000410000 */
        /* <DEDUP_REMOVED lines=10> */
[C---:B------:R-:W-:Y:S02]  /*9cc0*/  FMUL.FTZ R32, R0.reuse, R100 ;  /* 0x0000006400207220 */ /* 0x040fe40000410000 */
[----:B------:R-:W-:Y:S02]  /*9cd0*/  FMUL.FTZ R33, R0, R101 ;  /* 0x0000006500217220 */ /* 0x000fe40000410000 */
[C---:B------:R-:W-:Y:S02]  /*9ce0*/  FMUL.FTZ R34, R2.reuse, R102 ;  /* 0x0000006602227220 */ /* 0x040fe40000410000 */
[----:B------:R-:W-:Y:S01]  /*9cf0*/  FMUL.FTZ R35, R2, R103 ;  /* 0x0000006702237220 */ /* 0x000fe20000410000 */
[----:B------:R-:W-:Y:S01]  /*9d00*/  MUFU.EX2 R252, R148 ;  /* 0x0000009400fc7308 */ /* 0x000fe20000000800 */
[----:B------:R-:W-:Y:S01]  /*9d10*/  LDSM.16.MT88.4 R100, [R198+0x3000] ;  /* 0x00300000c664783b */ /* 0x000fe20000004200 */
[C---:B------:R-:W-:Y:S02]  /*9d20*/  FMUL.FTZ R36, R0.reuse, R96 ;  /* 0x0000006000247220 */ /* 0x040fe40000410000 */
[----:B------:R-:W-:Y:S01]  /*9d30*/  FMUL.FTZ R37, R0, R97 ;  /* 0x0000006100257220 */ /* 0x000fe20000410000 */
[C---:B-1----:R-:W-:Y:S03]  /*9d40*/  HMMA.16816.F32 R12, R140.reuse, R72, R12 ;  /* 0x000000488c0c723c */ /* 0x042fe6000000180c */
[C---:B------:R-:W-:Y:S02]  /*9d50*/  FMUL.FTZ R38, R2.reuse, R98 ;  /* 0x0000006202267220 */ /* 0x040fe40000410000 */
[----:B------:R-:W-:Y:S01]  /*9d60*/  MUFU.EX2 R148, R228 ;  /* 0x000000e400947308 */ /* 0x000fe20000000800 */
[----:B------:R-:W-:Y:S02]  /*9d70*/  FMUL.FTZ R39, R2, R99 ;  /* 0x0000006302277220 */ /* 0x000fe40000410000 */
[----:B------:R-:W-:Y:S01]  /*9d80*/  LDSM.16.MT88.4 R96, [R197+0x6000] ;  /* 0x00600000c560783b */ /* 0x000fe20000004200 */
[C---:B------:R-:W-:Y:S03]  /*9d90*/  HMMA.16816.F32 R16, R140.reuse, R74, R16 ;  /* 0x0000004a8c10723c */ /* 0x040fe60000001810 */
[----:B------:R-:W-:Y:S02]  /*9da0*/  FMUL.FTZ R21, R0, R113 ;  /* 0x0000007100157220 */ /* 0x000fe40000410000 */
[C---:B------:R-:W-:Y:S02]  /*9db0*/  FMUL.FTZ R22, R2.reuse, R114 ;  /* 0x0000007202167220 */ /* 0x040fe40000410000 */
[----:B------:R-:W1:Y:S01]  /*9dc0*/  LDSM.16.MT88.4 R72, [R196] ;  /* 0x00000000c448783b */ /* 0x000e620000004200 */
[----:B------:R-:W-:Y:S04]  /*9dd0*/  FMUL.FTZ R23, R2, R115 ;  /* 0x0000007302177220 */ /* 0x000fe80000410000 */
[----:B------:R-:W-:Y:S02]  /*9de0*/  FMUL.FTZ R41, R0, R93 ;  /* 0x0000005d00297220 */ /* 0x000fe40000410000 */
[C---:B------:R-:W-:Y:S02]  /*9df0*/  FMUL.FTZ R42, R2.reuse, R94 ;  /* 0x0000005e022a7220 */ /* 0x040fe40000410000 */
[----:B------:R-:W-:Y:S02]  /*9e00*/  FMUL.FTZ R43, R2, R95 ;  /* 0x0000005f022b7220 */ /* 0x000fe40000410000 */
[----:B------:R-:W-:Y:S01]  /*9e10*/  LDSM.16.MT88.4 R92, [R197+0x2000] ;  /* 0x00200000c55c783b */ /* 0x000fe20000004200 */
[----:B------:R-:W-:Y:S02]  /*9e20*/  FMUL.FTZ R45, R0, R89 ;  /* 0x00000059002d7220 */ /* 0x000fe40000410000 */
[C---:B------:R-:W-:Y:S02]  /*9e30*/  FMUL.FTZ R46, R2.reuse, R90 ;  /* 0x0000005a022e7220 */ /* 0x040fe40000410000 */
[----:B------:R-:W-:Y:S02]  /*9e40*/  FMUL.FTZ R47, R2, R91 ;  /* 0x0000005b022f7220 */ /* 0x000fe40000410000 */
[----:B------:R-:W-:Y:S01]  /*9e50*/  FMUL.FTZ R48, R0, R84 ;  /* 0x0000005400307220 */ /* 0x000fe20000410000 */
[----:B------:R-:W-:Y:S01]  /*9e60*/  LDSM.16.MT88.4 R88, [R197+0x1800] ;  /* 0x00180000c558783b */ /* 0x000fe20000004200 */
[C---:B------:R-:W-:Y:S02]  /*9e70*/  FMUL.FTZ R50, R2.reuse, R86 ;  /* 0x0000005602327220 */ /* 0x040fe40000410000 */
[----:B------:R-:W-:Y:S02]  /*9e80*/  FMUL.FTZ R51, R2, R87 ;  /* 0x0000005702337220 */ /* 0x000fe40000410000 */
[C---:B------:R-:W-:Y:S02]  /*9e90*/  FMUL.FTZ R52, R0.reuse, R80 ;  /* 0x0000005000347220 */ /* 0x040fe40000410000 */
        /* <DEDUP_REMOVED lines=8> */
[----:B------:R-:W-:Y:S01]  /*9f20*/  FMUL.FTZ R59, R2, R79 ;  /* 0x0000004f023b7220 */ /* 0x000fe20000410000 */
[C---:B-1----:R-:W-:Y:S04]  /*9f30*/  HMMA.16816.F32 R20, R140.reuse, R72, R20 ;  /* 0x000000488c14723c */ /* 0x042fe80000001814 */
[----:B------:R-:W-:Y:S01]  /*9f40*/  LDSM.16.MT88.4 R76, [R195+0x800] ;  /* 0x00080000c34c783b */ /* 0x000fe20000004200 */
[C---:B------:R-:W-:Y:S02]  /*9f50*/  FMUL.FTZ R28, R0.reuse, R104 ;  /* 0x00000068001c7220 */ /* 0x040fe40000410000 */
[----:B------:R-:W-:Y:S01]  /*9f60*/  FMUL.FTZ R29, R0, R105 ;  /* 0x00000069001d7220 */ /* 0x000fe20000410000 */
[----:B------:R-:W-:Y:S01]  /*9f70*/  MUFU.EX2 R104, R245 ;  /* 0x000000f500687308 */ /* 0x000fe20000000800 */
[C---:B------:R-:W-:Y:S03]  /*9f80*/  HMMA.16816.F32 R24, R140.reuse, R74, R24 ;  /* 0x0000004a8c18723c */ /* 0x040fe60000001818 */
[----:B------:R-:W1:Y:S01]  /*9f90*/  LDSM.16.MT88.4 R72, [R200] ;  /* 0x00000000c848783b */ /* 0x000e620000004200 */
[C---:B------:R-:W-:Y:S02]  /*9fa0*/  FMUL.FTZ R30, R2.reuse, R106 ;  /* 0x0000006a021e7220 */ /* 0x040fe40000410000 */
[C---:B------:R-:W-:Y:S02]  /*9fb0*/  FMUL.FTZ R62, R2.reuse, R62 ;  /* 0x0000003e023e7220 */ /* 0x040fe40000410000 */
[C---:B------:R-:W-:Y:S01]  /*9fc0*/  FMUL.FTZ R63, R2.reuse, R63 ;  /* 0x0000003f023f7220 */ /* 0x040fe20000410000 */
[----:B------:R-:W-:Y:S03]  /*9fd0*/  MUFU.EX2 R106, R146 ;  /* 0x00000092006a7308 */ /* 0x000fe60000000800 */
[C---:B------:R-:W-:Y:S02]  /*9fe0*/  FMUL.FTZ R66, R2.reuse, R66 ;  /* 0x0000004202427220 */ /* 0x040fe40000410000 */
[----:B------:R-:W-:Y:S02]  /*9ff0*/  FMUL.FTZ R67, R2, R67 ;  /* 0x0000004302437220 */ /* 0x000fe40000410000 */
[C---:B------:R-:W-:Y:S02]  /*a000*/  FMUL.FTZ R60, R0.reuse, R60 ;  /* 0x0000003c003c7220 */ /* 0x040fe40000410000 */
[C---:B------:R-:W-:Y:S01]  /*a010*/  FMUL.FTZ R61, R0.reuse, R61 ;  /* 0x0000003d003d7220 */ /* 0x040fe20000410000 */
[----:B------:R-:W-:Y:S01]  /*a020*/  MUFU.EX2 R146, R234 ;  /* 0x000000ea00927308 */ /* 0x000fe20000000800 */
[C---:B------:R-:W-:Y:S02]  /*a030*/  FMUL.FTZ R64, R0.reuse, R64 ;  /* 0x0000004000407220 */ /* 0x040fe40000410000 */
[----:B------:R-:W-:Y:S02]  /*a040*/  FMUL.FTZ R65, R0, R65 ;  /* 0x0000004100417220 */ /* 0x000fe40000410000 */
[----:B--2---:R-:W-:Y:S05]  /*a050*/  FADD.FTZ R0, R68, R144 ;  /* 0x0000009044007221 */ /* 0x004fea0000010000 */
[----:B------:R-:W-:Y:S10]  /*a060*/  MUFU.EX2 R144, R238 ;  /* 0x000000ee00907308 */ /* 0x000ff40000000800 */
[----:B------:R-:W2:Y:S01]  /*a070*/  MUFU.EX2 R2, R155 ;  /* 0x0000009b00027308 */ /* 0x000ea20000000800 */
[C---:B-1----:R-:W-:Y:S09]  /*a080*/  HMMA.16816.F32 R28, R140.reuse, R72, R28 ;  /* 0x000000488c1c723c */ /* 0x042ff2000000181c */
[----:B------:R-:W-:Y:S01]  /*a090*/  MUFU.EX2 R155, R161 ;  /* 0x000000a1009b7308 */ /* 0x000fe20000000800 */
[C---:B------:R-:W-:Y:S01]  /*a0a0*/  HMMA.16816.F32 R32, R140.reuse, R74, R32 ;  /* 0x0000004a8c20723c */ /* 0x040fe20000001820 */
[----:B------:R-:W1:Y:S08]  /*a0b0*/  LDSM.16.MT88.4 R72, [R195+0x3800] ;  /* 0x00380000c348783b */ /* 0x000e700000004200 */
[----:B------:R-:W3:Y:S03]  /*a0c0*/  MUFU.EX2 R105, R145 ;  /* 0x0000009100697308 */ /* 0x000ee60000000800 */
[C---:B--2---:R-:W-:Y:S04]  /*a0d0*/  FADD.FTZ R0, R2.reuse, R0 ;  /* 0x0000000002007221 */ /* 0x044fe80000010000 */
[----:B------:R-:W-:Y:S03]  /*a0e0*/  FADD.FTZ R0, R71, R0 ;  /* 0x0000000047007221 */ /* 0x000fe60000010000 */
[----:B------:R-:W-:Y:S01]  /*a0f0*/  MUFU.EX2 R145, R235 ;  /* 0x000000eb00917308 */ /* 0x000fe20000000800 */
[----:B------:R-:W-:Y:S01]  /*a100*/  FADD.FTZ R0, R69, R0 ;  /* 0x0000000045007221 */ /* 0x000fe20000010000 */
        /* <DEDUP_REMOVED lines=15> */
[----:B------:R-:W-:Y:S02]  /*a200*/  F2FP.PACK_AB R75, R252, R147 ;  /* 0x00000093fc4b723e */ /* 0x000fe400000000ff */
[----:B------:R-:W2:Y:S05]  /*a210*/  MUFU.EX2 R2, R158 ;  /* 0x0000009e00027308 */ /* 0x000eaa0000000800 */
[C---:B------:R-:W-:Y:S05]  /*a220*/  HMMA.16816.F32 R4, R72.reuse, R76, R4 ;  /* 0x0000004c4804723c */ /* 0x040fea0000001804 */
[----:B------:R-:W3:Y:S03]  /*a230*/  MUFU.EX2 R71, R157 ;  /* 0x0000009d00477308 */ /* 0x000ee60000000800 */
[C---:B------:R-:W-:Y:S01]  /*a240*/  HMMA.16816.F32 R8, R72.reuse, R78, R8 ;  /* 0x0000004e4808723c */ /* 0x040fe20000001808 */
[----:B------:R-:W4:Y:S03]  /*a250*/  LDSM.16.MT88.4 R76, [R196+0x800] ;  /* 0x00080000c44c783b */ /* 0x000f260000004200 */
[----:B-1----:R-:W-:Y:S03]  /*a260*/  FADD.FTZ R0, R68, R0 ;  /* 0x0000000044007221 */ /* 0x002fe60000010000 */
[----:B------:R-:W1:Y:S01]  /*a270*/  MUFU.EX2 R69, R154 ;  /* 0x0000009a00457308 */ /* 0x000e620000000800 */
[C---:B------:R-:W-:Y:S04]  /*a280*/  HMMA.16816.F32 R12, R72.reuse, R80, R12 ;  /* 0x00000050480c723c */ /* 0x040fe8000000180c */
[C---:B--2---:R-:W-:Y:S04]  /*a290*/  FADD.FTZ R0, R2.reuse, R0 ;  /* 0x0000000002007221 */ /* 0x044fe80000010000 */
[C---:B------:R-:W-:Y:S01]  /*a2a0*/  HMMA.16816.F32 R16, R72.reuse, R82, R16 ;  /* 0x000000524810723c */ /* 0x040fe20000001810 */
[----:B------:R-:W2:Y:S01]  /*a2b0*/  LDSM.16.MT88.4 R80, [R198+0x800] ;  /* 0x00080000c650783b */ /* 0x000ea20000004200 */
[----:B------:R-:W-:Y:S02]  /*a2c0*/  MUFU.EX2 R159, R150 ;  /* 0x00000096009f7308 */ /* 0x000fe40000000800 */
[----:B---3--:R-:W-:Y:S08]  /*a2d0*/  FADD.FTZ R0, R71, R0 ;  /* 0x0000000047007221 */ /* 0x008ff00000010000 */
[----:B------:R-:W3:Y:S01]  /*a2e0*/  MUFU.EX2 R158, R149 ;  /* 0x00000095009e7308 */ /* 0x000ee20000000800 */
[C---:B-1----:R-:W-:Y:S09]  /*a2f0*/  FADD.FTZ R0, R69.reuse, R0 ;  /* 0x0000000045007221 */ /* 0x042ff20000010000 */
[----:B------:R-:W1:Y:S01]  /*a300*/  MUFU.EX2 R157, R151 ;  /* 0x00000097009d7308 */ /* 0x000e620000000800 */
[C---:B----4-:R-:W-:Y:S09]  /*a310*/  HMMA.16816.F32 R20, R72.reuse, R76, R20 ;  /* 0x0000004c4814723c */ /* 0x050ff20000001814 */
[----:B------:R-:W-:Y:S01]  /*a320*/  MUFU.EX2 R154, R160 ;  /* 0x000000a0009a7308 */ /* 0x000fe20000000800 */
[C---:B------:R-:W-:Y:S01]  /*a330*/  HMMA.16816.F32 R24, R72.reuse, R78, R24 ;  /* 0x0000004e4818723c */ /* 0x040fe20000001818 */
[----:B------:R-:W4:Y:S07]  /*a340*/  LDSM.16.MT88.4 R76, [R195+0x4000] ;  /* 0x00400000c34c783b */ /* 0x000f2e0000004200 */
[C---:B--2---:R-:W-:Y:S01]  /*a350*/  HMMA.16816.F32 R28, R72.reuse, R80, R28 ;  /* 0x00000050481c723c */ /* 0x044fe2000000181c */
[----:B------:R-:W-:Y:S07]  /*a360*/  MUFU.EX2 R151, R225 ;  /* 0x000000e100977308 */ /* 0x000fee0000000800 */
[C---:B------:R-:W-:Y:S01]  /*a370*/  HMMA.16816.F32 R32, R72.reuse, R82, R32 ;  /* 0x000000524820723c */ /* 0x040fe20000001820 */
[----:B------:R-:W2:Y:S02]  /*a380*/  LDSM.16.MT88.4 R80, [R197+0x4000] ;  /* 0x00400000c550783b */ /* 0x000ea40000004200 */
[----:B------:R-:W-:Y:S10]  /*a390*/  MUFU.EX2 R150, R226 ;  /* 0x000000e200967308 */ /* 0x000ff40000000800 */
[----:B------:R-:W-:Y:S10]  /*a3a0*/  MUFU.EX2 R149, R227 ;  /* 0x000000e300957308 */ /* 0x000ff40000000800 */
[----:B------:R-:W-:Y:S01]  /*a3b0*/  MUFU.EX2 R143, R242 ;  /* 0x000000f2008f7308 */ /* 0x000fe20000000800 */
[C---:B----4-:R-:W-:Y:S08]  /*a3c0*/  HMMA.16816.F32 R36, R72.reuse, R76, R36 ;  /* 0x0000004c4824723c */ /* 0x050ff00000001824 */
[C---:B------:R-:W-:Y:S01]  /*a3d0*/  HMMA.16816.F32 R40, R72.reuse, R78, R40 ;  /* 0x0000004e4828723c */ /* 0x040fe20000001828 */
[----:B------:R-:W4:Y:S01]  /*a3e0*/  LDSM.16.MT88.4 R76, [R196+0x4000] ;  /* 0x00400000c44c783b */ /* 0x000f220000004200 */
[----:B------:R-:W-:Y:S06]  /*a3f0*/  MUFU.EX2 R142, R243 ;  /* 0x000000f3008e7308 */ /* 0x000fec0000000800 */
[C---:B--2---:R-:W-:Y:S04]  /*a400*/  HMMA.16816.F32 R44, R72.reuse, R80, R44 ;  /* 0x00000050482c723c */ /* 0x044fe8000000182c */
[----:B------:R-:W-:Y:S04]  /*a410*/  MUFU.EX2 R141, R246 ;  /* 0x000000f6008d7308 */ /* 0x000fe80000000800 */
[C---:B------:R-:W-:Y:S01]  /*a420*/  HMMA.16816.F32 R48, R72.reuse, R82, R48 ;  /* 0x000000524830723c */ /* 0x040fe20000001830 */
[----:B------:R-:W2:Y:S05]  /*a430*/  LDSM.16.MT88.4 R80, [R198+0x4000] ;  /* 0x00400000c650783b */ /* 0x000eaa0000004200 */
[----:B------:R-:W-:Y:S02]  /*a440*/  MUFU.EX2 R140, R249 ;  /* 0x000000f9008c7308 */ /* 0x000fe40000000800 */
[C---:B----4-:R-:W-:Y:S08]  /*a450*/  HMMA.16816.F32 R52, R72.reuse, R76, R52 ;  /* 0x0000004c4834723c */ /* 0x050ff00000001834 */
[C---:B------:R-:W-:Y:S01]  /*a460*/  HMMA.16816.F32 R56, R72.reuse, R78, R56 ;  /* 0x0000004e4838723c */ /* 0x040fe20000001838 */
[----:B------:R-:W4:Y:S07]  /*a470*/  LDSM.16.MT88.4 R76, [R195+0x1000] ;  /* 0x00100000c34c783b */ /* 0x000f2e0000004200 */
[C---:B--2---:R-:W-:Y:S08]  /*a480*/  HMMA.16816.F32 R60, R72.reuse, R80, R60 ;  /* 0x00000050483c723c */ /* 0x044ff0000000183c */
[----:B------:R-:W-:Y:S01]  /*a490*/  HMMA.16816.F32 R64, R72, R82, R64 ;  /* 0x000000524840723c */ /* 0x000fe20000001840 */
[----:B------:R-:W2:Y:S06]  /*a4a0*/  LDSM.16.MT88.4 R80, [R197+0x1000] ;  /* 0x00100000c550783b */ /* 0x000eac0000004200 */
[----:B------:R-:W-:Y:S02]  /*a4b0*/  F2FP.PACK_AB R72, R2, R68 ;  /* 0x000000440248723e */ /* 0x000fe400000000ff */
[----:B------:R-:W-:Y:S01]  /*a4c0*/  F2FP.PACK_AB R74, R69, R71 ;  /* 0x00000047454a723e */ /* 0x000fe200000000ff */
[----:B------:R-:W5:Y:S02]  /*a4d0*/  MUFU.EX2 R68, R167 ;  /* 0x000000a700447308 */ /* 0x000f640000000800 */
[----:B---3--:R-:W-:Y:S02]  /*a4e0*/  F2FP.PACK_AB R73, R158, R159 ;  /* 0x0000009f9e49723e */ /* 0x008fe400000000ff */
[----:B-1----:R-:W-:Y:S06]  /*a4f0*/  F2FP.PACK_AB R75, R156, R157 ;  /* 0x0000009d9c4b723e */ /* 0x002fec00000000ff */
[----:B------:R-:W1:Y:S01]  /*a500*/  MUFU.EX2 R2, R166 ;  /* 0x000000a600027308 */ /* 0x000e620000000800 */
[C---:B----4-:R-:W-:Y:S09]  /*a510*/  HMMA.16816.F32 R4, R72.reuse, R76, R4 ;  /* 0x0000004c4804723c */ /* 0x050ff20000001804 */
[----:B------:R-:W3:Y:S01]  /*a520*/  MUFU.EX2 R71, R165 ;  /* 0x000000a500477308 */ /* 0x000ee20000000800 */
[C---:B------:R-:W-:Y:S01]  /*a530*/  HMMA.16816.F32 R8, R72.reuse, R78, R8 ;  /* 0x0000004e4808723c */ /* 0x040fe20000001808 */
[----:B------:R-:W4:Y:S02]  /*a540*/  LDSM.16.MT88.4 R76, [R198+0x1000] ;  /* 0x00100000c64c783b */ /* 0x000f240000004200 */
[----:B-----5:R-:W-:Y:S01]  /*a550*/  FADD.FTZ R0, R68, R0 ;  /* 0x0000000044007221 */ /* 0x020fe20000010000 */
[----:B------:R-:W-:Y:S05]  /*a560*/  MOV R167, R147 ;  /* 0x0000009300a77202 */ /* 0x000fea0000000f00 */
[----:B------:R-:W5:Y:S01]  /*a570*/  MUFU.EX2 R69, R164 ;  /* 0x000000a400457308 */ /* 0x000f620000000800 */
[C---:B--2---:R-:W-:Y:S03]  /*a580*/  HMMA.16816.F32 R12, R72.reuse, R80, R12 ;  /* 0x00000050480c723c */ /* 0x044fe6000000180c */
[----:B-1----:R-:W-:Y:S01]  /*a590*/  FADD.FTZ R0, R2, R0 ;  /* 0x0000000002007221 */ /* 0x002fe20000010000 */
[----:B------:R-:W-:Y:S04]  /*a5a0*/  IADD3 R166, R224, -0x1, RZ ;  /* 0xffffffffe0a67810 */ /* 0x000fe80007ffe0ff */
[C---:B------:R-:W-:Y:S01]  /*a5b0*/  HMMA.16816.F32 R16, R72.reuse, R82, R16 ;  /* 0x000000524810723c */ /* 0x040fe20000001810 */
[----:B------:R-:W1:Y:S01]  /*a5c0*/  LDSM.16.MT88.4 R80, [R195+0x4800] ;  /* 0x00480000c350783b */ /* 0x000e620000004200 */
[----:B------:R-:W-:Y:S02]  /*a5d0*/  MUFU.EX2 R147, R233 ;  /* 0x000000e900937308 */ /* 0x000fe40000000800 */
[----:B---3--:R-:W-:Y:S04]  /*a5e0*/  FADD.FTZ R0, R71, R0 ;  /* 0x0000000047007221 */ /* 0x008fe80000010000 */
[C---:B------:R-:W-:Y:S04]  /*a5f0*/  HMMA.16816.F32 R20, R72.reuse, R84, R20 ;  /* 0x000000544814723c */ /* 0x040fe80000001814 */
[C---:B-----5:R-:W-:Y:S04]  /*a600*/  FADD.FTZ R0, R69.reuse, R0 ;  /* 0x0000000045007221 */ /* 0x060fe80000010000 */
[C---:B------:R-:W-:Y:S01]  /*a610*/  HMMA.16816.F32 R24, R72.reuse, R86, R24 ;  /* 0x000000564818723c */ /* 0x040fe20000001818 */
[----:B------:R-:W2:Y:S07]  /*a620*/  LDSM.16.MT88.4 R84, [R197+0x4800] ;  /* 0x00480000c554783b */ /* 0x000eae0000004200 */
[C---:B----4-:R-:W-:Y:S08]  /*a630*/  HMMA.16816.F32 R28, R72.reuse, R76, R28 ;  /* 0x0000004c481c723c */ /* 0x050ff0000000181c */
        /* <DEDUP_REMOVED lines=26> */
[C---:B-1----:R-:W-:Y:S04]  /*a7e0*/  FADD.FTZ R0, R2.reuse, R0 ;  /* 0x0000000002007221 */ /* 0x042fe80000010000 */
[C---:B------:R-:W-:Y:S04]  /*a7f0*/  HMMA.16816.F32 R12, R76.reuse, R88, R12 ;  /* 0x000000584c0c723c */ /* 0x040fe8000000180c */
[----:B-----5:R-:W-:Y:S04]  /*a800*/  FADD.FTZ R0, R71, R0 ;  /* 0x0000000047007221 */ /* 0x020fe80000010000 */
[C---:B------:R-:W-:Y:S01]  /*a810*/  HMMA.16816.F32 R16, R76.reuse, R90, R16 ;  /* 0x0000005a4c10723c */ /* 0x040fe20000001810 */
[----:B------:R-:W-:Y:S03]  /*a820*/  LDSM.16.MT88.4 R88, [R196+0x5000] ;  /* 0x00500000c458783b */ /* 0x000fe60000004200 */
[C---:B---3--:R-:W-:Y:S04]  /*a830*/  FADD.FTZ R0, R69.reuse, R0 ;  /* 0x0000000045007221 */ /* 0x048fe80000010000 */
        /* <DEDUP_REMOVED lines=28> */
[C---:B-----5:R-:W-:Y:S03]  /*aa00*/  FADD.FTZ R0, R69.reuse, R0 ;  /* 0x0000000045007221 */ /* 0x060fe60000010000 */
[C---:B------:R-:W-:Y:S01]  /*aa10*/  HMMA.16816.F32 R8, R72.reuse, R86, R8 ;  /* 0x000000564808723c */ /* 0x040fe20000001808 */
[----:B------:R-:W3:Y:S03]  /*aa20*/  LDSM.16.MT88.4 R84, [R197+0x5800] ;  /* 0x00580000c554783b */ /* 0x000ee60000004200 */
[----:B------:R-:W-:Y:S04]  /*aa30*/  FADD.FTZ R0, R68, R0 ;  /* 0x0000000044007221 */ /* 0x000fe80000010000 */
[C---:B------:R-:W-:Y:S04]  /*aa40*/  HMMA.16816.F32 R12, R72.reuse, R92, R12 ;  /* 0x0000005c480c723c */ /* 0x040fe8000000180c */
[----:B--2---:R-:W-:Y:S04]  /*aa50*/  FADD.FTZ R0, R2, R0 ;  /* 0x0000000002007221 */ /* 0x004fe80000010000 */
[C---:B------:R-:W-:Y:S01]  /*aa60*/  HMMA.16816.F32 R16, R72.reuse, R94, R16 ;  /* 0x0000005e4810723c */ /* 0x040fe20000001810 */
[----:B------:R-:W2:Y:S03]  /*aa70*/  LDSM.16.MT88.4 R92, [R196+0x5800] ;  /* 0x00580000c45c783b */ /* 0x000ea60000004200 */
[----:B------:R-:W-:Y:S04]  /*aa80*/  FADD.FTZ R0, R104, R0 ;  /* 0x0000000068007221 */ /* 0x000fe80000010000 */
[C---:B----4-:R-:W-:Y:S08]  /*aa90*/  HMMA.16816.F32 R20, R72.reuse, R88, R20 ;  /* 0x000000584814723c */ /* 0x050ff00000001814 */
[C---:B------:R-:W-:Y:S01]  /*aaa0*/  HMMA.16816.F32 R24, R72.reuse, R90, R24 ;  /* 0x0000005a4818723c */ /* 0x040fe20000001818 */
[----:B------:R-:W4:Y:S07]  /*aab0*/  LDSM.16.MT88.4 R88, [R198+0x5800] ;  /* 0x00580000c658783b */ /* 0x000f2e0000004200 */
[C---:B------:R-:W-:Y:S07]  /*aac0*/  HMMA.16816.F32 R28, R72.reuse, R76, R28 ;  /* 0x0000004c481c723c */ /* 0x040fee000000181c */
[----:B------:R-:W-:Y:S01]  /*aad0*/  F2FP.PACK_AB R76, R69, R71 ;  /* 0x00000047454c723e */ /* 0x000fe200000000ff */
[C---:B------:R-:W-:Y:S01]  /*aae0*/  HMMA.16816.F32 R32, R72.reuse, R78, R32 ;  /* 0x0000004e4820723c */ /* 0x040fe20000001820 */
[----:B------:R-:W5:Y:S03]  /*aaf0*/  MUFU.EX2 R71, R244 ;  /* 0x000000f400477308 */ /* 0x000f660000000800 */
[----:B------:R-:W-:Y:S03]  /*ab00*/  F2FP.PACK_AB R77, R146, R147 ;  /* 0x00000093924d723e */ /* 0x000fe600000000ff */
[----:B------:R-:W-:Y:S01]  /*ab10*/  F2FP.PACK_AB R78, R2, R68 ;  /* 0x00000044024e723e */ /* 0x000fe200000000ff */
[C---:B-1----:R-:W-:Y:S03]  /*ab20*/  HMMA.16816.F32 R36, R72.reuse, R80, R36 ;  /* 0x000000504824723c */ /* 0x042fe60000001824 */
[----:B------:R-:W1:Y:S01]  /*ab30*/  MUFU.EX2 R69, R247 ;  /* 0x000000f700457308 */ /* 0x000e620000000800 */
[----:B------:R-:W-:Y:S01]  /*ab40*/  FADD.FTZ R2, R107, R250 ;  /* 0x000000fa6b027221 */ /* 0x000fe20000010000 */
[----:B------:R-:W-:Y:S03]  /*ab50*/  F2FP.PACK_AB R79, R144, R145 ;  /* 0x00000091904f723e */ /* 0x000fe600000000ff */
[C---:B------:R-:W-:Y:S01]  /*ab60*/  HMMA.16816.F32 R40, R72.reuse, R82, R40 ;  /* 0x000000524828723c */ /* 0x040fe20000001828 */
[----:B------:R-:W4:Y:S04]  /*ab70*/  LDSM.16.MT88.4 R80, [R195+0x2800] ;  /* 0x00280000c350783b */ /* 0x000f280000004200 */
[----:B------:R-:W2:Y:S03]  /*ab80*/  MUFU.EX2 R68, R248 ;  /* 0x000000f800447308 */ /* 0x000ea60000000800 */
[C---:B---3--:R-:W-:Y:S04]  /*ab90*/  HMMA.16816.F32 R44, R72.reuse, R84, R44 ;  /* 0x00000054482c723c */ /* 0x048fe8000000182c */
[----:B-----5:R-:W-:Y:S04]  /*aba0*/  FADD.FTZ R0, R71, R0 ;  /* 0x0000000047007221 */ /* 0x020fe80000010000 */
[C---:B------:R-:W-:Y:S01]  /*abb0*/  HMMA.16816.F32 R48, R72.reuse, R86, R48 ;  /* 0x000000564830723c */ /* 0x040fe20000001830 */
[----:B------:R-:W3:Y:S03]  /*abc0*/  LDSM.16.MT88.4 R84, [R197+0x2800] ;  /* 0x00280000c554783b */ /* 0x000ee60000004200 */
[----:B-1----:R-:W-:Y:S04]  /*abd0*/  FADD.FTZ R0, R69, R0 ;  /* 0x0000000045007221 */ /* 0x002fe80000010000 */
[C---:B--2---:R-:W-:Y:S04]  /*abe0*/  HMMA.16816.F32 R52, R72.reuse, R92, R52 ;  /* 0x0000005c4834723c */ /* 0x044fe80000001834 */
[----:B------:R-:W-:Y:S02]  /*abf0*/  FADD.FTZ R238, R68, R0 ;  /* 0x0000000044ee7221 */ /* 0x000fe40000010000 */
[----:B------:R-:W-:Y:S02]  /*ac00*/  FADD.FTZ R0, R112, R2 ;  /* 0x0000000270007221 */ /* 0x000fe40000010000 */
[C---:B------:R-:W-:Y:S01]  /*ac10*/  HMMA.16816.F32 R56, R72.reuse, R94, R56 ;  /* 0x0000005e4838723c */ /* 0x040fe20000001838 */
[----:B------:R-:W2:Y:S03]  /*ac20*/  LDL R2, [R1+0x8] ;  /* 0x0000080001027983 */ /* 0x000ea60000100800 */
[----:B------:R-:W-:Y:S01]  /*ac30*/  FADD.FTZ R0, R106, R0 ;  /* 0x000000006a007221 */ /* 0x000fe20000010000 */
[----:B------:R-:W1:Y:S03]  /*ac40*/  LDSM.16.MT88.4 R92, [R196+0x2800] ;  /* 0x00280000c45c783b */ /* 0x000e660000004200 */
[C---:B----4-:R-:W-:Y:S04]  /*ac50*/  HMMA.16816.F32 R60, R72.reuse, R88, R60 ;  /* 0x00000058483c723c */ /* 0x050fe8000000183c */
[----:B------:R-:W-:Y:S04]  /*ac60*/  FADD.FTZ R0, R105, R0 ;  /* 0x0000000069007221 */ /* 0x000fe80000010000 */
[----:B------:R-:W-:Y:S01]  /*ac70*/  HMMA.16816.F32 R64, R72, R90, R64 ;  /* 0x0000005a4840723c */ /* 0x000fe20000001840 */
[----:B------:R-:W4:Y:S03]  /*ac80*/  LDSM.16.MT88.4 R72, [R198+0x2800] ;  /* 0x00280000c648783b */ /* 0x000f260000004200 */
[----:B------:R-:W-:Y:S04]  /*ac90*/  FADD.FTZ R0, R167, R0 ;  /* 0x00000000a7007221 */ /* 0x000fe80000010000 */
[C---:B------:R-:W-:Y:S01]  /*aca0*/  HMMA.16816.F32 R4, R76.reuse, R80, R4 ;  /* 0x000000504c04723c */ /* 0x040fe20000001804 */
[----:B------:R-:W5:Y:S04]  /*acb0*/  LDSM.16.MT88.4 R88, [R195+0x6000] ;  /* 0x00600000c358783b */ /* 0x000f680000004200 */
        /* <DEDUP_REMOVED lines=11> */
[C---:B------:R-:W-:Y:S01]  /*ad70*/  HMMA.16816.F32 R24, R76.reuse, R94, R24 ;  /* 0x0000005e4c18723c */ /* 0x040fe20000001818 */
[----:B------:R-:W1:Y:S03]  /*ad80*/  LDSM.16.MT88.4 R92, [R195+0x6800] ;  /* 0x00680000c35c783b */ /* 0x000e660000004200 */
[----:B------:R-:W-:Y:S04]  /*ad90*/  FADD.FTZ R0, R155, R0 ;  /* 0x000000009b007221 */ /* 0x000fe80000010000 */
[C---:B----4-:R-:W-:Y:S04]  /*ada0*/  HMMA.16816.F32 R28, R76.reuse, R72, R28 ;  /* 0x000000484c1c723c */ /* 0x050fe8000000181c */
[----:B------:R-:W-:Y:S03]  /*adb0*/  FADD.FTZ R0, R154, R0 ;  /* 0x000000009a007221 */ /* 0x000fe60000010000 */
[----:B------:R-:W-:Y:S01]  /*adc0*/  F2FP.PACK_AB R72, R71, R104 ;  /* 0x000000684748723e */ /* 0x000fe200000000ff */
[C---:B------:R-:W-:Y:S04]  /*add0*/  HMMA.16816.F32 R32, R76.reuse, R74, R32 ;  /* 0x0000004a4c20723c */ /* 0x040fe80000001820 */
[----:B------:R-:W-:Y:S01]  /*ade0*/  F2FP.PACK_AB R73, R142, R143 ;  /* 0x0000008f8e49723e */ /* 0x000fe200000000ff */
[----:B------:R-:W-:Y:S01]  /*adf0*/  FADD.FTZ R0, R153, R0 ;  /* 0x0000000099007221 */ /* 0x000fe20000010000 */
[----:B------:R-:W-:Y:S02]  /*ae00*/  MOV R71, R70 ;  /* 0x0000004600477202 */ /* 0x000fe40000000f00 */
[C---:B-----5:R-:W-:Y:S04]  /*ae10*/  HMMA.16816.F32 R36, R76.reuse, R88, R36 ;  /* 0x000000584c24723c */ /* 0x060fe80000001824 */
[----:B------:R-:W-:Y:S01]  /*ae20*/  F2FP.PACK_AB R74, R68, R69 ;  /* 0x00000045444a723e */ /* 0x000fe200000000ff */
[----:B------:R-:W-:Y:S01]  /*ae30*/  FADD.FTZ R0, R152, R0 ;  /* 0x0000000098007221 */ /* 0x000fe20000010000 */
[----:B------:R-:W-:Y:S02]  /*ae40*/  F2FP.PACK_AB R75, R140, R141 ;  /* 0x0000008d8c4b723e */ /* 0x000fe400000000ff */
[C---:B------:R-:W-:Y:S04]  /*ae50*/  HMMA.16816.F32 R40, R76.reuse, R90, R40 ;  /* 0x0000005a4c28723c */ /* 0x040fe80000001828 */
[-C--:B------:R-:W-:Y:S01]  /*ae60*/  MOV R69, R3.reuse ;  /* 0x0000000300457202 */ /* 0x080fe20000000f00 */
[----:B------:R-:W-:Y:S03]  /*ae70*/  FADD.FTZ R0, R151, R0 ;  /* 0x0000000097007221 */ /* 0x000fe60000010000 */
        /* <DEDUP_REMOVED lines=8> */
[C---:B---3--:R-:W-:Y:S04]  /*af00*/  HMMA.16816.F32 R60, R76.reuse, R84, R60 ;  /* 0x000000544c3c723c */ /* 0x048fe8000000183c */
[----:B------:R-:W-:Y:S04]  /*af10*/  FADD.FTZ R0, R146, R0 ;  /* 0x0000000092007221 */ /* 0x000fe80000010000 */
[----:B------:R-:W-:Y:S01]  /*af20*/  HMMA.16816.F32 R64, R76, R86, R64 ;  /* 0x000000564c40723c */ /* 0x000fe20000001840 */
[----:B------:R-:W3:Y:S03]  /*af30*/  LDSM.16.MT88.4 R84, [R197+0x6800] ;  /* 0x00680000c554783b */ /* 0x000ee60000004200 */
[----:B------:R-:W-:Y:S04]  /*af40*/  FADD.FTZ R0, R145, R0 ;  /* 0x0000000091007221 */ /* 0x000fe80000010000 */
[C---:B------:R-:W-:Y:S01]  /*af50*/  HMMA.16816.F32 R128, R72.reuse, R124, R4 ;  /* 0x0000007c4880723c */ /* 0x040fe20000001804 */
[----:B------:R-:W4:Y:S04]  /*af60*/  LDSM.16.MT88.4 R76, [R196+0x6800] ;  /* 0x00680000c44c783b */ /* 0x000f280000004200 */
[----:B------:R-:W-:Y:S03]  /*af70*/  FADD.FTZ R0, R144, R0 ;  /* 0x0000000090007221 */ /* 0x000fe60000010000 */
[C---:B------:R-:W-:Y:S01]  /*af80*/  HMMA.16816.F32 R124, R72.reuse, R126, R8 ;  /* 0x0000007e487c723c */ /* 0x040fe20000001808 */
[----:B------:R-:W5:Y:S03]  /*af90*/  LDSM.16.MT88.4 R4, [R198+0x6800] ;  /* 0x00680000c604783b */ /* 0x000f660000004200 */
[----:B------:R-:W-:Y:S04]  /*afa0*/  FADD.FTZ R0, R143, R0 ;  /* 0x000000008f007221 */ /* 0x000fe80000010000 */
[C---:B------:R-:W-:Y:S04]  /*afb0*/  HMMA.16816.F32 R120, R72.reuse, R116, R12 ;  /* 0x000000744878723c */ /* 0x040fe8000000180c */
[----:B------:R-:W-:Y:S04]  /*afc0*/  FADD.FTZ R0, R142, R0 ;  /* 0x000000008e007221 */ /* 0x000fe80000010000 */
[C---:B------:R-:W-:Y:S04]  /*afd0*/  HMMA.16816.F32 R116, R72.reuse, R118, R16 ;  /* 0x000000764874723c */ /* 0x040fe80000001810 */
[----:B------:R-:W-:Y:S04]  /*afe0*/  FADD.FTZ R0, R141, R0 ;  /* 0x000000008d007221 */ /* 0x000fe80000010000 */
[C---:B------:R-:W-:Y:S04]  /*aff0*/  HMMA.16816.F32 R112, R72.reuse, R108, R20 ;  /* 0x0000006c4870723c */ /* 0x040fe80000001814 */
[----:B------:R-:W-:Y:S04]  /*b000*/  FADD.FTZ R250, R140, R0 ;  /* 0x000000008cfa7221 */ /* 0x000fe80000010000 */
[C---:B------:R-:W-:Y:S08]  /*b010*/  HMMA.16816.F32 R108, R72.reuse, R110, R24 ;  /* 0x0000006e486c723c */ /* 0x040ff00000001818 */
[C---:B------:R-:W-:Y:S08]  /*b020*/  HMMA.16816.F32 R104, R72.reuse, R100, R28 ;  /* 0x000000644868723c */ /* 0x040ff0000000181c */
[C---:B------:R-:W-:Y:S08]  /*b030*/  HMMA.16816.F32 R100, R72.reuse, R102, R32 ;  /* 0x000000664864723c */ /* 0x040ff00000001820 */
[C---:B-1----:R-:W-:Y:S08]  /*b040*/  HMMA.16816.F32 R96, R72.reuse, R92, R36 ;  /* 0x0000005c4860723c */ /* 0x042ff00000001824 */
[C---:B------:R-:W-:Y:S08]  /*b050*/  HMMA.16816.F32 R92, R72.reuse, R94, R40 ;  /* 0x0000005e485c723c */ /* 0x040ff00000001828 */
[C---:B---3--:R-:W-:Y:S08]  /*b060*/  HMMA.16816.F32 R88, R72.reuse, R84, R44 ;  /* 0x000000544858723c */ /* 0x048ff0000000182c */
[C---:B------:R-:W-:Y:S08]  /*b070*/  HMMA.16816.F32 R84, R72.reuse, R86, R48 ;  /* 0x000000564854723c */ /* 0x040ff00000001830 */
[C---:B----4-:R-:W-:Y:S08]  /*b080*/  HMMA.16816.F32 R80, R72.reuse, R76, R52 ;  /* 0x0000004c4850723c */ /* 0x050ff00000001834 */
[C---:B------:R-:W-:Y:S08]  /*b090*/  HMMA.16816.F32 R76, R72.reuse, R78, R56 ;  /* 0x0000004e484c723c */ /* 0x040ff00000001838 */
[C---:B-----5:R-:W-:Y:S08]  /*b0a0*/  HMMA.16816.F32 R60, R72.reuse, R4, R60 ;  /* 0x00000004483c723c */ /* 0x060ff0000000183c */
[----:B------:R-:W-:Y:S07]  /*b0b0*/  HMMA.16816.F32 R64, R72, R6, R64 ;  /* 0x000000064840723c */ /* 0x000fee0000001840 */
[----:B------:R-:W-:Y:S02]  /*b0c0*/  MOV R72, R3 ;  /* 0x0000000300487202 */ /* 0x000fe40000000f00 */
[----:B--2---:R-:W-:Y:S03]  /*b0d0*/  ISETP.GT.AND P0, PT, R224, R2, PT ;  /* 0x00000002e000720c */ /* 0x004fe60003f04270 */
[----:B------:R-:W-:Y:S10]  /*b0e0*/  MOV R224, R166 ;  /* 0x000000a600e07202 */ /* 0x000ff40000000f00 */
[----:B------:R-:W-:-:S05]  /*b0f0*/  @P0 BRA `(.L_x_1360) ;  /* 0xffffc07000000947 */ /* 0x000fca000383ffff */
.L_x_1344:
[----:B--2---:R-:W2:Y:S02]  /*b100*/  LDL R0, [R1] ;  /* 0x0000000001007983 */ /* 0x004ea40000100800 */
[----:B--2---:R-:W-:-:S13]  /*b110*/  ISETP.GE.AND P0, PT, R166, R0, PT ;  /* 0x00000000a600720c */ /* 0x004fda0003f06270 */
[----:B------:R-:W-:Y:S05]  /*b120*/  @!P0 BRA `(.L_x_1361) ;  /* 0x000037b000008947 */ /* 0x000fea0003800000 */
.L_x_1376:
        /* <DEDUP_REMOVED lines=8> */
[----:B------:R-:W-:Y:S01]  /*b1b0*/  IMAD R0, R0, c[0x0][0x208], RZ ;  /* 0x0000820000007a24 */ /* 0x000fe200078e02ff */
[----:B------:R-:W-:Y:S02]  /*b1c0*/  MOV R71, R70 ;  /* 0x0000004600477202 */ /* 0x000fe40000000f00 */
[----:B------:R-:W-:Y:S02]  /*b1d0*/  IMAD R4, R4, c[0x0][0x218], RZ ;  /* 0x0000860004047a24 */ /* 0x000fe400078e02ff */
[----:B------:R-:W-:Y:S02]  /*b1e0*/  IMAD R0, R223, c[0x0][0x20c], R0 ;  /* 0x00008300df007a24 */ /* 0x000fe400078e0200 */
[C---:B------:R-:W-:Y:S03]  /*b1f0*/  IMAD R4, R218.reuse, c[0x0][0x21c], R4 ;  /* 0x00008700da047a24 */ /* 0x040fe600078e0204 */
[----:B------:R-:W-:Y:S05]  /*b200*/  IADD3 R3, R3, R0, RZ ;  /* 0x0000000003037210 */ /* 0x000fea0007ffe0ff */
[----:B------:R-:W-:Y:S01]  /*b210*/  IMAD.WIDE.U32 R2, R218, c[0x0][0x218], R2 ;  /* 0x00008600da027a25 */ /* 0x000fe200078e0002 */
[----:B------:R1:W4:Y:S04]  /*b220*/  LDSM.16.M88.4 R8, [R192] ;  /* 0x00000000c008783b */ /* 0x0003280000000200 */
        /* <DEDUP_REMOVED lines=13> */
[----:B--2---:R-:W-:Y:S04]  /*b300*/  IADD3 R0, P0, R6, R2, RZ ;  /* 0x0000000206007210 */ /* 0x004fe80007f1e0ff */
[----:B---3--:R-:W-:Y:S02]  /*b310*/  IADD3.X R2, R5, R3, R4, P0, !PT ;  /* 0x0000000305027210 */ /* 0x008fe400007fe404 */
[C---:B------:R-:W-:Y:S04]  /*b320*/  LEA R4, P0, R0.reuse, c[0x0][0x1f8], 0x1 ;  /* 0x00007e0000047a11 */ /* 0x040fe800078008ff */
[----:B------:R-:W-:Y:S01]  /*b330*/  LEA.HI.X R0, R0, c[0x0][0x1fc], R2, 0x1, P0 ;  /* 0x00007f0000007a11 */ /* 0x000fe200000f0c02 */
[----:B------:R-:W-:-:S06]  /*b340*/  BRA.DIV ~URZ, `(.L_x_1362) ;  /* 0x00009d927f007947 */ /* 0x000fcc000b800000 */
[----:B-1--4-:R1:W2:Y:S02]  /*b350*/  SHFL.IDX PT, R6, R0, RZ, 0x181f ;  /* 0x00181fff00067589 */ /* 0x0122a400000e0000 */
.L_x_1464:
[----:B------:R-:W3:Y:S01]  /*b360*/  SHFL.IDX PT, R5, R4, RZ, 0x181f ;  /* 0x00181fff04057589 */ /* 0x000ee200000e0000 */
[C---:B------:R-:W-:Y:S01]  /*b370*/  IMAD.SHL.U32 R12, R241.reuse, 0x2, RZ ;  /* 0x00000002f10c7824 */ /* 0x040fe200078e00ff */
[----:B------:R-:W-:Y:S01]  /*b380*/  ISETP.GE.AND P3, PT, R241, c[0x0][0x1d4], PT ;  /* 0x00007500f1007a0c */ /* 0x000fe20003f66270 */
[----:B------:R-:W-:Y:S01]  /*b390*/  IMAD.SHL.U32 R7, R251, 0x2, RZ ;  /* 0x00000002fb077824 */ /* 0x000fe200078e00ff */
[----:B------:R-:W-:Y:S02]  /*b3a0*/  BSSY B0, `(.L_x_1363) ;  /* 0x000003a000007945 */ /* 0x000fe40003800000 */
[----:B------:R-:W-:Y:S04]  /*b3b0*/  SEL R165, RZ, 0x10, P3 ;  /* 0x00000010ffa57807 */ /* 0x000fe80001800000 */
[----:B------:R-:W-:Y:S02]  /*b3c0*/  ISETP.NE.U32.AND P5, PT, R165, RZ, PT ;  /* 0x000000ffa500720c */ /* 0x000fe40003fa5070 */
[-C--:B---3--:R-:W-:Y:S05]  /*b3d0*/  IADD3 R2, P0, R5, R12.reuse, RZ ;  /* 0x0000000c05027210 */ /* 0x088fea0007f1e0ff */
[C-C-:B--2---:R-:W-:Y:S01]  /*b3e0*/  IMAD.X R3, R6.reuse, 0x1, R220.reuse, P0 ;  /* 0x0000000106037824 */ /* 0x144fe200000e06dc */
[----:B------:R-:W-:Y:S04]  /*b3f0*/  ISETP.GE.AND P0, PT, R251, c[0x0][0x1d4], PT ;  /* 0x00007500fb007a0c */ /* 0x000fe80003f06270 */
[----:B------:R-:W-:Y:S01]  /*b400*/  @!PT LDS RZ, [RZ] ;  /* 0x00000000fffff984 */ /* 0x000fe20000000800 */
[----:B------:R-:W-:Y:S01]  /*b410*/  @!PT LDS RZ, [RZ] ;  /* 0x00000000fffff984 */ /* 0x000fe20000000800 */
[----:B------:R2:W-:Y:S01]  /*b420*/  LDGSTS.E.BYPASS.LTC128B.128 [R219+0x100], [R2.64], !P3 ;  /* 0x0010000002db7fae */ /* 0x0005e2000d901d46 */
[----:B------:R-:W-:Y:S02]  /*b430*/  SEL R164, RZ, 0x10, P0 ;  /* 0x00000010ffa47807 */ /* 0x000fe40000000000 */
[-C--:B--2---:R-:W-:Y:S02]  /*b440*/  IADD3 R2, P4, R5, R7.reuse, RZ ;  /* 0x0000000705027210 */ /* 0x084fe40007f9e0ff */
[----:B------:R-:W2:Y:S03]  /*b450*/  SHFL.IDX PT, R5, R4, 0x1, 0x181f ;  /* 0x00381f0004057f89 */ /* 0x000ea600000e0000 */
[--C-:B------:R-:W-:Y:S02]  /*b460*/  IMAD.X R3, R6, 0x1, R221.reuse, P4 ;  /* 0x0000000106037824 */ /* 0x100fe400020e06dd */
[----:B------:R-:W3:Y:S04]  /*b470*/  SHFL.IDX PT, R6, R0, 0x1, 0x181f ;  /* 0x00381f0000067f89 */ /* 0x000ee800000e0000 */
[----:B------:R2:W-:Y:S02]  /*b480*/  LDGSTS.E.BYPASS.LTC128B.128 [R219+0x3900], [R2.64], !P0 ;  /* 0x0390000002db7fae */ /* 0x0005e4000c101d46 */
[C---:B--2---:R-:W-:Y:S05]  /*b490*/  IADD3 R2, P4, R5.reuse, R12, RZ ;  /* 0x0000000c05027210 */ /* 0x044fea0007f9e0ff */
[C---:B---3--:R-:W-:Y:S05]  /*b4a0*/  IMAD.X R3, R6.reuse, 0x1, R220, P4 ;  /* 0x0000000106037824 */ /* 0x048fea00020e06dc */
        /* <DEDUP_REMOVED lines=8> */
[-C--:B--2---:R-:W-:Y:S04]  /*b530*/  IADD3 R2, P4, P3, R2, R5.reuse, R12 ;  /* 0x0000000502027210 */ /* 0x084fe80007b9e00c */
[-C--:B---3--:R-:W-:Y:S02]  /*b540*/  IADD3.X R3, RZ, R6.reuse, R220, P4, P3 ;  /* 0x00000006ff037210 */ /* 0x088fe400027e64dc */
        /* <DEDUP_REMOVED lines=12> */
[----:B------:R2:W3:Y:S04]  /*b610*/  SHFL.IDX PT, R5, R0, 0x3, 0x181f ;  /* 0x00781f0000057f89 */ /* 0x0004e800000e0000 */
[----:B-1----:R2:W1:Y:S02]  /*b620*/  SHFL.IDX PT, R0, R4, 0x3, 0x181f ;  /* 0x00781f0004007f89 */ /* 0x00246400000e0000 */
.L_x_1465:
[----:B------:R-:W-:Y:S01]  /*b630*/  IADD3 R2, -R165, 0x10, RZ ;  /* 0x00000010a5027810 */ /* 0x000fe20007ffe1ff */
[----:B------:R-:W-:Y:S01]  /*b640*/  IMAD.SHL.U32 R3, R241, 0x2, RZ ;  /* 0x00000002f1037824 */ /* 0x000fe200078e00ff */
[----:B------:R-:W-:Y:S01]  /*b650*/  ISETP.NE.U32.AND P0, PT, R165, RZ, PT ;  /* 0x000000ffa500720c */ /* 0x000fe20003f05070 */
[----:B--2---:R-:W-:Y:S01]  /*b660*/  IMAD.SHL.U32 R4, R251, 0x2, RZ ;  /* 0x00000002fb047824 */ /* 0x004fe200078e00ff */
[----:B------:R-:W-:Y:S04]  /*b670*/  LOP3.LUT R2, R2, 0xf, RZ, 0xc0, !PT ;  /* 0x0000000f02027812 */ /* 0x000fe800078ec0ff */
[-C--:B-1----:R-:W-:Y:S04]  /*b680*/  IADD3 R2, P4, P3, R2, R0.reuse, R3 ;  /* 0x0000000002027210 */ /* 0x082fe80007b9e003 */
[-C--:B---3--:R-:W-:Y:S05]  /*b690*/  IADD3.X R3, RZ, R5.reuse, R220, P4, P3 ;  /* 0x00000005ff037210 */ /* 0x088fea00027e64dc */
        /* <DEDUP_REMOVED lines=10> */
.L_x_1364:
[----:B---3--:R-:W-:Y:S05]  /*b740*/  BSYNC B0 ;  /* 0x0000000000007941 */ /* 0x008fea0003800000 */
.L_x_1363:
[----:B------:R-:W0:Y:S01]  /*b750*/  LDGDEPBAR ;  /* 0x00000000000079af */ /* 0x000e220000000000 */
[----:B------:R-:W-:Y:S01]  /*b760*/  WARPSYNC 0xffffffff ;  /* 0xffffffff00007948 */ /* 0x000fe20003800000 */
[C---:B------:R-:W-:Y:S01]  /*b770*/  HMMA.16816.F32 R4, R132.reuse, R8, RZ ;  /* 0x000000088404723c */ /* 0x040fe200000018ff */
[----:B------:R-:W-:Y:S05]  /*b780*/  BSSY B0, `(.L_x_1366) ;  /* 0x0000116000007945 */ /* 0x000fea0003800000 */
[----:B-1----:R-:W2:Y:S02]  /*b790*/  LDL R0, [R1] ;  /* 0x0000000001007983 */ /* 0x002ea40000100800 */
        /* <DEDUP_REMOVED lines=30> */
[----:B------:R-:W4:Y:S07]  /*b980*/  LDSM.16.M88.4 R156, [R194+0x2800] ;  /* 0x00280000c29c783b */ /* 0x000f2e0000000200 */
[C---:B------:R-:W-:Y:S08]  /*b990*/  HMMA.16816.F32 R52, R136.reuse, R160, R52 ;  /* 0x000000a08834723c */ /* 0x040ff00000001834 */
[----:B------:R-:W-:Y:S08]  /*b9a0*/  HMMA.16816.F32 R56, R136, R162, R56 ;  /* 0x000000a28838723c */ /* 0x000ff00000001838 */
[C---:B-1----:R-:W-:Y:S08]  /*b9b0*/  HMMA.16816.F32 R4, R168.reuse, R72, R4 ;  /* 0x00000048a804723c */ /* 0x042ff00000001804 */
[C---:B------:R-:W-:Y:S01]  /*b9c0*/  HMMA.16816.F32 R8, R168.reuse, R74, R8 ;  /* 0x0000004aa808723c */ /* 0x040fe20000001808 */
[----:B------:R-:W1:Y:S07]  /*b9d0*/  LDSM.16.M88.4 R72, [R194+0x3000] ;  /* 0x00300000c248783b */ /* 0x000e6e0000000200 */
[C---:B---3--:R-:W-:Y:S08]  /*b9e0*/  HMMA.16816.F32 R12, R168.reuse, R140, R12 ;  /* 0x0000008ca80c723c */ /* 0x048ff0000000180c */
[C---:B------:R-:W-:Y:S01]  /*b9f0*/  HMMA.16816.F32 R16, R168.reuse, R142, R16 ;  /* 0x0000008ea810723c */ /* 0x040fe20000001810 */
[----:B------:R-:W3:Y:S07]  /*ba00*/  LDSM.16.M88.4 R140, [R193] ;  /* 0x00000000c18c783b */ /* 0x000eee0000000200 */
        /* <DEDUP_REMOVED lines=9> */
[C---:B------:R-:W-:Y:S03]  /*baa0*/  HMMA.16816.F32 R44, R168.reuse, R156, R44 ;  /* 0x0000009ca82c723c */ /* 0x040fe6000000182c */
[----:B--2---:R-:W-:Y:S05]  /*bab0*/  ISETP.GT.AND P0, PT, R166, R0, PT ;  /* 0x00000000a600720c */ /* 0x004fea0003f04270 */
[C---:B------:R-:W-:Y:S01]  /*bac0*/  HMMA.16816.F32 R48, R168.reuse, R158, R48 ;  /* 0x0000009ea830723c */ /* 0x040fe20000001830 */
[----:B------:R-:W2:Y:S07]  /*bad0*/  LDSM.16.M88.4 R156, [R193+0x2000] ;  /* 0x00200000c19c783b */ /* 0x000eae0000000200 */
[C---:B-1----:R-:W-:Y:S08]  /*bae0*/  HMMA.16816.F32 R52, R168.reuse, R72, R52 ;  /* 0x00000048a834723c */ /* 0x042ff00000001834 */
[----:B------:R-:W-:Y:S01]  /*baf0*/  HMMA.16816.F32 R56, R168, R74, R56 ;  /* 0x0000004aa838723c */ /* 0x000fe20000001838 */
        /* <DEDUP_REMOVED lines=13> */
[C---:B--2---:R-:W-:Y:S08]  /*bbd0*/  HMMA.16816.F32 R36, R172.reuse, R156, R36 ;  /* 0x0000009cac24723c */ /* 0x044ff00000001824 */
[C---:B------:R-:W-:Y:S01]  /*bbe0*/  HMMA.16816.F32 R40, R172.reuse, R158, R40 ;  /* 0x0000009eac28723c */ /* 0x040fe20000001828 */
[----:B------:R-:W2:Y:S07]  /*bbf0*/  LDSM.16.M88.4 R156, [R192+0x5000] ;  /* 0x00500000c09c783b */ /* 0x000eae0000000200 */
[C---:B-1----:R-:W-:Y:S08]  /*bc00*/  HMMA.16816.F32 R44, R172.reuse, R72, R44 ;  /* 0x00000048ac2c723c */ /* 0x042ff0000000182c */
[C---:B------:R-:W-:Y:S01]  /*bc10*/  HMMA.16816.F32 R48, R172.reuse, R74, R48 ;  /* 0x0000004aac30723c */ /* 0x040fe20000001830 */
[----:B------:R-:W1:Y:S07]  /*bc20*/  LDSM.16.M88.4 R72, [R192+0x5800] ;  /* 0x00580000c048783b */ /* 0x000e6e0000000200 */
        /* <DEDUP_REMOVED lines=8> */
[----:B------:R-:W5:Y:S07]  /*bcb0*/  LDSM.16.M88.4 R148, [R207] ;  /* 0x00000000cf94783b */ /* 0x000f6e0000000200 */
[C---:B------:R-:W-:Y:S08]  /*bcc0*/  HMMA.16816.F32 R20, R176.reuse, R152, R20 ;  /* 0x00000098b014723c */ /* 0x040ff00000001814 */
[C---:B------:R-:W-:Y:S01]  /*bcd0*/  HMMA.16816.F32 R24, R176.reuse, R154, R24 ;  /* 0x0000009ab018723c */ /* 0x040fe20000001818 */
[----:B------:R-:W4:Y:S07]  /*bce0*/  LDSM.16.M88.4 R152, [R201] ;  /* 0x00000000c998783b */ /* 0x000f2e0000000200 */
[C---:B--2---:R-:W-:Y:S08]  /*bcf0*/  HMMA.16816.F32 R28, R176.reuse, R156, R28 ;  /* 0x0000009cb01c723c */ /* 0x044ff0000000181c */
[C---:B------:R-:W-:Y:S01]  /*bd00*/  HMMA.16816.F32 R32, R176.reuse, R158, R32 ;  /* 0x0000009eb020723c */ /* 0x040fe20000001820 */
[----:B------:R-:W2:Y:S07]  /*bd10*/  LDSM.16.M88.4 R156, [R202] ;  /* 0x00000000ca9c783b */ /* 0x000eae0000000200 */
[C---:B-1----:R-:W-:Y:S08]  /*bd20*/  HMMA.16816.F32 R36, R176.reuse, R72, R36 ;  /* 0x00000048b024723c */ /* 0x042ff00000001824 */
[C---:B------:R-:W-:Y:S01]  /*bd30*/  HMMA.16816.F32 R40, R176.reuse, R74, R40 ;  /* 0x0000004ab028723c */ /* 0x040fe20000001828 */
[----:B------:R-:W1:Y:S07]  /*bd40*/  LDSM.16.M88.4 R72, [R203] ;  /* 0x00000000cb48783b */ /* 0x000e6e0000000200 */
[C---:B---3--:R-:W-:Y:S08]  /*bd50*/  HMMA.16816.F32 R44, R176.reuse, R140, R44 ;  /* 0x0000008cb02c723c */ /* 0x048ff0000000182c */
[C---:B------:R-:W-:Y:S01]  /*bd60*/  HMMA.16816.F32 R48, R176.reuse, R142, R48 ;  /* 0x0000008eb030723c */ /* 0x040fe20000001830 */
[----:B------:R-:W3:Y:S07]  /*bd70*/  LDSM.16.M88.4 R140, [R204] ;  /* 0x00000000cc8c783b */ /* 0x000eee0000000200 */
[C---:B----4-:R-:W-:Y:S08]  /*bd80*/  HMMA.16816.F32 R52, R176.reuse, R144, R52 ;  /* 0x00000090b034723c */ /* 0x050ff00000001834 */
[----:B------:R-:W-:Y:S01]  /*bd90*/  HMMA.16816.F32 R56, R176, R146, R56 ;  /* 0x00000092b038723c */ /* 0x000fe20000001838 */
[----:B------:R-:W4:Y:S07]  /*bda0*/  LDSM.16.M88.4 R144, [R205] ;  /* 0x00000000cd90783b */ /* 0x000f2e0000000200 */
[C---:B-----5:R-:W-:Y:S08]  /*bdb0*/  HMMA.16816.F32 R4, R180.reuse, R148, R4 ;  /* 0x00000094b404723c */ /* 0x060ff00000001804 */
[C---:B------:R-:W-:Y:S01]  /*bdc0*/  HMMA.16816.F32 R8, R180.reuse, R150, R8 ;  /* 0x00000096b408723c */ /* 0x040fe20000001808 */
[----:B------:R-:W5:Y:S07]  /*bdd0*/  LDSM.16.M88.4 R148, [R206] ;  /* 0x00000000ce94783b */ /* 0x000f6e0000000200 */
        /* <DEDUP_REMOVED lines=38> */
[----:B------:R-:W4:Y:S07]  /*c040*/  LDSM.16.M88.4 R152, [R193+0x6000] ;  /* 0x00600000c198783b */ /* 0x000f2e0000000200 */
[C---:B--2---:R-:W-:Y:S08]  /*c050*/  HMMA.16816.F32 R4, R188.reuse, R156, R4 ;  /* 0x0000009cbc04723c */ /* 0x044ff00000001804 */
[C---:B------:R-:W-:Y:S01]  /*c060*/  HMMA.16816.F32 R8, R188.reuse, R158, R8 ;  /* 0x0000009ebc08723c */ /* 0x040fe20000001808 */
[----:B------:R-:W2:Y:S01]  /*c070*/  LDSM.16.M88.4 R156, [R193+0x6800] ;  /* 0x00680000c19c783b */ /* 0x000ea20000000200 */
[----:B------:R-:W-:Y:S06]  /*c080*/  DEPBAR.LE SB0, 0x0 ;  /* 0x000080000000791a */ /* 0x000fec0000000000 */
[C---:B-1----:R-:W-:Y:S01]  /*c090*/  HMMA.16816.F32 R12, R188.reuse, R72, R12 ;  /* 0x00000048bc0c723c */ /* 0x042fe2000000180c */
        /* <DEDUP_REMOVED lines=9> */
[C---:B------:R-:W-:Y:S08]  /*c130*/  HMMA.16816.F32 R48, R188.reuse, R154, R48 ;  /* 0x0000009abc30723c */ /* 0x040ff00000001830 */
[C---:B--2---:R-:W-:Y:S08]  /*c140*/  HMMA.16816.F32 R52, R188.reuse, R156, R52 ;  /* 0x0000009cbc34723c */ /* 0x044ff00000001834 */
        /* <DEDUP_REMOVED lines=37> */
.L_x_1466:
[----:B------:R-:W-:-:S05]  /*c3a0*/  BRA.DIV ~URZ, `(.L_x_1369) ;  /* 0x00008ee27f007947 */ /* 0x000fca000b800000 */
[----:B------:R3:W4:Y:S02]  /*c3b0*/  SHFL.IDX PT, R72, R68, RZ, 0x181f ;  /* 0x00181fff44487589 */ /* 0x00072400000e0000 */
.L_x_1467:
[----:B------:R-:W-:Y:S01]  /*c3c0*/  ISETP.GE.AND P3, PT, R222, 0x1, PT ;  /* 0x00000001de00780c */ /* 0x000fe20003f66270 */
[----:B------:R-:W-:Y:S02]  /*c3d0*/  IMAD.SHL.U32 R3, R241, 0x2, RZ ;  /* 0x00000002f1037824 */ /* 0x000fe400078e00ff */
[----:B------:R-:W-:Y:S10]  /*c3e0*/  IMAD.SHL.U32 R74, R251, 0x2, RZ ;  /* 0x00000002fb4a7824 */ /* 0x000ff400078e00ff */
        /* <DEDUP_REMOVED lines=18> */
.L_x_1468:
[----:B------:R-:W-:Y:S01]  /*c510*/  ISETP.GE.AND P3, PT, R222, 0x21, PT ;  /* 0x00000021de00780c */ /* 0x000fe20003f66270 */
[----:B--2---:R-:W-:Y:S02]  /*c520*/  IMAD.SHL.U32 R3, R241, 0x2, RZ ;  /* 0x00000002f1037824 */ /* 0x004fe400078e00ff */
[----:B------:R-:W-:Y:S10]  /*c530*/  IMAD.SHL.U32 R74, R251, 0x2, RZ ;  /* 0x00000002fb4a7824 */ /* 0x000ff400078e00ff */
[C---:B------:R-:W-:Y:S02]  /*c540*/  @P3 IADD3 R2, -R165.reuse, 0x10, RZ ;  /* 0x00000010a5023810 */ /* 0x040fe40007ffe1ff */
        /* <DEDUP_REMOVED lines=16> */
.L_x_1469:
[----:B------:R-:W-:-:S05]  /*c650*/  BRA.DIV ~URZ, `(.L_x_1372) ;  /* 0x00008de27f007947 */ /* 0x000fca000b800000 */
[----:B------:R2:W3:Y:S02]  /*c660*/  SHFL.IDX PT, R72, R68, 0x2, 0x181f ;  /* 0x00581f0044487f89 */ /* 0x0004e400000e0000 */
.L_x_1470:
[----:B------:R-:W-:Y:S01]  /*c670*/  ISETP.GE.AND P3, PT, R222, 0x41, PT ;  /* 0x00000041de00780c */ /* 0x000fe20003f66270 */
[----:B-1----:R-:W-:Y:S02]  /*c680*/  IMAD.SHL.U32 R3, R241, 0x2, RZ ;  /* 0x00000002f1037824 */ /* 0x002fe400078e00ff */
[----:B------:R-:W-:Y:S10]  /*c690*/  IMAD.SHL.U32 R74, R251, 0x2, RZ ;  /* 0x00000002fb4a7824 */ /* 0x000ff400078e00ff */
[C---:B------:R-:W-:Y:S02]  /*c6a0*/  @P3 IADD3 R2, -R165.reuse, 0x10, RZ ;  /* 0x00000010a5023810 */ /* 0x040fe40007ffe1ff */
        /* <DEDUP_REMOVED lines=17> */
.L_x_1471:
[----:B------:R-:W-:Y:S01]  /*c7c0*/  ISETP.GE.AND P3, PT, R222, 0x61, PT ;  /* 0x00000061de00780c */ /* 0x000fe20003f66270 */
[----:B-1----:R-:W-:Y:S02]  /*c7d0*/  IMAD.SHL.U32 R3, R241, 0x2, RZ ;  /* 0x00000002f1037824 */ /* 0x002fe400078e00ff */
[----:B---3--:R-:W-:Y:S10]  /*c7e0*/  IMAD.SHL.U32 R68, R251, 0x2, RZ ;  /* 0x00000002fb447824 */ /* 0x008ff400078e00ff */
[C---:B------:R-:W-:Y:S02]  /*c7f0*/  @P3 IADD3 R2, -R165.reuse, 0x10, RZ ;  /* 0x00000010a5023810 */ /* 0x040fe40007ffe1ff */
[----:B------:R-:W-:Y:S02]  /*c800*/  @P3 ISETP.NE.U32.AND P0, PT, R165, RZ, PT ;  /* 0x000000ffa500320c */ /* 0x000fe40003f05070 */
        /* <DEDUP_REMOVED lines=13> */
.L_x_1367:
[----:B------:R-:W-:Y:S05]  /*c8e0*/  BSYNC B0 ;  /* 0x0000000000007941 */ /* 0x000fea0003800000 */
.L_x_1366:
        /* <DEDUP_REMOVED lines=59> */
.L_x_1472:
[----:B-12---:R-:W-:Y:S01]  /*cca0*/  FMNMX.FTZ R68, R68, R0, !PT ;  /* 0x0000000044447209 */ /* 0x006fe20007810000 */
[----:B------:R-:W-:-:S05]  /*ccb0*/  BRA.DIV ~URZ, `(.L_x_1375) ;  /* 0x000089027f007947 */ /* 0x000fca000b800000 */
[----:B------:R-:W1:Y:S02]  /*ccc0*/  SHFL.BFLY PT, R0, R68, 0x1, 0x1f ;  /* 0x0c201f0044007f89 */ /* 0x000e6400000e0000 */
[----:B-1----:R-:W-:Y:S02]  /*ccd0*/  FMNMX.FTZ R70, R68, R0, !PT ;  /* 0x0000000044467209 */ /* 0x002fe40007810000 */
[----:B------:R-:W1:Y:S02]  /*cce0*/  SHFL.BFLY PT, R0, R72, 0x2, 0x1f ;  /* 0x0c401f0048007f89 */ /* 0x000e6400000e0000 */
[----:B-1----:R-:W-:Y:S05]  /*ccf0*/  FMNMX.FTZ R68, R72, R0, !PT ;  /* 0x0000000048447209 */ /* 0x002fea0007810000 */
[----:B------:R1:W2:Y:S02]  /*cd00*/  SHFL.BFLY PT, R0, R68, 0x1, 0x1f ;  /* 0x0c201f0044007f89 */ /* 0x0002a400000e0000 */
.L_x_1473:
[----:B--2---:R-:W-:Y:S01]  /*cd10*/  FMNMX.FTZ R3, R0, R68, !PT ;  /* 0x0000004400037209 */ /* 0x004fe20007810000 */
[C---:B-1----:R-:W-:Y:S01]  /*cd20*/  FMUL.FTZ R68, R70.reuse, c[0x0][0x2d0] ;  /* 0x0000b40046447a20 */ /* 0x042fe20000410000 */
[----:B------:R-:W-:Y:S01]  /*cd30*/  WARPSYNC 0xffffffff ;  /* 0xffffffff00007948 */ /* 0x000fe20003800000 */
[----:B------:R-:W-:Y:S01]  /*cd40*/  FADD.FTZ R0, -R70, R71 ;  /* 0x0000004746007221 */ /* 0x000fe20000010100 */
[----:B------:R-:W2:Y:S01]  /*cd50*/  LDL R252, [R1] ;  /* 0x0000000001fc7983 */ /* 0x000ea20000100800 */
        /* <DEDUP_REMOVED lines=33> */
[----:B------:R-:W-:Y:S06]  /*cf70*/  FFMA.FTZ R68, R57, c[0x0][0x2d0], -R68 ;  /* 0x0000b40039447a23 */ /* 0x000fec0000010844 */
[----:B------:R-:W-:Y:S01]  /*cf80*/  MUFU.EX2 R68, R68 ;  /* 0x0000004400447308 */ /* 0x000fe20000000800 */
[----:B-1----:R-:W-:Y:S01]  /*cf90*/  FFMA.FTZ R0, R2, R238, R12 ;  /* 0x000000ee02007223 */ /* 0x002fe2000001000c */
[----:B---3--:R-:W-:Y:S01]  /*cfa0*/  F2FP.PACK_AB R72, R4, R12 ;  /* 0x0000000c0448723e */ /* 0x008fe200000000ff */
[----:B------:R-:W-:Y:S02]  /*cfb0*/  FMUL.FTZ R56, R2, R76 ;  /* 0x0000004c02387220 */ /* 0x000fe40000410000 */
[----:B------:R-:W-:Y:S02]  /*cfc0*/  FADD.FTZ R5, R4, R0 ;  /* 0x0000000004057221 */ /* 0x000fe40000010000 */
[C---:B------:R-:W-:Y:S02]  /*cfd0*/  FADD.FTZ R0, -R3.reuse, R69 ;  /* 0x0000004503007221 */ /* 0x040fe40000010100 */
[----:B------:R-:W-:Y:S01]  /*cfe0*/  FMUL.FTZ R4, R3, c[0x0][0x2d0] ;  /* 0x0000b40003047a20 */ /* 0x000fe20000410000 */
[----:B------:R-:W-:Y:S01]  /*cff0*/  MUFU.EX2 R69, R148 ;  /* 0x0000009400457308 */ /* 0x000fe20000000800 */
[----:B------:R-:W-:Y:S02]  /*d000*/  FMUL.FTZ R0, R0, c[0x0][0x2d0] ;  /* 0x0000b40000007a20 */ /* 0x000fe40000410000 */
[----:B------:R-:W-:Y:S01]  /*d010*/  FMUL.FTZ R57, R2, R77 ;  /* 0x0000004d02397220 */ /* 0x000fe20000410000 */
[----:B----4-:R-:W-:Y:S01]  /*d020*/  F2FP.PACK_AB R74, R9, R8 ;  /* 0x00000008094a723e */ /* 0x010fe200000000ff */
        /* <DEDUP_REMOVED lines=29> */
[--C-:B------:R-:W-:Y:S01]  /*d200*/  FFMA.FTZ R236, R51, c[0x0][0x2d0], -R4.reuse ;  /* 0x0000b40033ec7a23 */ /* 0x100fe20000010804 */
[----:B---3--:R-:W-:Y:S01]  /*d210*/  F2FP.PACK_AB R73, R7, R10 ;  /* 0x0000000a0749723e */ /* 0x008fe200000000ff */
        /* <DEDUP_REMOVED lines=12> */
[----:B----4-:R-:W-:Y:S01]  /*d2e0*/  F2FP.PACK_AB R75, R113, R112 ;  /* 0x00000070714b723e */ /* 0x010fe200000000ff */
        /* <DEDUP_REMOVED lines=41> */
[----:B------:R-:W-:Y:S02]  /*d580*/  FMUL.FTZ R37, R2, R97 ;  /* 0x0000006102257220 */ /* 0x000fe40000410000 */
[C---:B------:R-:W-:Y:S01]  /*d590*/  FMUL.FTZ R38, R0.reuse, R98 ;  /* 0x0000006200267220 */ /* 0x040fe20000410000 */
[C---:B-1----:R-:W-:Y:S03]  /*d5a0*/  HMMA.16816.F32 R12, R72.reuse, R76, R12 ;  /* 0x0000004c480c723c */ /* 0x042fe6000000180c */
[----:B------:R-:W-:Y:S02]  /*d5b0*/  FMUL.FTZ R39, R0, R99 ;  /* 0x0000006300277220 */ /* 0x000fe40000410000 */
[----:B------:R-:W-:Y:S01]  /*d5c0*/  MUFU.EX2 R250, R143 ;  /* 0x0000008f00fa7308 */ /* 0x000fe20000000800 */
[----:B------:R-:W-:Y:S02]  /*d5d0*/  FMUL.FTZ R41, R2, R93 ;  /* 0x0000005d02297220 */ /* 0x000fe40000410000 */
[C---:B------:R-:W-:Y:S01]  /*d5e0*/  FMUL.FTZ R42, R0.reuse, R94 ;  /* 0x0000005e002a7220 */ /* 0x040fe20000410000 */
[C---:B------:R-:W-:Y:S01]  /*d5f0*/  HMMA.16816.F32 R16, R72.reuse, R78, R16 ;  /* 0x0000004e4810723c */ /* 0x040fe20000001810 */
[----:B------:R-:W1:Y:S02]  /*d600*/  LDSM.16.MT88.4 R76, [R196] ;  /* 0x00000000c44c783b */ /* 0x000e640000004200 */
[C---:B------:R-:W-:Y:S02]  /*d610*/  FMUL.FTZ R22, R0.reuse, R114 ;  /* 0x0000007200167220 */ /* 0x040fe40000410000 */
[C---:B------:R-:W-:Y:S01]  /*d620*/  FMUL.FTZ R23, R0.reuse, R115 ;  /* 0x0000007300177220 */ /* 0x040fe20000410000 */
[----:B------:R-:W-:Y:S01]  /*d630*/  MUFU.EX2 R249, R144 ;  /* 0x0000009000f97308 */ /* 0x000fe20000000800 */
[----:B------:R-:W-:Y:S02]  /*d640*/  FMUL.FTZ R43, R0, R95 ;  /* 0x0000005f002b7220 */ /* 0x000fe40000410000 */
[C---:B------:R-:W-:Y:S03]  /*d650*/  FMUL.FTZ R44, R2.reuse, R88 ;  /* 0x00000058022c7220 */ /* 0x040fe60000410000 */
[----:B------:R-:W-:Y:S02]  /*d660*/  FMUL.FTZ R45, R2, R89 ;  /* 0x00000059022d7220 */ /* 0x000fe40000410000 */
[C---:B------:R-:W-:Y:S02]  /*d670*/  FMUL.FTZ R46, R0.reuse, R90 ;  /* 0x0000005a002e7220 */ /* 0x040fe40000410000 */
        /* <DEDUP_REMOVED lines=10> */
[----:B------:R-:W-:Y:S02]  /*d720*/  FMUL.FTZ R28, R2, R104 ;  /* 0x00000068021c7220 */ /* 0x000fe40000410000 */
[C---:B------:R-:W-:Y:S02]  /*d730*/  FMUL.FTZ R30, R0.reuse, R106 ;  /* 0x0000006a001e7220 */ /* 0x040fe40000410000 */
[----:B------:R-:W-:Y:S01]  /*d740*/  FMUL.FTZ R31, R0, R107 ;  /* 0x0000006b001f7220 */ /* 0x000fe20000410000 */
        /* <DEDUP_REMOVED lines=12> */
[C---:B------:R-:W-:Y:S02]  /*d810*/  FMUL.FTZ R64, R2.reuse, R64 ;  /* 0x0000004002407220 */ /* 0x040fe40000410000 */
[----:B------:R-:W-:Y:S02]  /*d820*/  FMUL.FTZ R65, R2, R65 ;  /* 0x0000004102417220 */ /* 0x000fe40000410000 */
[C---:B------:R-:W-:Y:S02]  /*d830*/  FMUL.FTZ R62, R0.reuse, R62 ;  /* 0x0000003e003e7220 */ /* 0x040fe40000410000 */
[C---:B------:R-:W-:Y:S01]  /*d840*/  FMUL.FTZ R63, R0.reuse, R63 ;  /* 0x0000003f003f7220 */ /* 0x040fe20000410000 */
[----:B------:R-:W-:Y:S01]  /*d850*/  MUFU.EX2 R92, R162 ;  /* 0x000000a2005c7308 */ /* 0x000fe20000000800 */
[----:B------:R-:W-:Y:S01]  /*d860*/  FMUL.FTZ R66, R0, R66 ;  /* 0x0000004200427220 */ /* 0x000fe20000410000 */
[----:B--2---:R-:W-:Y:S01]  /*d870*/  ISETP.GT.AND P0, PT, R166, R252, PT ;  /* 0x000000fca600720c */ /* 0x004fe20003f04270 */
[----:B------:R-:W-:Y:S02]  /*d880*/  FMUL.FTZ R67, R0, R67 ;  /* 0x0000004300437220 */ /* 0x000fe40000410000 */
[----:B------:R-:W-:Y:S05]  /*d890*/  FADD.FTZ R0, R69, R142 ;  /* 0x0000008e45007221 */ /* 0x000fea0000010000 */
[----:B------:R-:W-:Y:S10]  /*d8a0*/  MUFU.EX2 R154, R157 ;  /* 0x0000009d009a7308 */ /* 0x000ff40000000800 */
[----:B------:R-:W-:Y:S01]  /*d8b0*/  MUFU.EX2 R96, R227 ;  /* 0x000000e300607308 */ /* 0x000fe20000000800 */
[C---:B-1----:R-:W-:Y:S08]  /*d8c0*/  HMMA.16816.F32 R28, R72.reuse, R76, R28 ;  /* 0x0000004c481c723c */ /* 0x042ff0000000181c */
[C---:B------:R-:W-:Y:S01]  /*d8d0*/  HMMA.16816.F32 R32, R72.reuse, R78, R32 ;  /* 0x0000004e4820723c */ /* 0x040fe20000001820 */
[----:B------:R-:W1:Y:S01]  /*d8e0*/  LDSM.16.MT88.4 R76, [R195+0x3800] ;  /* 0x00380000c34c783b */ /* 0x000e620000004200 */
[----:B------:R-:W-:Y:S10]  /*d8f0*/  MUFU.EX2 R146, R231 ;  /* 0x000000e700927308 */ /* 0x000ff40000000800 */
[----:B------:R-:W2:Y:S10]  /*d900*/  MUFU.EX2 R2, R147 ;  /* 0x0000009300027308 */ /* 0x000eb40000000800 */
[----:B------:R-:W-:Y:S10]  /*d910*/  MUFU.EX2 R147, R230 ;  /* 0x000000e600937308 */ /* 0x000ff40000000800 */
[----:B------:R-:W3:Y:S01]  /*d920*/  MUFU.EX2 R107, R141 ;  /* 0x0000008d006b7308 */ /* 0x000ee20000000800 */
[----:B--2---:R-:W-:Y:S04]  /*d930*/  FADD.FTZ R0, R2, R0 ;  /* 0x0000000002007221 */ /* 0x004fe80000010000 */
[----:B------:R-:W-:Y:S01]  /*d940*/  FADD.FTZ R0, R80, R0 ;  /* 0x0000000050007221 */ /* 0x000fe20000010000 */
[C---:B-1----:R-:W-:Y:S04]  /*d950*/  HMMA.16816.F32 R36, R72.reuse, R76, R36 ;  /* 0x0000004c4824723c */ /* 0x042fe80000001824 */
[----:B------:R-:W-:Y:S01]  /*d960*/  MUFU.EX2 R104, R242 ;  /* 0x000000f200687308 */ /* 0x000fe20000000800 */
[C---:B------:R-:W-:Y:S03]  /*d970*/  FADD.FTZ R0, R71.reuse, R0 ;  /* 0x0000000047007221 */ /* 0x040fe60000010000 */
[C---:B------:R-:W-:Y:S01]  /*d980*/  HMMA.16816.F32 R40, R72.reuse, R78, R40 ;  /* 0x0000004e4828723c */ /* 0x040fe20000001828 */
[----:B------:R-:W1:Y:S05]  /*d990*/  LDSM.16.MT88.4 R76, [R197+0x3800] ;  /* 0x00380000c54c783b */ /* 0x000e6a0000004200 */
[----:B------:R-:W-:Y:S10]  /*d9a0*/  MUFU.EX2 R142, R239 ;  /* 0x000000ef008e7308 */ /* 0x000ff40000000800 */
[----:B------:R-:W-:Y:S10]  /*d9b0*/  MUFU.EX2 R141, R244 ;  /* 0x000000f4008d7308 */ /* 0x000ff40000000800 */
[----:B------:R-:W-:Y:S01]  /*d9c0*/  MUFU.EX2 R140, R245 ;  /* 0x000000f5008c7308 */ /* 0x000fe20000000800 */
        /* <DEDUP_REMOVED lines=9> */
[----:B------:R-:W-:Y:S02]  /*da60*/  F2FP.PACK_AB R74, R71, R80 ;  /* 0x00000050474a723e */ /* 0x000fe400000000ff */
[----:B------:R-:W2:Y:S01]  /*da70*/  LDSM.16.MT88.4 R80, [R197+0x800] ;  /* 0x00080000c550783b */ /* 0x000ea20000004200 */
[----:B------:R-:W-:Y:S02]  /*da80*/  MUFU.EX2 R71, R153 ;  /* 0x0000009900477308 */ /* 0x000fe40000000800 */
[----:B------:R-:W-:Y:S02]  /*da90*/  F2FP.PACK_AB R72, R2, R69 ;  /* 0x000000450248723e */ /* 0x000fe400000000ff */
[----:B---3--:R-:W-:Y:S02]  /*daa0*/  F2FP.PACK_AB R73, R106, R107 ;  /* 0x0000006b6a49723e */ /* 0x008fe400000000ff */
[----:B------:R-:W-:Y:S04]  /*dab0*/  F2FP.PACK_AB R75, R249, R250 ;  /* 0x000000faf94b723e */ /* 0x000fe800000000ff */
[----:B------:R-:W3:Y:S10]  /*dac0*/  MUFU.EX2 R69, R156 ;  /* 0x0000009c00457308 */ /* 0x000ef40000000800 */
[----:B------:R-:W4:Y:S10]  /*dad0*/  MUFU.EX2 R2, R155 ;  /* 0x0000009b00027308 */ /* 0x000f340000000800 */
[----:B------:R-:W5:Y:S01]  /*dae0*/  MUFU.EX2 R156, R152 ;  /* 0x00000098009c7308 */ /* 0x000f620000000800 */
[C---:B-1----:R-:W-:Y:S03]  /*daf0*/  HMMA.16816.F32 R4, R72.reuse, R76, R4 ;  /* 0x0000004c4804723c */ /* 0x042fe60000001804 */
[----:B---3--:R-:W-:Y:S05]  /*db00*/  FADD.FTZ R0, R69, R0 ;  /* 0x0000000045007221 */ /* 0x008fea0000010000 */
[C---:B------:R-:W-:Y:S01]  /*db10*/  HMMA.16816.F32 R8, R72.reuse, R78, R8 ;  /* 0x0000004e4808723c */ /* 0x040fe20000001808 */
[----:B------:R-:W1:Y:S01]  /*db20*/  LDSM.16.MT88.4 R76, [R196+0x800] ;  /* 0x00080000c44c783b */ /* 0x000e620000004200 */
[----:B------:R-:W-:Y:S02]  /*db30*/  MUFU.EX2 R155, R158 ;  /* 0x0000009e009b7308 */ /* 0x000fe40000000800 */
[----:B----4-:R-:W-:Y:S04]  /*db40*/  FADD.FTZ R0, R2, R0 ;  /* 0x0000000002007221 */ /* 0x010fe80000010000 */
[C---:B--2---:R-:W-:Y:S04]  /*db50*/  HMMA.16816.F32 R12, R72.reuse, R80, R12 ;  /* 0x00000050480c723c */ /* 0x044fe8000000180c */
[----:B------:R-:W-:Y:S01]  /*db60*/  FADD.FTZ R0, R84, R0 ;  /* 0x0000000054007221 */ /* 0x000fe20000010000 */
[----:B------:R-:W-:Y:S03]  /*db70*/  MUFU.EX2 R153, R159 ;  /* 0x0000009f00997308 */ /* 0x000fe60000000800 */
[C---:B------:R-:W-:Y:S01]  /*db80*/  HMMA.16816.F32 R16, R72.reuse, R82, R16 ;  /* 0x000000524810723c */ /* 0x040fe20000001810 */
[----:B------:R-:W2:Y:S03]  /*db90*/  LDSM.16.MT88.4 R80, [R198+0x800] ;  /* 0x00080000c650783b */ /* 0x000ea60000004200 */
[C---:B------:R-:W-:Y:S03]  /*dba0*/  FADD.FTZ R0, R71.reuse, R0 ;  /* 0x0000000047007221 */ /* 0x040fe60000010000 */
        /* <DEDUP_REMOVED lines=24> */
[----:B-----5:R-:W-:Y:S04]  /*dd30*/  F2FP.PACK_AB R75, R156, R246 ;  /* 0x000000f69c4b723e */ /* 0x020fe800000000ff */
        /* <DEDUP_REMOVED lines=102> */
[----:B-----5:R-:W-:Y:S04]  /*e3a0*/  FADD.FTZ R0, R71, R0 ;  /* 0x0000000047007221 */ /* 0x020fe80000010000 */
[C---:B------:R-:W-:Y:S01]  /*e3b0*/  HMMA.16816.F32 R48, R72.reuse, R86, R48 ;  /* 0x000000564830723c */ /* 0x040fe20000001830 */
[----:B------:R-:W3:Y:S03]  /*e3c0*/  LDSM.16.MT88.4 R84, [R197+0x2800] ;  /* 0x00280000c554783b */ /* 0x000ee60000004200 */
[----:B--2---:R-:W-:Y:S04]  /*e3d0*/  FADD.FTZ R0, R69, R0 ;  /* 0x0000000045007221 */ /* 0x004fe80000010000 */
        /* <DEDUP_REMOVED lines=27> */
[C---:B--2---:R-:W-:Y:S04]  /*e590*/  HMMA.16816.F32 R28, R76.reuse, R72, R28 ;  /* 0x000000484c1c723c */ /* 0x044fe8000000181c */
[----:B------:R-:W-:Y:S03]  /*e5a0*/  FADD.FTZ R0, R154, R0 ;  /* 0x000000009a007221 */ /* 0x000fe60000010000 */
[----:B------:R-:W-:Y:S01]  /*e5b0*/  F2FP.PACK_AB R72, R71, R104 ;  /* 0x000000684748723e */ /* 0x000fe200000000ff */
[C---:B------:R-:W-:Y:S04]  /*e5c0*/  HMMA.16816.F32 R32, R76.reuse, R74, R32 ;  /* 0x0000004a4c20723c */ /* 0x040fe80000001820 */
[----:B------:R-:W-:Y:S01]  /*e5d0*/  F2FP.PACK_AB R73, R142, R143 ;  /* 0x0000008f8e49723e */ /* 0x000fe200000000ff */
[----:B------:R-:W-:Y:S02]  /*e5e0*/  FADD.FTZ R0, R153, R0 ;  /* 0x0000000099007221 */ /* 0x000fe40000010000 */
[----:B------:R-:W-:Y:S01]  /*e5f0*/  F2FP.PACK_AB R74, R68, R69 ;  /* 0x00000045444a723e */ /* 0x000fe200000000ff */
[C---:B----4-:R-:W-:Y:S04]  /*e600*/  HMMA.16816.F32 R36, R76.reuse, R88, R36 ;  /* 0x000000584c24723c */ /* 0x050fe80000001824 */
[----:B------:R-:W-:Y:S01]  /*e610*/  F2FP.PACK_AB R75, R140, R141 ;  /* 0x0000008d8c4b723e */ /* 0x000fe200000000ff */
[----:B------:R-:W-:Y:S01]  /*e620*/  FADD.FTZ R0, R152, R0 ;  /* 0x0000000098007221 */ /* 0x000fe20000010000 */
[----:B------:R-:W-:Y:S02]  /*e630*/  MOV R69, R3 ;  /* 0x0000000300457202 */ /* 0x000fe40000000f00 */
[C---:B------:R-:W-:Y:S04]  /*e640*/  HMMA.16816.F32 R40, R76.reuse, R90, R40 ;  /* 0x0000005a4c28723c */ /* 0x040fe80000001828 */
[----:B------:R-:W-:Y:S04]  /*e650*/  FADD.FTZ R0, R151, R0 ;  /* 0x0000000097007221 */ /* 0x000fe80000010000 */
[C---:B------:R-:W-:Y:S04]  /*e660*/  HMMA.16816.F32 R44, R76.reuse, R96, R44 ;  /* 0x000000604c2c723c */ /* 0x040fe8000000182c */
[----:B------:R-:W-:Y:S04]  /*e670*/  FADD.FTZ R0, R150, R0 ;  /* 0x0000000096007221 */ /* 0x000fe80000010000 */
[C---:B------:R-:W-:Y:S04]  /*e680*/  HMMA.16816.F32 R48, R76.reuse, R98, R48 ;  /* 0x000000624c30723c */ /* 0x040fe80000001830 */
[----:B------:R-:W-:Y:S04]  /*e690*/  FADD.FTZ R0, R149, R0 ;  /* 0x0000000095007221 */ /* 0x000fe80000010000 */
[C---:B-----5:R-:W-:Y:S04]  /*e6a0*/  HMMA.16816.F32 R52, R76.reuse, R80, R52 ;  /* 0x000000504c34723c */ /* 0x060fe80000001834 */
[----:B------:R-:W-:Y:S04]  /*e6b0*/  FADD.FTZ R0, R148, R0 ;  /* 0x0000000094007221 */ /* 0x000fe80000010000 */
[C---:B------:R-:W-:Y:S04]  /*e6c0*/  HMMA.16816.F32 R56, R76.reuse, R82, R56 ;  /* 0x000000524c38723c */ /* 0x040fe80000001838 */
[----:B------:R-:W-:Y:S04]  /*e6d0*/  FADD.FTZ R0, R147, R0 ;  /* 0x0000000093007221 */ /* 0x000fe80000010000 */
[C---:B---3--:R-:W-:Y:S04]  /*e6e0*/  HMMA.16816.F32 R60, R76.reuse, R84, R60 ;  /* 0x000000544c3c723c */ /* 0x048fe8000000183c */
        /* <DEDUP_REMOVED lines=20> */
[C---:B------:R-:W-:Y:S08]  /*e830*/  HMMA.16816.F32 R100, R72.reuse, R102, R32 ;  /* 0x000000664864723c */ /* 0x040ff00000001820 */
[C---:B-1----:R-:W-:Y:S08]  /*e840*/  HMMA.16816.F32 R96, R72.reuse, R92, R36 ;  /* 0x0000005c4860723c */ /* 0x042ff00000001824 */
[C---:B------:R-:W-:Y:S08]  /*e850*/  HMMA.16816.F32 R92, R72.reuse, R94, R40 ;  /* 0x0000005e485c723c */ /* 0x040ff00000001828 */
[C---:B--2---:R-:W-:Y:S08]  /*e860*/  HMMA.16816.F32 R88, R72.reuse, R84, R44 ;  /* 0x000000544858723c */ /* 0x044ff0000000182c */
[C---:B------:R-:W-:Y:S08]  /*e870*/  HMMA.16816.F32 R84, R72.reuse, R86, R48 ;  /* 0x000000564854723c */ /* 0x040ff00000001830 */
[C---:B---3--:R-:W-:Y:S08]  /*e880*/  HMMA.16816.F32 R80, R72.reuse, R76, R52 ;  /* 0x0000004c4850723c */ /* 0x048ff00000001834 */
[C---:B------:R-:W-:Y:S08]  /*e890*/  HMMA.16816.F32 R76, R72.reuse, R78, R56 ;  /* 0x0000004e484c723c */ /* 0x040ff00000001838 */
[C---:B----4-:R-:W-:Y:S08]  /*e8a0*/  HMMA.16816.F32 R60, R72.reuse, R4, R60 ;  /* 0x00000004483c723c */ /* 0x050ff0000000183c */
[----:B------:R-:W-:Y:S01]  /*e8b0*/  HMMA.16816.F32 R64, R72, R6, R64 ;  /* 0x000000064840723c */ /* 0x000fe20000001840 */
[----:B------:R-:W-:Y:S07]  /*e8c0*/  @!UPT UIADD3 URZ, URZ, URZ, URZ ;  /* 0x0000003f3f3ff290 */ /* 0x000fee000fffe03f */
[----:B------:R-:W-:-:S11]  /*e8d0*/  @P0 BRA `(.L_x_1376) ;  /* 0xffffc85000000947 */ /* 0x000fd6000383ffff */
.L_x_1361:
[----:B------:R-:W-:Y:S05]  /*e8e0*/  BRA.DIV ~URZ, `(.L_x_1377) ;  /* 0x00006da27f007947 */ /* 0x000fea000b800000 */
[----:B------:R1:W2:Y:S02]  /*e8f0*/  SHFL.BFLY PT, R0, R238, 0x2, 0x1f ;  /* 0x0c401f00ee007f89 */ /* 0x0002a400000e0000 */
.L_x_1474:
[----:B--2---:R-:W-:Y:S01]  /*e900*/  FADD.FTZ R4, R0, R238 ;  /* 0x000000ee00047221 */ /* 0x004fe20000010000 */
[----:B------:R-:W-:Y:S05]  /*e910*/  BRA.DIV ~URZ, `(.L_x_1378) ;  /* 0x00006dc27f007947 */ /* 0x000fea000b800000 */
[----:B------:R-:W2:Y:S04]  /*e920*/  SHFL.BFLY PT, R0, R250, 0x2, 0x1f ;  /* 0x0c401f00fa007f89 */ /* 0x000ea800000e0000 */
[----:B------:R-:W3:Y:S01]  /*e930*/  SHFL.BFLY PT, R2, R4, 0x1, 0x1f ;  /* 0x0c201f0004027f89 */ /* 0x000ee200000e0000 */
[----:B--2---:R-:W-:-:S02]  /*e940*/  FADD.FTZ R5, R0, R250 ;  /* 0x000000fa00057221 */ /* 0x004fc40000010000 */
[----:B---3--:R-:W-:-:S03]  /*e950*/  FADD.FTZ R4, R4, R2 ;  /* 0x0000000204047221 */ /* 0x008fc60000010000 */
[----:B------:R2:W3:Y:S04]  /*e960*/  SHFL.BFLY PT, R3, R5, 0x1, 0x1f ;  /* 0x0c201f0005037f89 */ /* 0x0004e800000e0000 */
.L_x_1475:
[----:B------:R-:W-:Y:S01]  /*e970*/  FSETP.NE.FTZ.AND P1, PT, R4, RZ, PT ;  /* 0x000000ff0400720b */ /* 0x000fe20003f35000 */
[----:B---3--:R-:W-:Y:S01]  /*e980*/  FADD.FTZ R3, R3, R5 ;  /* 0x0000000503037221 */ /* 0x008fe20000010000 */
[----:B------:R-:W-:Y:S02]  /*e990*/  MOV R2, RZ ;  /* 0x000000ff00027202 */ /* 0x000fe40000000f00 */
[----:B------:R-:W-:Y:S02]  /*e9a0*/  MOV R23, 0xff800000 ;  /* 0xff80000000177802 */ /* 0x000fe40000000f00 */
[----:B------:R-:W-:Y:S02]  /*e9b0*/  FSETP.NE.FTZ.AND P0, PT, R3, RZ, PT ;  /* 0x000000ff0300720b */ /* 0x000fe40003f15000 */
[----:B------:R-:W-:Y:S02]  /*e9c0*/  MOV R0, RZ ;  /* 0x000000ff00007202 */ /* 0x000fe40000000f00 */
[----:B------:R-:W-:-:S03]  /*e9d0*/  MOV R22, 0xff800000 ;  /* 0xff80000000167802 */ /* 0x000fc60000000f00 */
[----:B------:R-:W3:Y:S08]  /*e9e0*/  @P1 MUFU.LG2 R6, R4 ;  /* 0x0000000400061308 */ /* 0x000ef00000000c00 */
[----:B------:R4:W5:Y:S01]  /*e9f0*/  @P1 MUFU.RCP R2, R4 ;  /* 0x0000000400021308 */ /* 0x0009620000001000 */
[----:B---3--:R-:W-:-:S07]  /*ea00*/  @P1 FMUL.FTZ R6, R6, 0.69314718246459960938 ;  /* 0x3f31721806061820 */ /* 0x008fce0000410000 */
[----:B------:R-:W3:Y:S01]  /*ea10*/  @P0 MUFU.RCP R0, R3 ;  /* 0x0000000300000308 */ /* 0x000ee20000001000 */
[----:B----4-:R-:W-:Y:S01]  /*ea20*/  @P1 MOV R4, 0x3f317218 ;  /* 0x3f31721800041802 */ /* 0x010fe20000000f00 */
[C---:B-----5:R-:W-:Y:S02]  /*ea30*/  FMUL.FTZ R46, R2.reuse, R88 ;  /* 0x00000058022e7220 */ /* 0x060fe40000410000 */
        /* <DEDUP_REMOVED lines=72> */
.L_x_1324:
[----:B-12---:R1:W5:Y:S04]  /*eec0*/  LDL R6, [R1+0x48] ;  /* 0x0000480001067983 */ /* 0x0063680000100800 */
[----:B------:R-:W2:Y:S01]  /*eed0*/  S2R R2, SR_TID.X ;  /* 0x0000000000027919 */ /* 0x000ea20000002100 */
[----:B------:R-:W-:Y:S01]  /*eee0*/  BSSY B0, `(.L_x_1379) ;  /* 0x0000011000007945 */ /* 0x000fe20003800000 */
[----:B--2---:R-:W-:-:S13]  /*eef0*/  LOP3.LUT P0, RZ, R2, 0xff, RZ, 0xc0, !PT ;  /* 0x000000ff02ff7812 */ /* 0x004fda000780c0ff */
[----:B------:R-:W-:Y:S05]  /*ef00*/  @P0 BRA `(.L_x_1380) ;  /* 0x000000e000000947 */ /* 0x000fea0003800000 */
[----:B-1----:R-:W1:Y:S01]  /*ef10*/  S2R R4, SR_LANEID ;  /* 0x0000000000047919 */ /* 0x002e620000000000 */
        /* <DEDUP_REMOVED lines=13> */
.L_x_1380:
[----:B-1----:R-:W-:Y:S05]  /*eff0*/  BSYNC B0 ;  /* 0x0000000000007941 */ /* 0x002fea0003800000 */
.L_x_1379:
        /* <DEDUP_REMOVED lines=20> */
[----:B--2---:R1:W-:Y:S04]  /*f140*/  STS [R7], R0 ;  /* 0x0000000007007388 */ /* 0x0043e80000000800 */
[----:B------:R2:W-:Y:S04]  /*f150*/  STS [R7+0x400], R2 ;  /* 0x0004000207007388 */ /* 0x0005e80000000800 */
[----:B---3--:R3:W-:Y:S01]  /*f160*/  STS [R13], R3 ;  /* 0x000000030d007388 */ /* 0x0087e20000000800 */
[----:B-1----:R-:W-:-:S02]  /*f170*/  F2FP.PACK_AB R0, R77, R76 ;  /* 0x0000004c4d00723e */ /* 0x002fc400000000ff */
[----:B--2---:R-:W-:-:S03]  /*f180*/  F2FP.PACK_AB R2, R31, R30 ;  /* 0x0000001e1f02723e */ /* 0x004fc600000000ff */
[----:B------:R1:W-:Y:S01]  /*f190*/  STS [R13+0x400], R0 ;  /* 0x000400000d007388 */ /* 0x0003e20000000800 */
[----:B---3--:R-:W-:-:S03]  /*f1a0*/  F2FP.PACK_AB R3, R55, R54 ;  /* 0x000000363703723e */ /* 0x008fc600000000ff */
[----:B----4-:R2:W-:Y:S04]  /*f1b0*/  STS [R6], R2 ;  /* 0x0000000206007388 */ /* 0x0105e80000000800 */
        /* <DEDUP_REMOVED lines=74> */
.L_x_1383:
[----:B-1----:R-:W2:Y:S04]  /*f660*/  LDL.LU R8, [R1+0x5c] ;  /* 0x00005c0001087983 */ /* 0x002ea80000300800 */
[----:B------:R-:W3:Y:S04]  /*f670*/  LDL R7, [R1+0x58] ;  /* 0x0000580001077983 */ /* 0x000ee80000100800 */
[----:B------:R-:W4:Y:S04]  /*f680*/  LDL.LU R3, [R1+0x70] ;  /* 0x0000700001037983 */ /* 0x000f280000300800 */
[----:B------:R-:W2:Y:S01]  /*f690*/  LDL.LU R6, [R1+0x50] ;  /* 0x0000500001067983 */ /* 0x000ea20000300800 */
[----:B------:R-:W-:Y:S01]  /*f6a0*/  IMAD.MOV.U32 R2, RZ, RZ, 0x368 ;  /* 0x00000368ff027424 */ /* 0x000fe200078e00ff */
[----:B------:R-:W-:-:S02]  /*f6b0*/  ISETP.GT.AND P3, PT, R5, 0x1, PT ;  /* 0x000000010500780c */ /* 0x000fc40003f64270 */
[----:B------:R-:W3:Y:S02]  /*f6c0*/  LDL R63, [R1+0x40] ;  /* 0x00004000013f7983 */ /* 0x000ee40000100800 */
[----:B------:R-:W-:Y:S02]  /*f6d0*/  SEL R2, R2, 0x328, P3 ;  /* 0x0000032802027807 */ /* 0x000fe40001800000 */
[----:B------:R-:W3:Y:S02]  /*f6e0*/  LDL R13, [R1+0x6c] ;  /* 0x00006c00010d7983 */ /* 0x000ee40000100800 */
[----:B------:R-:W1:Y:S08]  /*f6f0*/  LDC.64 R16, c[0x0][R2+0x168] ;  /* 0x00005a0002107b82 */ /* 0x000e700000000a00 */
[----:B------:R1:W1:Y:S08]  /*f700*/  LDC.64 R4, c[0x0][R2+0x170] ;  /* 0x00005c0002047b82 */ /* 0x0002700000000a00 */
[----:B------:R1:W1:Y:S08]  /*f710*/  LDC.64 R18, c[0x0][R2+0x178] ;  /* 0x00005e0002127b82 */ /* 0x0002700000000a00 */
[----:B------:R1:W1:Y:S01]  /*f720*/  LDC.64 R20, c[0x0][R2+0x160] ;  /* 0x0000580002147b82 */ /* 0x0002620000000a00 */
[----:B------:R-:W-:-:S04]  /*f730*/  ISETP.NE.U32.AND P0, PT, RZ, c[0x0][0x500], PT ;  /* 0x00014000ff007a0c */ /* 0x000fc80003f05070 */
[----:B------:R-:W-:Y:S02]  /*f740*/  ISETP.NE.AND.EX P0, PT, RZ, c[0x0][0x504], PT, P0 ;  /* 0x00014100ff007a0c */ /* 0x000fe40003f05300 */
[----:B--2---:R-:W-:-:S05]  /*f750*/  LOP3.LUT R10, R6, 0xffff, RZ, 0xc0, !PT ;  /* 0x0000ffff060a7812 */ /* 0x004fca00078ec0ff */
[----:B-1----:R-:W-:Y:S02]  /*f760*/  IMAD R9, R17, R10, RZ ;  /* 0x0000000a11097224 */ /* 0x002fe400078e02ff */
[----:B------:R-:W2:Y:S01]  /*f770*/  LDL R17, [R1+0x110] ;  /* 0x0001100001117983 */ /* 0x000ea20000100800 */
[----:B------:R-:W-:Y:S01]  /*f780*/  IMAD.MOV.U32 R2, RZ, RZ, c[0x0][0x4e8] ;  /* 0x00013a00ff027624 */ /* 0x000fe200078e00ff */
[----:B------:R-:W-:-:S04]  /*f790*/  SEL R8, R8, RZ, !P0 ;  /* 0x000000ff08087207 */ /* 0x000fc80004000000 */
[----:B------:R-:W-:Y:S01]  /*f7a0*/  ISETP.NE.AND P2, PT, R2, 0x1, PT ;  /* 0x000000010200780c */ /* 0x000fe20003f45270 */
[----:B------:R-:W-:Y:S01]  /*f7b0*/  IMAD R2, R5, R8, RZ ;  /* 0x0000000805027224 */ /* 0x000fe200078e02ff */
[----:B----4-:R-:W-:Y:S01]  /*f7c0*/  SEL R3, R3, RZ, !P0 ;  /* 0x000000ff03037207 */ /* 0x010fe20004000000 */
[----:B---3--:R-:W-:-:S04]  /*f7d0*/  IMAD.IADD R11, R7, 0x1, R63 ;  /* 0x00000001070b7824 */ /* 0x008fc800078e023f */
[C---:B------:R-:W-:Y:S02]  /*f7e0*/  IMAD R12, R4.reuse, R3, R2 ;  /* 0x00000003040c7224 */ /* 0x040fe400078e0202 */
[----:B------:R-:W-:-:S04]  /*f7f0*/  IMAD.WIDE.U32 R4, R4, R8, RZ ;  /* 0x0000000804047225 */ /* 0x000fc800078e00ff */
[----:B------:R-:W-:Y:S01]  /*f800*/  @P2 IMAD.HI.U32 R3, R11, c[0x0][0x4ec], RZ ;  /* 0x00013b000b032a27 */ /* 0x000fe200078e00ff */
[----:B------:R-:W1:Y:S03]  /*f810*/  S2R R66, SR_TID.X ;  /* 0x0000000000427919 */ /* 0x000e660000002100 */
        /* <DEDUP_REMOVED lines=35> */
[----:B------:R2:W3:Y:S01]  /*fa50*/  SHFL.IDX PT, R5, R2, 0x1, 0x1c1f ;  /* 0x003c1f0002057f89 */ /* 0x0004e200000e0000 */
[----:B------:R-:W-:Y:S01]  /*fa60*/  IMAD R9, R14, c[0x0][0x4e8], RZ ;  /* 0x00013a000e097a24 */ /* 0x000fe200078e02ff */
        /* <DEDUP_REMOVED lines=8> */
[----:B------:R-:W-:Y:S01]  /*faf0*/  ISETP.GE.AND P0, PT, R3, R9, PT ;  /* 0x000000090300720c */ /* 0x000fe20003f06270 */
[----:B------:R-:W-:Y:S05]  /*fb00*/  @P3 BRA `(.L_x_1384) ;  /* 0x0000075000003947 */ /* 0x000fea0003800000 */
[----:B------:R-:W2:Y:S01]  /*fb10*/  LDL R16, [R1+0x4] ;  /* 0x0000040001107983 */ /* 0x000ea20000100800 */
[----:B------:R-:W-:Y:S01]  /*fb20*/  IMAD R12, R12, c[0x0][0x3a0], RZ ;  /* 0x0000e8000c0c7a24 */ /* 0x000fe200078e02ff */
[----:B-1----:R-:W-:Y:S01]  /*fb30*/  SHF.R.S32.HI R5, RZ, 0x1f, R8 ;  /* 0x0000001fff057819 */ /* 0x002fe20000011408 */
[C---:B------:R-:W-:Y:S01]  /*fb40*/  IMAD.WIDE.U32 R2, R0.reuse, c[0x0][0x3a0], RZ ;  /* 0x0000e80000027a25 */ /* 0x040fe200078e00ff */
[----:B------:R1:W3:Y:S03]  /*fb50*/  LDS.128 R24, [R219+0x1080] ;  /* 0x00108000db187984 */ /* 0x0002e60000000c00 */
[----:B------:R-:W-:Y:S01]  /*fb60*/  IMAD R0, R0, c[0x0][0x3a4], R12 ;  /* 0x0000e90000007a24 */ /* 0x000fe200078e020c */
[----:B------:R1:W4:Y:S01]  /*fb70*/  LDS.128 R32, [R219+0x2080] ;  /* 0x00208000db207984 */ /* 0x0003220000000c00 */
[----:B------:R-:W-:-:S03]  /*fb80*/  IMAD R5, R5, c[0x0][0x3f0], RZ ;  /* 0x0000fc0005057a24 */ /* 0x000fc600078e02ff */
[----:B------:R-:W-:Y:S01]  /*fb90*/  IADD3 R3, R3, R0, RZ ;  /* 0x0000000003037210 */ /* 0x000fe20007ffe0ff */
[----:B------:R1:W1:Y:S01]  /*fba0*/  LDS.128 R36, [R219+0x3080] ;  /* 0x00308000db247984 */ /* 0x0002620000000c00 */
[----:B------:R-:W-:-:S03]  /*fbb0*/  IMAD R7, R8, c[0x0][0x3f4], R5 ;  /* 0x0000fd0008077a24 */ /* 0x000fc600078e0205 */
[C---:B------:R-:W-:Y:S01]  /*fbc0*/  IMAD.WIDE.U32 R2, R10.reuse, c[0x0][0x3e8], R2 ;  /* 0x0000fa000a027a25 */ /* 0x040fe200078e0002 */
[----:B------:R1:W1:Y:S03]  /*fbd0*/  LDS.128 R12, [R219+0x4080] ;  /* 0x00408000db0c7984 */ /* 0x0002660000000c00 */
[----:B------:R-:W-:Y:S01]  /*fbe0*/  IMAD R3, R10, c[0x0][0x3ec], R3 ;  /* 0x0000fb000a037a24 */ /* 0x000fe200078e0203 */
[----:B------:R1:W1:Y:S03]  /*fbf0*/  LDS.128 R20, [R219+0x5080] ;  /* 0x00508000db147984 */ /* 0x0002660000000c00 */
[----:B------:R-:W-:Y:S01]  /*fc00*/  IMAD.WIDE.U32 R2, R8, c[0x0][0x3f0], R2 ;  /* 0x0000fc0008027a25 */ /* 0x000fe200078e0002 */
[----:B------:R1:W1:Y:S04]  /*fc10*/  LDS.128 R28, [R219+0x6080] ;  /* 0x00608000db1c7984 */ /* 0x0002680000000c00 */
[----:B------:R1:W1:Y:S01]  /*fc20*/  LDS.128 R40, [R219+0x7080] ;  /* 0x00708000db287984 */ /* 0x0002620000000c00 */
[----:B------:R-:W-:-:S02]  /*fc30*/  IADD3 R3, R3, R7, RZ ;  /* 0x0000000703037210 */ /* 0x000fc40007ffe0ff */
[----:B--2---:R-:W-:Y:S02]  /*fc40*/  IADD3 R4, R16, R63, RZ ;  /* 0x0000003f10047210 */ /* 0x004fe40007ffe0ff */
[----:B------:R2:W1:Y:S02]  /*fc50*/  LDS.128 R16, [R219+0x80] ;  /* 0x00008000db107984 */ /* 0x0004640000000c00 */
[----:B------:R-:W-:Y:S01]  /*fc60*/  MOV R0, R4 ;  /* 0x0000000400007202 */ /* 0x000fe20000000f00 */
[----:B------:R-:W-:-:S05]  /*fc70*/  @P2 IMAD.HI.U32 R6, R4, c[0x0][0x4ec], RZ ;  /* 0x00013b0004062a27 */ /* 0x000fca00078e00ff */
[----:B------:R-:W-:-:S04]  /*fc80*/  @P2 SHF.R.U32.HI R0, RZ, c[0x0][0x4f0], R6 ;  /* 0x00013c00ff002a19 */ /* 0x000fc80000011606 */
[----:B------:R-:W-:Y:S01]  /*fc90*/  SHF.R.S32.HI R6, RZ, 0x1f, R0 ;  /* 0x0000001fff067819 */ /* 0x000fe20000011400 */
[C---:B------:R-:W-:Y:S01]  /*fca0*/  IMAD.WIDE.U32 R2, R0.reuse, c[0x0][0x3e0], R2 ;  /* 0x0000f80000027a25 */ /* 0x040fe200078e0002 */
[----:B------:R-:W-:-:S03]  /*fcb0*/  IADD3 R5, -R0, RZ, RZ ;  /* 0x000000ff00057210 */ /* 0x000fc60007ffe1ff */
[----:B------:R-:W-:Y:S02]  /*fcc0*/  IMAD R6, R6, c[0x0][0x3e0], RZ ;  /* 0x0000f80006067a24 */ /* 0x000fe400078e02ff */
[----:B------:R-:W-:Y:S02]  /*fcd0*/  IMAD R4, R5, c[0x0][0x4e8], R4 ;  /* 0x00013a0005047a24 */ /* 0x000fe400078e0204 */
[----:B------:R-:W-:-:S03]  /*fce0*/  IMAD R5, R0, c[0x0][0x3e4], R6 ;  /* 0x0000f90000057a24 */ /* 0x000fc600078e0206 */
[----:B------:R-:W-:Y:S02]  /*fcf0*/  SHF.R.S32.HI R0, RZ, 0x1f, R4 ;  /* 0x0000001fff007819 */ /* 0x000fe40000011404 */
[----:B------:R-:W-:-:S03]  /*fd00*/  IADD3 R3, R3, R5, RZ ;  /* 0x0000000503037210 */ /* 0x000fc60007ffe0ff */
[----:B------:R-:W-:Y:S02]  /*fd10*/  IMAD R0, R0, c[0x0][0x3d8], RZ ;  /* 0x0000f60000007a24 */ /* 0x000fe400078e02ff */
[----:B------:R-:W-:-:S04]  /*fd20*/  IMAD.WIDE.U32 R2, R4, c[0x0][0x3d8], R2 ;  /* 0x0000f60004027a25 */ /* 0x000fc800078e0002 */
[----:B------:R-:W-:Y:S01]  /*fd30*/  IMAD R0, R4, c[0x0][0x3dc], R0 ;  /* 0x0000f70004007a24 */ /* 0x000fe200078e0200 */
[----:B------:R-:W-:-:S04]  /*fd40*/  LEA R8, P0, R2, c[0x0][0x380], 0x1 ;  /* 0x0000e00002087a11 */ /* 0x000fc800078008ff */
[----:B------:R-:W-:-:S04]  /*fd50*/  IADD3 R0, R3, R0, RZ ;  /* 0x0000000003007210 */ /* 0x000fc80007ffe0ff */
[----:B------:R-:W-:Y:S01]  /*fd60*/  LEA.HI.X R7, R2, c[0x0][0x384], R0, 0x1, P0 ;  /* 0x0000e10002077a11 */ /* 0x000fe200000f0c00 */
[----:B------:R-:W-:Y:S05]  /*fd70*/  BRA.DIV ~URZ, `(.L_x_1385) ;  /* 0x00005a627f007947 */ /* 0x000fea000b800000 */
[----:B-1234-:R1:W2:Y:S02]  /*fd80*/  SHFL.IDX PT, R10, R7, RZ, 0x181f ;  /* 0x00181fff070a7589 */ /* 0x01e2a400000e0000 */
.L_x_1476:
[----:B------:R-:W-:Y:S05]  /*fd90*/  BRA.DIV ~URZ, `(.L_x_1386) ;  /* 0x00005ab27f007947 */ /* 0x000fea000b800000 */
[----:B------:R3:W4:Y:S02]  /*fda0*/  SHFL.IDX PT, R0, R8, RZ, 0x181f ;  /* 0x00181fff08007589 */ /* 0x00072400000e0000 */
.L_x_1477:
[----:B------:R-:W5:Y:S04]  /*fdb0*/  LDL.LU R3, [R1+0x40] ;  /* 0x0000400001037983 */ /* 0x000f680000300800 */
[----:B------:R-:W1:Y:S02]  /*fdc0*/  S2R R4, SR_TID.X ;  /* 0x0000000000047919 */ /* 0x000e640000002100 */
[----:B-1----:R-:W-:-:S04]  /*fdd0*/  SHF.R.S32.HI R2, RZ, 0x1f, R4 ;  /* 0x0000001fff027819 */ /* 0x002fc80000011404 */
[----:B------:R-:W-:-:S04]  /*fde0*/  LEA.HI R2, R2, R4, RZ, 0x3 ;  /* 0x0000000402027211 */ /* 0x000fc800078f18ff */
[----:B------:R-:W-:Y:S01]  /*fdf0*/  SHF.R.S32.HI R2, RZ, 0x3, R2 ;  /* 0x00000003ff027819 */ /* 0x000fe20000011402 */
[----:B------:R-:W-:Y:S04]  /*fe00*/  BSSY B0, `(.L_x_1387) ;  /* 0x000000e000007945 */ /* 0x000fe80003800000 */
[----:B-----5:R-:W-:-:S05]  /*fe10*/  IMAD.IADD R6, R2, 0x1, R3 ;  /* 0x0000000102067824 */ /* 0x020fca00078e0203 */
        /* <DEDUP_REMOVED lines=10> */
[----:B------:R1:W-:Y:S04]  /*fec0*/  @!P3 ST.E.128 [R4.64], R16 ;  /* 0x000000100400b985 */ /* 0x0003e8000c101d06 */
[----:B------:R1:W-:Y:S02]  /*fed0*/  @!P2 ST.E.128 [R2.64], R12 ;  /* 0x0000000c0200a985 */ /* 0x0003e4000c101d06 */
.L_x_1388:
[----:B------:R-:W-:Y:S05]  /*fee0*/  BSYNC B0 ;  /* 0x0000000000007941 */ /* 0x000fea0003800000 */
.L_x_1387:
[----:B------:R-:W-:Y:S05]  /*fef0*/  BRA.DIV ~URZ, `(.L_x_1389) ;  /* 0x000059c27f007947 */ /* 0x000fea000b800000 */
[----:B--2---:R2:W1:Y:S04]  /*ff00*/  SHFL.IDX PT, R10, R7, 0x1, 0x181f ;  /* 0x00381f00070a7f89 */ /* 0x00446800000e0000 */
[----:B----4-:R2:W4:Y:S02]  /*ff10*/  SHFL.IDX PT, R0, R8, 0x1, 0x181f ;  /* 0x00381f0008007f89 */ /* 0x01052400000e0000 */
.L_x_1478:
        /* <DEDUP_REMOVED lines=10> */
[-C--:B------:R-:W-:Y:S02]  /*ffc0*/  @!P1 LEA.HI.X R5, R241, R10.reuse, R12, 0x1, P3 ;  /* 0x0000000af1059211 */ /* 0x080fe400018f0c0c */
[----:B------:R-:W-:-:S03]  /*ffd0*/  @!P0 LEA.HI.X R3, R251, R10, R11, 0x1, P2 ;  /* 0x0000000afb038211 */ /* 0x000fc600010f0c0b */
[----:B------:R1:W-:Y:S04]  /*ffe0*/  @!P1 ST.E.128 [R4.64], R24 ;  /* 0x0000001804009985 */ /* 0x0003e8000c101d06 */
[----:B------:R1:W-:Y:S02]  /*fff0*/  @!P0 ST.E.128 [R2.64], R20 ;  /* 0x0000001402008985 */ /* 0x0003e4000c101d06 */
.L_x_1391:
[----:B------:R-:W-:Y:S05]  /*10000*/  BSYNC B0 ;  /* 0x0000000000007941 */ /* 0x000fea0003800000 */
.L_x_1390:
[----:B------:R-:W-:Y:S05]  /*10010*/  BRA.DIV ~URZ, `(.L_x_1392) ;  /* 0x000059727f007947 */ /* 0x000fea000b800000 */
[----:B------:R1:W2:Y:S02]  /*10020*/  SHFL.IDX PT, R10, R7, 0x2, 0x181f ;  /* 0x00581f00070a7f89 */ /* 0x0002a400000e0000 */
.L_x_1479:
[----:B------:R-:W-:Y:S05]  /*10030*/  BRA.DIV ~URZ, `(.L_x_1393) ;  /* 0x000059c27f007947 */ /* 0x000fea000b800000 */
[----:B----4-:R4:W1:Y:S02]  /*10040*/  SHFL.IDX PT, R0, R8, 0x2, 0x181f ;  /* 0x00581f0008007f89 */ /* 0x01086400000e0000 */
.L_x_1480:
        /* <DEDUP_REMOVED lines=8> */
[-C--:B------:R-:W-:Y:S02]  /*100d0*/  @!P1 LEA R4, P3, R241, R0.reuse, 0x1 ;  /* 0x00000000f1049211 */ /* 0x080fe400078608ff */
[----:B------:R-:W-:Y:S02]  /*100e0*/  @!P0 LEA R2, P2, R251, R0, 0x1 ;  /* 0x00000000fb028211 */ /* 0x000fe400078408ff */
[-C--:B--2---:R-:W-:Y:S02]  /*100f0*/  @!P1 LEA.HI.X R5, R241, R10.reuse, R12, 0x1, P3 ;  /* 0x0000000af1059211 */ /* 0x084fe400018f0c0c */
[----:B------:R-:W-:-:S03]  /*10100*/  @!P0 LEA.HI.X R3, R251, R10, R11, 0x1, P2 ;  /* 0x0000000afb038211 */ /* 0x000fc600010f0c0b */
[----:B------:R1:W-:Y:S04]  /*10110*/  @!P1 ST.E.128 [R4.64], R32 ;  /* 0x0000002004009985 */ /* 0x0003e8000c101d06 */
[----:B------:R1:W-:Y:S02]  /*10120*/  @!P0 ST.E.128 [R2.64], R28 ;  /* 0x0000001c02008985 */ /* 0x0003e4000c101d06 */
.L_x_1395:
[----:B------:R-:W-:Y:S05]  /*10130*/  BSYNC B0 ;  /* 0x0000000000007941 */ /* 0x000fea0003800000 */
.L_x_1394:
[----:B------:R-:W-:Y:S05]  /*10140*/  BRA.DIV ~URZ, `(.L_x_1396) ;  /* 0x000059227f007947 */ /* 0x000fea000b800000 */
[----:B--2---:R-:W2:Y:S04]  /*10150*/  SHFL.IDX PT, R7, R7, 0x3, 0x181f ;  /* 0x00781f0007077f89 */ /* 0x004ea800000e0000 */
[----:B------:R1:W3:Y:S02]  /*10160*/  SHFL.IDX PT, R0, R8, 0x3, 0x181f ;  /* 0x00781f0008007f89 */ /* 0x0002e400000e0000 */
.L_x_1481:
[----:B-1----:R-:W-:-:S04]  /*10170*/  IADD3 R2, R6, 0x60, RZ ;  /* 0x0000006006027810 */ /* 0x002fc80007ffe0ff */
[----:B------:R-:W-:-:S13]  /*10180*/  ISETP.GE.AND P0, PT, R2, R9, PT ;  /* 0x000000090200720c */ /* 0x000fda0003f06270 */
[----:B------:R-:W-:Y:S05]  /*10190*/  @P0 BRA `(.L_x_1397) ;  /* 0x00001bb000000947 */ /* 0x000fea0003800000 */
[----:B------:R-:W-:Y:S02]  /*101a0*/  ISETP.GE.AND P0, PT, R241, c[0x0][0x3c8], PT ;  /* 0x0000f200f1007a0c */ /* 0x000fe40003f06270 */
[----:B------:R-:W-:-:S11]  /*101b0*/  SHF.R.S32.HI R4, RZ, 0x1f, R241 ;  /* 0x0000001fff047819 */ /* 0x000fd600000114f1 */
[----:B---3--:R-:W-:-:S04]  /*101c0*/  @!P0 LEA R2, P1, R241, R0, 0x1 ;  /* 0x00000000f1028211 */ /* 0x008fc800078208ff */
[----:B--2---:R-:W-:-:S05]  /*101d0*/  @!P0 LEA.HI.X R3, R241, R7, R4, 0x1, P1 ;  /* 0x00000007f1038211 */ /* 0x004fca00008f0c04 */
        /* <DEDUP_REMOVED lines=8> */
.L_x_1384:
        /* <DEDUP_REMOVED lines=33> */
.L_x_1482:
[----:B------:R-:W-:Y:S05]  /*10470*/  BRA.DIV ~URZ, `(.L_x_1399) ;  /* 0x000057327f007947 */ /* 0x000fea000b800000 */
[----:B------:R3:W4:Y:S02]  /*10480*/  SHFL.IDX PT, R0, R12, RZ, 0x1c1f ;  /* 0x001c1fff0c007589 */ /* 0x00072400000e0000 */
.L_x_1483:
        /* <DEDUP_REMOVED lines=98> */
.L_x_1401:
[----:B------:R-:W-:Y:S05]  /*10ab0*/  BSYNC B0 ;  /* 0x0000000000007941 */ /* 0x000fea0003800000 */
.L_x_1400:
[----:B------:R-:W-:Y:S05]  /*10ac0*/  BRA.DIV ~URZ, `(.L_x_1402) ;  /* 0x000051527f007947 */ /* 0x000fea000b800000 */
[----:B--2---:R2:W1:Y:S04]  /*10ad0*/  SHFL.IDX PT, R4, R5, 0x1, 0x1c1f ;  /* 0x003c1f0005047f89 */ /* 0x00446800000e0000 */
[----:B----4-:R2:W4:Y:S02]  /*10ae0*/  SHFL.IDX PT, R0, R12, 0x1, 0x1c1f ;  /* 0x003c1f000c007f89 */ /* 0x01052400000e0000 */
.L_x_1484:
        /* <DEDUP_REMOVED lines=99> */
.L_x_1382:
[----:B------:R-:W2:Y:S04]  /*11120*/  LDL.LU R4, [R1+0x60] ;  /* 0x0000600001047983 */ /* 0x000ea80000300800 */
[----:B------:R-:W3:Y:S01]  /*11130*/  LDL.LU R6, [R1+0x64] ;  /* 0x0000640001067983 */ /* 0x000ee20000300800 */
[----:B------:R-:W-:Y:S02]  /*11140*/  ISETP.NE.U32.AND P1, PT, RZ, c[0x0][0x508], PT ;  /* 0x00014200ff007a0c */ /* 0x000fe40003f25070 */
[----:B------:R-:W-:Y:S01]  /*11150*/  ISETP.NE.U32.AND P3, PT, RZ, c[0x0][0x500], PT ;  /* 0x00014000ff007a0c */ /* 0x000fe20003f65070 */
[----:B------:R-:W4:Y:S01]  /*11160*/  LDL.LU R0, [R1+0x68] ;  /* 0x0000680001007983 */ /* 0x000f220000300800 */
[----:B------:R-:W-:Y:S01]  /*11170*/  ISETP.NE.AND.EX P1, PT, RZ, c[0x0][0x50c], PT, P1 ;  /* 0x00014300ff007a0c */ /* 0x000fe20003f25310 */
[----:B------:R-:W-:Y:S01]  /*11180*/  IMAD.MOV.U32 R8, RZ, RZ, RZ ;  /* 0x000000ffff087224 */ /* 0x000fe200078e00ff */
[----:B------:R-:W-:Y:S01]  /*11190*/  ISETP.NE.AND.EX P3, PT, RZ, c[0x0][0x504], PT, P3 ;  /* 0x00014100ff007a0c */ /* 0x000fe20003f65330 */
[----:B------:R-:W-:Y:S01]  /*111a0*/  IMAD.MOV.U32 R20, RZ, RZ, c[0x0][0x388] ;  /* 0x0000e200ff147624 */ /* 0x000fe200078e00ff */
[----:B--2---:R-:W-:-:S09]  /*111b0*/  IADD3 R2, P2, R4, c[0x0][0x500], RZ ;  /* 0x0001400004027a10 */ /* 0x004fd20007f5e0ff */
[----:B------:R-:W-:Y:S02]  /*111c0*/  @P1 IADD3 R4, P0, R4, c[0x0][0x508], RZ ;  /* 0x0001420004041a10 */ /* 0x000fe40007f1e0ff */
        /* <DEDUP_REMOVED lines=11> */
.L_x_1403:
[----:B-1----:R-:W2:Y:S04]  /*11280*/  LDL.LU R4, [R1+0x50] ;  /* 0x0000500001047983 */ /* 0x002ea80000300800 */
[----:B------:R-:W3:Y:S04]  /*11290*/  LDL.LU R2, [R1+0x5c] ;  /* 0x00005c0001027983 */ /* 0x000ee80000300800 */
        /* <DEDUP_REMOVED lines=58> */
.L_x_1405:
[----:B------:R-:W-:Y:S05]  /*11640*/  BSYNC B0 ;  /* 0x0000000000007941 */ /* 0x000fea0003800000 */
.L_x_1404:
[----:B------:R-:W-:-:S13]  /*11650*/  ISETP.GT.AND P0, PT, R19, 0x1, PT ;  /* 0x000000011300780c */ /* 0x000fda0003f04270 */
[----:B------:R-:W-:Y:S05]  /*11660*/  @P0 BRA `(.L_x_1397) ;  /* 0x000006e000000947 */ /* 0x000fea0003800000 */
[----:B-1----:R-:W2:Y:S04]  /*11670*/  LDL R5, [R1+0x40] ;  /* 0x0000400001057983 */ /* 0x002ea80000100800 */
[----:B------:R-:W2:Y:S01]  /*11680*/  LDL R4, [R1+0x4] ;  /* 0x0000040001047983 */ /* 0x000ea20000100800 */
[----:B------:R-:W-:Y:S01]  /*11690*/  MOV R2, c[0x0][0x4e8] ;  /* 0x00013a0000027a02 */ /* 0x000fe20000000f00 */
[----:B------:R-:W-:-:S03]  /*116a0*/  IMAD R0, R18, c[0x0][0x3a0], RZ ;  /* 0x0000e80012007a24 */ /* 0x000fc600078e02ff */
[----:B------:R-:W-:Y:S01]  /*116b0*/  ISETP.NE.AND P0, PT, R2, 0x1, PT ;  /* 0x000000010200780c */ /* 0x000fe20003f05270 */
[----:B------:R-:W-:-:S04]  /*116c0*/  IMAD.WIDE.U32 R2, R8, c[0x0][0x3a0], RZ ;  /* 0x0000e80008027a25 */ /* 0x000fc800078e00ff */
[----:B------:R-:W-:-:S05]  /*116d0*/  IMAD R8, R8, c[0x0][0x3a4], R0 ;  /* 0x0000e90008087a24 */ /* 0x000fca00078e0200 */
[----:B------:R-:W-:-:S05]  /*116e0*/  IADD3 R3, R3, R8, RZ ;  /* 0x0000000803037210 */ /* 0x000fca0007ffe0ff */
[----:B------:R-:W-:-:S04]  /*116f0*/  IMAD.WIDE.U32 R2, R9, c[0x0][0x3e8], R2 ;  /* 0x0000fa0009027a25 */ /* 0x000fc800078e0002 */
[----:B------:R-:W-:-:S04]  /*11700*/  IMAD R3, R9, c[0x0][0x3ec], R3 ;  /* 0x0000fb0009037a24 */ /* 0x000fc800078e0203 */
[----:B------:R-:W-:Y:S01]  /*11710*/  IMAD.WIDE.U32 R2, R15, c[0x0][0x3f0], R2 ;  /* 0x0000fc000f027a25 */ /* 0x000fe200078e0002 */
[----:B--2---:R-:W-:-:S03]  /*11720*/  IADD3 R4, R4, R5, RZ ;  /* 0x0000000504047210 */ /* 0x004fc60007ffe0ff */
[----:B------:R-:W-:Y:S01]  /*11730*/  IMAD R5, R21, c[0x0][0x3f0], RZ ;  /* 0x0000fc0015057a24 */ /* 0x000fe200078e02ff */
[----:B------:R-:W-:Y:S01]  /*11740*/  MOV R0, R4 ;  /* 0x0000000400007202 */ /* 0x000fe20000000f00 */
[----:B------:R-:W-:-:S04]  /*11750*/  @P0 IMAD.HI.U32 R6, R4, c[0x0][0x4ec], RZ ;  /* 0x00013b0004060a27 */ /* 0x000fc800078e00ff */
[----:B------:R-:W-:Y:S01]  /*11760*/  IMAD R7, R15, c[0x0][0x3f4], R5 ;  /* 0x0000fd000f077a24 */ /* 0x000fe200078e0205 */
[----:B------:R-:W-:-:S04]  /*11770*/  @P0 SHF.R.U32.HI R0, RZ, c[0x0][0x4f0], R6 ;  /* 0x00013c00ff000a19 */ /* 0x000fc80000011606 */
        /* <DEDUP_REMOVED lines=17> */
.L_x_1485:
[----:B------:R-:W-:Y:S05]  /*11890*/  BRA.DIV ~URZ, `(.L_x_1407) ;  /* 0x000044c27f007947 */ /* 0x000fea000b800000 */
[----:B------:R3:W4:Y:S02]  /*118a0*/  SHFL.IDX PT, R0, R10, RZ, 0x181f ;  /* 0x00181fff0a007589 */ /* 0x00072400000e0000 */
.L_x_1486:
[----:B------:R-:W5:Y:S04]  /*118b0*/  LDL.LU R3, [R1+0x40] ;  /* 0x0000400001037983 */ /* 0x000f680000300800 */
[----:B------:R-:W1:Y:S01]  /*118c0*/  S2R R4, SR_TID.X ;  /* 0x0000000000047919 */ /* 0x000e620000002100 */
[----:B------:R-:W-:Y:S01]  /*118d0*/  IMAD R8, R20, c[0x0][0x4e8], RZ ;  /* 0x00013a0014087a24 */ /* 0x000fe200078e02ff */
        /* <DEDUP_REMOVED lines=17> */
.L_x_1409:
[----:B------:R-:W-:Y:S05]  /*119f0*/  BSYNC B0 ;  /* 0x0000000000007941 */ /* 0x000fea0003800000 */
.L_x_1408:
[----:B------:R-:W-:Y:S05]  /*11a00*/  BRA.DIV ~URZ, `(.L_x_1410) ;  /* 0x000043c27f007947 */ /* 0x000fea000b800000 */
[----:B--2---:R2:W1:Y:S04]  /*11a10*/  SHFL.IDX PT, R9, R7, 0x1, 0x181f ;  /* 0x00381f0007097f89 */ /* 0x00446800000e0000 */
[----:B----4-:R2:W4:Y:S02]  /*11a20*/  SHFL.IDX PT, R0, R10, 0x1, 0x181f ;  /* 0x00381f000a007f89 */ /* 0x01052400000e0000 */
.L_x_1487:
        /* <DEDUP_REMOVED lines=12> */
[----:B------:R1:W-:Y:S04]  /*11af0*/  @!P1 ST.E.128 [R4.64], RZ ;  /* 0x000000ff04009985 */ /* 0x0003e8000c101d06 */
[----:B------:R1:W-:Y:S02]  /*11b00*/  @!P0 ST.E.128 [R2.64], RZ ;  /* 0x000000ff02008985 */ /* 0x0003e4000c101d06 */
.L_x_1412:
[----:B------:R-:W-:Y:S05]  /*11b10*/  BSYNC B0 ;  /* 0x0000000000007941 */ /* 0x000fea0003800000 */
.L_x_1411:
[----:B------:R-:W-:Y:S05]  /*11b20*/  BRA.DIV ~URZ, `(.L_x_1413) ;  /* 0x000043727f007947 */ /* 0x000fea000b800000 */
[----:B------:R1:W2:Y:S02]  /*11b30*/  SHFL.IDX PT, R9, R7, 0x2, 0x181f ;  /* 0x00581f0007097f89 */ /* 0x0002a400000e0000 */
.L_x_1488:
[----:B------:R-:W-:Y:S05]  /*11b40*/  BRA.DIV ~URZ, `(.L_x_1414) ;  /* 0x000043c27f007947 */ /* 0x000fea000b800000 */
[----:B----4-:R4:W1:Y:S02]  /*11b50*/  SHFL.IDX PT, R0, R10, 0x2, 0x181f ;  /* 0x00581f000a007f89 */ /* 0x01086400000e0000 */
.L_x_1489:
        /* <DEDUP_REMOVED lines=12> */
[----:B------:R1:W-:Y:S04]  /*11c20*/  @!P1 ST.E.128 [R4.64], RZ ;  /* 0x000000ff04009985 */ /* 0x0003e8000c101d06 */
[----:B------:R1:W-:Y:S02]  /*11c30*/  @!P0 ST.E.128 [R2.64], RZ ;  /* 0x000000ff02008985 */ /* 0x0003e4000c101d06 */
.L_x_1416:
[----:B------:R-:W-:Y:S05]  /*11c40*/  BSYNC B0 ;  /* 0x0000000000007941 */ /* 0x000fea0003800000 */
.L_x_1415:
[----:B------:R-:W-:Y:S05]  /*11c50*/  BRA.DIV ~URZ, `(.L_x_1417) ;  /* 0x000043227f007947 */ /* 0x000fea000b800000 */
[----:B--2---:R-:W2:Y:S04]  /*11c60*/  SHFL.IDX PT, R7, R7, 0x3, 0x181f ;  /* 0x00781f0007077f89 */ /* 0x004ea800000e0000 */
[----:B------:R1:W3:Y:S02]  /*11c70*/  SHFL.IDX PT, R0, R10, 0x3, 0x181f ;  /* 0x00781f000a007f89 */ /* 0x0002e400000e0000 */
.L_x_1490:
[----:B------:R-:W-:-:S04]  /*11c80*/  IADD3 R6, R6, 0x60, RZ ;  /* 0x0000006006067810 */ /* 0x000fc80007ffe0ff */
[----:B------:R-:W-:-:S13]  /*11c90*/  ISETP.GE.AND P0, PT, R6, R8, PT ;  /* 0x000000080600720c */ /* 0x000fda0003f06270 */
[----:B------:R-:W-:Y:S05]  /*11ca0*/  @P0 BRA `(.L_x_1397) ;  /* 0x000000a000000947 */ /* 0x000fea0003800000 */
[----:B------:R-:W-:Y:S02]  /*11cb0*/  ISETP.GE.AND P1, PT, R241, c[0x0][0x3c8], PT ;  /* 0x0000f200f1007a0c */ /* 0x000fe40003f26270 */
[----:B------:R-:W-:Y:S02]  /*11cc0*/  ISETP.GE.AND P0, PT, R251, c[0x0][0x3c8], PT ;  /* 0x0000f200fb007a0c */ /* 0x000fe40003f06270 */
[----:B-1-34-:R-:W-:Y:S02]  /*11cd0*/  SHF.R.S32.HI R10, RZ, 0x1f, R241 ;  /* 0x0000001fff0a7819 */ /* 0x01afe400000114f1 */
[----:B------:R-:W-:-:S07]  /*11ce0*/  SHF.R.S32.HI R9, RZ, 0x1f, R251 ;  /* 0x0000001fff097819 */ /* 0x000fce00000114fb */
[-C--:B------:R-:W-:Y:S02]  /*11cf0*/  @!P1 LEA R4, P3, R241, R0.reuse, 0x1 ;  /* 0x00000000f1049211 */ /* 0x080fe400078608ff */
[----:B------:R-:W-:Y:S02]  /*11d00*/  @!P0 LEA R2, P2, R251, R0, 0x1 ;  /* 0x00000000fb028211 */ /* 0x000fe400078408ff */
[-C--:B--2---:R-:W-:Y:S02]  /*11d10*/  @!P1 LEA.HI.X R5, R241, R7.reuse, R10, 0x1, P3 ;  /* 0x00000007f1059211 */ /* 0x084fe400018f0c0a */
[----:B------:R-:W-:-:S03]  /*11d20*/  @!P0 LEA.HI.X R3, R251, R7, R9, 0x1, P2 ;  /* 0x00000007fb038211 */ /* 0x000fc600010f0c09 */
[----:B------:R1:W-:Y:S04]  /*11d30*/  @!P1 ST.E.128 [R4.64], RZ ;  /* 0x000000ff04009985 */ /* 0x0003e8000c101d06 */
[----:B------:R1:W-:Y:S02]  /*11d40*/  @!P0 ST.E.128 [R2.64], RZ ;  /* 0x000000ff02008985 */ /* 0x0003e4000c101d06 */
.L_x_1397:
[----:B------:R-:W-:Y:S05]  /*11d50*/  BSYNC B1 ;  /* 0x0000000000017941 */ /* 0x000fea0003800000 */
.L_x_1381:
        /* <DEDUP_REMOVED lines=15> */
.L_x_1491:
[----:B------:R-:W-:Y:S05]  /*11e50*/  BRA.DIV ~URZ, `(.L_x_1420) ;  /* 0x000042627f007947 */ /* 0x000fea000b800000 */
[----:B------:R3:W4:Y:S02]  /*11e60*/  SHFL.IDX PT, R8, R62, 0x1, 0x1f ;  /* 0x00201f003e087f89 */ /* 0x00072400000e0000 */
.L_x_1492:
        /* <DEDUP_REMOVED lines=19> */
.L_x_1493:
        /* <DEDUP_REMOVED lines=16> */
.L_x_1494:
[----:B---3--:R-:W-:Y:S01]  /*120a0*/  IMAD R0, R0, c[0x0][0x538], RZ ;  /* 0x00014e0000007a24 */ /* 0x008fe200078e02ff */
[----:B------:R-:W-:Y:S04]  /*120b0*/  BSSY B1, `(.L_x_1423) ;  /* 0x00000cf000017945 */ /* 0x000fe80003800000 */
[----:B----4-:R-:W-:-:S04]  /*120c0*/  IADD3 R8, R0, R8, RZ ;  /* 0x0000000800087210 */ /* 0x010fc80007ffe0ff */
[----:B--2---:R-:W-:-:S13]  /*120d0*/  ISETP.GT.AND P6, PT, R8, R9, PT ;  /* 0x000000090800720c */ /* 0x004fda0003fc4270 */
[----:B------:R-:W-:Y:S05]  /*120e0*/  @P6 BRA `(.L_x_1424) ;  /* 0x0000025000006947 */ /* 0x000fea0003800000 */
.L_x_1428:
[----:B------:R-:W2:Y:S02]  /*120f0*/  LDL.LU R0, [R1+0x54] ;  /* 0x0000540001007983 */ /* 0x000ea40000300800 */
[----:B--2---:R-:W-:-:S04]  /*12100*/  IADD3 R0, R0, 0x1f, RZ ;  /* 0x0000001f00007810 */ /* 0x004fc80007ffe0ff */
[----:B------:R-:W-:-:S13]  /*12110*/  ISETP.GE.AND P6, PT, R0, c[0x0][0x53c], PT ;  /* 0x00014f0000007a0c */ /* 0x000fda0003fc6270 */
[----:B------:R-:W-:Y:S05]  /*12120*/  @P6 BRA `(.L_x_1425) ;  /* 0x00000c2000006947 */ /* 0x000fea0003800000 */
[----:B------:R2:W-:Y:S01]  /*12130*/  STL [R1+0x54], R0 ;  /* 0x0000540001007387 */ /* 0x0005e20000100800 */
[----:B------:R-:W-:Y:S01]  /*12140*/  CS2R R6, SRZ ;  /* 0x0000000000067805 */ /* 0x000fe2000001ff00 */
[----:B--2---:R-:W-:-:S04]  /*12150*/  IADD3 R0, R0, R12, RZ ;  /* 0x0000000c00007210 */ /* 0x004fc80007ffe0ff */
        /* <DEDUP_REMOVED lines=10> */
.L_x_1495:
        /* <DEDUP_REMOVED lines=16> */
.L_x_1496:
[----:B--2---:R-:W-:-:S05]  /*12300*/  IMAD R0, R0, c[0x0][0x538], RZ ;  /* 0x00014e0000007a24 */ /* 0x004fca00078e02ff */
[----:B------:R-:W-:-:S04]  /*12310*/  IADD3 R8, R0, R8, RZ ;  /* 0x0000000800087210 */ /* 0x000fc80007ffe0ff */
[----:B------:R-:W-:-:S13]  /*12320*/  ISETP.GT.AND P6, PT, R8, R9, PT ;  /* 0x000000090800720c */ /* 0x000fda0003fc4270 */
[----:B-1----:R-:W-:Y:S05]  /*12330*/  @!P6 BRA `(.L_x_1428) ;  /* 0xfffffdb00000e947 */ /* 0x002fea000383ffff */
.L_x_1424:
[----:B------:R-:W-:-:S05]  /*12340*/  IADD3 R8, -R0, R8, RZ ;  /* 0x0000000800087210 */ /* 0x000fca0007ffe1ff */
[----:B------:R-:W-:-:S05]  /*12350*/  IMAD R0, R4, c[0x0][0x538], R8 ;  /* 0x00014e0004007a24 */ /* 0x000fca00078e0208 */
[----:B------:R-:W-:Y:S01]  /*12360*/  ISETP.GT.AND P0, PT, R0, R9, PT ;  /* 0x000000090000720c */ /* 0x000fe20003f04270 */
[----:B------:R-:W-:-:S12]  /*12370*/  BRA.DIV ~URZ, `(.L_x_1429) ;  /* 0x000041a27f007947 */ /* 0x000fd8000b800000 */
[----:B------:R-:W-:-:S03]  /*12380*/  VOTE.ANY R5, PT, !P0 ;  /* 0x0000000000057806 */ /* 0x000fc600040e0100 */
.L_x_1497:
[----:B------:R-:W2:Y:S01]  /*12390*/  LDL.LU R2, [R1+0x54] ;  /* 0x0000540001027983 */ /* 0x000ea20000300800 */
[----:B------:R-:W2:Y:S02]  /*123a0*/  POPC R0, R5 ;  /* 0x0000000500007309 */ /* 0x000ea40000000000 */
[----:B--2---:R-:W-:-:S05]  /*123b0*/  IADD3 R2, R0, R2, RZ ;  /* 0x0000000200027210 */ /* 0x004fca0007ffe0ff */
[----:B------:R2:W-:Y:S01]  /*123c0*/  STL [R1+0x54], R2 ;  /* 0x0000540201007387 */ /* 0x0005e20000100800 */
[----:B------:R-:W-:Y:S05]  /*123d0*/  BRA.DIV ~URZ, `(.L_x_1430) ;  /* 0x000041927f007947 */ /* 0x000fea000b800000 */
[----:B------:R3:W4:Y:S04]  /*123e0*/  SHFL.IDX PT, R10, R6, R0, 0x1f ;  /* 0x00001f00060a7589 */ /* 0x00072800000e0000 */
[----:B------:R3:W1:Y:S02]  /*123f0*/  SHFL.IDX PT, R7, R7, R0, 0x1f ;  /* 0x00001f0007077589 */ /* 0x00066400000e0000 */
.L_x_1498:
[----:B------:R-:W-:Y:S01]  /*12400*/  ISETP.NE.AND P0, PT, R5, RZ, PT ;  /* 0x000000ff0500720c */ /* 0x000fe20003f05270 */
[----:B------:R-:W-:-:S12]  /*12410*/  BSSY B0, `(.L_x_1431) ;  /* 0x0000005000007945 */ /* 0x000fd80003800000 */
[----:B------:R-:W-:Y:S05]  /*12420*/  @!P0 BRA `(.L_x_1432) ;  /* 0x0000003000008947 */ /* 0x000fea0003800000 */
[----:B---3--:R-:W-:Y:S01]  /*12430*/  IADD3 R0, R0, -0x1, RZ ;  /* 0xffffffff00007810 */ /* 0x008fe20007ffe0ff */
[----:B------:R-:W-:Y:S05]  /*12440*/  BRA.DIV ~URZ, `(.L_x_1433) ;  /* 0x000041f27f007947 */ /* 0x000fea000b800000 */
[----:B------:R3:W2:Y:S02]  /*12450*/  SHFL.IDX PT, R11, R4, R0, 0x1f ;  /* 0x00001f00040b7589 */ /* 0x0006a400000e0000 */
.L_x_1432:
[----:B------:R-:W-:Y:S05]  /*12460*/  BSYNC B0 ;  /* 0x0000000000007941 */ /* 0x000fea0003800000 */
.L_x_1431:
[----:B--23--:R-:W-:Y:S01]  /*12470*/  IMAD R0, R11, c[0x0][0x538], R8 ;  /* 0x00014e000b007a24 */ /* 0x00cfe200078e0208 */
        /* <DEDUP_REMOVED lines=67> */
.L_x_1435:
[----:B-1----:R-:W2:Y:S01]  /*128b0*/  LDL R0, [R1+0x54] ;  /* 0x0000540001007983 */ /* 0x002ea20000100800 */
[----:B------:R-:W-:-:S04]  /*128c0*/  IMAD.MOV.U32 R2, RZ, RZ, 0x4 ;  /* 0x00000004ff027424 */ /* 0x000fc800078e00ff */
        /* <DEDUP_REMOVED lines=14> */
[----:B------:R-:W-:Y:S01]  /*129b0*/  MOV R2, RZ ;  /* 0x000000ff00027202 */ /* 0x000fe20000000f00 */
[----:B------:R-:W-:-:S04]  /*129c0*/  IMAD.MOV.U32 R6, RZ, RZ, R0 ;  /* 0x000000ffff067224 */ /* 0x000fc800078e0000 */
        /* <DEDUP_REMOVED lines=11> */
[----:B------:R-:W-:-:S05]  /*12a80*/  @P2 IADD3 R0, R0, 0x1, RZ ;  /* 0x0000000100002810 */ /* 0x000fca0007ffe0ff */
[----:B------:R-:W-:-:S05]  /*12a90*/  IMAD.MOV.U32 R2, RZ, RZ, R0 ;  /* 0x000000ffff027224 */ /* 0x000fca00078e0000 */
[----:B------:R-:W-:Y:S02]  /*12aa0*/  @!P0 IADD3 R2, -R2, RZ, RZ ;  /* 0x000000ff02028210 */ /* 0x000fe40007ffe1ff */
        /* <DEDUP_REMOVED lines=15> */
[----:B------:R-:W-:Y:S01]  /*12ba0*/  IMAD R7, R6, R4, RZ ;  /* 0x0000000406077224 */ /* 0x000fe200078e02ff */
[----:B------:R-:W-:Y:S01]  /*12bb0*/  MOV R6, R2 ;  /* 0x0000000200067202 */ /* 0x000fe20000000f00 */
[----:B------:R-:W-:-:S04]  /*12bc0*/  IMAD.MOV.U32 R2, RZ, RZ, RZ ;  /* 0x000000ffff027224 */ /* 0x000fc800078e00ff */
[----:B------:R-:W-:-:S04]  /*12bd0*/  IMAD.HI.U32 R7, R3, R7, R2 ;  /* 0x0000000703077227 */ /* 0x000fc800078e0002 */
[----:B------:R-:W-:-:S04]  /*12be0*/  IMAD.MOV R2, RZ, RZ, -R8 ;  /* 0x000000ffff027224 */ /* 0x000fc800078e0a08 */
        /* <DEDUP_REMOVED lines=17> */
.L_x_1436:
[----:B------:R-:W-:Y:S05]  /*12d00*/  BSYNC B0 ;  /* 0x0000000000007941 */ /* 0x000fea0003800000 */
.L_x_1434:
[----:B------:R-:W-:-:S04]  /*12d10*/  LOP3.LUT R2, RZ, R2, RZ, 0x33, !PT ;  /* 0x00000002ff027212 */ /* 0x000fc800078e33ff */
[----:B-1----:R-:W-:-:S05]  /*12d20*/  IADD3 R0, R2, R10, RZ ;  /* 0x0000000a02007210 */ /* 0x002fca0007ffe0ff */
[----:B------:R1:W-:Y:S01]  /*12d30*/  STL [R1+0x4c], R0 ;  /* 0x00004c0001007387 */ /* 0x0003e20000100800 */
[----:B------:R-:W-:Y:S05]  /*12d40*/  BRA `(.L_x_1437) ;  /* 0x0000005000007947 */ /* 0x000fea0003800000 */
.L_x_1425:
[----:B------:R-:W-:Y:S01]  /*12d50*/  MOV R0, c[0x0][0x53c] ;  /* 0x00014f0000007a02 */ /* 0x000fe20000000f00 */
[----:B------:R2:W-:Y:S04]  /*12d60*/  STL [R1+0x48], R9 ;  /* 0x0000480901007387 */ /* 0x0005e80000100800 */
[----:B------:R2:W-:Y:S04]  /*12d70*/  STL [R1+0x4c], RZ ;  /* 0x00004cff01007387 */ /* 0x0005e80000100800 */
[----:B------:R2:W-:Y:S04]  /*12d80*/  STL [R1+0x50], RZ ;  /* 0x000050ff01007387 */ /* 0x0005e80000100800 */
[----:B------:R2:W-:Y:S02]  /*12d90*/  STL [R1+0x54], R0 ;  /* 0x0000540001007387 */ /* 0x0005e40000100800 */
.L_x_1437:
[----:B------:R-:W-:Y:S05]  /*12da0*/  BSYNC B1 ;  /* 0x0000000000017941 */ /* 0x000fea0003800000 */
.L_x_1423:
[----:B-1----:R-:W3:Y:S04]  /*12db0*/  LDL R4, [R1+0x48] ;  /* 0x0000480001047983 */ /* 0x002ee80000100800 */
[----:B------:R-:W3:Y:S04]  /*12dc0*/  LDL R5, [R1+0x4c] ;  /* 0x00004c0001057983 */ /* 0x000ee80000100800 */
[----:B------:R-:W3:Y:S04]  /*12dd0*/  LDL R6, [R1+0x50] ;  /* 0x0000500001067983 */ /* 0x000ee80000100800 */
[----:B------:R-:W3:Y:S01]  /*12de0*/  LDL R7, [R1+0x54] ;  /* 0x0000540001077983 */ /* 0x000ee20000100800 */
[----:B------:R-:W-:Y:S03]  /*12df0*/  WARPSYNC 0xffffffff ;  /* 0xffffffff00007948 */ /* 0x000fe60003800000 */
[----:B------:R-:W-:Y:S01]  /*12e00*/  BAR.SYNC.DEFER_BLOCKING 0x4, 0x100 ;  /* 0x0104000000007b1d */ /* 0x000fe20000010000 */
[----:B------:R-:W-:-:S13]  /*12e10*/  ISETP.NE.AND P0, PT, R12, RZ, PT ;  /* 0x000000ff0c00720c */ /* 0x000fda0003f05270 */
[----:B---3--:R1:W-:Y:S04]  /*12e20*/  @!P0 STS.128 [0xf100], R4 ;  /* 0x00f10004ff008388 */ /* 0x0083e80000000c00 */
[----:B------:R-:W-:Y:S06]  /*12e30*/  BAR.ARV 0x5, 0x100 ;  /* 0x0144000000007b1d */ /* 0x000fec0000002000 */
.L_x_1418:
[----:B--2---:R-:W2:Y:S02]  /*12e40*/  LDL R0, [R1+0x54] ;  /* 0x0000540001007983 */ /* 0x004ea40000100800 */
[----:B--2---:R-:W-:-:S13]  /*12e50*/  ISETP.GE.AND P0, PT, R0, c[0x0][0x53c], PT ;  /* 0x00014f0000007a0c */ /* 0x004fda0003f06270 */
[----:B-1----:R-:W-:Y:S01]  /*12e60*/  @P0 CALL.REL.NOINC `(.L_x_1438) ;  /* 0x0000001000000944 */ /* 0x002fe20003c00000 */
[----:B------:R-:W-:Y:S05]  /*12e70*/  BRA `(.L_x_1439) ;  /* 0xfffeee1000007947 */ /* 0x000fea000383ffff */
.L_x_1438:
[----:B------:R-:W-:Y:S05]  /*12e80*/  EXIT ;  /* 0x000000000000794d */ /* 0x000fea0003800000 */
.L_x_1307:
[----:B------:R-:W-:Y:S01]  /*12e90*/  IMAD.MOV.U32 R0, RZ, RZ, R5 ;  /* 0x000000ffff007224 */ /* 0x000fe200078e0005 */
[----:B------:R-:W-:Y:S02]  /*12ea0*/  MOV R2, 0x1 ;  /* 0x0000000100027802 */ /* 0x000fe40000000f00 */
[----:B------:R-:W-:Y:S02]  /*12eb0*/  MOV R3, 0x12ed0 ;  /* 0x00012ed000037802 */ /* 0x000fe40000000f00 */
[----:B------:R-:W-:Y:S05]  /*12ec0*/  CALL.REL.NOINC `($__internal_22_$__cuda_sm70_shflsync_up_p) ;  /* 0x000038a000007944 */ /* 0x000fea0003c00000 */
[----:B------:R-:W-:Y:S01]  /*12ed0*/  MOV R0, R4 ;  /* 0x0000000400007202 */ /* 0x000fe20000000f00 */
[----:B------:R-:W-:Y:S05]  /*12ee0*/  BRA `(.L_x_1440) ;  /* 0xfffed57000007947 */ /* 0x000fea000383ffff */
.L_x_1308:
[----:B------:R-:W-:Y:S01]  /*12ef0*/  IMAD.MOV.U32 R0, RZ, RZ, R5 ;  /* 0x000000ffff007224 */ /* 0x000fe200078e0005 */
[----:B------:R-:W-:Y:S02]  /*12f00*/  MOV R2, 0x2 ;  /* 0x0000000200027802 */ /* 0x000fe40000000f00 */
[----:B------:R-:W-:Y:S02]  /*12f10*/  MOV R3, 0x12f30 ;  /* 0x00012f3000037802 */ /* 0x000fe40000000f00 */
[----:B------:R-:W-:Y:S05]  /*12f20*/  CALL.REL.NOINC `($__internal_22_$__cuda_sm70_shflsync_up_p) ;  /* 0x0000384000007944 */ /* 0x000fea0003c00000 */
[----:B------:R-:W-:Y:S01]  /*12f30*/  SEL R0, R4, RZ, P4 ;  /* 0x000000ff04007207 */ /* 0x000fe20002000000 */
[----:B------:R-:W-:Y:S01]  /*12f40*/  IMAD.MOV.U32 R2, RZ, RZ, 0x4 ;  /* 0x00000004ff027424 */ /* 0x000fe200078e00ff */
[----:B------:R-:W-:-:S03]  /*12f50*/  MOV R3, 0x12f80 ;  /* 0x00012f8000037802 */ /* 0x000fc60000000f00 */
[----:B------:R-:W-:Y:S02]  /*12f60*/  IMAD.IADD R0, R5, 0x1, R0 ;  /* 0x0000000105007824 */ /* 0x000fe400078e0200 */
        /* <DEDUP_REMOVED lines=13> */
[----:B------:R-:W-:Y:S02]  /*13040*/  MOV R226, 0x1f ;  /* 0x0000001f00e27802 */ /* 0x000fe40000000f00 */
[----:B------:R-:W-:Y:S01]  /*13050*/  MOV R3, 0x13090 ;  /* 0x0001309000037802 */ /* 0x000fe20000000f00 */
[----:B------:R-:W-:-:S04]  /*13060*/  IMAD.IADD R4, R0, 0x1, R4 ;  /* 0x0000000100047824 */ /* 0x000fc800078e0204 */
[----:B------:R-:W-:Y:S02]  /*13070*/  IMAD.MOV.U32 R225, RZ, RZ, R4 ;  /* 0x000000ffffe17224 */ /* 0x000fe400078e0004 */
[----:B------:R-:W-:Y:S05]  /*13080*/  CALL.REL.NOINC `($__internal_21_$__cuda_sm70_shflsync_idx_p) ;  /* 0x0000368000007944 */ /* 0x000fea0003c00000 */
[----:B------:R-:W-:Y:S01]  /*13090*/  MOV R0, R226 ;  /* 0x000000e200007202 */ /* 0x000fe20000000f00 */
[----:B------:R-:W-:Y:S05]  /*130a0*/  BRA `(.L_x_1441) ;  /* 0xfffed4b000007947 */ /* 0x000fea000383ffff */
.L_x_1310:
[----:B------:R-:W-:Y:S02]  /*130b0*/  SEL R0, RZ, 0x1, P0 ;  /* 0x00000001ff007807 */ /* 0x000fe40000000000 */
[----:B------:R-:W-:Y:S02]  /*130c0*/  MOV R2, 0x130e0 ;  /* 0x000130e000027802 */ /* 0x000fe40000000f00 */
[----:B------:R-:W-:Y:S05]  /*130d0*/  CALL.REL.NOINC `($__internal_23_$__cuda_sm70_votesync_ballot) ;  /* 0x0000370000007944 */ /* 0x000fea0003c00000 */
[----:B------:R-:W-:Y:S01]  /*130e0*/  MOV R6, R0 ;  /* 0x0000000000067202 */ /* 0x000fe20000000f00 */
[----:B------:R-:W-:Y:S05]  /*130f0*/  BRA `(.L_x_1442) ;  /* 0xfffed4f000007947 */ /* 0x000fea000383ffff */
.L_x_1311:
[----:B------:R-:W-:Y:S01]  /*13100*/  IMAD.MOV.U32 R225, RZ, RZ, R9 ;  /* 0x000000ffffe17224 */ /* 0x000fe200078e0009 */
[----:B-1----:R-:W-:Y:S01]  /*13110*/  MOV R2, R0 ;  /* 0x0000000000027202 */ /* 0x002fe20000000f00 */
[----:B------:R-:W-:Y:S01]  /*13120*/  IMAD.MOV.U32 R226, RZ, RZ, 0x1f ;  /* 0x0000001fffe27424 */ /* 0x000fe200078e00ff */
[----:B------:R-:W-:Y:S02]  /*13130*/  MOV R3, 0x13150 ;  /* 0x0001315000037802 */ /* 0x000fe40000000f00 */
[----:B------:R-:W-:Y:S05]  /*13140*/  CALL.REL.NOINC `($__internal_21_$__cuda_sm70_shflsync_idx_p) ;  /* 0x000035c000007944 */ /* 0x000fea0003c00000 */
[----:B------:R-:W-:Y:S01]  /*13150*/  IMAD.MOV.U32 R12, RZ, RZ, R226 ;  /* 0x000000ffff0c7224 */ /* 0x000fe200078e00e2 */
[----:B------:R-:W-:Y:S01]  /*13160*/  MOV R225, R8 ;  /* 0x0000000800e17202 */ /* 0x000fe20000000f00 */
[----:B------:R-:W-:Y:S01]  /*13170*/  IMAD.MOV.U32 R5, RZ, RZ, RZ ;  /* 0x000000ffff057224 */ /* 0x000fe200078e00ff */
[----:B------:R-:W-:Y:S01]  /*13180*/  MOV R2, R0 ;  /* 0x0000000000027202 */ /* 0x000fe20000000f00 */
[----:B------:R-:W-:Y:S01]  /*13190*/  IMAD.MOV.U32 R226, RZ, RZ, 0x1f ;  /* 0x0000001fffe27424 */ /* 0x000fe200078e00ff */
[----:B------:R-:W-:-:S02]  /*131a0*/  MOV R3, 0x131c0 ;  /* 0x000131c000037802 */ /* 0x000fc40000000f00 */
[----:B------:R-:W-:Y:S05]  /*131b0*/  CALL.REL.NOINC `($__internal_21_$__cuda_sm70_shflsync_idx_p) ;  /* 0x0000355000007944 */ /* 0x000fea0003c00000 */
[----:B------:R-:W-:Y:S01]  /*131c0*/  MOV R9, R226 ;  /* 0x000000e200097202 */ /* 0x000fe20000000f00 */
[----:B------:R-:W-:Y:S05]  /*131d0*/  BRA `(.L_x_1443) ;  /* 0xfffed48000007947 */ /* 0x000fea000383ffff */
.L_x_1314:
[----:B------:R-:W-:Y:S01]  /*131e0*/  IMAD.MOV.U32 R225, RZ, RZ, R4 ;  /* 0x000000ffffe17224 */ /* 0x000fe200078e0004 */
[----:B-1----:R-:W-:Y:S01]  /*131f0*/  MOV R2, R0 ;  /* 0x0000000000027202 */ /* 0x002fe20000000f00 */
[----:B------:R-:W-:Y:S01]  /*13200*/  IMAD.MOV.U32 R226, RZ, RZ, 0x1f ;  /* 0x0000001fffe27424 */ /* 0x000fe200078e00ff */
[----:B------:R-:W-:-:S02]  /*13210*/  MOV R3, 0x13230 ;  /* 0x0001323000037802 */ /* 0x000fc40000000f00 */
[----:B---34-:R-:W-:Y:S05]  /*13220*/  CALL.REL.NOINC `($__internal_21_$__cuda_sm70_shflsync_idx_p) ;  /* 0x000034e000007944 */ /* 0x018fea0003c00000 */
[----:B------:R-:W-:Y:S01]  /*13230*/  MOV R5, R226 ;  /* 0x000000e200057202 */ /* 0x000fe20000000f00 */
[----:B------:R-:W-:Y:S05]  /*13240*/  BRA `(.L_x_1313) ;  /* 0xfffed47000007947 */ /* 0x000fea000383ffff */
.L_x_1327:
[----:B------:R-:W-:Y:S01]  /*13250*/  IMAD.MOV.U32 R225, RZ, RZ, R10 ;  /* 0x000000ffffe17224 */ /* 0x000fe200078e000a */
[----:B------:R-:W-:Y:S01]  /*13260*/  MOV R2, 0x3 ;  /* 0x0000000300027802 */ /* 0x000fe20000000f00 */
[----:B------:R-:W-:Y:S01]  /*13270*/  IMAD.MOV.U32 R226, RZ, RZ, 0x181f ;  /* 0x0000181fffe27424 */ /* 0x000fe200078e00ff */
[----:B------:R-:W-:-:S02]  /*13280*/  MOV R3, 0x132a0 ;  /* 0x000132a000037802 */ /* 0x000fc40000000f00 */
[----:B------:R-:W-:Y:S05]  /*13290*/  CALL.REL.NOINC `($__internal_21_$__cuda_sm70_shflsync_idx_p) ;  /* 0x0000347000007944 */ /* 0x000fea0003c00000 */
[----:B------:R-:W-:Y:S01]  /*132a0*/  IMAD.MOV.U32 R6, RZ, RZ, R226 ;  /* 0x000000ffff067224 */ /* 0x000fe200078e00e2 */
[----:B------:R-:W-:Y:S01]  /*132b0*/  MOV R2, 0x3 ;  /* 0x0000000300027802 */ /* 0x000fe20000000f00 */
[----:B------:R-:W-:Y:S01]  /*132c0*/  IMAD.MOV.U32 R225, RZ, RZ, R12 ;  /* 0x000000ffffe17224 */ /* 0x000fe200078e000c */
[----:B------:R-:W-:-:S02]  /*132d0*/  MOV R226, 0x181f ;  /* 0x0000181f00e27802 */ /* 0x000fc40000000f00 */
[----:B------:R-:W-:Y:S02]  /*132e0*/  MOV R3, 0x13300 ;  /* 0x0001330000037802 */ /* 0x000fe40000000f00 */
[----:B------:R-:W-:Y:S05]  /*132f0*/  CALL.REL.NOINC `($__internal_21_$__cuda_sm70_shflsync_idx_p) ;  /* 0x0000341000007944 */ /* 0x000fea0003c00000 */
[----:B------:R-:W-:Y:S01]  /*13300*/  MOV R2, R226 ;  /* 0x000000e200027202 */ /* 0x000fe20000000f00 */
[----:B------:R-:W-:Y:S05]  /*13310*/  BRA `(.L_x_1444) ;  /* 0xffff05a000007947 */ /* 0x000fea000383ffff */
.L_x_1330:
[----:B------:R-:W-:Y:S01]  /*13320*/  IMAD.MOV.U32 R225, RZ, RZ, R0 ;  /* 0x000000ffffe17224 */ /* 0x000fe200078e0000 */
[----:B------:R-:W-:Y:S01]  /*13330*/  MOV R2, RZ ;  /* 0x000000ff00027202 */ /* 0x000fe20000000f00 */
[----:B------:R-:W-:Y:S01]  /*13340*/  IMAD.MOV.U32 R226, RZ, RZ, 0x181f ;  /* 0x0000181fffe27424 */ /* 0x000fe200078e00ff */
[----:B------:R-:W-:Y:S02]  /*13350*/  MOV R3, 0x13370 ;  /* 0x0001337000037802 */ /* 0x000fe40000000f00 */
[----:B------:R-:W-:Y:S05]  /*13360*/  CALL.REL.NOINC `($__internal_21_$__cuda_sm70_shflsync_idx_p) ;  /* 0x000033a000007944 */ /* 0x000fea0003c00000 */
[----:B------:R-:W-:Y:S01]  /*13370*/  MOV R5, R226 ;  /* 0x000000e200057202 */ /* 0x000fe20000000f00 */
[----:B------:R-:W-:Y:S05]  /*13380*/  BRA `(.L_x_1445) ;  /* 0xffff137000007947 */ /* 0x000fea000383ffff */
.L_x_1331:
[----:B------:R-:W-:Y:S01]  /*13390*/  IMAD.MOV.U32 R225, RZ, RZ, R4 ;  /* 0x000000ffffe17224 */ /* 0x000fe200078e0004 */
[----:B------:R-:W-:Y:S01]  /*133a0*/  MOV R2, RZ ;  /* 0x000000ff00027202 */ /* 0x000fe20000000f00 */
[----:B------:R-:W-:Y:S01]  /*133b0*/  IMAD.MOV.U32 R226, RZ, RZ, 0x181f ;  /* 0x0000181fffe27424 */ /* 0x000fe200078e00ff */
[----:B------:R-:W-:Y:S02]  /*133c0*/  MOV R3, 0x133e0 ;  /* 0x000133e000037802 */ /* 0x000fe40000000f00 */
[----:B-12---:R-:W-:Y:S05]  /*133d0*/  CALL.REL.NOINC `($__internal_21_$__cuda_sm70_shflsync_idx_p) ;  /* 0x0000333000007944 */ /* 0x006fea0003c00000 */
[----:B------:R-:W-:Y:S01]  /*133e0*/  MOV R2, R226 ;  /* 0x000000e200027202 */ /* 0x000fe20000000f00 */
[----:B------:R-:W-:Y:S05]  /*133f0*/  BRA `(.L_x_1446) ;  /* 0xffff132000007947 */ /* 0x000fea000383ffff */
.L_x_1334:
[----:B------:R-:W-:Y:S01]  /*13400*/  IMAD.MOV.U32 R225, RZ, RZ, R0 ;  /* 0x000000ffffe17224 */ /* 0x000fe200078e0000 */
[----:B--2-4-:R-:W-:Y:S01]  /*13410*/  MOV R2, 0x1 ;  /* 0x0000000100027802 */ /* 0x014fe20000000f00 */
[----:B------:R-:W-:Y:S01]  /*13420*/  IMAD.MOV.U32 R226, RZ, RZ, 0x181f ;  /* 0x0000181fffe27424 */ /* 0x000fe200078e00ff */
[----:B------:R-:W-:-:S02]  /*13430*/  MOV R3, 0x13450 ;  /* 0x0001345000037802 */ /* 0x000fc40000000f00 */
[----:B-1-3--:R-:W-:Y:S05]  /*13440*/  CALL.REL.NOINC `($__internal_21_$__cuda_sm70_shflsync_idx_p) ;  /* 0x000032c000007944 */ /* 0x00afea0003c00000 */
        /* <DEDUP_REMOVED lines=8> */
.L_x_1337:
[----:B------:R-:W-:Y:S01]  /*134d0*/  IMAD.MOV.U32 R225, RZ, RZ, R0 ;  /* 0x000000ffffe17224 */ /* 0x000fe200078e0000 */
[----:B-1--4-:R-:W-:Y:S01]  /*134e0*/  MOV R2, 0x2 ;  /* 0x0000000200027802 */ /* 0x012fe20000000f00 */
[----:B------:R-:W-:Y:S01]  /*134f0*/  IMAD.MOV.U32 R226, RZ, RZ, 0x181f ;  /* 0x0000181fffe27424 */ /* 0x000fe200078e00ff */
[----:B------:R-:W-:Y:S02]  /*13500*/  MOV R3, 0x13520 ;  /* 0x0001352000037802 */ /* 0x000fe40000000f00 */
[----:B--23--:R-:W-:Y:S05]  /*13510*/  CALL.REL.NOINC `($__internal_21_$__cuda_sm70_shflsync_idx_p) ;  /* 0x000031f000007944 */ /* 0x00cfea0003c00000 */
[----:B------:R-:W-:Y:S01]  /*13520*/  MOV R5, R226 ;  /* 0x000000e200057202 */ /* 0x000fe20000000f00 */
[----:B------:R-:W-:Y:S05]  /*13530*/  BRA `(.L_x_1448) ;  /* 0xffff145000007947 */ /* 0x000fea000383ffff */
.L_x_1338:
[----:B------:R-:W-:Y:S01]  /*13540*/  IMAD.MOV.U32 R225, RZ, RZ, R4 ;  /* 0x000000ffffe17224 */ /* 0x000fe200078e0004 */
[----:B----4-:R-:W-:Y:S01]  /*13550*/  MOV R2, 0x2 ;  /* 0x0000000200027802 */ /* 0x010fe20000000f00 */
[----:B------:R-:W-:Y:S01]  /*13560*/  IMAD.MOV.U32 R226, RZ, RZ, 0x181f ;  /* 0x0000181fffe27424 */ /* 0x000fe200078e00ff */
[----:B------:R-:W-:Y:S02]  /*13570*/  MOV R3, 0x13590 ;  /* 0x0001359000037802 */ /* 0x000fe40000000f00 */
[----:B-123--:R-:W-:Y:S05]  /*13580*/  CALL.REL.NOINC `($__internal_21_$__cuda_sm70_shflsync_idx_p) ;  /* 0x0000318000007944 */ /* 0x00efea0003c00000 */
[----:B------:R-:W-:Y:S01]  /*13590*/  MOV R2, R226 ;  /* 0x000000e200027202 */ /* 0x000fe20000000f00 */
[----:B------:R-:W-:Y:S05]  /*135a0*/  BRA `(.L_x_1449) ;  /* 0xffff140000007947 */ /* 0x000fea000383ffff */
.L_x_1341:
[----:B------:R-:W-:Y:S01]  /*135b0*/  IMAD.MOV.U32 R225, RZ, RZ, R0 ;  /* 0x000000ffffe17224 */ /* 0x000fe200078e0000 */
[----:B-1----:R-:W-:Y:S01]  /*135c0*/  MOV R2, 0x3 ;  /* 0x0000000300027802 */ /* 0x002fe20000000f00 */
[----:B------:R-:W-:Y:S01]  /*135d0*/  IMAD.MOV.U32 R226, RZ, RZ, 0x181f ;  /* 0x0000181fffe27424 */ /* 0x000fe200078e00ff */
[----:B------:R-:W-:-:S02]  /*135e0*/  MOV R3, 0x13600 ;  /* 0x0001360000037802 */ /* 0x000fc40000000f00 */
[----:B--234-:R-:W-:Y:S05]  /*135f0*/  CALL.REL.NOINC `($__internal_21_$__cuda_sm70_shflsync_idx_p) ;  /* 0x0000311000007944 */ /* 0x01cfea0003c00000 */
        /* <DEDUP_REMOVED lines=8> */
.L_x_1342:
[----:B------:R-:W-:Y:S01]  /*13680*/  IMAD.MOV.U32 R225, RZ, RZ, R4 ;  /* 0x000000ffffe17224 */ /* 0x000fe200078e0004 */
[----:B------:R-:W-:Y:S01]  /*13690*/  MOV R2, RZ ;  /* 0x000000ff00027202 */ /* 0x000fe20000000f00 */
[----:B------:R-:W-:Y:S01]  /*136a0*/  IMAD.MOV.U32 R226, RZ, RZ, 0x1c1f ;  /* 0x00001c1fffe27424 */ /* 0x000fe200078e00ff */
[----:B------:R-:W-:Y:S02]  /*136b0*/  MOV R3, 0x136d0 ;  /* 0x000136d000037802 */ /* 0x000fe40000000f00 */
[----:B------:R-:W-:Y:S05]  /*136c0*/  CALL.REL.NOINC `($__internal_21_$__cuda_sm70_shflsync_idx_p) ;  /* 0x0000304000007944 */ /* 0x000fea0003c00000 */
[----:B------:R-:W-:Y:S01]  /*136d0*/  MOV R0, R226 ;  /* 0x000000e200007202 */ /* 0x000fe20000000f00 */
[----:B------:R-:W-:Y:S05]  /*136e0*/  BRA `(.L_x_1451) ;  /* 0xffff15e000007947 */ /* 0x000fea000383ffff */
.L_x_1343:
[----:B------:R-:W-:Y:S01]  /*136f0*/  IMAD.MOV.U32 R225, RZ, RZ, R4 ;  /* 0x000000ffffe17224 */ /* 0x000fe200078e0004 */
[----:B------:R-:W-:Y:S01]  /*13700*/  MOV R2, 0x1 ;  /* 0x0000000100027802 */ /* 0x000fe20000000f00 */
[----:B------:R-:W-:Y:S01]  /*13710*/  IMAD.MOV.U32 R226, RZ, RZ, 0x1c1f ;  /* 0x00001c1fffe27424 */ /* 0x000fe200078e00ff */
[----:B------:R-:W-:Y:S02]  /*13720*/  MOV R3, 0x13740 ;  /* 0x0001374000037802 */ /* 0x000fe40000000f00 */
[----:B-1----:R-:W-:Y:S05]  /*13730*/  CALL.REL.NOINC `($__internal_21_$__cuda_sm70_shflsync_idx_p) ;  /* 0x00002fd000007944 */ /* 0x002fea0003c00000 */
[----:B------:R-:W-:-:S05]  /*13740*/  IMAD.IADD R0, R5, 0x1, R226 ;  /* 0x0000000105007824 */ /* 0x000fca00078e02e2 */
        /* <DEDUP_REMOVED lines=98> */
[----:B------:R-:W-:Y:S02]  /*13d70*/  FSEL R145, R26, -INF , P6 ;  /* 0xff8000001a917808 */ /* 0x000fe40003000000 */
[----:B------:R-:W-:Y:S02]  /*13d80*/  FMNMX.FTZ R0, R126, R0, !PT ;  /* 0x000000007e007209 */ /* 0x000fe40007810000 */
[----:B------:R-:W-:Y:S02]  /*13d90*/  FMNMX.FTZ R4, R146, R3, !PT ;  /* 0x0000000392047209 */ /* 0x000fe40007810000 */
[----:B------:R-:W-:Y:S02]  /*13da0*/  FMNMX.FTZ R0, R129, R0, !PT ;  /* 0x0000000081007209 */ /* 0x000fe40007810000 */
[----:B------:R-:W-:-:S02]  /*13db0*/  FSEL R144, R27, -INF , P5 ;  /* 0xff8000001b907808 */ /* 0x000fc40002800000 */
[----:B------:R-:W-:Y:S02]  /*13dc0*/  FMNMX.FTZ R4, R145, R4, !PT ;  /* 0x0000000491047209 */ /* 0x000fe40007810000 */
[----:B------:R-:W-:Y:S02]  /*13dd0*/  FMNMX.FTZ R0, R128, R0, !PT ;  /* 0x0000000080007209 */ /* 0x000fe40007810000 */
[----:B------:R-:W-:Y:S02]  /*13de0*/  FSEL R143, R38, -INF , P4 ;  /* 0xff800000268f7808 */ /* 0x000fe40002000000 */
[----:B------:R-:W-:Y:S02]  /*13df0*/  FMNMX.FTZ R4, R144, R4, !PT ;  /* 0x0000000490047209 */ /* 0x000fe40007810000 */
[----:B------:R-:W-:Y:S01]  /*13e00*/  FMNMX.FTZ R70, R127, R0, !PT ;  /* 0x000000007f467209 */ /* 0x000fe20007810000 */
[----:B------:R-:W-:Y:S01]  /*13e10*/  IMAD.MOV.U32 R0, RZ, RZ, 0x2 ;  /* 0x00000002ff007424 */ /* 0x000fe200078e00ff */
[----:B------:R-:W-:-:S02]  /*13e20*/  FSEL R142, R39, -INF , P0 ;  /* 0xff800000278e7808 */ /* 0x000fc40000000000 */
[----:B------:R-:W-:Y:S01]  /*13e30*/  FMNMX.FTZ R4, R143, R4, !PT ;  /* 0x000000048f047209 */ /* 0x000fe20007810000 */
[----:B------:R-:W-:Y:S01]  /*13e40*/  IMAD.MOV.U32 R68, RZ, RZ, R70 ;  /* 0x000000ffff447224 */ /* 0x000fe200078e0046 */
[----:B------:R-:W-:Y:S02]  /*13e50*/  MOV R2, 0x13e80 ;  /* 0x00013e8000027802 */ /* 0x000fe40000000f00 */
[----:B------:R-:W-:Y:S02]  /*13e60*/  FMNMX.FTZ R4, R142, R4, !PT ;  /* 0x000000048e047209 */ /* 0x000fe40007810000 */
[----:B------:R-:W-:Y:S05]  /*13e70*/  CALL.REL.NOINC `($__internal_20_$__cuda_sm70_shflsync_bfly_p) ;  /* 0x0000283000007944 */ /* 0x000fea0003c00000 */
[----:B------:R-:W-:Y:S01]  /*13e80*/  FMNMX.FTZ R70, R70, R0, !PT ;  /* 0x0000000046467209 */ /* 0x000fe20007810000 */
[----:B------:R-:W-:Y:S01]  /*13e90*/  IMAD.MOV.U32 R0, RZ, RZ, 0x1 ;  /* 0x00000001ff007424 */ /* 0x000fe200078e00ff */
[----:B------:R-:W-:-:S03]  /*13ea0*/  MOV R2, 0x13ed0 ;  /* 0x00013ed000027802 */ /* 0x000fc60000000f00 */
[----:B------:R-:W-:Y:S02]  /*13eb0*/  IMAD.MOV.U32 R68, RZ, RZ, R70 ;  /* 0x000000ffff447224 */ /* 0x000fe400078e0046 */
[----:B------:R-:W-:Y:S05]  /*13ec0*/  CALL.REL.NOINC `($__internal_20_$__cuda_sm70_shflsync_bfly_p) ;  /* 0x000027e000007944 */ /* 0x000fea0003c00000 */
[----:B------:R-:W-:Y:S01]  /*13ed0*/  FMNMX.FTZ R70, R70, R0, !PT ;  /* 0x0000000046467209 */ /* 0x000fe20007810000 */
[----:B------:R-:W-:Y:S01]  /*13ee0*/  IMAD.MOV.U32 R68, RZ, RZ, R4 ;  /* 0x000000ffff447224 */ /* 0x000fe200078e0004 */
[----:B------:R-:W-:Y:S01]  /*13ef0*/  MOV R2, 0x13f20 ;  /* 0x00013f2000027802 */ /* 0x000fe20000000f00 */
[----:B------:R-:W-:Y:S02]  /*13f00*/  IMAD.MOV.U32 R0, RZ, RZ, 0x2 ;  /* 0x00000002ff007424 */ /* 0x000fe400078e00ff */
[----:B------:R-:W-:Y:S05]  /*13f10*/  CALL.REL.NOINC `($__internal_20_$__cuda_sm70_shflsync_bfly_p) ;  /* 0x0000279000007944 */ /* 0x000fea0003c00000 */
[----:B------:R-:W-:Y:S01]  /*13f20*/  FMNMX.FTZ R4, R4, R0, !PT ;  /* 0x0000000004047209 */ /* 0x000fe20007810000 */
[----:B------:R-:W-:Y:S01]  /*13f30*/  IMAD.MOV.U32 R0, RZ, RZ, 0x1 ;  /* 0x00000001ff007424 */ /* 0x000fe200078e00ff */
[----:B------:R-:W-:-:S03]  /*13f40*/  MOV R2, 0x13f70 ;  /* 0x00013f7000027802 */ /* 0x000fc60000000f00 */
[----:B------:R-:W-:Y:S02]  /*13f50*/  IMAD.MOV.U32 R68, RZ, RZ, R4 ;  /* 0x000000ffff447224 */ /* 0x000fe400078e0004 */
[----:B------:R-:W-:Y:S05]  /*13f60*/  CALL.REL.NOINC `($__internal_20_$__cuda_sm70_shflsync_bfly_p) ;  /* 0x0000274000007944 */ /* 0x000fea0003c00000 */
[----:B------:R-:W-:Y:S01]  /*13f70*/  MOV R5, R0 ;  /* 0x0000000000057202 */ /* 0x000fe20000000f00 */
[----:B------:R-:W-:Y:S05]  /*13f80*/  BRA `(.L_x_1452) ;  /* 0xffff187000007947 */ /* 0x000fea000383ffff */
.L_x_1347:
[----:B------:R-:W-:Y:S01]  /*13f90*/  MOV R2, RZ ;  /* 0x000000ff00027202 */ /* 0x000fe20000000f00 */
[----:B------:R-:W-:Y:S01]  /*13fa0*/  IMAD.MOV.U32 R225, RZ, RZ, R5 ;  /* 0x000000ffffe17224 */ /* 0x000fe200078e0005 */
[----:B------:R-:W-:Y:S01]  /*13fb0*/  MOV R3, 0x13fe0 ;  /* 0x00013fe000037802 */ /* 0x000fe20000000f00 */
[----:B------:R-:W-:Y:S02]  /*13fc0*/  IMAD.MOV.U32 R226, RZ, RZ, 0x181f ;  /* 0x0000181fffe27424 */ /* 0x000fe400078e00ff */
[----:B------:R-:W-:Y:S05]  /*13fd0*/  CALL.REL.NOINC `($__internal_21_$__cuda_sm70_shflsync_idx_p) ;  /* 0x0000273000007944 */ /* 0x000fea0003c00000 */
[----:B------:R-:W-:Y:S01]  /*13fe0*/  MOV R0, R226 ;  /* 0x000000e200007202 */ /* 0x000fe20000000f00 */
[----:B------:R-:W-:-:S05]  /*13ff0*/  BRA `(.L_x_1453) ;  /* 0xffff33e000007947 */ /* 0x000fca000383ffff */
.L_x_1348:
[----:B------:R-:W-:Y:S01]  /*14000*/  MOV R2, RZ ;  /* 0x000000ff00027202 */ /* 0x000fe20000000f00 */
[----:B------:R-:W-:Y:S01]  /*14010*/  IMAD.MOV.U32 R225, RZ, RZ, R6 ;  /* 0x000000ffffe17224 */ /* 0x000fe200078e0006 */
[----:B------:R-:W-:Y:S01]  /*14020*/  MOV R3, 0x14050 ;  /* 0x0001405000037802 */ /* 0x000fe20000000f00 */
[----:B------:R-:W-:Y:S02]  /*14030*/  IMAD.MOV.U32 R226, RZ, RZ, 0x181f ;  /* 0x0000181fffe27424 */ /* 0x000fe400078e00ff */
[----:B-12---:R-:W-:Y:S05]  /*14040*/  CALL.REL.NOINC `($__internal_21_$__cuda_sm70_shflsync_idx_p) ;  /* 0x000026c000007944 */ /* 0x006fea0003c00000 */
[C---:B------:R-:W-:Y:S01]  /*14050*/  ISETP.GE.AND P4, PT, R241.reuse, c[0x0][0x1d4], PT ;  /* 0x00007500f1007a0c */ /* 0x040fe20003f86270 */
[----:B------:R-:W-:Y:S01]  /*14060*/  IMAD.SHL.U32 R3, R241, 0x2, RZ ;  /* 0x00000002f1037824 */ /* 0x000fe200078e00ff */
[C---:B------:R-:W-:Y:S01]  /*14070*/  ISETP.GE.AND P0, PT, R251.reuse, c[0x0][0x1d4], PT ;  /* 0x00007500fb007a0c */ /* 0x040fe20003f06270 */
[----:B------:R-:W-:Y:S01]  /*14080*/  IMAD.SHL.U32 R2, R251, 0x2, RZ ;  /* 0x00000002fb027824 */ /* 0x000fe200078e00ff */
[----:B------:R-:W-:Y:S01]  /*14090*/  SEL R4, RZ, 0x10, P4 ;  /* 0x00000010ff047807 */ /* 0x000fe20002000000 */
[----:B------:R-:W-:Y:S01]  /*140a0*/  IMAD.MOV.U32 R225, RZ, RZ, R5 ;  /* 0x000000ffffe17224 */ /* 0x000fe200078e0005 */
[----:B------:R-:W-:Y:S05]  /*140b0*/  IADD3 R12, P5, R226, R3, RZ ;  /* 0x00000003e20c7210 */ /* 0x000fea0007fbe0ff */
[----:B------:R-:W-:Y:S01]  /*140c0*/  IMAD.X R13, R0, 0x1, R220, P5 ;  /* 0x00000001000d7824 */ /* 0x000fe200028e06dc */
[----:B------:R-:W-:Y:S01]  /*140d0*/  IADD3 R2, P5, R226, R2, RZ ;  /* 0x00000002e2027210 */ /* 0x000fe20007fbe0ff */
[----:B------:R-:W-:Y:S03]  /*140e0*/  IMAD.MOV.U32 R226, RZ, RZ, 0x181f ;  /* 0x0000181fffe27424 */ /* 0x000fe600078e00ff */
[----:B------:R-:W-:Y:S01]  /*140f0*/  @!PT LDS RZ, [RZ] ;  /* 0x00000000fffff984 */ /* 0x000fe20000000800 */
[----:B------:R-:W-:Y:S01]  /*14100*/  @!PT LDS RZ, [RZ] ;  /* 0x00000000fffff984 */ /* 0x000fe20000000800 */
[----:B------:R-:W-:Y:S01]  /*14110*/  @!PT LDS RZ, [RZ] ;  /* 0x00000000fffff984 */ /* 0x000fe20000000800 */
[----:B------:R1:W-:Y:S01]  /*14120*/  LDGSTS.E.BYPASS.LTC128B.128 [R219+0x100], [R12.64], !P4 ;  /* 0x001000000cdb7fae */ /* 0x0003e2000e101d46 */
[----:B------:R-:W-:Y:S01]  /*14130*/  IMAD.X R3, R0, 0x1, R221, P5 ;  /* 0x0000000100037824 */ /* 0x000fe200028e06dd */
[----:B------:R-:W-:Y:S04]  /*14140*/  SEL R0, RZ, 0x10, P0 ;  /* 0x00000010ff007807 */ /* 0x000fe80000000000 */
[----:B------:R2:W-:Y:S02]  /*14150*/  LDGSTS.E.BYPASS.LTC128B.128 [R219+0x3900], [R2.64], !P0 ;  /* 0x0390000002db7fae */ /* 0x0005e4000c101d46 */
[----:B--2---:R-:W-:Y:S01]  /*14160*/  MOV R3, 0x14190 ;  /* 0x0001419000037802 */ /* 0x004fe20000000f00 */
[----:B------:R-:W-:Y:S03]  /*14170*/  IMAD.MOV.U32 R2, RZ, RZ, 0x1 ;  /* 0x00000001ff027424 */ /* 0x000fe600078e00ff */
[----:B-1----:R-:W-:Y:S05]  /*14180*/  CALL.REL.NOINC `($__internal_21_$__cuda_sm70_shflsync_idx_p) ;  /* 0x0000258000007944 */ /* 0x002fea0003c00000 */
[----:B------:R-:W-:Y:S01]  /*14190*/  MOV R2, 0x1 ;  /* 0x0000000100027802 */ /* 0x000fe20000000f00 */
[----:B------:R-:W-:Y:S01]  /*141a0*/  IMAD.MOV.U32 R7, RZ, RZ, R226 ;  /* 0x000000ffff077224 */ /* 0x000fe200078e00e2 */
[----:B------:R-:W-:Y:S01]  /*141b0*/  MOV R226, 0x181f ;  /* 0x0000181f00e27802 */ /* 0x000fe20000000f00 */
[----:B------:R-:W-:Y:S01]  /*141c0*/  IMAD.MOV.U32 R225, RZ, RZ, R6 ;  /* 0x000000ffffe17224 */ /* 0x000fe200078e0006 */
[----:B------:R-:W-:Y:S02]  /*141d0*/  MOV R3, 0x141f0 ;  /* 0x000141f000037802 */ /* 0x000fe40000000f00 */
[----:B------:R-:W-:Y:S05]  /*141e0*/  CALL.REL.NOINC `($__internal_21_$__cuda_sm70_shflsync_idx_p) ;  /* 0x0000252000007944 */ /* 0x000fea0003c00000 */
[C---:B------:R-:W-:Y:S01]  /*141f0*/  IADD3 R2, -R4.reuse, 0x10, RZ ;  /* 0x0000001004027810 */ /* 0x040fe20007ffe1ff */
[----:B------:R-:W-:Y:S01]  /*14200*/  IMAD.SHL.U32 R3, R241, 0x2, RZ ;  /* 0x00000002f1037824 */ /* 0x000fe200078e00ff */
[----:B------:R-:W-:Y:S01]  /*14210*/  ISETP.NE.U32.AND P5, PT, R4, RZ, PT ;  /* 0x000000ff0400720c */ /* 0x000fe20003fa5070 */
[----:B------:R-:W-:Y:S01]  /*14220*/  IMAD.SHL.U32 R12, R251, 0x2, RZ ;  /* 0x00000002fb0c7824 */ /* 0x000fe200078e00ff */
[----:B------:R-:W-:Y:S01]  /*14230*/  LOP3.LUT R2, R2, 0xf, RZ, 0xc0, !PT ;  /* 0x0000000f02027812 */ /* 0x000fe200078ec0ff */
[----:B------:R-:W-:Y:S03]  /*14240*/  IMAD.MOV.U32 R225, RZ, RZ, R5 ;  /* 0x000000ffffe17224 */ /* 0x000fe600078e0005 */
        /* <DEDUP_REMOVED lines=15> */
[----:B------:R-:W-:Y:S05]  /*14340*/  CALL.REL.NOINC `($__internal_21_$__cuda_sm70_shflsync_idx_p) ;  /* 0x000023c000007944 */ /* 0x000fea0003c00000 */
[----:B------:R-:W-:Y:S01]  /*14350*/  MOV R2, 0x2 ;  /* 0x0000000200027802 */ /* 0x000fe20000000f00 */
[----:B------:R-:W-:Y:S01]  /*14360*/  IMAD.MOV.U32 R12, RZ, RZ, R226 ;  /* 0x000000ffff0c7224 */ /* 0x000fe200078e00e2 */
[----:B------:R-:W-:Y:S01]  /*14370*/  MOV R226, 0x181f ;  /* 0x0000181f00e27802 */ /* 0x000fe20000000f00 */
[----:B------:R-:W-:Y:S01]  /*14380*/  IMAD.MOV.U32 R225, RZ, RZ, R6 ;  /* 0x000000ffffe17224 */ /* 0x000fe200078e0006 */
[----:B------:R-:W-:Y:S02]  /*14390*/  MOV R3, 0x143b0 ;  /* 0x000143b000037802 */ /* 0x000fe40000000f00 */
[----:B------:R-:W-:Y:S05]  /*143a0*/  CALL.REL.NOINC `($__internal_21_$__cuda_sm70_shflsync_idx_p) ;  /* 0x0000236000007944 */ /* 0x000fea0003c00000 */
[----:B------:R-:W-:Y:S01]  /*143b0*/  MOV R7, R226 ;  /* 0x000000e200077202 */ /* 0x000fe20000000f00 */
[----:B------:R-:W-:-:S05]  /*143c0*/  BRA `(.L_x_1454) ;  /* 0xffff31a000007947 */ /* 0x000fca000383ffff */
.L_x_1349:
[----:B--2---:R-:W-:Y:S01]  /*143d0*/  MOV R2, 0x3 ;  /* 0x0000000300027802 */ /* 0x004fe20000000f00 */
[----:B------:R-:W-:Y:S01]  /*143e0*/  IMAD.MOV.U32 R225, RZ, RZ, R5 ;  /* 0x000000ffffe17224 */ /* 0x000fe200078e0005 */
[----:B------:R-:W-:Y:S01]  /*143f0*/  MOV R3, 0x14420 ;  /* 0x0001442000037802 */ /* 0x000fe20000000f00 */
[----:B------:R-:W-:Y:S02]  /*14400*/  IMAD.MOV.U32 R226, RZ, RZ, 0x181f ;  /* 0x0000181fffe27424 */ /* 0x000fe400078e00ff */
[----:B-1----:R-:W-:Y:S05]  /*14410*/  CALL.REL.NOINC `($__internal_21_$__cuda_sm70_shflsync_idx_p) ;  /* 0x000022f000007944 */ /* 0x002fea0003c00000 */
        /* <DEDUP_REMOVED lines=8> */
.L_x_1352:
[----:B------:R-:W-:Y:S01]  /*144a0*/  MOV R2, RZ ;  /* 0x000000ff00027202 */ /* 0x000fe20000000f00 */
[----:B------:R-:W-:Y:S01]  /*144b0*/  IMAD.MOV.U32 R225, RZ, RZ, R0 ;  /* 0x000000ffffe17224 */ /* 0x000fe200078e0000 */
[----:B------:R-:W-:Y:S01]  /*144c0*/  MOV R3, 0x144f0 ;  /* 0x000144f000037802 */ /* 0x000fe20000000f00 */
[----:B------:R-:W-:Y:S02]  /*144d0*/  IMAD.MOV.U32 R226, RZ, RZ, 0x181f ;  /* 0x0000181fffe27424 */ /* 0x000fe400078e00ff */
[----:B------:R-:W-:Y:S05]  /*144e0*/  CALL.REL.NOINC `($__internal_21_$__cuda_sm70_shflsync_idx_p) ;  /* 0x0000222000007944 */ /* 0x000fea0003c00000 */
[----:B------:R-:W-:Y:S01]  /*144f0*/  MOV R69, R226 ;  /* 0x000000e200457202 */ /* 0x000fe20000000f00 */
[----:B------:R-:W-:-:S05]  /*14500*/  BRA `(.L_x_1456) ;  /* 0xffff3f4000007947 */ /* 0x000fca000383ffff */
.L_x_1353:
[----:B------:R-:W-:Y:S01]  /*14510*/  MOV R2, RZ ;  /* 0x000000ff00027202 */ /* 0x000fe20000000f00 */
[----:B------:R-:W-:Y:S01]  /*14520*/  IMAD.MOV.U32 R225, RZ, RZ, R68 ;  /* 0x000000ffffe17224 */ /* 0x000fe200078e0044 */
[----:B------:R-:W-:Y:S01]  /*14530*/  MOV R3, 0x14560 ;  /* 0x0001456000037802 */ /* 0x000fe20000000f00 */
[----:B------:R-:W-:Y:S02]  /*14540*/  IMAD.MOV.U32 R226, RZ, RZ, 0x181f ;  /* 0x0000181fffe27424 */ /* 0x000fe400078e00ff */
[----:B-12---:R-:W-:Y:S05]  /*14550*/  CALL.REL.NOINC `($__internal_21_$__cuda_sm70_shflsync_idx_p) ;  /* 0x000021b000007944 */ /* 0x006fea0003c00000 */
[----:B------:R-:W-:Y:S01]  /*14560*/  MOV R2, R226 ;  /* 0x000000e200027202 */ /* 0x000fe20000000f00 */
[----:B------:R-:W-:-:S05]  /*14570*/  BRA `(.L_x_1457) ;  /* 0xffff3ef000007947 */ /* 0x000fca000383ffff */
.L_x_1354:
[----:B--2---:R-:W-:Y:S01]  /*14580*/  MOV R2, 0x1 ;  /* 0x0000000100027802 */ /* 0x004fe20000000f00 */
[----:B------:R-:W-:Y:S01]  /*14590*/  IMAD.MOV.U32 R225, RZ, RZ, R0 ;  /* 0x000000ffffe17224 */ /* 0x000fe200078e0000 */
[----:B------:R-:W-:Y:S01]  /*145a0*/  MOV R3, 0x145d0 ;  /* 0x000145d000037802 */ /* 0x000fe20000000f00 */
[----:B------:R-:W-:Y:S02]  /*145b0*/  IMAD.MOV.U32 R226, RZ, RZ, 0x181f ;  /* 0x0000181fffe27424 */ /* 0x000fe400078e00ff */
[----:B-1-3--:R-:W-:Y:S05]  /*145c0*/  CALL.REL.NOINC `($__internal_21_$__cuda_sm70_shflsync_idx_p) ;  /* 0x0000214000007944 */ /* 0x00afea0003c00000 */
        /* <DEDUP_REMOVED lines=8> */
.L_x_1355:
[----:B-1----:R-:W-:Y:S01]  /*14650*/  MOV R2, 0x2 ;  /* 0x0000000200027802 */ /* 0x002fe20000000f00 */
[----:B------:R-:W-:Y:S01]  /*14660*/  IMAD.MOV.U32 R225, RZ, RZ, R0 ;  /* 0x000000ffffe17224 */ /* 0x000fe200078e0000 */
[----:B------:R-:W-:Y:S01]  /*14670*/  MOV R3, 0x146a0 ;  /* 0x000146a000037802 */ /* 0x000fe20000000f00 */
[----:B------:R-:W-:Y:S02]  /*14680*/  IMAD.MOV.U32 R226, RZ, RZ, 0x181f ;  /* 0x0000181fffe27424 */ /* 0x000fe400078e00ff */
[----:B---34-:R-:W-:Y:S05]  /*14690*/  CALL.REL.NOINC `($__internal_21_$__cuda_sm70_shflsync_idx_p) ;  /* 0x0000207000007944 */ /* 0x018fea0003c00000 */
[----:B------:R-:W-:Y:S01]  /*146a0*/  MOV R69, R226 ;  /* 0x000000e200457202 */ /* 0x000fe20000000f00 */
[----:B------:R-:W-:-:S05]  /*146b0*/  BRA `(.L_x_1459) ;  /* 0xffff3fc000007947 */ /* 0x000fca000383ffff */
.L_x_1356:
[----:B-1----:R-:W-:Y:S01]  /*146c0*/  MOV R2, 0x2 ;  /* 0x0000000200027802 */ /* 0x002fe20000000f00 */
[----:B------:R-:W-:Y:S01]  /*146d0*/  IMAD.MOV.U32 R225, RZ, RZ, R68 ;  /* 0x000000ffffe17224 */ /* 0x000fe200078e0044 */
[----:B------:R-:W-:Y:S01]  /*146e0*/  MOV R3, 0x14710 ;  /* 0x0001471000037802 */ /* 0x000fe20000000f00 */
[----:B------:R-:W-:Y:S02]  /*146f0*/  IMAD.MOV.U32 R226, RZ, RZ, 0x181f ;  /* 0x0000181fffe27424 */ /* 0x000fe400078e00ff */
[----:B--234-:R-:W-:Y:S05]  /*14700*/  CALL.REL.NOINC `($__internal_21_$__cuda_sm70_shflsync_idx_p) ;  /* 0x0000200000007944 */ /* 0x01cfea0003c00000 */
[----:B------:R-:W-:Y:S01]  /*14710*/  MOV R2, R226 ;  /* 0x000000e200027202 */ /* 0x000fe20000000f00 */
[----:B------:R-:W-:-:S05]  /*14720*/  BRA `(.L_x_1460) ;  /* 0xffff3f7000007947 */ /* 0x000fca000383ffff */
.L_x_1357:
[----:B--2---:R-:W-:Y:S01]  /*14730*/  MOV R2, 0x3 ;  /* 0x0000000300027802 */ /* 0x004fe20000000f00 */
[----:B------:R-:W-:Y:S01]  /*14740*/  IMAD.MOV.U32 R225, RZ, RZ, R0 ;  /* 0x000000ffffe17224 */ /* 0x000fe200078e0000 */
[----:B------:R-:W-:Y:S01]  /*14750*/  MOV R3, 0x14780 ;  /* 0x0001478000037802 */ /* 0x000fe20000000f00 */
[----:B------:R-:W-:Y:S02]  /*14760*/  IMAD.MOV.U32 R226, RZ, RZ, 0x181f ;  /* 0x0000181fffe27424 */ /* 0x000fe400078e00ff */
[----:B-1-34-:R-:W-:Y:S05]  /*14770*/  CALL.REL.NOINC `($__internal_21_$__cuda_sm70_shflsync_idx_p) ;  /* 0x00001f9000007944 */ /* 0x01afea0003c00000 */
        /* <DEDUP_REMOVED lines=8> */
.L_x_1358:
[----:B------:R-:W-:Y:S01]  /*14800*/  MOV R2, RZ ;  /* 0x000000ff00027202 */ /* 0x000fe20000000f00 */
[----:B------:R-:W-:Y:S01]  /*14810*/  IMAD.MOV.U32 R225, RZ, RZ, R68 ;  /* 0x000000ffffe17224 */ /* 0x000fe200078e0044 */
[----:B------:R-:W-:Y:S01]  /*14820*/  MOV R3, 0x14850 ;  /* 0x0001485000037802 */ /* 0x000fe20000000f00 */
[----:B------:R-:W-:Y:S02]  /*14830*/  IMAD.MOV.U32 R226, RZ, RZ, 0x1c1f ;  /* 0x00001c1fffe27424 */ /* 0x000fe400078e00ff */
[----:B------:R-:W-:Y:S05]  /*14840*/  CALL.REL.NOINC `($__internal_21_$__cuda_sm70_shflsync_idx_p) ;  /* 0x00001ec000007944 */ /* 0x000fea0003c00000 */
[----:B------:R-:W-:Y:S01]  /*14850*/  MOV R0, R226 ;  /* 0x000000e200007202 */ /* 0x000fe20000000f00 */
[----:B------:R-:W-:-:S05]  /*14860*/  BRA `(.L_x_1462) ;  /* 0xffff411000007947 */ /* 0x000fca000383ffff */
.L_x_1359:
[----:B------:R-:W-:Y:S01]  /*14870*/  MOV R2, 0x1 ;  /* 0x0000000100027802 */ /* 0x000fe20000000f00 */
[----:B------:R-:W-:Y:S01]  /*14880*/  IMAD.MOV.U32 R225, RZ, RZ, R68 ;  /* 0x000000ffffe17224 */ /* 0x000fe200078e0044 */
[----:B------:R-:W-:Y:S01]  /*14890*/  MOV R3, 0x148c0 ;  /* 0x000148c000037802 */ /* 0x000fe20000000f00 */
[----:B------:R-:W-:Y:S02]  /*148a0*/  IMAD.MOV.U32 R226, RZ, RZ, 0x1c1f ;  /* 0x00001c1fffe27424 */ /* 0x000fe400078e00ff */
[----:B-1----:R-:W-:Y:S05]  /*148b0*/  CALL.REL.NOINC `($__internal_21_$__cuda_sm70_shflsync_idx_p) ;  /* 0x00001e5000007944 */ /* 0x002fea0003c00000 */
        /* <DEDUP_REMOVED lines=115> */
[----:B------:R-:W-:Y:S05]  /*14ff0*/  CALL.REL.NOINC `($__internal_20_$__cuda_sm70_shflsync_bfly_p) ;  /* 0x000016b000007944 */ /* 0x000fea0003c00000 */
[----:B------:R-:W-:Y:S01]  /*15000*/  FMNMX.FTZ R68, R68, R0, !PT ;  /* 0x0000000044447209 */ /* 0x000fe20007810000 */
[----:B------:R-:W-:Y:S01]  /*15010*/  IMAD.MOV.U32 R0, RZ, RZ, 0x1 ;  /* 0x00000001ff007424 */ /* 0x000fe200078e00ff */
[----:B------:R-:W-:Y:S02]  /*15020*/  MOV R2, 0x15040 ;  /* 0x0001504000027802 */ /* 0x000fe40000000f00 */
        /* <DEDUP_REMOVED lines=8> */
[----:B------:R-:W-:Y:S02]  /*150b0*/  MOV R2, 0x150d0 ;  /* 0x000150d000027802 */ /* 0x000fe40000000f00 */
[----:B------:R-:W-:Y:S05]  /*150c0*/  CALL.REL.NOINC `($__internal_20_$__cuda_sm70_shflsync_bfly_p) ;  /* 0x000015e000007944 */ /* 0x000fea0003c00000 */
[----:B------:R-:W-:-:S05]  /*150d0*/  BRA `(.L_x_1463) ;  /* 0xffff43d000007947 */ /* 0x000fca000383ffff */
.L_x_1362:
[----:B-1--4-:R-:W-:Y:S01]  /*150e0*/  MOV R2, RZ ;  /* 0x000000ff00027202 */ /* 0x012fe20000000f00 */
[----:B------:R-:W-:Y:S01]  /*150f0*/  IMAD.MOV.U32 R225, RZ, RZ, R0 ;  /* 0x000000ffffe17224 */ /* 0x000fe200078e0000 */
[----:B------:R-:W-:Y:S01]  /*15100*/  MOV R3, 0x15130 ;  /* 0x0001513000037802 */ /* 0x000fe20000000f00 */
[----:B------:R-:W-:Y:S02]  /*15110*/  IMAD.MOV.U32 R226, RZ, RZ, 0x181f ;  /* 0x0000181fffe27424 */ /* 0x000fe400078e00ff */
[----:B------:R-:W-:Y:S05]  /*15120*/  CALL.REL.NOINC `($__internal_21_$__cuda_sm70_shflsync_idx_p) ;  /* 0x000015e000007944 */ /* 0x000fea0003c00000 */
[----:B------:R-:W-:Y:S01]  /*15130*/  MOV R6, R226 ;  /* 0x000000e200067202 */ /* 0x000fe20000000f00 */
[----:B------:R-:W-:-:S05]  /*15140*/  BRA `(.L_x_1464) ;  /* 0xffff621000007947 */ /* 0x000fca000383ffff */
.L_x_1365:
[----:B------:R-:W-:Y:S01]  /*15150*/  MOV R2, 0x3 ;  /* 0x0000000300027802 */ /* 0x000fe20000000f00 */
        /* <DEDUP_REMOVED lines=12> */
.L_x_1368:
[----:B------:R-:W-:Y:S01]  /*15220*/  MOV R2, RZ ;  /* 0x000000ff00027202 */ /* 0x000fe20000000f00 */
[----:B------:R-:W-:Y:S01]  /*15230*/  IMAD.MOV.U32 R225, RZ, RZ, R0 ;  /* 0x000000ffffe17224 */ /* 0x000fe200078e0000 */
[----:B------:R-:W-:Y:S01]  /*15240*/  MOV R3, 0x15270 ;  /* 0x0001527000037802 */ /* 0x000fe20000000f00 */
[----:B------:R-:W-:Y:S02]  /*15250*/  IMAD.MOV.U32 R226, RZ, RZ, 0x181f ;  /* 0x0000181fffe27424 */ /* 0x000fe400078e00ff */
[----:B------:R-:W-:Y:S05]  /*15260*/  CALL.REL.NOINC `($__internal_21_$__cuda_sm70_shflsync_idx_p) ;  /* 0x000014a000007944 */ /* 0x000fea0003c00000 */
[----:B------:R-:W-:Y:S01]  /*15270*/  MOV R73, R226 ;  /* 0x000000e200497202 */ /* 0x000fe20000000f00 */
[----:B------:R-:W-:-:S05]  /*15280*/  BRA `(.L_x_1466) ;  /* 0xffff711000007947 */ /* 0x000fca000383ffff */
.L_x_1369:
[----:B------:R-:W-:Y:S01]  /*15290*/  MOV R2, RZ ;  /* 0x000000ff00027202 */ /* 0x000fe20000000f00 */
[----:B------:R-:W-:Y:S01]  /*152a0*/  IMAD.MOV.U32 R225, RZ, RZ, R68 ;  /* 0x000000ffffe17224 */ /* 0x000fe200078e0044 */
[----:B------:R-:W-:Y:S01]  /*152b0*/  MOV R3, 0x152e0 ;  /* 0x000152e000037802 */ /* 0x000fe20000000f00 */
[----:B------:R-:W-:Y:S02]  /*152c0*/  IMAD.MOV.U32 R226, RZ, RZ, 0x181f ;  /* 0x0000181fffe27424 */ /* 0x000fe400078e00ff */
[----:B-12---:R-:W-:Y:S05]  /*152d0*/  CALL.REL.NOINC `($__internal_21_$__cuda_sm70_shflsync_idx_p) ;  /* 0x0000143000007944 */ /* 0x006fea0003c00000 */
[----:B------:R-:W-:Y:S01]  /*152e0*/  MOV R72, R226 ;  /* 0x000000e200487202 */ /* 0x000fe20000000f00 */
[----:B------:R-:W-:-:S05]  /*152f0*/  BRA `(.L_x_1467) ;  /* 0xffff70c000007947 */ /* 0x000fca000383ffff */
.L_x_1370:
        /* <DEDUP_REMOVED lines=13> */
.L_x_1371:
[----:B-1----:R-:W-:Y:S01]  /*153d0*/  MOV R2, 0x2 ;  /* 0x0000000200027802 */ /* 0x002fe20000000f00 */
[----:B------:R-:W-:Y:S01]  /*153e0*/  IMAD.MOV.U32 R225, RZ, RZ, R0 ;  /* 0x000000ffffe17224 */ /* 0x000fe200078e0000 */
[----:B------:R-:W-:Y:S01]  /*153f0*/  MOV R3, 0x15420 ;  /* 0x0001542000037802 */ /* 0x000fe20000000f00 */
[----:B------:R-:W-:Y:S02]  /*15400*/  IMAD.MOV.U32 R226, RZ, RZ, 0x181f ;  /* 0x0000181fffe27424 */ /* 0x000fe400078e00ff */
[----:B---34-:R-:W-:Y:S05]  /*15410*/  CALL.REL.NOINC `($__internal_21_$__cuda_sm70_shflsync_idx_p) ;  /* 0x000012f000007944 */ /* 0x018fea0003c00000 */
[----:B------:R-:W-:Y:S01]  /*15420*/  MOV R73, R226 ;  /* 0x000000e200497202 */ /* 0x000fe20000000f00 */
[----:B------:R-:W-:-:S05]  /*15430*/  BRA `(.L_x_1469) ;  /* 0xffff721000007947 */ /* 0x000fca000383ffff */
.L_x_1372:
[----:B-1----:R-:W-:Y:S01]  /*15440*/  MOV R2, 0x2 ;  /* 0x0000000200027802 */ /* 0x002fe20000000f00 */
[----:B------:R-:W-:Y:S01]  /*15450*/  IMAD.MOV.U32 R225, RZ, RZ, R68 ;  /* 0x000000ffffe17224 */ /* 0x000fe200078e0044 */
[----:B------:R-:W-:Y:S01]  /*15460*/  MOV R3, 0x15490 ;  /* 0x0001549000037802 */ /* 0x000fe20000000f00 */
[----:B------:R-:W-:Y:S02]  /*15470*/  IMAD.MOV.U32 R226, RZ, RZ, 0x181f ;  /* 0x0000181fffe27424 */ /* 0x000fe400078e00ff */
[----:B--234-:R-:W-:Y:S05]  /*15480*/  CALL.REL.NOINC `($__internal_21_$__cuda_sm70_shflsync_idx_p) ;  /* 0x0000128000007944 */ /* 0x01cfea0003c00000 */
[----:B------:R-:W-:Y:S01]  /*15490*/  MOV R72, R226 ;  /* 0x000000e200487202 */ /* 0x000fe20000000f00 */
[----:B------:R-:W-:-:S05]  /*154a0*/  BRA `(.L_x_1470) ;  /* 0xffff71c000007947 */ /* 0x000fca000383ffff */
.L_x_1373:
[----:B-1----:R-:W-:Y:S01]  /*154b0*/  MOV R2, 0x3 ;  /* 0x0000000300027802 */ /* 0x002fe20000000f00 */
[----:B------:R-:W-:Y:S01]  /*154c0*/  IMAD.MOV.U32 R225, RZ, RZ, R0 ;  /* 0x000000ffffe17224 */ /* 0x000fe200078e0000 */
[----:B------:R-:W-:Y:S01]  /*154d0*/  MOV R3, 0x15500 ;  /* 0x0001550000037802 */ /* 0x000fe20000000f00 */
[----:B------:R-:W-:Y:S02]  /*154e0*/  IMAD.MOV.U32 R226, RZ, RZ, 0x181f ;  /* 0x0000181fffe27424 */ /* 0x000fe400078e00ff */
[----:B--2-4-:R-:W-:Y:S05]  /*154f0*/  CALL.REL.NOINC `($__internal_21_$__cuda_sm70_shflsync_idx_p) ;  /* 0x0000121000007944 */ /* 0x014fea0003c00000 */
        /* <DEDUP_REMOVED lines=8> */
.L_x_1374:
[----:B------:R-:W-:Y:S02]  /*15580*/  MOV R0, 0x2 ;  /* 0x0000000200007802 */ /* 0x000fe40000000f00 */
[----:B------:R-:W-:Y:S02]  /*15590*/  MOV R2, 0x155b0 ;  /* 0x000155b000027802 */ /* 0x000fe40000000f00 */
[----:B------:R-:W-:Y:S05]  /*155a0*/  CALL.REL.NOINC `($__internal_20_$__cuda_sm70_shflsync_bfly_p) ;  /* 0x0000110000007944 */ /* 0x000fea0003c00000 */
[----:B------:R-:W-:-:S05]  /*155b0*/  BRA `(.L_x_1472) ;  /* 0xffff76e000007947 */ /* 0x000fca000383ffff */
.L_x_1375:
[----:B------:R-:W-:Y:S02]  /*155c0*/  MOV R0, 0x1 ;  /* 0x0000000100007802 */ /* 0x000fe40000000f00 */
        /* <DEDUP_REMOVED lines=12> */
.L_x_1377:
[----:B------:R-:W-:Y:S01]  /*15690*/  IMAD.MOV.U32 R68, RZ, RZ, R238 ;  /* 0x000000ffff447224 */ /* 0x000fe200078e00ee */
[----:B------:R-:W-:-:S02]  /*156a0*/  MOV R0, 0x2 ;  /* 0x0000000200007802 */ /* 0x000fc40000000f00 */
[----:B------:R-:W-:Y:S02]  /*156b0*/  MOV R2, 0x156d0 ;  /* 0x000156d000027802 */ /* 0x000fe40000000f00 */
[----:B------:R-:W-:Y:S05]  /*156c0*/  CALL.REL.NOINC `($__internal_20_$__cuda_sm70_shflsync_bfly_p) ;  /* 0x00000fe000007944 */ /* 0x000fea0003c00000 */
[----:B------:R-:W-:Y:S05]  /*156d0*/  BRA `(.L_x_1474) ;  /* 0xffff922000007947 */ /* 0x000fea000383ffff */
.L_x_1378:
[----:B------:R-:W-:Y:S01]  /*156e0*/  IMAD.MOV.U32 R68, RZ, RZ, R4 ;  /* 0x000000ffff447224 */ /* 0x000fe200078e0004 */
[----:B------:R-:W-:Y:S02]  /*156f0*/  MOV R0, 0x1 ;  /* 0x0000000100007802 */ /* 0x000fe40000000f00 */
[----:B------:R-:W-:Y:S02]  /*15700*/  MOV R2, 0x15720 ;  /* 0x0001572000027802 */ /* 0x000fe40000000f00 */
[----:B-1----:R-:W-:Y:S05]  /*15710*/  CALL.REL.NOINC `($__internal_20_$__cuda_sm70_shflsync_bfly_p) ;  /* 0x00000f9000007944 */ /* 0x002fea0003c00000 */
[----:B------:R-:W-:Y:S01]  /*15720*/  FADD.FTZ R4, R4, R0 ;  /* 0x0000000004047221 */ /* 0x000fe20000010000 */
[----:B------:R-:W-:Y:S02]  /*15730*/  MOV R68, R250 ;  /* 0x000000fa00447202 */ /* 0x000fe40000000f00 */
[----:B------:R-:W-:Y:S02]  /*15740*/  MOV R0, 0x2 ;  /* 0x0000000200007802 */ /* 0x000fe40000000f00 */
[----:B------:R-:W-:Y:S02]  /*15750*/  MOV R2, 0x15770 ;  /* 0x0001577000027802 */ /* 0x000fe40000000f00 */
[----:B------:R-:W-:Y:S05]  /*15760*/  CALL.REL.NOINC `($__internal_20_$__cuda_sm70_shflsync_bfly_p) ;  /* 0x00000f4000007944 */ /* 0x000fea0003c00000 */
[----:B------:R-:W-:Y:S01]  /*15770*/  FADD.FTZ R5, R250, R0 ;  /* 0x00000000fa057221 */ /* 0x000fe20000010000 */
[----:B------:R-:W-:Y:S02]  /*15780*/  MOV R0, 0x1 ;  /* 0x0000000100007802 */ /* 0x000fe40000000f00 */
[----:B------:R-:W-:-:S02]  /*15790*/  MOV R2, 0x157c0 ;  /* 0x000157c000027802 */ /* 0x000fc40000000f00 */
[----:B------:R-:W-:Y:S02]  /*157a0*/  MOV R68, R5 ;  /* 0x0000000500447202 */ /* 0x000fe40000000f00 */
[----:B------:R-:W-:Y:S05]  /*157b0*/  CALL.REL.NOINC `($__internal_20_$__cuda_sm70_shflsync_bfly_p) ;  /* 0x00000ef000007944 */ /* 0x000fea0003c00000 */
[----:B------:R-:W-:Y:S01]  /*157c0*/  MOV R3, R0 ;  /* 0x0000000000037202 */ /* 0x000fe20000000f00 */
[----:B------:R-:W-:Y:S05]  /*157d0*/  BRA `(.L_x_1475) ;  /* 0xffff919000007947 */ /* 0x000fea000383ffff */
.L_x_1385:
[----:B-1234-:R-:W-:Y:S01]  /*157e0*/  IMAD.MOV.U32 R225, RZ, RZ, R7 ;  /* 0x000000ffffe17224 */ /* 0x01efe200078e0007 */
[----:B------:R-:W-:Y:S01]  /*157f0*/  MOV R2, RZ ;  /* 0x000000ff00027202 */ /* 0x000fe20000000f00 */
[----:B------:R-:W-:Y:S01]  /*15800*/  IMAD.MOV.U32 R226, RZ, RZ, 0x181f ;  /* 0x0000181fffe27424 */ /* 0x000fe200078e00ff */
[----:B------:R-:W-:Y:S02]  /*15810*/  MOV R3, 0x15830 ;  /* 0x0001583000037802 */ /* 0x000fe40000000f00 */
[----:B------:R-:W-:Y:S05]  /*15820*/  CALL.REL.NOINC `($__internal_21_$__cuda_sm70_shflsync_idx_p) ;  /* 0x00000ee000007944 */ /* 0x000fea0003c00000 */
[----:B------:R-:W-:Y:S01]  /*15830*/  MOV R10, R226 ;  /* 0x000000e2000a7202 */ /* 0x000fe20000000f00 */
[----:B------:R-:W-:Y:S05]  /*15840*/  BRA `(.L_x_1476) ;  /* 0xffffa54000007947 */ /* 0x000fea000383ffff */
.L_x_1386:
[----:B------:R-:W-:Y:S01]  /*15850*/  IMAD.MOV.U32 R225, RZ, RZ, R8 ;  /* 0x000000ffffe17224 */ /* 0x000fe200078e0008 */
[----:B------:R-:W-:Y:S01]  /*15860*/  MOV R2, RZ ;  /* 0x000000ff00027202 */ /* 0x000fe20000000f00 */
[----:B------:R-:W-:Y:S01]  /*15870*/  IMAD.MOV.U32 R226, RZ, RZ, 0x181f ;  /* 0x0000181fffe27424 */ /* 0x000fe200078e00ff */
[----:B------:R-:W-:Y:S02]  /*15880*/  MOV R3, 0x158a0 ;  /* 0x000158a000037802 */ /* 0x000fe40000000f00 */
[----:B-12---:R-:W-:Y:S05]  /*15890*/  CALL.REL.NOINC `($__internal_21_$__cuda_sm70_shflsync_idx_p) ;  /* 0x00000e7000007944 */ /* 0x006fea0003c00000 */
[----:B------:R-:W-:Y:S01]  /*158a0*/  MOV R0, R226 ;  /* 0x000000e200007202 */ /* 0x000fe20000000f00 */
[----:B------:R-:W-:Y:S05]  /*158b0*/  BRA `(.L_x_1477) ;  /* 0xffffa4f000007947 */ /* 0x000fea000383ffff */
.L_x_1389:
        /* <DEDUP_REMOVED lines=13> */
.L_x_1392:
[----:B------:R-:W-:Y:S01]  /*15990*/  IMAD.MOV.U32 R225, RZ, RZ, R7 ;  /* 0x000000ffffe17224 */ /* 0x000fe200078e0007 */
[----:B-1----:R-:W-:Y:S01]  /*159a0*/  MOV R2, 0x2 ;  /* 0x0000000200027802 */ /* 0x002fe20000000f00 */
[----:B------:R-:W-:Y:S01]  /*159b0*/  IMAD.MOV.U32 R226, RZ, RZ, 0x181f ;  /* 0x0000181fffe27424 */ /* 0x000fe200078e00ff */
[----:B------:R-:W-:Y:S02]  /*159c0*/  MOV R3, 0x159e0 ;  /* 0x000159e000037802 */ /* 0x000fe40000000f00 */
[----:B--234-:R-:W-:Y:S05]  /*159d0*/  CALL.REL.NOINC `($__internal_21_$__cuda_sm70_shflsync_idx_p) ;  /* 0x00000d3000007944 */ /* 0x01cfea0003c00000 */
[----:B------:R-:W-:Y:S01]  /*159e0*/  MOV R10, R226 ;  /* 0x000000e2000a7202 */ /* 0x000fe20000000f00 */
[----:B------:R-:W-:Y:S05]  /*159f0*/  BRA `(.L_x_1479) ;  /* 0xffffa63000007947 */ /* 0x000fea000383ffff */
.L_x_1393:
[----:B------:R-:W-:Y:S01]  /*15a00*/  IMAD.MOV.U32 R225, RZ, RZ, R8 ;  /* 0x000000ffffe17224 */ /* 0x000fe200078e0008 */
[----:B-1----:R-:W-:Y:S01]  /*15a10*/  MOV R2, 0x2 ;  /* 0x0000000200027802 */ /* 0x002fe20000000f00 */
[----:B------:R-:W-:Y:S01]  /*15a20*/  IMAD.MOV.U32 R226, RZ, RZ, 0x181f ;  /* 0x0000181fffe27424 */ /* 0x000fe200078e00ff */
[----:B------:R-:W-:Y:S02]  /*15a30*/  MOV R3, 0x15a50 ;  /* 0x00015a5000037802 */ /* 0x000fe40000000f00 */
[----:B--234-:R-:W-:Y:S05]  /*15a40*/  CALL.REL.NOINC `($__internal_21_$__cuda_sm70_shflsync_idx_p) ;  /* 0x00000cc000007944 */ /* 0x01cfea0003c00000 */
[----:B------:R-:W-:Y:S01]  /*15a50*/  MOV R0, R226 ;  /* 0x000000e200007202 */ /* 0x000fe20000000f00 */
[----:B------:R-:W-:Y:S05]  /*15a60*/  BRA `(.L_x_1480) ;  /* 0xffffa5e000007947 */ /* 0x000fea000383ffff */
.L_x_1396:
        /* <DEDUP_REMOVED lines=13> */
.L_x_1398:
[----:B------:R-:W-:Y:S01]  /*15b40*/  IMAD.MOV.U32 R225, RZ, RZ, R5 ;  /* 0x000000ffffe17224 */ /* 0x000fe200078e0005 */
[----:B------:R-:W-:Y:S01]  /*15b50*/  MOV R2, RZ ;  /* 0x000000ff00027202 */ /* 0x000fe20000000f00 */
[----:B------:R-:W-:Y:S01]  /*15b60*/  IMAD.MOV.U32 R226, RZ, RZ, 0x1c1f ;  /* 0x00001c1fffe27424 */ /* 0x000fe200078e00ff */
[----:B------:R-:W-:Y:S02]  /*15b70*/  MOV R3, 0x15b90 ;  /* 0x00015b9000037802 */ /* 0x000fe40000000f00 */
[----:B------:R-:W-:Y:S05]  /*15b80*/  CALL.REL.NOINC `($__internal_21_$__cuda_sm70_shflsync_idx_p) ;  /* 0x00000b8000007944 */ /* 0x000fea0003c00000 */
[----:B------:R-:W-:Y:S01]  /*15b90*/  MOV R4, R226 ;  /* 0x000000e200047202 */ /* 0x000fe20000000f00 */
[----:B------:R-:W-:Y:S05]  /*15ba0*/  BRA `(.L_x_1482) ;  /* 0xffffa8c000007947 */ /* 0x000fea000383ffff */
.L_x_1399:
[----:B------:R-:W-:Y:S01]  /*15bb0*/  IMAD.MOV.U32 R225, RZ, RZ, R12 ;  /* 0x000000ffffe17224 */ /* 0x000fe200078e000c */
[----:B------:R-:W-:Y:S01]  /*15bc0*/  MOV R2, RZ ;  /* 0x000000ff00027202 */ /* 0x000fe20000000f00 */
[----:B------:R-:W-:Y:S01]  /*15bd0*/  IMAD.MOV.U32 R226, RZ, RZ, 0x1c1f ;  /* 0x00001c1fffe27424 */ /* 0x000fe200078e00ff */
[----:B------:R-:W-:Y:S02]  /*15be0*/  MOV R3, 0x15c00 ;  /* 0x00015c0000037802 */ /* 0x000fe40000000f00 */
[----:B-12---:R-:W-:Y:S05]  /*15bf0*/  CALL.REL.NOINC `($__internal_21_$__cuda_sm70_shflsync_idx_p) ;  /* 0x00000b1000007944 */ /* 0x006fea0003c00000 */
[----:B------:R-:W-:Y:S01]  /*15c00*/  MOV R0, R226 ;  /* 0x000000e200007202 */ /* 0x000fe20000000f00 */
[----:B------:R-:W-:Y:S05]  /*15c10*/  BRA `(.L_x_1483) ;  /* 0xffffa87000007947 */ /* 0x000fea000383ffff */
.L_x_1402:
[----:B------:R-:W-:Y:S01]  /*15c20*/  IMAD.MOV.U32 R225, RZ, RZ, R5 ;  /* 0x000000ffffe17224 */ /* 0x000fe200078e0005 */
[----:B--2---:R-:W-:Y:S01]  /*15c30*/  MOV R2, 0x1 ;  /* 0x0000000100027802 */ /* 0x004fe20000000f00 */
[----:B------:R-:W-:Y:S01]  /*15c40*/  IMAD.MOV.U32 R226, RZ, RZ, 0x1c1f ;  /* 0x00001c1fffe27424 */ /* 0x000fe200078e00ff */
[----:B------:R-:W-:-:S02]  /*15c50*/  MOV R3, 0x15c70 ;  /* 0x00015c7000037802 */ /* 0x000fc40000000f00 */
[----:B-1-34-:R-:W-:Y:S05]  /*15c60*/  CALL.REL.NOINC `($__internal_21_$__cuda_sm70_shflsync_idx_p) ;  /* 0x00000aa000007944 */ /* 0x01afea0003c00000 */
        /* <DEDUP_REMOVED lines=8> */
.L_x_1406:
[----:B------:R-:W-:Y:S01]  /*15cf0*/  IMAD.MOV.U32 R225, RZ, RZ, R7 ;  /* 0x000000ffffe17224 */ /* 0x000fe200078e0007 */
[----:B------:R-:W-:Y:S01]  /*15d00*/  MOV R2, RZ ;  /* 0x000000ff00027202 */ /* 0x000fe20000000f00 */
[----:B------:R-:W-:Y:S01]  /*15d10*/  IMAD.MOV.U32 R226, RZ, RZ, 0x181f ;  /* 0x0000181fffe27424 */ /* 0x000fe200078e00ff */
[----:B------:R-:W-:Y:S02]  /*15d20*/  MOV R3, 0x15d40 ;  /* 0x00015d4000037802 */ /* 0x000fe40000000f00 */
[----:B------:R-:W-:Y:S05]  /*15d30*/  CALL.REL.NOINC `($__internal_21_$__cuda_sm70_shflsync_idx_p) ;  /* 0x000009d000007944 */ /* 0x000fea0003c00000 */
[----:B------:R-:W-:Y:S01]  /*15d40*/  MOV R9, R226 ;  /* 0x000000e200097202 */ /* 0x000fe20000000f00 */
[----:B------:R-:W-:Y:S05]  /*15d50*/  BRA `(.L_x_1485) ;  /* 0xffffbb3000007947 */ /* 0x000fea000383ffff */
.L_x_1407:
[----:B------:R-:W-:Y:S01]  /*15d60*/  IMAD.MOV.U32 R225, RZ, RZ, R10 ;  /* 0x000000ffffe17224 */ /* 0x000fe200078e000a */
[----:B------:R-:W-:Y:S01]  /*15d70*/  MOV R2, RZ ;  /* 0x000000ff00027202 */ /* 0x000fe20000000f00 */
[----:B------:R-:W-:Y:S01]  /*15d80*/  IMAD.MOV.U32 R226, RZ, RZ, 0x181f ;  /* 0x0000181fffe27424 */ /* 0x000fe200078e00ff */
[----:B------:R-:W-:Y:S02]  /*15d90*/  MOV R3, 0x15db0 ;  /* 0x00015db000037802 */ /* 0x000fe40000000f00 */
[----:B-12---:R-:W-:Y:S05]  /*15da0*/  CALL.REL.NOINC `($__internal_21_$__cuda_sm70_shflsync_idx_p) ;  /* 0x0000096000007944 */ /* 0x006fea0003c00000 */
[----:B------:R-:W-:Y:S01]  /*15db0*/  MOV R0, R226 ;  /* 0x000000e200007202 */ /* 0x000fe20000000f00 */
[----:B------:R-:W-:Y:S05]  /*15dc0*/  BRA `(.L_x_1486) ;  /* 0xffffbae000007947 */ /* 0x000fea000383ffff */
.L_x_1410:
        /* <DEDUP_REMOVED lines=13> */
.L_x_1413:
[----:B------:R-:W-:Y:S01]  /*15ea0*/  IMAD.MOV.U32 R225, RZ, RZ, R7 ;  /* 0x000000ffffe17224 */ /* 0x000fe200078e0007 */
[----:B-1----:R-:W-:Y:S01]  /*15eb0*/  MOV R2, 0x2 ;  /* 0x0000000200027802 */ /* 0x002fe20000000f00 */
[----:B------:R-:W-:Y:S01]  /*15ec0*/  IMAD.MOV.U32 R226, RZ, RZ, 0x181f ;  /* 0x0000181fffe27424 */ /* 0x000fe200078e00ff */
[----:B------:R-:W-:Y:S02]  /*15ed0*/  MOV R3, 0x15ef0 ;  /* 0x00015ef000037802 */ /* 0x000fe40000000f00 */
[----:B--234-:R-:W-:Y:S05]  /*15ee0*/  CALL.REL.NOINC `($__internal_21_$__cuda_sm70_shflsync_idx_p) ;  /* 0x0000082000007944 */ /* 0x01cfea0003c00000 */
[----:B------:R-:W-:Y:S01]  /*15ef0*/  MOV R9, R226 ;  /* 0x000000e200097202 */ /* 0x000fe20000000f00 */
[----:B------:R-:W-:Y:S05]  /*15f00*/  BRA `(.L_x_1488) ;  /* 0xffffbc3000007947 */ /* 0x000fea000383ffff */
.L_x_1414:
[----:B------:R-:W-:Y:S01]  /*15f10*/  IMAD.MOV.U32 R225, RZ, RZ, R10 ;  /* 0x000000ffffe17224 */ /* 0x000fe200078e000a */
[----:B-1----:R-:W-:Y:S01]  /*15f20*/  MOV R2, 0x2 ;  /* 0x0000000200027802 */ /* 0x002fe20000000f00 */
[----:B------:R-:W-:Y:S01]  /*15f30*/  IMAD.MOV.U32 R226, RZ, RZ, 0x181f ;  /* 0x0000181fffe27424 */ /* 0x000fe200078e00ff */
[----:B------:R-:W-:Y:S02]  /*15f40*/  MOV R3, 0x15f60 ;  /* 0x00015f6000037802 */ /* 0x000fe40000000f00 */
[----:B--234-:R-:W-:Y:S05]  /*15f50*/  CALL.REL.NOINC `($__internal_21_$__cuda_sm70_shflsync_idx_p) ;  /* 0x000007b000007944 */ /* 0x01cfea0003c00000 */
[----:B------:R-:W-:Y:S01]  /*15f60*/  MOV R0, R226 ;  /* 0x000000e200007202 */ /* 0x000fe20000000f00 */
[----:B------:R-:W-:Y:S05]  /*15f70*/  BRA `(.L_x_1489) ;  /* 0xffffbbe000007947 */ /* 0x000fea000383ffff */
.L_x_1417:
        /* <DEDUP_REMOVED lines=13> */
.L_x_1419:
[----:B------:R-:W-:Y:S01]  /*16050*/  IMAD.MOV.U32 R225, RZ, RZ, R62 ;  /* 0x000000ffffe17224 */ /* 0x000fe200078e003e */
[----:B------:R-:W-:Y:S01]  /*16060*/  MOV R2, RZ ;  /* 0x000000ff00027202 */ /* 0x000fe20000000f00 */
[----:B------:R-:W-:Y:S01]  /*16070*/  IMAD.MOV.U32 R226, RZ, RZ, 0x1f ;  /* 0x0000001fffe27424 */ /* 0x000fe200078e00ff */
[----:B------:R-:W-:Y:S02]  /*16080*/  MOV R3, 0x160a0 ;  /* 0x000160a000037802 */ /* 0x000fe40000000f00 */
[----:B------:R-:W-:Y:S05]  /*16090*/  CALL.REL.NOINC `($__internal_21_$__cuda_sm70_shflsync_idx_p) ;  /* 0x0000067000007944 */ /* 0x000fea0003c00000 */
[----:B------:R-:W-:Y:S01]  /*160a0*/  MOV R9, R226 ;  /* 0x000000e200097202 */ /* 0x000fe20000000f00 */
[----:B------:R-:W-:Y:S05]  /*160b0*/  BRA `(.L_x_1491) ;  /* 0xffffbd9000007947 */ /* 0x000fea000383ffff */
.L_x_1420:
[----:B------:R-:W-:Y:S01]  /*160c0*/  IMAD.MOV.U32 R225, RZ, RZ, R62 ;  /* 0x000000ffffe17224 */ /* 0x000fe200078e003e */
[----:B------:R-:W-:Y:S01]  /*160d0*/  MOV R2, 0x1 ;  /* 0x0000000100027802 */ /* 0x000fe20000000f00 */
[----:B------:R-:W-:Y:S01]  /*160e0*/  IMAD.MOV.U32 R226, RZ, RZ, 0x1f ;  /* 0x0000001fffe27424 */ /* 0x000fe200078e00ff */
[----:B------:R-:W-:Y:S02]  /*160f0*/  MOV R3, 0x16110 ;  /* 0x0001611000037802 */ /* 0x000fe40000000f00 */
[----:B-12---:R-:W-:Y:S05]  /*16100*/  CALL.REL.NOINC `($__internal_21_$__cuda_sm70_shflsync_idx_p) ;  /* 0x0000060000007944 */ /* 0x006fea0003c00000 */
[----:B------:R-:W-:Y:S01]  /*16110*/  MOV R8, R226 ;  /* 0x000000e200087202 */ /* 0x000fe20000000f00 */
[----:B------:R-:W-:Y:S05]  /*16120*/  BRA `(.L_x_1492) ;  /* 0xffffbd4000007947 */ /* 0x000fea000383ffff */
.L_x_1421:
[----:B------:R-:W-:Y:S02]  /*16130*/  MOV R2, 0x1 ;  /* 0x0000000100027802 */ /* 0x000fe40000000f00 */
[----:B------:R-:W-:-:S02]  /*16140*/  MOV R3, 0x16160 ;  /* 0x0001616000037802 */ /* 0x000fc40000000f00 */
[----:B-1234-:R-:W-:Y:S05]  /*16150*/  CALL.REL.NOINC `($__internal_22_$__cuda_sm70_shflsync_up_p) ;  /* 0x0000061000007944 */ /* 0x01efea0003c00000 */
[----:B------:R-:W-:Y:S05]  /*16160*/  BRA `(.L_x_1493) ;  /* 0xffffbe3000007947 */ /* 0x000fea000383ffff */
.L_x_1422:
[----:B------:R-:W-:Y:S02]  /*16170*/  MOV R2, 0x2 ;  /* 0x0000000200027802 */ /* 0x000fe40000000f00 */
[----:B------:R-:W-:-:S02]  /*16180*/  MOV R3, 0x161a0 ;  /* 0x000161a000037802 */ /* 0x000fc40000000f00 */
[----:B--2-4-:R-:W-:Y:S05]  /*16190*/  CALL.REL.NOINC `($__internal_22_$__cuda_sm70_shflsync_up_p) ;  /* 0x000005d000007944 */ /* 0x014fea0003c00000 */
        /* <DEDUP_REMOVED lines=24> */
.L_x_1426:
[----:B------:R-:W-:Y:S02]  /*16320*/  MOV R2, 0x1 ;  /* 0x0000000100027802 */ /* 0x000fe40000000f00 */
[----:B------:R-:W-:Y:S02]  /*16330*/  MOV R3, 0x16350 ;  /* 0x0001635000037802 */ /* 0x000fe40000000f00 */
[----:B------:R-:W-:Y:S05]  /*16340*/  CALL.REL.NOINC `($__internal_22_$__cuda_sm70_shflsync_up_p) ;  /* 0x0000042000007944 */ /* 0x000fea0003c00000 */
[----:B------:R-:W-:Y:S01]  /*16350*/  MOV R2, R4 ;  /* 0x0000000400027202 */ /* 0x000fe20000000f00 */
[----:B------:R-:W-:Y:S05]  /*16360*/  BRA `(.L_x_1495) ;  /* 0xffffbe9000007947 */ /* 0x000fea000383ffff */
.L_x_1427:
        /* <DEDUP_REMOVED lines=27> */
.L_x_1429:
[----:B------:R-:W-:Y:S02]  /*16520*/  SEL R0, RZ, 0x1, P0 ;  /* 0x00000001ff007807 */ /* 0x000fe40000000000 */
[----:B------:R-:W-:Y:S02]  /*16530*/  MOV R2, 0x16550 ;  /* 0x0001655000027802 */ /* 0x000fe40000000f00 */
[----:B-1----:R-:W-:Y:S05]  /*16540*/  CALL.REL.NOINC `($__internal_23_$__cuda_sm70_votesync_ballot) ;  /* 0x0000029000007944 */ /* 0x002fea0003c00000 */
[----:B------:R-:W-:Y:S01]  /*16550*/  MOV R5, R0 ;  /* 0x0000000000057202 */ /* 0x000fe20000000f00 */
[----:B------:R-:W-:Y:S05]  /*16560*/  BRA `(.L_x_1497) ;  /* 0xffffbe2000007947 */ /* 0x000fea000383ffff */
.L_x_1430:
[----:B------:R-:W-:Y:S01]  /*16570*/  IMAD.MOV.U32 R225, RZ, RZ, R6 ;  /* 0x000000ffffe17224 */ /* 0x000fe200078e0006 */
[----:B--2---:R-:W-:Y:S01]  /*16580*/  MOV R2, R0 ;  /* 0x0000000000027202 */ /* 0x004fe20000000f00 */
[----:B------:R-:W-:Y:S01]  /*16590*/  IMAD.MOV.U32 R226, RZ, RZ, 0x1f ;  /* 0x0000001fffe27424 */ /* 0x000fe200078e00ff */
[----:B------:R-:W-:Y:S02]  /*165a0*/  MOV R3, 0x165c0 ;  /* 0x000165c000037802 */ /* 0x000fe40000000f00 */
[----:B-1----:R-:W-:Y:S05]  /*165b0*/  CALL.REL.NOINC `($__internal_21_$__cuda_sm70_shflsync_idx_p) ;  /* 0x0000015000007944 */ /* 0x002fea0003c00000 */
[----:B------:R-:W-:Y:S01]  /*165c0*/  IMAD.MOV.U32 R10, RZ, RZ, R226 ;  /* 0x000000ffff0a7224 */ /* 0x000fe200078e00e2 */
[----:B------:R-:W-:Y:S01]  /*165d0*/  MOV R2, R0 ;  /* 0x0000000000027202 */ /* 0x000fe20000000f00 */
[----:B------:R-:W-:Y:S01]  /*165e0*/  IMAD.MOV.U32 R225, RZ, RZ, R7 ;  /* 0x000000ffffe17224 */ /* 0x000fe200078e0007 */
[----:B------:R-:W-:-:S02]  /*165f0*/  MOV R226, 0x1f ;  /* 0x0000001f00e27802 */ /* 0x000fc40000000f00 */
[----:B------:R-:W-:Y:S02]  /*16600*/  MOV R3, 0x16620 ;  /* 0x0001662000037802 */ /* 0x000fe40000000f00 */
[----:B------:R-:W-:Y:S05]  /*16610*/  CALL.REL.NOINC `($__internal_21_$__cuda_sm70_shflsync_idx_p) ;  /* 0x000000f000007944 */ /* 0x000fea0003c00000 */
[----:B------:R-:W-:Y:S01]  /*16620*/  MOV R7, R226 ;  /* 0x000000e200077202 */ /* 0x000fe20000000f00 */
[----:B------:R-:W-:Y:S05]  /*16630*/  BRA `(.L_x_1498) ;  /* 0xffffbdc000007947 */ /* 0x000fea000383ffff */
.L_x_1433:
[----:B------:R-:W-:Y:S01]  /*16640*/  IMAD.MOV.U32 R225, RZ, RZ, R4 ;  /* 0x000000ffffe17224 */ /* 0x000fe200078e0004 */
[----:B--2---:R-:W-:Y:S01]  /*16650*/  MOV R2, R0 ;  /* 0x0000000000027202 */ /* 0x004fe20000000f00 */
[----:B------:R-:W-:Y:S01]  /*16660*/  IMAD.MOV.U32 R226, RZ, RZ, 0x1f ;  /* 0x0000001fffe27424 */ /* 0x000fe200078e00ff */
[----:B------:R-:W-:Y:S02]  /*16670*/  MOV R3, 0x16690 ;  /* 0x0001669000037802 */ /* 0x000fe40000000f00 */
[----:B-1--4-:R-:W-:Y:S05]  /*16680*/  CALL.REL.NOINC `($__internal_21_$__cuda_sm70_shflsync_idx_p) ;  /* 0x0000008000007944 */ /* 0x012fea0003c00000 */
[----:B------:R-:W-:Y:S01]  /*16690*/  MOV R11, R226 ;  /* 0x000000e2000b7202 */ /* 0x000fe20000000f00 */
[----:B------:R-:W-:Y:S05]  /*166a0*/  BRA `(.L_x_1432) ;  /* 0xffffbdb000007947 */ /* 0x000fea000383ffff */
        .weak           $__internal_20_$__cuda_sm70_shflsync_bfly_p
        .type           $__internal_20_$__cuda_sm70_shflsync_bfly_p,@function
        .size           $__internal_20_$__cuda_sm70_shflsync_bfly_p,($__internal_21_$__cuda_sm70_shflsync_idx_p - $__internal_20_$__cuda_sm70_shflsync_bfly_p)
$__internal_20_$__cuda_sm70_shflsync_bfly_p:
[----:B------:R-:W-:Y:S02]  /*166b0*/  MOV R160, 0xffffffff ;  /* 0xffffffff00a07802 */ /* 0x000fe40000000f00 */
[----:B------:R-:W-:Y:S02]  /*166c0*/  MOV R3, 0x1f ;  /* 0x0000001f00037802 */ /* 0x000fe40000000f00 */
[----:B------:R-:W-:Y:S04]  /*166d0*/  WARPSYNC R160 ;  /* 0x000000a000007348 */ /* 0x000fe80003800000 */
[----:B------:R1:W2:Y:S02]  /*166e0*/  SHFL.BFLY PT, R0, R68, R0, R3 ;  /* 0x0c00000044007389 */ /* 0x0002a400000e0003 */
[----:B-1----:R-:W-:-:S04]  /*166f0*/  MOV R3, 0x0 ;  /* 0x0000000000037802 */ /* 0x002fc80000000f00 */
[----:B--2---:R-:W-:Y:S05]  /*16700*/  RET.REL.NODEC R2 `(_ZN7cutlass13device_kernelIN5flash19enable_sm80_to_sm89INS1_16FlashAttnFwdSm80INS1_25CollectiveMainloopFwdSm80ILi8ELi1ELb1EN4cute5tupleIJNS5_1CILi128EEENS7_ILi112EEES8_EEELi128ENS_6half_tEfNS_4arch4Sm80ELb1ELb0ELb0ELb1ELb1ELb0ELb1ELb1EEENS1_21CollectiveEpilogueFwdINS6_IJS8_S8_S9_EEENS6_IJNS7_ILi1EEESH_SH_EEESB_SD_Li256ELb1ELb1ELb1ELb0EEENS1_36VarlenDynamicPersistentTileSchedulerILi128ELi112ELi256ELi256ELb1ELb1ELb0ELb1ELb1ELb1EEEEEEEEEvNT_6ParamsE) ;  /* 0xfffe98f002007950 */ /* 0x004fea0003c3ffff */
        .weak           $__internal_21_$__cuda_sm70_shflsync_idx_p
        .type           $__internal_21_$__cuda_sm70_shflsync_idx_p,@function
        .size           $__internal_21_$__cuda_sm70_shflsync_idx_p,($__internal_22_$__cuda_sm70_shflsync_up_p - $__internal_21_$__cuda_sm70_shflsync_idx_p)
$__internal_21_$__cuda_sm70_shflsync_idx_p:
[----:B------:R-:W-:-:S04]  /*16710*/  MOV R227, 0xffffffff ;  /* 0xffffffff00e37802 */ /* 0x000fc80000000f00 */
[----:B------:R-:W-:Y:S04]  /*16720*/  WARPSYNC R227 ;  /* 0x000000e300007348 */ /* 0x000fe80003800000 */
[----:B------:R1:W2:Y:S02]  /*16730*/  SHFL.IDX PT, R226, R225, R2, R226 ;  /* 0x00000002e1e27389 */ /* 0x0002a400000e00e2 */
[----:B-1----:R-:W-:Y:S02]  /*16740*/  MOV R2, R3 ;  /* 0x0000000300027202 */ /* 0x002fe40000000f00 */
[----:B------:R-:W-:-:S04]  /*16750*/  MOV R3, 0x0 ;  /* 0x0000000000037802 */ /* 0x000fc80000000f00 */
[----:B--2---:R-:W-:Y:S05]  /*16760*/  RET.REL.NODEC R2 `(_ZN7cutlass13device_kernelIN5flash19enable_sm80_to_sm89INS1_16FlashAttnFwdSm80INS1_25CollectiveMainloopFwdSm80ILi8ELi1ELb1EN4cute5tupleIJNS5_1CILi128EEENS7_ILi112EEES8_EEELi128ENS_6half_tEfNS_4arch4Sm80ELb1ELb0ELb0ELb1ELb1ELb0ELb1ELb1EEENS1_21CollectiveEpilogueFwdINS6_IJS8_S8_S9_EEENS6_IJNS7_ILi1EEESH_SH_EEESB_SD_Li256ELb1ELb1ELb1ELb0EEENS1_36VarlenDynamicPersistentTileSchedulerILi128ELi112ELi256ELi256ELb1ELb1ELb0ELb1ELb1ELb1EEEEEEEEEvNT_6ParamsE) ;  /* 0xfffe989002007950 */ /* 0x004fea0003c3ffff */
        .weak           $__internal_22_$__cuda_sm70_shflsync_up_p
        .type           $__internal_22_$__cuda_sm70_shflsync_up_p,@function
        .size           $__internal_22_$__cuda_sm70_shflsync_up_p,($__internal_23_$__cuda_sm70_votesync_ballot - $__internal_22_$__cuda_sm70_shflsync_up_p)
$__internal_22_$__cuda_sm70_shflsync_up_p:
[----:B------:R-:W-:Y:S02]  /*16770*/  IMAD.MOV.U32 R4, RZ, RZ, RZ ;  /* 0x000000ffff047224 */ /* 0x000fe400078e00ff */
[----:B------:R-:W-:-:S04]  /*16780*/  IMAD.MOV.U32 R10, RZ, RZ, -0x1 ;  /* 0xffffffffff0a7424 */ /* 0x000fc800078e00ff */
[----:B------:R-:W-:Y:S04]  /*16790*/  WARPSYNC R10 ;  /* 0x0000000a00007348 */ /* 0x000fe80003800000 */
[----:B------:R1:W2:Y:S02]  /*167a0*/  SHFL.UP PT, R4, R0, R2, R4 ;  /* 0x0400000200047389 */ /* 0x0002a400000e0004 */
[----:B-1----:R-:W-:Y:S02]  /*167b0*/  MOV R2, R3 ;  /* 0x0000000300027202 */ /* 0x002fe40000000f00 */
[----:B------:R-:W-:-:S04]  /*167c0*/  MOV R3, 0x0 ;  /* 0x0000000000037802 */ /* 0x000fc80000000f00 */
[----:B--2---:R-:W-:Y:S05]  /*167d0*/  RET.REL.NODEC R2 `(_ZN7cutlass13device_kernelIN5flash19enable_sm80_to_sm89INS1_16FlashAttnFwdSm80INS1_25CollectiveMainloopFwdSm80ILi8ELi1ELb1EN4cute5tupleIJNS5_1CILi128EEENS7_ILi112EEES8_EEELi128ENS_6half_tEfNS_4arch4Sm80ELb1ELb0ELb0ELb1ELb1ELb0ELb1ELb1EEENS1_21CollectiveEpilogueFwdINS6_IJS8_S8_S9_EEENS6_IJNS7_ILi1EEESH_SH_EEESB_SD_Li256ELb1ELb1ELb1ELb0EEENS1_36VarlenDynamicPersistentTileSchedulerILi128ELi112ELi256ELi256ELb1ELb1ELb0ELb1ELb1ELb1EEEEEEEEEvNT_6ParamsE) ;  /* 0xfffe982002007950 */ /* 0x004fea0003c3ffff */
        .weak           $__internal_23_$__cuda_sm70_votesync_ballot
        .type           $__internal_23_$__cuda_sm70_votesync_ballot,@function
        .size           $__internal_23_$__cuda_sm70_votesync_ballot,(.L_x_1814 - $__internal_23_$__cuda_sm70_votesync_ballot)
$__internal_23_$__cuda_sm70_votesync_ballot:
[----:B------:R-:W-:Y:S01]  /*167e0*/  ISETP.NE.U32.AND P0, PT, R0, 0x1, PT ;  /* 0x000000010000780c */ /* 0x000fe20003f05070 */
[----:B------:R-:W-:-:S04]  /*167f0*/  IMAD.MOV.U32 R3, RZ, RZ, -0x1 ;  /* 0xffffffffff037424 */ /* 0x000fc800078e00ff */
[----:B------:R-:W-:Y:S08]  /*16800*/  WARPSYNC R3 ;  /* 0x0000000300007348 */ /* 0x000ff00003800000 */
[----:B------:R-:W-:-:S04]  /*16810*/  VOTE.ANY R0, PT, !P0 ;  /* 0x0000000000007806 */ /* 0x000fc800040e0100 */
[----:B------:R-:W-:Y:S01]  /*16820*/  LOP3.LUT R0, R0, R3, RZ, 0xc0, !PT ;  /* 0x0000000300007212 */ /* 0x000fe200078ec0ff */
[----:B------:R-:W-:-:S04]  /*16830*/  IMAD.MOV.U32 R3, RZ, RZ, 0x0 ;  /* 0x00000000ff037424 */ /* 0x000fc800078e00ff */
[----:B------:R-:W-:Y:S05]  /*16840*/  RET.REL.NODEC R2 `(_ZN7cutlass13device_kernelIN5flash19enable_sm80_to_sm89INS1_16FlashAttnFwdSm80INS1_25CollectiveMainloopFwdSm80ILi8ELi1ELb1EN4cute5tupleIJNS5_1CILi128EEENS7_ILi112EEES8_EEELi128ENS_6half_tEfNS_4arch4Sm80ELb1ELb0ELb0ELb1ELb1ELb0ELb1ELb1EEENS1_21CollectiveEpilogueFwdINS6_IJS8_S8_S9_EEENS6_IJNS7_ILi1EEESH_SH_EEESB_SD_Li256ELb1ELb1ELb1ELb0EEENS1_36VarlenDynamicPersistentTileSchedulerILi128ELi112ELi256ELi256ELb1ELb1ELb0ELb1ELb1ELb1EEEEEEEEEvNT_6ParamsE) ;  /* 0xfffe97b002007950 */ /* 0x000fea0003c3ffff */
.L_x_1499:
        /* <DEDUP_REMOVED lines=11> */
.L_x_1814:


//--------------------- .text._ZN7cutlass13device_kernelIN5flash19enable_sm80_to_sm89INS1_16FlashAttnFwdSm80INS1_25CollectiveMainloopFwdSm80ILi8ELi1ELb1EN4cute5tupleIJNS5_1CILi128EEENS7_ILi112EEES8_EEELi128ENS_6half_tEfNS_4arch4Sm80ELb1ELb0ELb0ELb1ELb1ELb1ELb1ELb1EEENS1_21CollectiveEpilogueFwdINS6_IJS8_S8_S9_EEENS6_IJNS7_ILi1EEESH_SH_EEESB_SD_Li256ELb1ELb1ELb1ELb0EEENS1_36VarlenDynamicPersistentTileSchedulerILi128ELi112ELi256ELi256ELb1ELb1ELb0ELb1ELb1ELb1EEEEEEEEEvNT_6ParamsE --------------------------
	.section	.text._ZN7cutlass13device_kernelIN5flash19enable_sm80_to_sm89INS1_16FlashAttnFwdSm80INS1_25CollectiveMainloopFwdSm80ILi8ELi1ELb1EN4cute5tupleIJNS5_1CILi128EEENS7_ILi112EEES8_EEELi128ENS_6half_tEfNS_4arch4Sm80ELb1ELb0ELb0ELb1ELb1ELb1ELb1ELb1EEENS1_21CollectiveEpilogueFwdINS6_IJS8_S8_S9_EEENS6_IJNS7_ILi1EEESH_SH_EEESB_SD_Li256ELb1ELb1ELb1ELb0EEENS1_36VarlenDynamicPersistentTileSchedulerILi128ELi112ELi256ELi256ELb1ELb1ELb0ELb1ELb1ELb1EEEEEEEEEvNT_6ParamsE,"ax",@progbits
	.sectioninfo	@"SHI_REGISTERS=255"
	.align	128
.text._ZN7cutlass13device_kernelIN5flash19enable_sm80_to_sm89INS1_16FlashAttnFwdSm80INS1_25CollectiveMainloopFwdSm80ILi8ELi1ELb1EN4cute5tupleIJNS5_1CILi128EEENS7_ILi112EEES8_EEELi128ENS_6half_tEfNS_4arch4Sm80ELb1ELb0ELb0ELb1ELb1ELb1ELb1ELb1EEENS1_21CollectiveEpilogueFwdINS6_IJS8_S8_S9_EEENS6_IJNS7_ILi1EEESH_SH_EEESB_SD_Li256ELb1ELb1ELb1ELb0EEENS1_36VarlenDynamicPersistentTileSchedulerILi128ELi112ELi256ELi256ELb1ELb1ELb0ELb1ELb1ELb1EEEEEEEEEvNT_6ParamsE:
        .type           _ZN7cutlass13device_kernelIN5flash19enable_sm80_to_sm89INS1_16FlashAttnFwdSm80INS1_25CollectiveMainloopFwdSm80ILi8ELi1ELb1EN4cute5tupleIJNS5_1CILi128EEENS7_ILi112EEES8_EEELi128ENS_6half_tEfNS_4arch4Sm80ELb1ELb0ELb0ELb1ELb1ELb1ELb1ELb1EEENS1_21CollectiveEpilogueFwdINS6_IJS8_S8_S9_EEENS6_IJNS7_ILi1EEESH_SH_EEESB_SD_Li256ELb1ELb1ELb1ELb0EEENS1_36VarlenDynamicPersistentTileSchedulerILi128ELi112ELi256ELi256ELb1ELb1ELb0ELb1ELb1ELb1EEEEEEEEEvNT_6ParamsE,@function
        .size           _ZN7cutlass13device_kernelIN5flash19enable_sm80_to_sm89INS1_16FlashAttnFwdSm80INS1_25CollectiveMainloopFwdSm80ILi8ELi1ELb1EN4cute5tupleIJNS5_1CILi128EEENS7_ILi112EEES8_EEELi128ENS_6half_tEfNS_4arch4Sm80ELb1ELb0ELb0ELb1ELb1ELb1ELb1ELb1EEENS1_21CollectiveEpilogueFwdINS6_IJS8_S8_S9_EEENS6_IJNS7_ILi1EEESH_SH_EEESB_SD_Li256ELb1ELb1ELb1ELb0EEENS1_36VarlenDynamicPersistentTileSchedulerILi128ELi112ELi256ELi256ELb1ELb1ELb0ELb1ELb1ELb1EEEEEEEEEvNT_6ParamsE,(.L_x_1819 - _ZN7cutlass13device_kernelIN5flash19enable_sm80_to_sm89INS1_16FlashAttnFwdSm80INS1_25CollectiveMainloopFwdSm80ILi8ELi1ELb1EN4cute5tupleIJNS5_1CILi128EEENS7_ILi112EEES8_EEELi128ENS_6half_tEfNS_4arch4Sm80ELb1ELb0ELb0ELb1ELb1ELb1ELb1ELb1EEENS1_21CollectiveEpilogueFwdINS6_IJS8_S8_S9_EEENS6_IJNS7_ILi1EEESH_SH_EEESB_SD_Li256ELb1ELb1ELb1ELb0EEENS1_36VarlenDynamicPersistentTileSchedulerILi128ELi112ELi256ELi256ELb1ELb1ELb0ELb1ELb1ELb1EEEEEEEEEvNT_6ParamsE)
        .other          _ZN7cutlass13device_kernelIN5flash19enable_sm80_to_sm89INS1_16FlashAttnFwdSm80INS1_25CollectiveMainloopFwdSm80ILi8ELi1ELb1EN4cute5tupleIJNS5_1CILi128EEENS7_ILi112EEES8_EEELi128ENS_6half_tEfNS_4arch4Sm80ELb1ELb0ELb0ELb1ELb1ELb1ELb1ELb1EEENS1_21CollectiveEpilogueFwdINS6_IJS8_S8_S9_EEENS6_IJNS7_ILi1EEESH_SH_EEESB_SD_Li256ELb1ELb1ELb1ELb0EEENS1_36VarlenDynamicPersistentTileSchedulerILi128ELi112ELi256ELi256ELb1ELb1ELb0ELb1ELb1ELb1EEEEEEEEEvNT_6ParamsE,@"STO_CUDA_ENTRY STV_DEFAULT"
_ZN7cutlass13device_kernelIN5flash19enable_sm80_to_sm89INS1_16FlashAttnFwdSm80INS1_25CollectiveMainloopFwdSm80ILi8ELi1ELb1EN4cute5tupleIJNS5_1CILi128EEENS7_ILi112EEES8_EEELi128ENS_6half_tEfNS_4arch4Sm80ELb1ELb0ELb0ELb1ELb1ELb1ELb1ELb1EEENS1_21CollectiveEpilogueFwdINS6_IJS8_S8_S9_EEENS6_IJNS7_ILi1EEESH_SH_EEESB_SD_Li256ELb1ELb1ELb1ELb0EEENS1_36VarlenDynamicPersistentTileSchedulerILi128ELi112ELi256ELi256ELb1ELb1ELb0ELb1ELb1ELb1EEEEEEEEEvNT_6ParamsE:
        /* <DEDUP_REMOVED lines=54> */
.L_x_1505:
        /* <DEDUP_REMOVED lines=16> */
.L_x_1724:
        /* <DEDUP_REMOVED lines=16> */
.L_x_1725:
[----:B--2---:R-:W-:-:S05]  /*0560*/  IMAD R0, R0, c[0x0][0x538], RZ ;  /* 0x00014e0000007a24 */ /* 0x004fca00078e02ff */
[----:B------:R-:W-:-:S04]  /*0570*/  IADD3 R7, R0, R7, RZ ;  /* 0x0000000700077210 */ /* 0x000fc80007ffe0ff */
[----:B------:R-:W-:-:S13]  /*0580*/  ISETP.GT.AND P0, PT, R7, UR4, PT ;  /* 0x0000000407007c0c */ /* 0x000fda000bf04270 */
[----:B-1----:R-:W-:Y:S05]  /*0590*/  @!P0 BRA `(.L_x_1505) ;  /* 0xfffffdc000008947 */ /* 0x002fea000383ffff */
.L_x_1501:
[----:B------:R-:W-:-:S05]  /*05a0*/  IADD3 R7, -R0, R7, RZ ;  /* 0x0000000700077210 */ /* 0x000fca0007ffe1ff */
[----:B------:R-:W-:-:S05]  /*05b0*/  IMAD R0, R4, c[0x0][0x538], R7 ;  /* 0x00014e0004007a24 */ /* 0x000fca00078e0207 */
[----:B------:R-:W-:Y:S01]  /*05c0*/  ISETP.GT.AND P0, PT, R0, UR4, PT ;  /* 0x0000000400007c0c */ /* 0x000fe2000bf04270 */
[----:B------:R-:W-:-:S12]  /*05d0*/  BRA.DIV ~URZ, `(.L_x_1506) ;  /* 0x0001ee827f007947 */ /* 0x000fd8000b800000 */
[----:B------:R-:W-:-:S04]  /*05e0*/  VOTE.ANY R15, PT, !P0 ;  /* 0x00000000000f7806 */ /* 0x000fc800040e0100 */
.L_x_1726:
[----:B------:R-:W1:Y:S02]  /*05f0*/  POPC R0, R15 ;  /* 0x0000000f00007309 */ /* 0x000e640000000000 */
[----:B-1----:R-:W-:-:S05]  /*0600*/  IADD3 R2, R0, R6, RZ ;  /* 0x0000000600027210 */ /* 0x002fca0007ffe0ff */
[----:B------:R1:W-:Y:S01]  /*0610*/  STL [R1+0x5c], R2 ;  /* 0x00005c0201007387 */ /* 0x0003e20000100800 */
[----:B------:R-:W-:Y:S05]  /*0620*/  BRA.DIV ~URZ, `(.L_x_1507) ;  /* 0x0001ee727f007947 */ /* 0x000fea000b800000 */
[----:B------:R2:W3:Y:S01]  /*0630*/  SHFL.IDX PT, R12, R9, R0, 0x1f ;  /* 0x00001f00090c7589 */ /* 0x0004e200000e0000 */
[----:B------:R-:W-:-:S03]  /*0640*/  MOV R5, RZ ;  /* 0x000000ff00057202 */ /* 0x000fc60000000f00 */
[----:B------:R2:W4:Y:S04]  /*0650*/  SHFL.IDX PT, R9, R8, R0, 0x1f ;  /* 0x00001f0008097589 */ /* 0x00052800000e0000 */
.L_x_1727:
[----:B------:R-:W-:Y:S01]  /*0660*/  ISETP.NE.AND P0, PT, R15, RZ, PT ;  /* 0x000000ff0f00720c */ /* 0x000fe20003f05270 */
[----:B------:R-:W-:-:S12]  /*0670*/  BSSY B0, `(.L_x_1508) ;  /* 0x0000005000007945 */ /* 0x000fd80003800000 */
[----:B------:R-:W-:Y:S05]  /*0680*/  @!P0 BRA `(.L_x_1509) ;  /* 0x0000003000008947 */ /* 0x000fea0003800000 */
[----:B--2---:R-:W-:Y:S01]  /*0690*/  IADD3 R0, R0, -0x1, RZ ;  /* 0xffffffff00007810 */ /* 0x004fe20007ffe0ff */
[----:B------:R-:W-:Y:S05]  /*06a0*/  BRA.DIV ~URZ, `(.L_x_1510) ;  /* 0x0001eed27f007947 */ /* 0x000fea000b800000 */
[----:B------:R2:W1:Y:S02]  /*06b0*/  SHFL.IDX PT, R5, R4, R0, 0x1f ;  /* 0x00001f0004057589 */ /* 0x00046400000e0000 */
.L_x_1509:
[----:B------:R-:W-:Y:S05]  /*06c0*/  BSYNC B0 ;  /* 0x0000000000007941 */ /* 0x000fea0003800000 */
.L_x_1508:
        /* <DEDUP_REMOVED lines=69> */
.L_x_1512:
        /* <DEDUP_REMOVED lines=70> */
.L_x_1513:
[----:B------:R-:W-:Y:S05]  /*0f80*/  BSYNC B0 ;  /* 0x0000000000007941 */ /* 0x000fea0003800000 */
.L_x_1511:
[----:B------:R-:W-:-:S04]  /*0f90*/  LOP3.LUT R0, RZ, R0, RZ, 0x33, !PT ;  /* 0x00000000ff007212 */ /* 0x000fc800078e33ff */
[----:B------:R-:W-:-:S05]  /*0fa0*/  IADD3 R0, R0, R12, RZ ;  /* 0x0000000c00007210 */ /* 0x000fca0007ffe0ff */
[----:B------:R2:W-:Y:S01]  /*0fb0*/  STL [R1+0x54], R0 ;  /* 0x0000540001007387 */ /* 0x0005e20000100800 */
[----:B------:R-:W-:Y:S05]  /*0fc0*/  BRA `(.L_x_1514) ;  /* 0x0000006000007947 */ /* 0x000fea0003800000 */
.L_x_1502:
[----:B------:R-:W-:Y:S01]  /*0fd0*/  MOV R0, UR4 ;  /* 0x0000000400007c02 */ /* 0x000fe20008000f00 */
[----:B------:R-:W-:Y:S04]  /*0fe0*/  STL [R1+0x54], RZ ;  /* 0x000054ff01007387 */ /* 0x000fe80000100800 */
[----:B------:R-:W-:Y:S04]  /*0ff0*/  STL [R1+0x58], RZ ;  /* 0x000058ff01007387 */ /* 0x000fe80000100800 */
[----:B------:R1:W-:Y:S02]  /*1000*/  STL [R1+0x50], R0 ;  /* 0x0000500001007387 */ /* 0x0003e40000100800 */
[----:B-1----:R-:W-:-:S05]  /*1010*/  MOV R0, c[0x0][0x53c] ;  /* 0x00014f0000007a02 */ /* 0x002fca0000000f00 */
[----:B------:R1:W-:Y:S02]  /*1020*/  STL [R1+0x5c], R0 ;  /* 0x00005c0001007387 */ /* 0x0003e40000100800 */
.L_x_1514:
        /* <DEDUP_REMOVED lines=8> */
.L_x_1500:
[----:B-12---:R-:W2:Y:S02]  /*10b0*/  LDL R0, [R1+0x5c] ;  /* 0x00005c0001007983 */ /* 0x006ea40000100800 */
[----:B--2---:R-:W-:-:S13]  /*10c0*/  ISETP.GE.AND P0, PT, R0, c[0x0][0x53c], PT ;  /* 0x00014f0000007a0c */ /* 0x004fda0003f06270 */
[----:B------:R-:W-:Y:S05]  /*10d0*/  @P0 EXIT ;  /* 0x000000000000094d */ /* 0x000fea0003800000 */
[----:B------:R-:W1:Y:S01]  /*10e0*/  S2R R15, SR_TID.X ;  /* 0x00000000000f7919 */ /* 0x000e620000002100 */
[----:B------:R-:W-:Y:S01]  /*10f0*/  IMAD.MOV.U32 R19, RZ, RZ, 0x20 ;  /* 0x00000020ff137424 */ /* 0x000fe200078e00ff */
[----:B------:R-:W-:Y:S01]  /*1100*/  ULDC UR4, c[0x0][0x2ac] ;  /* 0x0000ab0000047ab9 */ /* 0x000fe20000000800 */
[----:B------:R-:W-:Y:S01]  /*1110*/  IMAD.MOV.U32 R18, RZ, RZ, 0x40 ;  /* 0x00000040ff127424 */ /* 0x000fe200078e00ff */
        /* <DEDUP_REMOVED lines=35> */
[C---:B------:R-:W-:Y:S01]  /*1350*/  IMAD.SHL.U32 R76, R83.reuse, 0x8, RZ ;  /* 0x00000008534c7824 */ /* 0x040fe200078e00ff */
        /* <DEDUP_REMOVED lines=33> */
[----:B------:R-:W-:Y:S01]  /*1570*/  IADD3 R22, R82, 0x40, RZ ;  /* 0x0000004052167810 */ /* 0x000fe20007ffe0ff */
[----:B------:R-:W-:Y:S01]  /*1580*/  IMAD R25, R10, 0x10, R4 ;  /* 0x000000100a197824 */ /* 0x000fe200078e0204 */
[----:B------:R-:W-:Y:S01]  /*1590*/  LOP3.LUT R7, R0, 0xfffffe00, RZ, 0xc0, !PT ;  /* 0xfffffe0000077812 */ /* 0x000fe200078ec0ff */
[C---:B------:R-:W-:Y:S01]  /*15a0*/  IMAD.SHL.U32 R0, R82.reuse, 0x40, RZ ;  /* 0x0000004052007824 */ /* 0x040fe200078e00ff */
[----:B------:R-:W-:Y:S01]  /*15b0*/  IADD3 R13, R82, 0x60, RZ ;  /* 0x00000060520d7810 */ /* 0x000fe20007ffe0ff */
[----:B------:R-:W-:Y:S01]  /*15c0*/  IMAD.SHL.U32 R4, R15, 0x40, RZ ;  /* 0x000000400f047824 */ /* 0x000fe200078e00ff */
[C---:B------:R-:W-:Y:S01]  /*15d0*/  LOP3.LUT P4, RZ, R9.reuse, 0x2, RZ, 0xc0, !PT ;  /* 0x0000000209ff7812 */ /* 0x040fe2000788c0ff */
[----:B------:R-:W-:Y:S01]  /*15e0*/  STL [R1+0x128], R25 ;  /* 0x0001281901007387 */ /* 0x000fe20000100800 */
[----:B------:R-:W-:Y:S02]  /*15f0*/  LOP3.LUT P3, RZ, R9, 0x4, RZ, 0xc0, !PT ;  /* 0x0000000409ff7812 */ /* 0x000fe4000786c0ff */
[----:B------:R-:W-:Y:S01]  /*1600*/  SHF.R.S32.HI R9, RZ, 0x1f, R15 ;  /* 0x0000001fff097819 */ /* 0x000fe2000001140f */
[----:B------:R-:W-:Y:S01]  /*1610*/  STL [R1+0xbc], R21 ;  /* 0x0000bc1501007387 */ /* 0x000fe20000100800 */
[----:B------:R-:W-:-:S02]  /*1620*/  IADD3 R3, R21, 0x80, RZ ;  /* 0x0000008015037810 */ /* 0x000fc40007ffe0ff */
[----:B------:R-:W-:Y:S02]  /*1630*/  SHF.R.S32.HI R8, RZ, 0x1f, R22 ;  /* 0x0000001fff087819 */ /* 0x000fe40000011416 */
[----:B------:R-:W-:Y:S02]  /*1640*/  SHF.R.S32.HI R10, RZ, 0x1f, R13 ;  /* 0x0000001fff0a7819 */ /* 0x000fe4000001140d */
[----:B------:R-:W-:Y:S01]  /*1650*/  LOP3.LUT R11, R0, 0x1c0, RZ, 0xc0, !PT ;  /* 0x000001c0000b7812 */ /* 0x000fe200078ec0ff */
[----:B------:R-:W-:Y:S01]  /*1660*/  IMAD R0, R83, 0x20, R82 ;  /* 0x0000002053007824 */ /* 0x000fe200078e0252 */
[----:B------:R-:W-:Y:S02]  /*1670*/  IADD3 R20, R21, 0x70, RZ ;  /* 0x0000007015147810 */ /* 0x000fe40007ffe0ff */
[----:B------:R-:W-:Y:S02]  /*1680*/  LEA.HI R9, R9, R15, RZ, 0x3 ;  /* 0x0000000f09097211 */ /* 0x000fe400078f18ff */
[----:B------:R-:W-:Y:S01]  /*1690*/  @P0 IADD3 R20, R3, 0x10, RZ ;  /* 0x0000001003140810 */ /* 0x000fe20007ffe0ff */
[----:B------:R-:W-:Y:S01]  /*16a0*/  IMAD.SHL.U32 R3, R22, 0x40, RZ ;  /* 0x0000004016037824 */ /* 0x000fe200078e00ff */
[----:B------:R-:W-:-:S02]  /*16b0*/  LOP3.LUT R15, R4, 0x1c0, RZ, 0xc0, !PT ;  /* 0x000001c0040f7812 */ /* 0x000fc400078ec0ff */
[----:B------:R-:W-:Y:S01]  /*16c0*/  SHF.R.S32.HI R2, RZ, 0x1f, R82 ;  /* 0x0000001fff027819 */ /* 0x000fe20000011452 */
[----:B------:R-:W-:Y:S01]  /*16d0*/  IMAD.SHL.U32 R2, R13, 0x40, RZ ;  /* 0x000000400d027824 */ /* 0x000fe200078e00ff */
[----:B------:R-:W-:Y:S01]  /*16e0*/  LEA.HI R8, R8, R22, RZ, 0x3 ;  /* 0x0000001608087211 */ /* 0x000fe200078f18ff */
[----:B------:R-:W-:Y:S01]  /*16f0*/  STL [R1+0xc0], R20 ;  /* 0x0000c01401007387 */ /* 0x000fe20000100800 */
[----:B------:R-:W-:Y:S02]  /*1700*/  LEA.HI R4, R10, R13, RZ, 0x3 ;  /* 0x0000000d0a047211 */ /* 0x000fe400078f18ff */
[----:B------:R-:W-:Y:S02]  /*1710*/  LOP3.LUT R10, R11, 0x38, R76, 0xf8, !PT ;  /* 0x000000380b0a7812 */ /* 0x000fe400078ef84c */
[----:B------:R-:W-:Y:S01]  /*1720*/  SHF.R.U32.HI R22, RZ, 0x3, R11 ;  /* 0x00000003ff167819 */ /* 0x000fe2000001160b */
[----:B------:R-:W-:Y:S01]  /*1730*/  IMAD.SHL.U32 R4, R4, 0x40, RZ ;  /* 0x0000004004047824 */ /* 0x000fe200078e00ff */
[----:B------:R-:W-:-:S02]  /*1740*/  IADD3 R81, R78, 0x20, RZ ;  /* 0x000000204e517810 */ /* 0x000fc40007ffe0ff */
[----:B------:R-:W-:Y:S02]  /*1750*/  LOP3.LUT R11, R12, 0x7ffffffc, RZ, 0xc0, !PT ;  /* 0x7ffffffc0c0b7812 */ /* 0x000fe400078ec0ff */
[----:B------:R-:W-:Y:S02]  /*1760*/  LOP3.LUT R26, R10, R22, RZ, 0x3c, !PT ;  /* 0x000000160a1a7212 */ /* 0x000fe400078e3cff */
[----:B------:R-:W-:Y:S01]  /*1770*/  LOP3.LUT R13, R2, 0x1c0, RZ, 0xc0, !PT ;  /* 0x000001c0020d7812 */ /* 0x000fe200078ec0ff */
[----:B------:R-:W-:Y:S01]  /*1780*/  IMAD.SHL.U32 R2, R9, 0x40, RZ ;  /* 0x0000004009027824 */ /* 0x000fe200078e00ff */
[----:B------:R-:W-:Y:S01]  /*1790*/  SHF.R.S32.HI R12, RZ, 0x1f, R81 ;  /* 0x0000001fff0c7819 */ /* 0x000fe20000011451 */
[----:B------:R-:W-:Y:S01]  /*17a0*/  STL [R1+0x124], R26 ;  /* 0x0001241a01007387 */ /* 0x000fe20000100800 */
[----:B------:R-:W-:Y:S01]  /*17b0*/  LOP3.LUT R14, R3, 0x1c0, RZ, 0xc0, !PT ;  /* 0x000001c0030e7812 */ /* 0x000fe200078ec0ff */
[----:B------:R-:W-:Y:S01]  /*17c0*/  IMAD.SHL.U32 R3, R8, 0x40, RZ ;  /* 0x0000004008037824 */ /* 0x000fe200078e00ff */
[--C-:B------:R-:W-:Y:S01]  /*17d0*/  LOP3.LUT R9, R15, 0x38, R76.reuse, 0xf8, !PT ;  /* 0x000000380f097812 */ /* 0x100fe200078ef84c */
[----:B------:R1:W-:Y:S01]  /*17e0*/  STL [R1+0xb8], R12 ;  /* 0x0000b80c01007387 */ /* 0x0003e20000100800 */
[----:B------:R-:W-:Y:S01]  /*17f0*/  SHF.R.U32.HI R24, RZ, 0x3, R15 ;  /* 0x00000003ff187819 */ /* 0x000fe2000001160f */
[----:B------:R-:W-:Y:S01]  /*1800*/  IMAD.IADD R11, R27, 0x1, -R11 ;  /* 0x000000011b0b7824 */ /* 0x000fe200078e0a0b */
[----:B------:R-:W-:-:S02]  /*1810*/  LOP3.LUT R15, R13, 0x38, R76, 0xf8, !PT ;  /* 0x000000380d0f7812 */ /* 0x000fc400078ef84c */
[----:B------:R-:W-:Y:S01]  /*1820*/  SHF.R.U32.HI R22, RZ, 0x3, R13 ;  /* 0x00000003ff167819 */ /* 0x000fe2000001160d */
[----:B------:R-:W-:Y:S01]  /*1830*/  IMAD.SHL.U32 R30, R11, 0x2, RZ ;  /* 0x000000020b1e7824 */ /* 0x000fe200078e00ff */
[----:B------:R-:W-:Y:S02]  /*1840*/  IADD3 R227, R76, 0x40, RZ ;  /* 0x000000404ce37810 */ /* 0x000fe40007ffe0ff */
[----:B------:R-:W-:Y:S02]  /*1850*/  LOP3.LUT R10, R14, 0x38, R76, 0xf8, !PT ;  /* 0x000000380e0a7812 */ /* 0x000fe400078ef84c */
[----:B------:R-:W-:Y:S02]  /*1860*/  SHF.R.U32.HI R23, RZ, 0x3, R14 ;  /* 0x00000003ff177819 */ /* 0x000fe4000001160e */
[----:B------:R-:W-:Y:S01]  /*1870*/  LOP3.LUT R13, R3, 0xfffffe00, RZ, 0xc0, !PT ;  /* 0xfffffe00030d7812 */ /* 0x000fe200078ec0ff */
[----:B------:R-:W-:Y:S01]  /*1880*/  IMAD R3, R17, 0x8, R25 ;  /* 0x0000000811037824 */ /* 0x000fe200078e0219 */
[----:B------:R-:W-:-:S02]  /*1890*/  LOP3.LUT R14, R4, 0xfffffe00, RZ, 0xc0, !PT ;  /* 0xfffffe00040e7812 */ /* 0x000fc400078ec0ff */
[----:B------:R-:W-:Y:S02]  /*18a0*/  SHF.R.S32.HI R8, RZ, 0x1f, R227 ;  /* 0x0000001fff087819 */ /* 0x000fe400000114e3 */
[----:B------:R-:W-:Y:S02]  /*18b0*/  LOP3.LUT R10, R13, R10, R23, 0xf6, !PT ;  /* 0x0000000a0d0a7212 */ /* 0x000fe400078ef617 */
[----:B------:R-:W-:Y:S01]  /*18c0*/  LEA R202, R6, 0x8100, 0x1 ;  /* 0x0000810006ca7811 */ /* 0x000fe200078e08ff */
[----:B------:R2:W-:Y:S01]  /*18d0*/  STL [R1+0x4], R8 ;  /* 0x0000040801007387 */ /* 0x0005e20000100800 */
[----:B------:R-:W-:Y:S02]  /*18e0*/  LEA R10, R10, 0x100, 0x1 ;  /* 0x000001000a0a7811 */ /* 0x000fe400078e08ff */
[----:B-1----:R-:W-:Y:S01]  /*18f0*/  LOP3.LUT R12, R2, 0xfffffe00, RZ, 0xc0, !PT ;  /* 0xfffffe00020c7812 */ /* 0x002fe200078ec0ff */
[----:B------:R1:W-:Y:S01]  /*1900*/  STL [R1+0x64], R3 ;  /* 0x0000640301007387 */ /* 0x0003e20000100800 */
[----:B------:R-:W-:-:S02]  /*1910*/  IADD3 R29, R30, 0x8, RZ ;  /* 0x000000081e1d7810 */ /* 0x000fc40007ffe0ff */
[----:B------:R-:W-:Y:S01]  /*1920*/  LOP3.LUT R11, R12, R9, R24, 0xf6, !PT ;  /* 0x000000090c0b7212 */ /* 0x000fe200078ef618 */
[----:B------:R-:W-:Y:S01]  /*1930*/  STL [R1+0x60], R30 ;  /* 0x0000601e01007387 */ /* 0x000fe20000100800 */
[----:B------:R-:W-:Y:S02]  /*1940*/  LOP3.LUT R9, R14, R15, R22, 0xf6, !PT ;  /* 0x0000000f0e097212 */ /* 0x000fe400078ef616 */
[----:B------:R-:W-:Y:S02]  /*1950*/  LEA R11, R11, 0x100, 0x1 ;  /* 0x000001000b0b7811 */ /* 0x000fe400078e08ff */
[----:B------:R-:W-:Y:S02]  /*1960*/  LEA R6, R9, 0x100, 0x1 ;  /* 0x0000010009067811 */ /* 0x000fe400078e08ff */
[----:B------:R-:W-:Y:S01]  /*1970*/  IADD3 R28, R30, 0x10, RZ ;  /* 0x000000101e1c7810 */ /* 0x000fe20007ffe0ff */
[----:B------:R3:W-:Y:S01]  /*1980*/  STL [R1+0x120], R11 ;  /* 0x0001200b01007387 */ /* 0x0007e20000100800 */
[----:B------:R-:W-:-:S02]  /*1990*/  LOP3.LUT R2, R26, R7, RZ, 0xfc, !PT ;  /* 0x000000071a027212 */ /* 0x000fc400078efcff */
[C---:B------:R-:W-:Y:S01]  /*19a0*/  IADD3 R27, R30.reuse, 0x18, RZ ;  /* 0x000000181e1b7810 */ /* 0x040fe20007ffe0ff */
[----:B------:R4:W-:Y:S01]  /*19b0*/  STL [R1+0x11c], R10 ;  /* 0x00011c0a01007387 */ /* 0x0009e20000100800 */
[----:B------:R-:W-:Y:S01]  /*19c0*/  IADD3 R26, R30, 0x20, RZ ;  /* 0x000000201e1a7810 */ /* 0x000fe20007ffe0ff */
[----:B------:R-:W-:Y:S01]  /*19d0*/  IMAD.SHL.U32 R229, R2, 0x2, RZ ;  /* 0x0000000202e57824 */ /* 0x000fe200078e00ff */
[C---:B------:R-:W-:Y:S01]  /*19e0*/  IADD3 R25, R30.reuse, 0x28, RZ ;  /* 0x000000281e197810 */ /* 0x040fe20007ffe0ff */
[----:B------:R5:W-:Y:S01]  /*19f0*/  STL [R1+0x118], R6 ;  /* 0x0001180601007387 */ /* 0x000be20000100800 */
[C---:B------:R-:W-:Y:S02]  /*1a00*/  IADD3 R24, R30.reuse, 0x30, RZ ;  /* 0x000000301e187810 */ /* 0x040fe40007ffe0ff */
[----:B------:R-:W-:Y:S01]  /*1a10*/  IADD3 R23, R30, 0x38, RZ ;  /* 0x000000381e177810 */ /* 0x000fe20007ffe0ff */
[----:B------:R-:W-:Y:S01]  /*1a20*/  STL [R1+0xb4], R29 ;  /* 0x0000b41d01007387 */ /* 0x000fe20000100800 */
[----:B--2---:R-:W-:-:S02]  /*1a30*/  SEL R8, R19, 0xffffffe0, !P1 ;  /* 0xffffffe013087807 */ /* 0x004fc40004800000 */
[----:B-1----:R-:W-:Y:S01]  /*1a40*/  SEL R3, R19, 0xffffffe0, !P4 ;  /* 0xffffffe013037807 */ /* 0x002fe20006000000 */
[----:B------:R1:W-:Y:S01]  /*1a50*/  STL [R1+0xb0], R28 ;  /* 0x0000b01c01007387 */ /* 0x0003e20000100800 */
[----:B------:R-:W-:Y:S02]  /*1a60*/  IADD3 R22, R30, 0x40, RZ ;  /* 0x000000401e167810 */ /* 0x000fe40007ffe0ff */
[C---:B------:R-:W-:Y:S01]  /*1a70*/  SEL R4, R18.reuse, 0xffffffc0, !P2 ;  /* 0xffffffc012047807 */ /* 0x040fe20005000000 */
[----:B------:R-:W-:Y:S01]  /*1a80*/  STL [R1+0xac], R27 ;  /* 0x0000ac1b01007387 */ /* 0x000fe20000100800 */
[----:B------:R-:W-:Y:S02]  /*1a90*/  SEL R2, R18, 0xffffffc0, !P3 ;  /* 0xffffffc012027807 */ /* 0x000fe40005800000 */
[C---:B------:R-:W-:Y:S01]  /*1aa0*/  IADD3 R19, R30.reuse, 0x48, RZ ;  /* 0x000000481e137810 */ /* 0x040fe20007ffe0ff */
[----:B------:R2:W-:Y:S01]  /*1ab0*/  STL [R1+0xa8], R26 ;  /* 0x0000a81a01007387 */ /* 0x0005e20000100800 */
[----:B------:R-:W-:-:S02]  /*1ac0*/  IADD3 R18, R30, 0x50, RZ ;  /* 0x000000501e127810 */ /* 0x000fc40007ffe0ff */
[C---:B------:R-:W-:Y:S01]  /*1ad0*/  IADD3 R17, R30.reuse, 0x58, RZ ;  /* 0x000000581e117810 */ /* 0x040fe20007ffe0ff */
[----:B------:R2:W-:Y:S01]  /*1ae0*/  STL [R1+0xa4], R25 ;  /* 0x0000a41901007387 */ /* 0x0005e20000100800 */
[C---:B------:R-:W-:Y:S02]  /*1af0*/  IADD3 R15, R30.reuse, 0x60, RZ ;  /* 0x000000601e0f7810 */ /* 0x040fe40007ffe0ff */
[C---:B---3--:R-:W-:Y:S01]  /*1b00*/  IADD3 R11, R30.reuse, 0x68, RZ ;  /* 0x000000681e0b7810 */ /* 0x048fe20007ffe0ff */
[----:B------:R-:W-:Y:S01]  /*1b10*/  STL [R1+0xa0], R24 ;  /* 0x0000a01801007387 */ /* 0x000fe20000100800 */
[----:B------:R-:W-:Y:S02]  /*1b20*/  SHF.R.S32.HI R9, RZ, 0x1f, R29 ;  /* 0x0000001fff097819 */ /* 0x000fe4000001141d */
[C---:B----4-:R-:W-:Y:S01]  /*1b30*/  IADD3 R10, R30.reuse, 0x70, RZ ;  /* 0x000000701e0a7810 */ /* 0x050fe20007ffe0ff */
[----:B------:R3:W-:Y:S01]  /*1b40*/  STL [R1+0x9c], R23 ;  /* 0x00009c1701007387 */ /* 0x0007e20000100800 */
[----:B-----5:R-:W-:-:S02]  /*1b50*/  IADD3 R6, R30, 0x78, RZ ;  /* 0x000000781e067810 */ /* 0x020fc40007ffe0ff */
[----:B------:R-:W-:Y:S01]  /*1b60*/  LEA R203, R5, 0x100, 0x1 ;  /* 0x0000010005cb7811 */ /* 0x000fe200078e08ff */
[----:B------:R4:W-:Y:S01]  /*1b70*/  STL [R1+0x98], R22 ;  /* 0x0000981601007387 */ /* 0x0009e20000100800 */
[----:B-1----:R-:W-:Y:S02]  /*1b80*/  SHF.R.S32.HI R28, RZ, 0x1f, R28 ;  /* 0x0000001fff1c7819 */ /* 0x002fe4000001141c */
[----:B------:R-:W-:Y:S01]  /*1b90*/  IADD3 R236, -R82, 0x70, RZ ;  /* 0x0000007052ec7810 */ /* 0x000fe20007ffe1ff */
[----:B------:R-:W-:Y:S01]  /*1ba0*/  STL [R1+0x94], R19 ;  /* 0x0000941301007387 */ /* 0x000fe20000100800 */
[--C-:B------:R-:W-:Y:S01]  /*1bb0*/  IMAD.IADD R204, R3, 0x1, R203.reuse ;  /* 0x0000000103cc7824 */ /* 0x100fe200078e02cb */
[----:B------:R-:W-:Y:S01]  /*1bc0*/  SHF.R.S32.HI R77, RZ, 0x1f, R76 ;  /* 0x0000001fff4d7819 */ /* 0x000fe2000001144c */
[C---:B------:R-:W-:Y:S01]  /*1bd0*/  IMAD.IADD R206, R2.reuse, 0x1, R203 ;  /* 0x0000000102ce7824 */ /* 0x040fe200078e02cb */
[----:B------:R1:W-:Y:S01]  /*1be0*/  STL [R1+0x90], R18 ;  /* 0x0000901201007387 */ /* 0x0003e20000100800 */
[----:B--2---:R-:W-:Y:S01]  /*1bf0*/  SHF.R.S32.HI R26, RZ, 0x1f, R26 ;  /* 0x0000001fff1a7819 */ /* 0x004fe2000001141a */
[----:B------:R-:W-:Y:S01]  /*1c00*/  IMAD.IADD R205, R2, 0x1, R204 ;  /* 0x0000000102cd7824 */ /* 0x000fe200078e02cc */
[----:B------:R-:W-:Y:S01]  /*1c10*/  SHF.R.S32.HI R79, RZ, 0x1f, R78 ;  /* 0x0000001fff4f7819 */ /* 0x000fe2000001144e */
[----:B------:R2:W-:Y:S01]  /*1c20*/  STL [R1+0x8c], R17 ;  /* 0x00008c1101007387 */ /* 0x0005e20000100800 */
[----:B------:R-:W-:-:S03]  /*1c30*/  SHF.R.S32.HI R25, RZ, 0x1f, R25 ;  /* 0x0000001fff197819 */ /* 0x000fc60000011419 */
[----:B------:R-:W-:Y:S04]  /*1c40*/  STL [R1+0x88], R15 ;  /* 0x0000880f01007387 */ /* 0x000fe80000100800 */
[----:B------:R5:W-:Y:S01]  /*1c50*/  STL [R1+0x84], R11 ;  /* 0x0000840b01007387 */ /* 0x000be20000100800 */
[----:B---3--:R-:W-:-:S03]  /*1c60*/  SHF.R.S32.HI R23, RZ, 0x1f, R23 ;  /* 0x0000001fff177819 */ /* 0x008fc60000011417 */
[----:B------:R3:W-:Y:S01]  /*1c70*/  STL [R1+0x114], R9 ;  /* 0x0001140901007387 */ /* 0x0007e20000100800 */
[----:B----4-:R-:W-:-:S03]  /*1c80*/  SHF.R.S32.HI R22, RZ, 0x1f, R22 ;  /* 0x0000001fff167819 */ /* 0x010fc60000011416 */
[----:B------:R4:W-:Y:S04]  /*1c90*/  STL [R1+0x80], R10 ;  /* 0x0000800a01007387 */ /* 0x0009e80000100800 */
[----:B------:R-:W-:Y:S01]  /*1ca0*/  STL [R1+0x110], R28 ;  /* 0x0001101c01007387 */ /* 0x000fe20000100800 */
[----:B-1----:R-:W-:-:S03]  /*1cb0*/  SHF.R.S32.HI R18, RZ, 0x1f, R18 ;  /* 0x0000001fff127819 */ /* 0x002fc60000011412 */
[----:B------:R-:W-:Y:S01]  /*1cc0*/  STL [R1+0x7c], R6 ;  /* 0x00007c0601007387 */ /* 0x000fe20000100800 */
[----:B--2---:R-:W-:Y:S02]  /*1cd0*/  SHF.R.S32.HI R17, RZ, 0x1f, R17 ;  /* 0x0000001fff117819 */ /* 0x004fe40000011411 */
[----:B-----5:R-:W-:Y:S02]  /*1ce0*/  SHF.R.S32.HI R11, RZ, 0x1f, R11 ;  /* 0x0000001fff0b7819 */ /* 0x020fe4000001140b */
[----:B---3--:R-:W-:Y:S02]  /*1cf0*/  SHF.R.S32.HI R9, RZ, 0x1f, R27 ;  /* 0x0000001fff097819 */ /* 0x008fe4000001141b */
[----:B----4-:R-:W-:-:S03]  /*1d00*/  SHF.R.S32.HI R10, RZ, 0x1f, R10 ;  /* 0x0000001fff0a7819 */ /* 0x010fc6000001140a */
        /* <DEDUP_REMOVED lines=25> */
[----:B------:R2:W-:Y:S01]  /*1ea0*/  STL [R1+0xd8], R10 ;  /* 0x0000d80a01007387 */ /* 0x0005e20000100800 */
[----:B------:R-:W-:-:S02]  /*1eb0*/  IMAD.IADD R224, R221, 0x1, R2 ;  /* 0x00000001dde07824 */ /* 0x000fc400078e0202 */
[----:B------:R-:W-:Y:S02]  /*1ec0*/  IMAD.IADD R223, R222, 0x1, R2 ;  /* 0x00000001dedf7824 */ /* 0x000fe400078e0202 */
[----:B-1----:R-:W-:Y:S02]  /*1ed0*/  IMAD.IADD R9, R4, 0x1, R9 ;  /* 0x0000000104097824 */ /* 0x002fe400078e0209 */
[----:B------:R-:W-:-:S03]  /*1ee0*/  IMAD.IADD R4, R8, 0x1, R4 ;  /* 0x0000000108047824 */ /* 0x000fc600078e0204 */
[----:B------:R2:W-:Y:S04]  /*1ef0*/  STL [R1+0xd4], R9 ;  /* 0x0000d40901007387 */ /* 0x0005e80000100800 */
[----:B------:R2:W-:Y:S04]  /*1f00*/  STL [R1+0xc4], R8 ;  /* 0x0000c40801007387 */ /* 0x0005e80000100800 */
[----:B------:R2:W-:Y:S04]  /*1f10*/  STL [R1+0xd0], R5 ;  /* 0x0000d00501007387 */ /* 0x0005e80000100800 */
[----:B------:R2:W-:Y:S02]  /*1f20*/  STL [R1+0xcc], R4 ;  /* 0x0000cc0401007387 */ /* 0x0005e40000100800 */
.L_x_1723:
[----:B------:R-:W3:Y:S01]  /*1f30*/  LDL R3, [R1+0x5c] ;  /* 0x00005c0001037983 */ /* 0x000ee20000100800 */
[----:B------:R-:W-:Y:S01]  /*1f40*/  IMAD.MOV.U32 R2, RZ, RZ, 0x4 ;  /* 0x00000004ff027424 */ /* 0x000fe200078e00ff */
[----:B------:R-:W-:-:S02]  /*1f50*/  ISETP.NE.U32.AND P0, PT, RZ, c[0x0][0x370], PT ;  /* 0x0000dc00ff007a0c */ /* 0x000fc40003f05070 */
[----:B------:R-:W-:Y:S02]  /*1f60*/  ISETP.NE.U32.AND P4, PT, RZ, c[0x0][0x360], PT ;  /* 0x0000d800ff007a0c */ /* 0x000fe40003f85070 */
[----:B------:R-:W-:Y:S01]  /*1f70*/  ISETP.NE.AND.EX P1, PT, RZ, c[0x0][0x374], PT, P0 ;  /* 0x0000dd00ff007a0c */ /* 0x000fe20003f25300 */
[----:B---3--:R-:W-:-:S05]  /*1f80*/  IMAD.WIDE R2, R3, R2, c[0x0][0x588] ;  /* 0x0001620003027625 */ /* 0x008fca00078e0202 */
[----:B------:R-:W3:Y:S01]  /*1f90*/  LDG.E R32, [R2.64] ;  /* 0x0000000802207981 */ /* 0x000ee2000c1e1900 */
[----:B------:R-:W-:Y:S01]  /*1fa0*/  ISETP.NE.AND.EX P4, PT, RZ, c[0x0][0x364], PT, P4 ;  /* 0x0000d900ff007a0c */ /* 0x000fe20003f85340 */
[----:B------:R-:W-:Y:S01]  /*1fb0*/  IMAD.MOV.U32 R11, RZ, RZ, RZ ;  /* 0x000000ffff0b7224 */ /* 0x000fe200078e00ff */
[----:B------:R-:W-:Y:S02]  /*1fc0*/  ISETP.NE.U32.AND P3, PT, RZ, c[0x0][0x348], PT ;  /* 0x0000d200ff007a0c */ /* 0x000fe40003f65070 */
[----:B------:R-:W-:Y:S02]  /*1fd0*/  ISETP.NE.U32.AND P5, PT, RZ, c[0x0][0x350], PT ;  /* 0x0000d400ff007a0c */ /* 0x000fe40003fa5070 */
[----:B------:R-:W-:Y:S02]  /*1fe0*/  ISETP.NE.U32.AND P6, PT, RZ, c[0x0][0x358], PT ;  /* 0x0000d600ff007a0c */ /* 0x000fe40003fc5070 */
[----:B------:R-:W-:Y:S02]  /*1ff0*/  ISETP.NE.AND.EX P3, PT, RZ, c[0x0][0x34c], PT, P3 ;  /* 0x0000d300ff007a0c */ /* 0x000fe40003f65330 */
[----:B------:R-:W-:-:S02]  /*2000*/  ISETP.NE.AND.EX P5, PT, RZ, c[0x0][0x354], PT, P5 ;  /* 0x0000d500ff007a0c */ /* 0x000fc40003fa5350 */
[----:B------:R-:W-:Y:S01]  /*2010*/  ISETP.NE.AND.EX P6, PT, RZ, c[0x0][0x35c], PT, P6 ;  /* 0x0000d700ff007a0c */ /* 0x000fe20003fc5360 */
[----:B------:R-:W-:Y:S01]  /*2020*/  IMAD.MOV.U32 R137, RZ, RZ, RZ ;  /* 0x000000ffff897224 */ /* 0x000fe200078e00ff */
[----:B------:R-:W-:Y:S01]  /*2030*/  CS2R R18, SRZ ;  /* 0x0000000000127805 */ /* 0x000fe2000001ff00 */
[----:B---3--:R-:W-:Y:S01]  /*2040*/  SHF.R.S32.HI R33, RZ, 0x1f, R32 ;  /* 0x0000001fff217819 */ /* 0x008fe20000011420 */
[C---:B------:R-:W-:Y:S01]  /*2050*/  IMAD.SHL.U32 R24, R32.reuse, 0x4, RZ ;  /* 0x0000000420187824 */ /* 0x040fe200078e00ff */
[C---:B--2---:R-:W-:Y:S01]  /*2060*/  @P1 LEA R4, P0, R32.reuse, c[0x0][0x370], 0x2 ;  /* 0x0000dc0020041a11 */ /* 0x044fe200078010ff */
[----:B------:R1:W-:Y:S01]  /*2070*/  STL [R1+0x70], R32 ;  /* 0x0000702001007387 */ /* 0x0003e20000100800 */
[C-C-:B------:R-:W-:Y:S02]  /*2080*/  SHF.L.U64.HI R23, R32.reuse, 0x2, R33.reuse ;  /* 0x0000000220177819 */ /* 0x140fe40000010221 */
[----:B------:R-:W-:Y:S01]  /*2090*/  @P1 LEA.HI.X R5, R32, c[0x0][0x374], R33, 0x2, P0 ;  /* 0x0000dd0020051a11 */ /* 0x000fe200000f1421 */
[----:B------:R1:W-:Y:S01]  /*20a0*/  STL [R1+0x74], R33 ;  /* 0x0000742101007387 */ /* 0x0003e20000100800 */
[----:B------:R-:W-:-:S03]  /*20b0*/  @P4 IADD3 R2, P0, R24, c[0x0][0x360], RZ ;  /* 0x0000d80018024a10 */ /* 0x000fc60007f1e0ff */
[----:B------:R2:W3:Y:S01]  /*20c0*/  @P1 LDG.E R11, [R4.64] ;  /* 0x00000008040b1981 */ /* 0x0004e2000c1e1900 */
[C---:B------:R-:W-:Y:S02]  /*20d0*/  @P4 IADD3.X R3, R23.reuse, c[0x0][0x364], RZ, P0, !PT ;  /* 0x0000d90017034a10 */ /* 0x040fe400007fe4ff */
[----:B------:R-:W-:Y:S01]  /*20e0*/  IADD3 R8, P2, R24, c[0x0][0x348], RZ ;  /* 0x0000d20018087a10 */ /* 0x000fe20007f5e0ff */
[----:B------:R1:W-:Y:S04]  /*20f0*/  STL [R1+0x68], R24 ;  /* 0x0000681801007387 */ /* 0x0003e80000100800 */
[----:B------:R4:W3:Y:S01]  /*2100*/  @P4 LDG.E R6, [R2.64] ;  /* 0x0000000802064981 */ /* 0x0008e2000c1e1900 */
        /* <DEDUP_REMOVED lines=10> */
[----:B---3--:R1:W-:Y:S04]  /*21b0*/  STL [R1+0x3c], R11 ;  /* 0x00003c0b01007387 */ /* 0x0083e80000100800 */
[----:B------:R1:W-:Y:S01]  /*21c0*/  @P4 STL [R1+0x44], R6 ;  /* 0x0000440601004387 */ /* 0x0003e20000100800 */
[----:B------:R-:W-:Y:S05]  /*21d0*/  @P4 BRA `(.L_x_1515) ;  /* 0x0000007000004947 */ /* 0x000fea0003800000 */
[----:B-1----:R-:W-:-:S05]  /*21e0*/  MOV R6, c[0x0][0x168] ;  /* 0x00005a0000067a02 */ /* 0x002fca0000000f00 */
[----:B------:R1:W-:Y:S01]  /*21f0*/  STL [R1+0x44], R6 ;  /* 0x0000440601007387 */ /* 0x0003e20000100800 */
[----:B------:R-:W-:Y:S05]  /*2200*/  @!P3 BRA `(.L_x_1515) ;  /* 0x000000400000b947 */ /* 0x000fea0003800000 */
[----:B------:R-:W2:Y:S04]  /*2210*/  LDG.E R10, [R8.64] ;  /* 0x00000008080a7981 */ /* 0x000ea8000c1e1900 */
[----:B-1----:R-:W2:Y:S02]  /*2220*/  LDG.E R6, [R8.64+0x4] ;  /* 0x0000040808067981 */ /* 0x002ea4000c1e1900 */
[----:B--2---:R-:W-:-:S05]  /*2230*/  IADD3 R6, -R10, R6, RZ ;  /* 0x000000060a067210 */ /* 0x004fca0007ffe1ff */
[----:B------:R1:W-:Y:S02]  /*2240*/  STL [R1+0x44], R6 ;  /* 0x0000440601007387 */ /* 0x0003e40000100800 */
.L_x_1515:
[----:B------:R-:W-:-:S04]  /*2250*/  ISETP.NE.U32.AND P0, PT, RZ, c[0x0][0x368], PT ;  /* 0x0000da00ff007a0c */ /* 0x000fc80003f05070 */
[----:B------:R-:W-:-:S13]  /*2260*/  ISETP.NE.AND.EX P0, PT, RZ, c[0x0][0x36c], PT, P0 ;  /* 0x0000db00ff007a0c */ /* 0x000fda0003f05300 */
[----:B------:R-:W-:Y:S05]  /*2270*/  @!P0 BRA `(.L_x_1516) ;  /* 0x0000004000008947 */ /* 0x000fea0003800000 */
[----:B-1----:R-:W-:-:S04]  /*2280*/  IADD3 R4, P0, R24, c[0x0][0x368], RZ ;  /* 0x0000da0018047a10 */ /* 0x002fc80007f1e0ff */
[----:B------:R-:W-:-:S05]  /*2290*/  IADD3.X R5, R23, c[0x0][0x36c], RZ, P0, !PT ;  /* 0x0000db0017057a10 */ /* 0x000fca00007fe4ff */
[----:B------:R1:W5:Y:S01]  /*22a0*/  LDG.E R17, [R4.64] ;  /* 0x0000000804117981 */ /* 0x000362000c1e1900 */
[----:B------:R-:W-:Y:S05]  /*22b0*/  BRA `(.L_x_1517) ;  /* 0x0000005000007947 */ /* 0x000fea0003800000 */
.L_x_1516:
[----:B------:R-:W-:Y:S01]  /*22c0*/  MOV R17, UR6 ;  /* 0x0000000600117c02 */ /* 0x000fe20008000f00 */
[----:B------:R-:W-:Y:S05]  /*22d0*/  @!P5 BRA `(.L_x_1517) ;  /* 0x000000300000d947 */ /* 0x000fea0003800000 */
[----:B-1----:R1:W2:Y:S04]  /*22e0*/  LDG.E R6, [R4.64] ;  /* 0x0000000804067981 */ /* 0x0022a8000c1e1900 */
[----:B-1----:R-:W2:Y:S02]  /*22f0*/  LDG.E R4, [R4.64+0x4] ;  /* 0x0000040804047981 */ /* 0x002ea4000c1e1900 */
[----:B--2---:R-:W-:Y:S02]  /*2300*/  IADD3 R17, -R6, R4, RZ ;  /* 0x0000000406117210 */ /* 0x004fe40007ffe1ff */
.L_x_1517:
[----:B-1----:R-:W2:Y:S04]  /*2310*/  LDL R4, [R1+0x44] ;  /* 0x0000440001047983 */ /* 0x002ea80000100800 */
[----:B------:R-:W3:Y:S04]  /*2320*/  LDL.LU R9, [R1+0x54] ;  /* 0x0000540001097983 */ /* 0x000ee80000300800 */
[----:B------:R1:W4:Y:S04]  /*2330*/  @P6 LDG.E R5, [R2.64] ;  /* 0x0000000802056981 */ /* 0x000328000c1e1900 */
[----:B------:R-:W3:Y:S04]  /*2340*/  LDL.LU R21, [R1+0x8] ;  /* 0x0000080001157983 */ /* 0x000ee80000300800 */
[----:B------:R-:W3:Y:S01]  /*2350*/  LDL R20, [R1+0x58] ;  /* 0x0000580001147983 */ /* 0x000ee20000100800 */
[----:B------:R-:W-:-:S04]  /*2360*/  ISETP.NE.U32.AND P0, PT, RZ, c[0x0][0x378], PT ;  /* 0x0000de00ff007a0c */ /* 0x000fc80003f05070 */
[----:B------:R-:W-:Y:S01]  /*2370*/  ISETP.NE.AND.EX P1, PT, RZ, c[0x0][0x37c], PT, P0 ;  /* 0x0000df00ff007a0c */ /* 0x000fe20003f25300 */
[----:B--2---:R-:W-:Y:S02]  /*2380*/  IMAD.MOV.U32 R6, RZ, RZ, R4 ;  /* 0x000000ffff067224 */ /* 0x004fe400078e0004 */
[----:B------:R1:W4:Y:S01]  /*2390*/  @P6 LDG.E R4, [R2.64+0x4] ;  /* 0x0000040802046981 */ /* 0x000322000c1e1900 */
[----:B-----5:R-:W-:Y:S02]  /*23a0*/  IMAD.MOV.U32 R136, RZ, RZ, R17 ;  /* 0x000000ffff887224 */ /* 0x020fe400078e0011 */
[----:B------:R-:W-:-:S05]  /*23b0*/  IMAD.MOV.U32 R10, RZ, RZ, c[0x0][0x2c4] ;  /* 0x0000b100ff0a7624 */ /* 0x000fca00078e00ff */
[----:B------:R-:W-:Y:S02]  /*23c0*/  ISETP.NE.AND P2, PT, R10, 0x1, PT ;  /* 0x000000010a00780c */ /* 0x000fe40003f45270 */
[----:B-1----:R-:W-:-:S04]  /*23d0*/  @P1 IADD3 R2, P0, R24, c[0x0][0x378], RZ ;  /* 0x0000de0018021a10 */ /* 0x002fc80007f1e0ff */
[----:B------:R-:W-:-:S05]  /*23e0*/  @P1 IADD3.X R3, R23, c[0x0][0x37c], RZ, P0, !PT ;  /* 0x0000df0017031a10 */ /* 0x000fca00007fe4ff */
[----:B------:R1:W5:Y:S01]  /*23f0*/  @P1 LDG.E R136, [R2.64] ;  /* 0x0000000802881981 */ /* 0x000362000c1e1900 */
[----:B------:R-:W-:Y:S01]  /*2400*/  IMAD.IADD R11, R17, 0x1, -R11 ;  /* 0x00000001110b7824 */ /* 0x000fe200078e0a0b */
[----:B---3--:R-:W-:Y:S01]  /*2410*/  LOP3.LUT R21, R21, 0xffffffdf, RZ, 0xc0, !PT ;  /* 0xffffffdf15157812 */ /* 0x008fe200078ec0ff */
[----:B------:R-:W-:-:S03]  /*2420*/  IMAD.MOV.U32 R8, RZ, RZ, RZ ;  /* 0x000000ffff087224 */ /* 0x000fc600078e00ff */
[----:B------:R-:W-:Y:S01]  /*2430*/  @P2 LOP3.LUT R21, R21, 0x20, RZ, 0xfc, !PT ;  /* 0x0000002015152812 */ /* 0x000fe200078efcff */
[----:B-1----:R-:W-:Y:S02]  /*2440*/  IMAD.SHL.U32 R3, R9, 0x80, RZ ;  /* 0x0000008009037824 */ /* 0x002fe400078e00ff */
[----:B------:R-:W-:-:S03]  /*2450*/  IMAD.MOV.U32 R2, RZ, RZ, c[0x0][0x228] ;  /* 0x00008a00ff027624 */ /* 0x000fc600078e00ff */
[----:B------:R1:W-:Y:S04]  /*2460*/  STL [R1+0x40], R3 ;  /* 0x0000400301007387 */ /* 0x0003e80000100800 */
[----:B------:R-:W-:Y:S01]  /*2470*/  STL [R1+0x8], R21 ;  /* 0x0000081501007387 */ /* 0x000fe20000100800 */
[----:B-1----:R-:W-:Y:S01]  /*2480*/  IADD3 R3, R3, 0x7f, RZ ;  /* 0x0000007f03037810 */ /* 0x002fe20007ffe0ff */
[----:B------:R-:W-:Y:S01]  /*2490*/  BSSY B0, `(.L_x_1518) ;  /* 0x000003b000007945 */ /* 0x000fe20003800000 */
[----:B----4-:R-:W-:-:S03]  /*24a0*/  @P6 IMAD.IADD R2, R4, 0x1, -R5 ;  /* 0x0000000104026824 */ /* 0x010fc600078e0a05 */
[----:B------:R-:W-:-:S04]  /*24b0*/  @P2 IMAD.HI.U32 R4, R3, c[0x0][0x2c8], RZ ;  /* 0x0000b20003042a27 */ /* 0x000fc800078e00ff */
[----:B------:R-:W-:Y:S01]  /*24c0*/  IMAD.IADD R5, R11, 0x1, R2 ;  /* 0x000000010b057824 */ /* 0x000fe200078e0202 */
[----:B------:R-:W-:-:S04]  /*24d0*/  @P2 SHF.R.U32.HI R3, RZ, c[0x0][0x2cc], R4 ;  /* 0x0000b300ff032a19 */ /* 0x000fc80000011604 */
[C---:B------:R-:W-:Y:S02]  /*24e0*/  IADD3 R151, R5.reuse, 0x70, -R6 ;  /* 0x0000007005977810 */ /* 0x040fe40007ffe806 */
[----:B------:R-:W-:Y:S01]  /*24f0*/  IADD3 R9, R5, 0x6f, RZ ;  /* 0x0000006f05097810 */ /* 0x000fe20007ffe0ff */
[----:B------:R1:W-:Y:S01]  /*2500*/  STL [R1+0x48], R5 ;  /* 0x0000480501007387 */ /* 0x0003e20000100800 */
[----:B------:R-:W-:-:S03]  /*2510*/  IMAD.MOV.U32 R4, RZ, RZ, RZ ;  /* 0x000000ffff047224 */ /* 0x000fc600078e00ff */
[----:B------:R-:W-:Y:S01]  /*2520*/  IMAD.HI R6, R9, -0x6db6db6d, R8 ;  /* 0x9249249309067827 */ /* 0x000fe200078e0208 */
[----:B------:R-:W-:-:S04]  /*2530*/  LOP3.LUT R8, R20, 0xff000000, RZ, 0xc0, !PT ;  /* 0xff00000014087812 */ /* 0x000fc800078ec0ff */
[----:B------:R-:W-:Y:S01]  /*2540*/  SHF.R.U32.HI R9, RZ, 0x1f, R6 ;  /* 0x0000001fff097819 */ /* 0x000fe20000011606 */
[----:B-1----:R-:W-:-:S04]  /*2550*/  IMAD.IADD R5, R151, 0x1, R3 ;  /* 0x0000000197057824 */ /* 0x002fc800078e0203 */
[----:B------:R-:W-:Y:S01]  /*2560*/  IMAD.HI R3, R5, -0x6db6db6d, R4 ;  /* 0x9249249305037827 */ /* 0x000fe200078e0204 */
[----:B------:R-:W-:Y:S02]  /*2570*/  LOP3.LUT R4, R20, 0xff0000, RZ, 0xc0, !PT ;  /* 0x00ff000014047812 */ /* 0x000fe400078ec0ff */
[----:B------:R-:W-:-:S04]  /*2580*/  SHF.R.U32.HI R5, RZ, 0x8, R8 ;  /* 0x00000008ff057819 */ /* 0x000fc80000011608 */
[----:B------:R-:W-:Y:S02]  /*2590*/  LEA.HI R4, R4, R5, RZ, 0x10 ;  /* 0x0000000504047211 */ /* 0x000fe400078f80ff */
[----:B------:R-:W-:Y:S02]  /*25a0*/  SHF.R.U32.HI R8, RZ, 0x1f, R3 ;  /* 0x0000001fff087819 */ /* 0x000fe40000011603 */
[----:B------:R-:W-:Y:S02]  /*25b0*/  SHF.R.U32.HI R10, RZ, 0x10, R4 ;  /* 0x00000010ff0a7819 */ /* 0x000fe40000011604 */
[----:B------:R-:W-:Y:S02]  /*25c0*/  LOP3.LUT R25, R4, 0xff, RZ, 0xc0, !PT ;  /* 0x000000ff04197812 */ /* 0x000fe400078ec0ff */
[----:B------:R-:W-:Y:S02]  /*25d0*/  LEA.HI.SX32 R150, R6, R9, 0x1a ;  /* 0x0000000906967211 */ /* 0x000fe400078fd2ff */
[----:B------:R-:W-:Y:S01]  /*25e0*/  LEA.HI.SX32 R3, R3, R8, 0x1a ;  /* 0x0000000803037211 */ /* 0x000fe200078fd2ff */
[----:B------:R1:W-:Y:S03]  /*25f0*/  STL [R1+0x54], R10 ;  /* 0x0000540a01007387 */ /* 0x0003e60000100800 */
[----:B------:R-:W-:Y:S01]  /*2600*/  IMNMX R6, R150, R3, PT ;  /* 0x0000000396067217 */ /* 0x000fe20003800200 */
[----:B------:R1:W-:Y:S03]  /*2610*/  STL [R1+0x78], R25 ;  /* 0x0000781901007387 */ /* 0x0003e60000100800 */
[----:B------:R-:W-:-:S02]  /*2620*/  ISETP.GE.AND P0, PT, R6, 0x1, PT ;  /* 0x000000010600780c */ /* 0x000fc40003f06270 */
[----:B------:R-:W-:Y:S01]  /*2630*/  ISETP.NE.AND P1, PT, R10, RZ, PT ;  /* 0x000000ff0a00720c */ /* 0x000fe20003f25270 */
[----:B------:R-:W-:-:S03]  /*2640*/  IMAD.MOV.U32 R3, RZ, RZ, RZ ;  /* 0x000000ffff037224 */ /* 0x000fc600078e00ff */
[----:B------:R-:W-:-:S07]  /*2650*/  SEL R135, R10, c[0x0][0x338], P1 ;  /* 0x0000ce000a877a07 */ /* 0x000fce0000800000 */
[----:B------:R-:W-:Y:S05]  /*2660*/  @!P0 BRA `(.L_x_1519) ;  /* 0x000001d000008947 */ /* 0x000fea0003800000 */
[----:B------:R-:W-:Y:S01]  /*2670*/  IABS R3, R135 ;  /* 0x0000008700037213 */ /* 0x000fe20000000000 */
[----:B------:R-:W-:Y:S01]  /*2680*/  IMAD.MOV.U32 R8, RZ, RZ, RZ ;  /* 0x000000ffff087224 */ /* 0x000fe200078e00ff */
[----:B-1----:R-:W-:-:S03]  /*2690*/  IADD3 R10, R135, -0x1, R6 ;  /* 0xffffffff870a7810 */ /* 0x002fc60007ffe006 */
[----:B------:R-:W-:Y:S01]  /*26a0*/  IMAD.MOV.U32 R4, RZ, RZ, R3 ;  /* 0x000000ffff047224 */ /* 0x000fe200078e0003 */
[----:B------:R-:W-:-:S03]  /*26b0*/  IABS R16, R10 ;  /* 0x0000000a00107213 */ /* 0x000fc60000000000 */
[----:B------:R-:W1:Y:S08]  /*26c0*/  I2F.RP R3, R4 ;  /* 0x0000000400037306 */ /* 0x000e700000209400 */
        /* <DEDUP_REMOVED lines=23> */
.L_x_1519:
[----:B------:R-:W-:Y:S05]  /*2840*/  BSYNC B0 ;  /* 0x0000000000007941 */ /* 0x000fea0003800000 */
.L_x_1518:
[----:B-1----:R-:W2:Y:S01]  /*2850*/  LDL R10, [R1+0x124] ;  /* 0x00012400010a7983 */ /* 0x002ea20000100800 */
        /* <DEDUP_REMOVED lines=9> */
[----:B------:R-:W-:-:S04]  /*28f0*/  IMAD.WIDE.U32 R8, R4, 0x24924925, RZ ;  /* 0x2492492504087825 */ /* 0x000fc800078e00ff */
        /* <DEDUP_REMOVED lines=11> */
[----:B------:R-:W-:Y:S02]  /*29b0*/  ISETP.NE.U32.AND P0, PT, RZ, c[0x0][0x340], PT ;  /* 0x0000d000ff007a0c */ /* 0x000fe40003f05070 */
[----:B------:R-:W-:Y:S02]  /*29c0*/  SHF.R.S32.HI R16, RZ, 0x1f, R82 ;  /* 0x0000001fff107819 */ /* 0x000fe40000011452 */
[----:B------:R-:W-:Y:S02]  /*29d0*/  ISETP.NE.AND.EX P3, PT, RZ, c[0x0][0x344], PT, P0 ;  /* 0x0000d100ff007a0c */ /* 0x000fe40003f65300 */
[----:B------:R-:W-:-:S11]  /*29e0*/  MOV R31, R21 ;  /* 0x00000015001f7202 */ /* 0x000fd60000000f00 */
[----:B------:R-:W-:-:S04]  /*29f0*/  @P3 IADD3 R4, P0, R24, c[0x0][0x340], RZ ;  /* 0x0000d00018043a10 */ /* 0x000fc80007f1e0ff */
[----:B------:R-:W-:-:S05]  /*2a00*/  @P3 IADD3.X R5, R23, c[0x0][0x344], RZ, P0, !PT ;  /* 0x0000d10017053a10 */ /* 0x000fca00007fe4ff */
[----:B------:R1:W2:Y:S01]  /*2a10*/  @P3 LDG.E R26, [R4.64] ;  /* 0x00000008041a3981 */ /* 0x0002a2000c1e1900 */
[----:B------:R-:W-:Y:S01]  /*2a20*/  IADD3 R114, P0, R82, R18, RZ ;  /* 0x0000001252727210 */ /* 0x000fe20007f1e0ff */
[----:B------:R-:W-:Y:S01]  /*2a30*/  IMAD.MOV.U32 R30, RZ, RZ, c[0x0][0x238] ;  /* 0x00008e00ff1e7624 */ /* 0x000fe200078e00ff */
[----:B------:R-:W-:Y:S01]  /*2a40*/  IADD3 R40, R3, -0x1, RZ ;  /* 0xffffffff03287810 */ /* 0x000fe20007ffe0ff */
[----:B------:R-:W-:Y:S01]  /*2a50*/  IMAD R11, R16, c[0x0][0x280], RZ ;  /* 0x0000a000100b7a24 */ /* 0x000fe200078e02ff */
[----:B------:R-:W-:Y:S01]  /*2a60*/  LEA.HI.X.SX32 R115, R18, R16, 0x1, P0 ;  /* 0x0000001012737211 */ /* 0x000fe200000f0eff */
[----:B------:R-:W-:Y:S01]  /*2a70*/  ULDC UR5, c[0x0][0x23c] ;  /* 0x00008f0000057ab9 */ /* 0x000fe20000000800 */
[----:B------:R-:W-:Y:S01]  /*2a80*/  LOP3.LUT R29, R20, 0xffff, RZ, 0xc0, !PT ;  /* 0x0000ffff141d7812 */ /* 0x000fe200078ec0ff */
[----:B------:R-:W-:Y:S01]  /*2a90*/  IMAD.WIDE.U32 R20, R30, 0x40, RZ ;  /* 0x000000401e147825 */ /* 0x000fe200078e00ff */
[----:B------:R-:W-:Y:S01]  /*2aa0*/  SEL R27, R33, RZ, !P6 ;  /* 0x000000ff211b7207 */ /* 0x000fe20007000000 */
[----:B------:R-:W-:Y:S01]  /*2ab0*/  USHF.L.U32 UR12, UR5, 0x6, URZ ;  /* 0x00000006050c7899 */ /* 0x000fe2000800063f */
[----:B------:R-:W-:Y:S01]  /*2ac0*/  MOV R140, 0x70 ;  /* 0x00000070008c7802 */ /* 0x000fe20000000f00 */
[----:B------:R-:W-:Y:S01]  /*2ad0*/  IMAD R6, R115, c[0x0][0x238], RZ ;  /* 0x00008e0073067a24 */ /* 0x000fe200078e02ff */
[----:B------:R-:W-:Y:S01]  /*2ae0*/  SEL R28, R32, RZ, !P6 ;  /* 0x000000ff201c7207 */ /* 0x000fe20007000000 */
[----:B------:R-:W-:Y:S01]  /*2af0*/  IMAD R3, R27, c[0x0][0x248], RZ ;  /* 0x000092001b037a24 */ /* 0x000fe200078e02ff */
[----:B------:R-:W-:Y:S01]  /*2b00*/  ISETP.GE.AND P5, PT, R76, c[0x0][0x1d4], PT ;  /* 0x000075004c007a0c */ /* 0x000fe20003fa6270 */
[----:B------:R-:W-:Y:S01]  /*2b10*/  IMAD R6, R114, c[0x0][0x23c], R6 ;  /* 0x00008f0072067a24 */ /* 0x000fe200078e0206 */
[----:B------:R-:W-:Y:S01]  /*2b20*/  ISETP.GE.AND P4, PT, R227, c[0x0][0x1d4], PT ;  /* 0x00007500e3007a0c */ /* 0x000fe20003f86270 */
[C---:B------:R-:W-:Y:S01]  /*2b30*/  IMAD R152, R140.reuse, c[0x0][0x23c], RZ ;  /* 0x00008f008c987a24 */ /* 0x040fe200078e02ff */
[----:B------:R-:W-:Y:S01]  /*2b40*/  MOV R149, 0x5 ;  /* 0x0000000500957802 */ /* 0x000fe20000000f00 */
[----:B------:R-:W-:Y:S01]  /*2b50*/  IMAD.WIDE.U32 R138, R140, c[0x0][0x238], RZ ;  /* 0x00008e008c8a7a25 */ /* 0x000fe200078e00ff */
[C---:B------:R-:W-:Y:S01]  /*2b60*/  SHF.L.U32 R161, R30.reuse, 0x5, RZ ;  /* 0x000000051ea17819 */ /* 0x040fe200000006ff */
[----:B------:R-:W-:Y:S01]  /*2b70*/  UIMAD UR5, UR5, 0x60, URZ ;  /* 0x00000060050578a4 */ /* 0x000fe2000f8e023f */
[----:B------:R-:W-:Y:S01]  /*2b80*/  SHF.L.U64.HI R156, R30, R149, c[0x0][0x23c] ;  /* 0x00008f001e9c7619 */ /* 0x000fe20000010295 */
[----:B------:R-:W-:Y:S01]  /*2b90*/  IMAD.IADD R152, R139, 0x1, R152 ;  /* 0x000000018b987824 */ /* 0x000fe200078e0298 */
[----:B------:R-:W-:Y:S01]  /*2ba0*/  LOP3.LUT R31, R31, 0xfffffffb, RZ, 0xc0, !PT ;  /* 0xfffffffb1f1f7812 */ /* 0x000fe200078ec0ff */
[----:B-1----:R-:W-:Y:S01]  /*2bb0*/  IMAD.WIDE.U32 R4, R114, c[0x0][0x238], R76 ;  /* 0x00008e0072047a25 */ /* 0x002fe200078e004c */
[----:B------:R-:W-:-:S02]  /*2bc0*/  MOV R158, c[0x0][0x290] ;  /* 0x0000a400009e7a02 */ /* 0x000fc40000000f00 */
[----:B------:R-:W-:Y:S01]  /*2bd0*/  @P5 LOP3.LUT R31, R31, 0x4, RZ, 0xfc, !PT ;  /* 0x000000041f1f5812 */ /* 0x000fe200078efcff */
[----:B------:R-:W-:Y:S02]  /*2be0*/  IMAD.IADD R5, R5, 0x1, R6 ;  /* 0x0000000105057824 */ /* 0x000fe400078e0206 */
[----:B------:R-:W-:Y:S01]  /*2bf0*/  IMAD R6, R40, -0x70, R2 ;  /* 0xffffff9028067824 */ /* 0x000fe200078e0202 */
[----:B------:R-:W-:Y:S01]  /*2c00*/  LOP3.LUT R31, R31, 0xfffffffd, RZ, 0xc0, !PT ;  /* 0xfffffffd1f1f7812 */ /* 0x000fe200078ec0ff */
[----:B------:R-:W-:-:S03]  /*2c10*/  IMAD.WIDE.U32 R4, R29, c[0x0][0x240], R4 ;  /* 0x000090001d047a25 */ /* 0x000fc600078e0004 */
[----:B------:R-:W-:Y:S01]  /*2c20*/  IMNMX R8, R6, 0x70, PT ;  /* 0x0000007006087817 */ /* 0x000fe20003800200 */
[----:B------:R-:W-:Y:S01]  /*2c30*/  IMAD R5, R29, c[0x0][0x244], R5 ;  /* 0x000091001d057a24 */ /* 0x000fe200078e0205 */
[----:B------:R-:W-:Y:S01]  /*2c40*/  @P4 LOP3.LUT R31, R31, 0x2, RZ, 0xfc, !PT ;  /* 0x000000021f1f4812 */ /* 0x000fe200078efcff */
[----:B------:R-:W-:Y:S01]  /*2c50*/  IMAD R6, R28, c[0x0][0x24c], R3 ;  /* 0x000093001c067a24 */ /* 0x000fe200078e0203 */
[----:B------:R-:W-:Y:S01]  /*2c60*/  IADD3 R3, -R82, R8, RZ ;  /* 0x0000000852037210 */ /* 0x000fe20007ffe1ff */
[----:B------:R-:W-:Y:S01]  /*2c70*/  IMAD.WIDE.U32 R118, R28, c[0x0][0x248], R4 ;  /* 0x000092001c767a25 */ /* 0x000fe200078e0004 */
[----:B------:R-:W-:Y:S01]  /*2c80*/  SHF.R.S32.HI R5, RZ, 0x1f, R40 ;  /* 0x0000001fff057819 */ /* 0x000fe20000011428 */
[----:B------:R1:W-:Y:S01]  /*2c90*/  STL [R1+0x8], R31 ;  /* 0x0000081f01007387 */ /* 0x0003e20000100800 */
[----:B------:R-:W-:Y:S01]  /*2ca0*/  ISETP.GE.AND P0, PT, R3, 0x1, PT ;  /* 0x000000010300780c */ /* 0x000fe20003f06270 */
[----:B------:R-:W-:Y:S01]  /*2cb0*/  IMAD R4, R152, R40, RZ ;  /* 0x0000002898047224 */ /* 0x000fe200078e02ff */
[----:B------:R-:W-:Y:S01]  /*2cc0*/  MOV R116, R118 ;  /* 0x0000007600747202 */ /* 0x000fe20000000f00 */
[----:B------:R-:W-:Y:S01]  /*2cd0*/  IMAD.IADD R117, R119, 0x1, R6 ;  /* 0x0000000177757824 */ /* 0x000fe200078e0206 */
[----:B------:R-:W-:Y:S01]  /*2ce0*/  ISETP.GE.AND P2, PT, R3, 0x21, PT ;  /* 0x000000210300780c */ /* 0x000fe20003f46270 */
[----:B------:R-:W-:-:S02]  /*2cf0*/  IMAD R6, R5, R138, R4 ;  /* 0x0000008a05067224 */ /* 0x000fc400078e0204 */
[----:B------:R-:W-:-:S04]  /*2d00*/  IMAD.WIDE.U32 R4, R40, R138, R116 ;  /* 0x0000008a28047225 */ /* 0x000fc800078e0074 */
[----:B------:R-:W-:Y:S02]  /*2d10*/  IMAD.IADD R5, R5, 0x1, R6 ;  /* 0x0000000105057824 */ /* 0x000fe400078e0206 */
[----:B------:R-:W-:Y:S01]  /*2d20*/  @P0 LEA R8, P1, R4, c[0x0][0x220], 0x1 ;  /* 0x0000880004080a11 */ /* 0x000fe200078208ff */
[----:B------:R-:W-:Y:S02]  /*2d30*/  IMAD R15, R82, c[0x0][0x284], R11 ;  /* 0x0000a100520f7a24 */ /* 0x000fe400078e020b */
[----:B------:R-:W-:Y:S01]  /*2d40*/  IMAD.IADD R134, R17, 0x1, R19 ;  /* 0x0000000111867824 */ /* 0x000fe200078e0213 */
[----:B------:R-:W-:Y:S01]  /*2d50*/  @P0 LEA.HI.X R9, R4, c[0x0][0x224], R5, 0x1, P1 ;  /* 0x0000890004090a11 */ /* 0x000fe200008f0c05 */
[----:B------:R-:W-:Y:S01]  /*2d60*/  IMAD.WIDE.U32 R24, R82, c[0x0][0x290], R76 ;  /* 0x0000a40052187a25 */ /* 0x000fe200078e004c */
[----:B------:R-:W-:-:S03]  /*2d70*/  @P2 IADD3 R6, P1, R161, R4, RZ ;  /* 0x00000004a1062210 */ /* 0x000fc60007f3e0ff */
[----:B------:R-:W-:Y:S01]  /*2d80*/  @!PT LDS RZ, [RZ] ;  /* 0x00000000fffff984 */ /* 0x000fe20000000800 */
[----:B------:R-:W-:Y:S01]  /*2d90*/  @!PT LDS RZ, [RZ] ;  /* 0x00000000fffff984 */ /* 0x000fe20000000800 */
[----:B------:R-:W-:Y:S01]  /*2da0*/  @!PT LDS RZ, [RZ] ;  /* 0x00000000fffff984 */ /* 0x000fe20000000800 */
[----:B------:R3:W-:Y:S01]  /*2db0*/  @P0 LDGSTS.E.BYPASS.LTC128B.128 [R228+0x8100], [R8.64], !P5 ;  /* 0x0810000008e40fae */ /* 0x0007e2000e901d48 */
[----:B------:R-:W-:-:S03]  /*2dc0*/  IMAD.WIDE.U32 R18, R82, c[0x0][0x280], R76 ;  /* 0x0000a00052127a25 */ /* 0x000fc600078e004c */
[----:B------:R3:W-:Y:S01]  /*2dd0*/  @P0 LDGSTS.E.BYPASS.LTC128B.128 [R228+0xb900], [R8.64+0x80], !P4 ;  /* 0x0b90008008e40fae */ /* 0x0007e2000e101d48 */
[----:B------:R-:W-:Y:S01]  /*2de0*/  @P2 IMAD.X R10, R5, 0x1, R156, P1 ;  /* 0x00000001050a2824 */ /* 0x000fe200008e069c */
[----:B------:R-:W-:Y:S01]  /*2df0*/  ISETP.GE.AND P1, PT, R3, 0x41, PT ;  /* 0x000000410300780c */ /* 0x000fe20003f26270 */
[----:B------:R-:W-:Y:S01]  /*2e00*/  IMAD.WIDE.U32 R144, R30, 0x60, RZ ;  /* 0x000000601e907825 */ /* 0x000fe200078e00ff */
[----:B------:R-:W-:-:S03]  /*2e10*/  IADD3 R19, R15, R19, RZ ;  /* 0x000000130f137210 */ /* 0x000fc60007ffe0ff */
[----:B------:R-:W-:Y:S01]  /*2e20*/  IMAD.MOV.U32 R146, RZ, RZ, c[0x0][0x280] ;  /* 0x0000a000ff927624 */ /* 0x000fe200078e00ff */
[----:B------:R-:W-:Y:S01]  /*2e30*/  IADD3 R155, R145, UR5, RZ ;  /* 0x00000005919b7c10 */ /* 0x000fe2000fffe0ff */
[C---:B------:R-:W-:Y:S02]  /*2e40*/  IMAD R153, R140.reuse, c[0x0][0x284], RZ ;  /* 0x0000a1008c997a24 */ /* 0x040fe400078e02ff */
[----:B------:R-:W-:Y:S01]  /*2e50*/  IMAD R154, R140, c[0x0][0x294], RZ ;  /* 0x0000a5008c9a7a24 */ /* 0x000fe200078e02ff */
[-C--:B------:R-:W-:Y:S01]  /*2e60*/  SHF.L.U64.HI R148, R146, R149.reuse, c[0x0][0x284] ;  /* 0x0000a10092947619 */ /* 0x080fe20000010295 */
[----:B------:R-:W-:Y:S01]  /*2e70*/  IMAD.WIDE.U32 R142, R140, c[0x0][0x280], RZ ;  /* 0x0000a0008c8e7a25 */ /* 0x000fe200078e00ff */
[----:B------:R-:W-:Y:S02]  /*2e80*/  SHF.L.U64.HI R149, R158, R149, c[0x0][0x294] ;  /* 0x0000a5009e957619 */ /* 0x000fe40000010295 */
[----:B------:R-:W-:Y:S01]  /*2e90*/  SHF.L.U32 R159, R146, 0x5, RZ ;  /* 0x00000005929f7819 */ /* 0x000fe200000006ff */
[----:B-----5:R-:W-:Y:S01]  /*2ea0*/  IMAD.WIDE.U32 R100, R136, c[0x0][0x280], R18 ;  /* 0x0000a00088647a25 */ /* 0x020fe200078e0012 */
[----:B------:R-:W-:-:S03]  /*2eb0*/  IADD3 R153, R143, R153, RZ ;  /* 0x000000998f997210 */ /* 0x000fc60007ffe0ff */
[----:B------:R-:W-:-:S04]  /*2ec0*/  IMAD.WIDE.U32 R140, R140, c[0x0][0x290], RZ ;  /* 0x0000a4008c8c7a25 */ /* 0x000fc800078e00ff */
[----:B------:R-:W-:Y:S01]  /*2ed0*/  IMAD.WIDE.U32 R124, R29, c[0x0][0x1e8], RZ ;  /* 0x00007a001d7c7a25 */ /* 0x000fe200078e00ff */
[----:B---3--:R-:W-:-:S03]  /*2ee0*/  @P2 LEA R8, P0, R6, c[0x0][0x220], 0x1 ;  /* 0x0000880006082a11 */ /* 0x008fc600078008ff */
[----:B------:R-:W-:Y:S01]  /*2ef0*/  IMAD.WIDE.U32 R122, R29, c[0x0][0x210], RZ ;  /* 0x000084001d7a7a25 */ /* 0x000fe200078e00ff */
[----:B------:R-:W-:Y:S02]  /*2f00*/  @P2 LEA.HI.X R9, R6, c[0x0][0x224], R10, 0x1, P0 ;  /* 0x0000890006092a11 */ /* 0x000fe400000f0c0a */
[----:B------:R-:W-:Y:S01]  /*2f10*/  ISETP.GT.AND P0, PT, R3, 0x60, PT ;  /* 0x000000600300780c */ /* 0x000fe20003f04270 */
[--C-:B------:R-:W-:Y:S02]  /*2f20*/  IMAD.WIDE.U32 R10, R82, c[0x0][0x280], R78.reuse ;  /* 0x0000a000520a7a25 */ /* 0x100fe400078e004e */
[----:B------:R3:W-:Y:S02]  /*2f30*/  @P2 LDGSTS.E.BYPASS.LTC128B.128 [R229+0x9100], [R8.64], !P5 ;  /* 0x0910000008e52fae */ /* 0x0007e4000e901d48 */
[----:B------:R-:W-:Y:S01]  /*2f40*/  IMAD R3, R16, c[0x0][0x290], RZ ;  /* 0x0000a40010037a24 */ /* 0x000fe200078e02ff */
[----:B------:R-:W-:Y:S01]  /*2f50*/  MOV R22, R10 ;  /* 0x0000000a00167202 */ /* 0x000fe20000000f00 */
[----:B------:R3:W-:Y:S01]  /*2f60*/  @P2 LDGSTS.E.BYPASS.LTC128B.128 [R229+0xc900], [R8.64+0x80], !P4 ;  /* 0x0c90008008e52fae */ /* 0x0007e2000e101d48 */
[----:B------:R-:W-:Y:S01]  /*2f70*/  @P1 IADD3 R6, P2, R4, R20, RZ ;  /* 0x0000001404061210 */ /* 0x000fe20007f5e0ff */
[----:B------:R-:W-:Y:S01]  /*2f80*/  IMAD.WIDE.U32 R16, R82, c[0x0][0x290], R78 ;  /* 0x0000a40052107a25 */ /* 0x000fe200078e004e */
[----:B------:R-:W-:-:S03]  /*2f90*/  IADD3 R23, R11, R15, RZ ;  /* 0x0000000f0b177210 */ /* 0x000fc60007ffe0ff */
[----:B------:R-:W-:Y:S01]  /*2fa0*/  IMAD R3, R82, c[0x0][0x294], R3 ;  /* 0x0000a50052037a24 */ /* 0x000fe200078e0203 */
[----:B------:R-:W-:Y:S01]  /*2fb0*/  MOV R20, R16 ;  /* 0x0000001000147202 */ /* 0x000fe20000000f00 */
[----:B------:R-:W-:Y:S02]  /*2fc0*/  IMAD.MOV.U32 R16, RZ, RZ, R24 ;  /* 0x000000ffff107224 */ /* 0x000fe400078e0018 */
[----:B------:R-:W-:-:S04]  /*2fd0*/  IMAD.WIDE.U32 R104, R136, c[0x0][0x280], R22 ;  /* 0x0000a00088687a25 */ /* 0x000fc800078e0016 */
[----:B------:R-:W-:Y:S02]  /*2fe0*/  IMAD.SHL.U32 R160, R158, 0x20, RZ ;  /* 0x000000209ea07824 */ /* 0x000fe400078e00ff */
[----:B------:R-:W-:Y:S02]  /*2ff0*/  IMAD.IADD R154, R141, 0x1, R154 ;  /* 0x000000018d9a7824 */ /* 0x000fe400078e029a */
[C---:B------:R-:W-:Y:S02]  /*3000*/  IMAD R133, R29.reuse, c[0x0][0x1ec], R125 ;  /* 0x00007b001d857a24 */ /* 0x040fe400078e027d */
[----:B------:R-:W-:Y:S01]  /*3010*/  IMAD R132, R29, c[0x0][0x214], R123 ;  /* 0x000085001d847a24 */ /* 0x000fe200078e027b */
[----:B---3--:R-:W-:Y:S01]  /*3020*/  @P1 IADD3.X R8, R5, UR12, R21, P2, !PT ;  /* 0x0000000c05081c10 */ /* 0x008fe200097fe415 */
[----:B------:R-:W-:Y:S01]  /*3030*/  @P0 IMAD.WIDE.U32 R4, R30, 0x60, R4 ;  /* 0x000000601e040825 */ /* 0x000fe200078e0004 */
[----:B------:R-:W-:-:S03]  /*3040*/  @P1 LEA R10, P2, R6, c[0x0][0x220], 0x1 ;  /* 0x00008800060a1a11 */ /* 0x000fc600078408ff */
[----:B------:R-:W-:Y:S01]  /*3050*/  IMAD.IADD R21, R17, 0x1, R3 ;  /* 0x0000000111157824 */ /* 0x000fe200078e0203 */
[----:B------:R-:W-:Y:S01]  /*3060*/  @P1 LEA.HI.X R11, R6, c[0x0][0x224], R8, 0x1, P2 ;  /* 0x00008900060b1a11 */ /* 0x000fe200010f0c08 */
[----:B------:R-:W-:Y:S01]  /*3070*/  IMAD.IADD R17, R3, 0x1, R25 ;  /* 0x0000000103117824 */ /* 0x000fe200078e0219 */
[----:B------:R-:W-:Y:S01]  /*3080*/  @P0 IADD3 R3, R5, UR5, RZ ;  /* 0x0000000505030c10 */ /* 0x000fe2000fffe0ff */
[----:B------:R-:W-:Y:S01]  /*3090*/  IMAD.WIDE.U32 R102, R136, c[0x0][0x290], R20 ;  /* 0x0000a40088667a25 */ /* 0x000fe200078e0014 */
[----:B------:R-:W-:Y:S01]  /*30a0*/  @P0 LEA R8, P2, R4, c[0x0][0x220], 0x1 ;  /* 0x0000880004080a11 */ /* 0x000fe200078408ff */
[----:B------:R1:W-:Y:S02]  /*30b0*/  @P1 LDGSTS.E.BYPASS.LTC128B.128 [R229+0xa100], [R10.64], !P5 ;  /* 0x0a1000000ae51fae */ /* 0x0003e4000e901d48 */
[----:B------:R-:W-:Y:S01]  /*30c0*/  IMAD.WIDE.U32 R98, R136, c[0x0][0x290], R16 ;  /* 0x0000a40088627a25 */ /* 0x000fe200078e0010 */
[----:B------:R-:W-:Y:S01]  /*30d0*/  @P0 LEA.HI.X R9, R4, c[0x0][0x224], R3, 0x1, P2 ;  /* 0x0000890004090a11 */ /* 0x000fe200010f0c03 */
[----:B------:R1:W-:Y:S01]  /*30e0*/  @P1 LDGSTS.E.BYPASS.LTC128B.128 [R229+0xd900], [R10.64+0x80], !P4 ;  /* 0x0d9000800ae51fae */ /* 0x0003e2000e101d48 */
[----:B------:R-:W-:-:S02]  /*30f0*/  SHF.R.S32.HI R4, RZ, 0x1f, R136 ;  /* 0x0000001fff047819 */ /* 0x000fc40000011488 */
[----:B------:R-:W-:Y:S01]  /*3100*/  MOV R3, c[0x0][0x27c] ;  /* 0x00009f0000037a02 */ /* 0x000fe20000000f00 */
[----:B------:R1:W-:Y:S02]  /*3110*/  @P0 LDGSTS.E.BYPASS.LTC128B.128 [R229+0xb100], [R8.64], !P5 ;  /* 0x0b10000008e50fae */ /* 0x0003e4000e901d48 */
[----:B------:R-:W-:Y:S02]  /*3120*/  IMAD R5, R4, c[0x0][0x290], RZ ;  /* 0x0000a40004057a24 */ /* 0x000fe400078e02ff */
[----:B------:R-:W-:Y:S01]  /*3130*/  IMAD.SHL.U32 R73, R3, 0x2, RZ ;  /* 0x0000000203497824 */ /* 0x000fe200078e00ff */
[----:B------:R1:W-:Y:S01]  /*3140*/  @P0 LDGSTS.E.BYPASS.LTC128B.128 [R229+0xe900], [R8.64+0x80], !P4 ;  /* 0x0e90008008e50fae */ /* 0x0003e2000e101d48 */
[----:B------:R-:W-:Y:S02]  /*3150*/  IMAD R3, R136, c[0x0][0x294], R5 ;  /* 0x0000a50088037a24 */ /* 0x000fe400078e0205 */
[----:B------:R-:W-:Y:S01]  /*3160*/  IMAD R6, R4, c[0x0][0x280], RZ ;  /* 0x0000a00004067a24 */ /* 0x000fe200078e02ff */
[----:B------:R-:W0:Y:S01]  /*3170*/  LDGDEPBAR ;  /* 0x00000000000079af */ /* 0x000e220000000000 */
[----:B------:R-:W-:Y:S01]  /*3180*/  WARPSYNC 0xffffffff ;  /* 0xffffffff00007948 */ /* 0x000fe20003800000 */
[----:B------:R-:W-:Y:S01]  /*3190*/  IMAD.IADD R110, R103, 0x1, R3 ;  /* 0x00000001676e7824 */ /* 0x000fe200078e0203 */
[----:B------:R-:W-:Y:S01]  /*31a0*/  IADD3 R108, R3, R99, RZ ;  /* 0x00000063036c7210 */ /* 0x000fe20007ffe0ff */
[----:B------:R-:W-:-:S05]  /*31b0*/  IMAD R4, R136, c[0x0][0x284], R6 ;  /* 0x0000a10088047a24 */ /* 0x000fca00078e0206 */
[----:B------:R-:W-:Y:S02]  /*31c0*/  IADD3 R111, R105, R4, RZ ;  /* 0x00000004696f7210 */ /* 0x000fe40007ffe0ff */
[----:B------:R-:W-:Y:S02]  /*31d0*/  IADD3 R109, R4, R101, RZ ;  /* 0x00000065046d7210 */ /* 0x000fe40007ffe0ff */
[----:B--2---:R-:W-:Y:S01]  /*31e0*/  @P3 SHF.R.S32.HI R5, RZ, 0x1f, R26 ;  /* 0x0000001fff053819 */ /* 0x004fe2000001141a */
[----:B------:R-:W-:Y:S01]  /*31f0*/  @!P3 IMAD.MOV.U32 R26, RZ, RZ, R32 ;  /* 0x000000ffff1ab224 */ /* 0x000fe200078e0020 */
[----:B------:R-:W-:-:S03]  /*3200*/  @!P3 MOV R5, R33 ;  /* 0x000000210005b202 */ /* 0x000fc60000000f00 */
[----:B------:R-:W-:-:S04]  /*3210*/  IMAD.WIDE.U32 R120, R26, c[0x0][0x2b0], RZ ;  /* 0x0000ac001a787a25 */ /* 0x000fc800078e00ff */
[----:B------:R-:W-:-:S04]  /*3220*/  IMAD R5, R5, c[0x0][0x2b0], RZ ;  /* 0x0000ac0005057a24 */ /* 0x000fc800078e02ff */
[----:B------:R-:W-:-:S05]  /*3230*/  IMAD R5, R26, c[0x0][0x2b4], R5 ;  /* 0x0000ad001a057a24 */ /* 0x000fca00078e0205 */
[----:B------:R-:W-:Y:S02]  /*3240*/  IADD3 R131, R121, R5, RZ ;  /* 0x0000000579837210 */ /* 0x000fe40007ffe0ff */
[----:B-1----:R-:W-:Y:S01]  /*3250*/  ISETP.GE.AND P2, PT, R76, c[0x0][0x27c], PT ;  /* 0x00009f004c007a0c */ /* 0x002fe20003f46270 */
[C---:B------:R-:W-:Y:S01]  /*3260*/  IMAD.WIDE.U32 R4, R29.reuse, c[0x0][0x260], R76 ;  /* 0x000098001d047a25 */ /* 0x040fe200078e004c */
[C---:B------:R-:W-:Y:S01]  /*3270*/  IADD3 R11, R82.reuse, 0x20, RZ ;  /* 0x00000020520b7810 */ /* 0x040fe20007ffe0ff */
        /* <DEDUP_REMOVED lines=12> */
[----:B------:R-:W-:Y:S01]  /*3340*/  IMAD.MOV.U32 R164, RZ, RZ, c[0x0][0x2b8] ;  /* 0x0000ae00ffa47624 */ /* 0x000fe200078e00ff */
[----:B------:R-:W-:Y:S01]  /*3350*/  LOP3.LUT R11, R11, 0x1c0, RZ, 0xc0, !PT ;  /* 0x000001c00b0b7812 */ /* 0x000fe200078ec0ff */
[----:B------:R-:W-:Y:S01]  /*3360*/  IMAD.WIDE.U32 R96, R28, c[0x0][0x268], R8 ;  /* 0x00009a001c607a25 */ /* 0x000fe200078e0008 */
[CC--:B------:R-:W-:Y:S01]  /*3370*/  LEA.HI R10, R5.reuse, R3.reuse, RZ, 0x6 ;  /* 0x00000003050a7211 */ /* 0x0c0fe200078f30ff */
[----:B------:R-:W-:Y:S01]  /*3380*/  ULDC.64 UR4, c[0x0][0x280] ;  /* 0x0000a00000047ab9 */ /* 0x000fe20000000a00 */
[----:B------:R-:W-:Y:S01]  /*3390*/  LEA.HI R3, R5, R3, RZ, 0x3 ;  /* 0x0000000305037211 */ /* 0x000fe200078f18ff */
[----:B------:R-:W-:Y:S01]  /*33a0*/  IMAD.MOV.U32 R163, RZ, RZ, c[0x0][0x27c] ;  /* 0x00009f00ffa37624 */ /* 0x000fe200078e00ff */
[----:B------:R-:W-:Y:S01]  /*33b0*/  ISETP.NE.AND P1, PT, R164, 0x1, PT ;  /* 0x00000001a400780c */ /* 0x000fe20003f25270 */
[----:B------:R-:W-:Y:S01]  /*33c0*/  IMAD R6, R27, c[0x0][0x268], RZ ;  /* 0x00009a001b067a24 */ /* 0x000fe200078e02ff */
[--C-:B------:R-:W-:Y:S01]  /*33d0*/  LOP3.LUT R5, R22, 0x38, R3.reuse, 0xf8, !PT ;  /* 0x0000003816057812 */ /* 0x100fe200078ef803 */
[C---:B------:R-:W-:Y:S01]  /*33e0*/  IMAD.SHL.U32 R22, R82.reuse, 0x40, RZ ;  /* 0x0000004052167824 */ /* 0x040fe200078e00ff */
[----:B------:R-:W-:Y:S01]  /*33f0*/  LOP3.LUT R8, R11, 0x38, R3, 0xf8, !PT ;  /* 0x000000380b087812 */ /* 0x000fe200078ef803 */
[----:B------:R-:W-:Y:S01]  /*3400*/  IMAD.SHL.U32 R23, R23, 0x40, RZ ;  /* 0x0000004017177824 */ /* 0x000fe200078e00ff */
[----:B------:R-:W-:Y:S01]  /*3410*/  IADD3 R11, R82, 0x20, RZ ;  /* 0x00000020520b7810 */ /* 0x000fe20007ffe0ff */
[----:B------:R-:W-:Y:S01]  /*3420*/  IMAD R15, R28, c[0x0][0x26c], R6 ;  /* 0x00009b001c0f7a24 */ /* 0x000fe200078e0206 */
[----:B------:R-:W-:Y:S01]  /*3430*/  LOP3.LUT R22, R22, 0x1c0, RZ, 0xc0, !PT ;  /* 0x000001c016167812 */ /* 0x000fe200078ec0ff */
[----:B------:R-:W-:Y:S01]  /*3440*/  IMAD.MOV.U32 R147, RZ, RZ, 0x6 ;  /* 0x00000006ff937424 */ /* 0x000fe200078e00ff */
[----:B------:R-:W-:Y:S01]  /*3450*/  SHF.R.S32.HI R4, RZ, 0x6, R10 ;  /* 0x00000006ff047819 */ /* 0x000fe2000001140a */
[----:B------:R-:W-:Y:S01]  /*3460*/  IMAD.SHL.U32 R11, R11, 0x40, RZ ;  /* 0x000000400b0b7824 */ /* 0x000fe200078e00ff */
[----:B------:R-:W-:Y:S01]  /*3470*/  SHF.R.U32.HI R22, RZ, 0x3, R22 ;  /* 0x00000003ff167819 */ /* 0x000fe20000011616 */
[----:B------:R-:W-:Y:S01]  /*3480*/  UIMAD.WIDE.U32 UR10, UR4, 0x60, URZ ;  /* 0x00000060040a78a5 */ /* 0x000fe2000f8e003f */
[----:B------:R-:W-:Y:S01]  /*3490*/  ISETP.GE.AND P0, PT, R163, 0x1, PT ;  /* 0x00000001a300780c */ /* 0x000fe20003f06270 */
[C---:B------:R-:W-:Y:S01]  /*34a0*/  IMAD R10, R4.reuse, 0x1c00, R7 ;  /* 0x00001c00040a7824 */ /* 0x040fe200078e0207 */
[----:B------:R-:W-:Y:S01]  /*34b0*/  LOP3.LUT R11, R11, 0x1c0, RZ, 0xc0, !PT ;  /* 0x000001c00b0b7812 */ /* 0x000fe200078ec0ff */
[----:B------:R-:W-:Y:S01]  /*34c0*/  IMAD R6, R4, 0x1c00, R12 ;  /* 0x00001c0004067824 */ /* 0x000fe200078e020c */
[----:B------:R-:W-:Y:S01]  /*34d0*/  LOP3.LUT R9, R5, R22, RZ, 0x3c, !PT ;  /* 0x0000001605097212 */ /* 0x000fe200078e3cff */
[----:B------:R-:W-:Y:S01]  /*34e0*/  UIMAD UR13, UR12, UR5, URZ ;  /* 0x000000050c0d72a4 */ /* 0x000fe2000f8e023f */
[----:B------:R-:W-:Y:S01]  /*34f0*/  IADD3 R22, R82, 0x60, RZ ;  /* 0x0000006052167810 */ /* 0x000fe20007ffe0ff */
[----:B------:R-:W-:Y:S01]  /*3500*/  IMAD.SHL.U32 R157, R146, 0x40, RZ ;  /* 0x00000040929d7824 */ /* 0x000fe200078e00ff */
[----:B------:R-:W-:Y:S01]  /*3510*/  SHF.R.U32.HI R11, RZ, 0x3, R11 ;  /* 0x00000003ff0b7819 */ /* 0x000fe2000001160b */
[----:B------:R-:W-:Y:S01]  /*3520*/  ULDC.64 UR4, c[0x0][0x290] ;  /* 0x0000a40000047ab9 */ /* 0x000fe20000000a00 */
[----:B------:R-:W-:Y:S01]  /*3530*/  LOP3.LUT R23, R23, 0x1c0, RZ, 0xc0, !PT ;  /* 0x000001c017177812 */ /* 0x000fe200078ec0ff */
        /* <DEDUP_REMOVED lines=9> */
[----:B------:R-:W-:Y:S01]  /*35d0*/  IADD3 R23, R82, 0x40, RZ ;  /* 0x0000004052177810 */ /* 0x000fe20007ffe0ff */
[----:B------:R-:W-:Y:S01]  /*35e0*/  UIMAD UR5, UR12, UR5, URZ ;  /* 0x000000050c0572a4 */ /* 0x000fe2000f8e023f */
[----:B------:R-:W-:Y:S01]  /*35f0*/  @P1 LOP3.LUT R31, R31, 0x8, RZ, 0xfc, !PT ;  /* 0x000000081f1f1812 */ /* 0x000fe200078efcff */
[----:B------:R-:W-:Y:S01]  /*3600*/  ULDC UR4, c[0x0][0x238] ;  /* 0x00008e0000047ab9 */ /* 0x000fe20000000800 */
[----:B------:R-:W-:Y:S01]  /*3610*/  LOP3.LUT R6, R22, 0x38, R3, 0xf8, !PT ;  /* 0x0000003816067812 */ /* 0x000fe200078ef803 */
[----:B------:R-:W-:Y:S01]  /*3620*/  IMAD.SHL.U32 R23, R23, 0x40, RZ ;  /* 0x0000004017177824 */ /* 0x000fe200078e00ff */
[----:B------:R-:W-:Y:S01]  /*3630*/  IADD3 R22, R82, 0x60, RZ ;  /* 0x0000006052167810 */ /* 0x000fe20007ffe0ff */
[----:B------:R-:W-:Y:S01]  /*3640*/  UMOV UR12, 0x6 ;  /* 0x00000006000c7882 */ /* 0x000fe20000000000 */
[----:B------:R-:W-:Y:S01]  /*3650*/  @P0 LOP3.LUT R31, R31, 0x10, RZ, 0xfc, !PT ;  /* 0x000000101f1f0812 */ /* 0x000fe200078efcff */
[----:B------:R-:W-:Y:S01]  /*3660*/  ULDC UR15, c[0x0][0x23c] ;  /* 0x00008f00000f7ab9 */ /* 0x000fe20000000800 */
[----:B------:R-:W-:Y:S01]  /*3670*/  LOP3.LUT R23, R23, 0x1c0, RZ, 0xc0, !PT ;  /* 0x000001c017177812 */ /* 0x000fe200078ec0ff */
[----:B------:R-:W-:Y:S01]  /*3680*/  IMAD.SHL.U32 R22, R22, 0x40, RZ ;  /* 0x0000004016167824 */ /* 0x000fe200078e00ff */
[----:B------:R-:W-:Y:S01]  /*3690*/  LOP3.LUT R93, R3, 0xfffffff8, RZ, 0xc0, !PT ;  /* 0xfffffff8035d7812 */ /* 0x000fe200078ec0ff */
[----:B------:R1:W-:Y:S01]  /*36a0*/  STL [R1+0x8], R31 ;  /* 0x0000081f01007387 */ /* 0x0003e20000100800 */
[----:B------:R-:W-:Y:S01]  /*36b0*/  SHF.R.U32.HI R23, RZ, 0x3, R23 ;  /* 0x00000003ff177819 */ /* 0x000fe20000011617 */
[----:B------:R-:W-:Y:S01]  /*36c0*/  IMAD.SHL.U32 R162, R30, 0x40, RZ ;  /* 0x000000401ea27824 */ /* 0x000fe200078e00ff */
[----:B------:R-:W-:Y:S01]  /*36d0*/  LOP3.LUT R22, R22, 0x1c0, RZ, 0xc0, !PT ;  /* 0x000001c016167812 */ /* 0x000fe200078ec0ff */
[----:B------:R-:W-:Y:S01]  /*36e0*/  IMAD.IADD R106, R97, 0x1, R15 ;  /* 0x00000001616a7824 */ /* 0x000fe200078e020f */
[----:B------:R-:W-:Y:S01]  /*36f0*/  LOP3.LUT R8, R5, R23, RZ, 0x3c, !PT ;  /* 0x0000001705087212 */ /* 0x000fe200078e3cff */
[----:B------:R-:W-:Y:S01]  /*3700*/  IMAD R5, R4, 0x1c00, R14 ;  /* 0x00001c0004057824 */ /* 0x000fe200078e020e */
[----:B------:R-:W-:Y:S01]  /*3710*/  SHF.R.U32.HI R22, RZ, 0x3, R22 ;  /* 0x00000003ff167819 */ /* 0x000fe20000011616 */
[----:B------:R-:W-:Y:S01]  /*3720*/  IMAD.SHL.U32 R130, R11, 0x2, RZ ;  /* 0x000000020b827824 */ /* 0x000fe200078e00ff */
[-C--:B------:R-:W-:Y:S01]  /*3730*/  SHF.L.U64.HI R146, R146, R147.reuse, c[0x0][0x284] ;  /* 0x0000a10092927619 */ /* 0x080fe20000010293 */
[----:B------:R-:W-:Y:S01]  /*3740*/  IMAD.SHL.U32 R129, R10, 0x2, RZ ;  /* 0x000000020a817824 */ /* 0x000fe200078e00ff */
[----:B------:R-:W-:Y:S01]  /*3750*/  LOP3.LUT R4, R6, R22, RZ, 0x3c, !PT ;  /* 0x0000001606047212 */ /* 0x000fe200078e3cff */
[----:B------:R-:W-:Y:S01]  /*3760*/  IMAD.IADD R6, R9, 0x1, R8 ;  /* 0x0000000109067824 */ /* 0x000fe200078e0208 */
[C---:B------:R-:W-:Y:S01]  /*3770*/  SHF.L.U64.HI R147, R158.reuse, R147, c[0x0][0x294] ;  /* 0x0000a5009e937619 */ /* 0x040fe20000010293 */
[----:B------:R-:W-:Y:S01]  /*3780*/  IMAD.SHL.U32 R158, R158, 0x40, RZ ;  /* 0x000000409e9e7824 */ /* 0x000fe200078e00ff */
[----:B------:R-:W-:Y:S01]  /*3790*/  ISETP.GE.AND P6, PT, R76, c[0x0][0x1d4], PT ;  /* 0x000075004c007a0c */ /* 0x000fe20003fc6270 */
[----:B------:R-:W-:Y:S01]  /*37a0*/  IMAD.IADD R4, R5, 0x1, R4 ;  /* 0x0000000105047824 */ /* 0x000fe200078e0204 */
[----:B------:R-:W-:Y:S01]  /*37b0*/  SHF.R.S32.HI R71, RZ, 0x3, R3 ;  /* 0x00000003ff477819 */ /* 0x000fe20000011403 */
[----:B------:R-:W-:Y:S01]  /*37c0*/  IMAD.SHL.U32 R128, R6, 0x2, RZ ;  /* 0x0000000206807824 */ /* 0x000fe200078e00ff */
[----:B------:R-:W-:Y:S01]  /*37d0*/  SHF.R.S32.HI R107, RZ, 0x1f, R93 ;  /* 0x0000001fff6b7819 */ /* 0x000fe2000001145d */
[----:B------:R-:W-:Y:S01]  /*37e0*/  IMAD.SHL.U32 R127, R4, 0x2, RZ ;  /* 0x00000002047f7824 */ /* 0x000fe200078e00ff */
[----:B------:R-:W-:-:S02]  /*37f0*/  USHF.L.U64.HI UR15, UR4, UR12, UR15 ;  /* 0x0000000c040f7299 */ /* 0x000fc4000801020f */
[----:B------:R-:W-:Y:S02]  /*3800*/  UIADD3 UR13, UR11, UR13, URZ ;  /* 0x0000000d0b0d7290 */ /* 0x000fe4000fffe03f */
[----:B------:R-:W-:Y:S02]  /*3810*/  UIADD3 UR14, UR17, UR5, URZ ;  /* 0x00000005110e7290 */ /* 0x000fe4000fffe03f */
[----:B-1----:R-:W-:Y:S02]  /*3820*/  ULDC.U8 UR4, c[0x0][0x298] ;  /* 0x0000a60000047ab9 */ /* 0x002fe40000000000 */
.L_x_1569:
[----:B------:R-:W-:Y:S01]  /*3830*/  IMAD R3, R40, 0x70, R0 ;  /* 0x0000007028037824 */ /* 0x000fe200078e0200 */
[----:B------:R-:W-:Y:S01]  /*3840*/  ISETP.NE.AND P1, PT, R164, 0x1, PT ;  /* 0x00000001a400780c */ /* 0x000fe20003f25270 */
[----:B------:R-:W-:Y:S01]  /*3850*/  IMAD.MOV.U32 R94, RZ, RZ, RZ ;  /* 0x000000ffff5e7224 */ /* 0x000fe200078e00ff */
[----:B-1----:R1:W5:Y:S01]  /*3860*/  LDL R166, [R1+0x4] ;  /* 0x0000040001a67983 */ /* 0x0023620000100800 */
[----:B------:R-:W-:Y:S01]  /*3870*/  IMAD.IADD R4, R134, 0x1, R3 ;  /* 0x0000000186047824 */ /* 0x000fe200078e0203 */
[----:B------:R-:W-:Y:S01]  /*3880*/  ISETP.GE.AND P0, PT, R3, R2, PT ;  /* 0x000000020300720c */ /* 0x000fe20003f06270 */
[----:B------:R-:W-:Y:S04]  /*3890*/  DEPBAR.LE SB0, 0x0 ;  /* 0x000080000000791a */ /* 0x000fe80000000000 */
[--C-:B------:R-:W-:Y:S01]  /*38a0*/  IMAD.MOV.U32 R3, RZ, RZ, R4.reuse ;  /* 0x000000ffff037224 */ /* 0x100fe200078e0004 */
[----:B------:R-:W-:Y:S01]  /*38b0*/  ISETP.GT.OR P0, PT, R0, 0x6f, P0 ;  /* 0x0000006f0000780c */ /* 0x000fe20000704670 */
[----:B------:R1:W5:Y:S01]  /*38c0*/  LDL R165, [R1+0x8] ;  /* 0x0000080001a57983 */ /* 0x0003620000100800 */
[----:B------:R-:W-:Y:S01]  /*38d0*/  WARPSYNC 0xffffffff ;  /* 0xffffffff00007948 */ /* 0x000fe20003800000 */
[----:B----4-:R-:W-:Y:S01]  /*38e0*/  @P1 IMAD.HI.U32 R5, R4, c[0x0][0x2bc], RZ ;  /* 0x0000af0004051a27 */ /* 0x010fe200078e00ff */
[----:B------:R-:W-:Y:S01]  /*38f0*/  ISETP.GE.AND P3, PT, R163, 0x1, PT ;  /* 0x00000001a300780c */ /* 0x000fe20003f66270 */
[----:B------:R-:W-:Y:S03]  /*3900*/  BSSY B2, `(.L_x_1521) ;  /* 0x0000568000027945 */ /* 0x000fe60003800000 */
[----:B------:R-:W-:Y:S05]  /*3910*/  @P1 SHF.R.U32.HI R3, RZ, c[0x0][0x2c0], R5 ;  /* 0x0000b000ff031a19 */ /* 0x000fea0000011605 */
[C---:B------:R-:W-:Y:S04]  /*3920*/  @!P0 IADD3 R5, P1, R3.reuse, R120, RZ ;  /* 0x0000007803058210 */ /* 0x040fe80007f3e0ff */
[----:B------:R-:W-:Y:S01]  /*3930*/  @!P0 LEA.HI.X.SX32 R6, R3, R131, 0x1, P1 ;  /* 0x0000008303068211 */ /* 0x000fe200008f0eff */
[----:B------:R-:W-:Y:S01]  /*3940*/  IMAD.MOV R3, RZ, RZ, -R3 ;  /* 0x000000ffff037224 */ /* 0x000fe200078e0a03 */
[----:B------:R-:W-:Y:S03]  /*3950*/  @!P0 LEA R8, P1, R5, c[0x0][0x2a0], 0x2 ;  /* 0x0000a80005088a11 */ /* 0x000fe600078210ff */
        /* <DEDUP_REMOVED lines=18> */
[-C--:B-1----:R-:W-:Y:S01]  /*3a80*/  IMAD R6, R153, R40.reuse, RZ ;  /* 0x0000002899067224 */ /* 0x082fe200078e02ff */
[----:B------:R-:W-:Y:S01]  /*3a90*/  ISETP.NE.AND P0, PT, RZ, UR4, PT ;  /* 0x00000004ff007c0c */ /* 0x000fe2000bf05270 */
[-C--:B------:R-:W-:Y:S01]  /*3aa0*/  IMAD R5, R154, R40.reuse, RZ ;  /* 0x000000289a057224 */ /* 0x080fe200078e02ff */
[----:B------:R-:W-:Y:S01]  /*3ab0*/  SHF.R.S32.HI R4, RZ, 0x1f, R40 ;  /* 0x0000001fff047819 */ /* 0x000fe20000011428 */
[----:B------:R-:W-:Y:S02]  /*3ac0*/  IMAD R3, R40, -0x70, R2 ;  /* 0xffffff9028037824 */ /* 0x000fe400078e0202 */
[----:B------:R-:W-:Y:S03]  /*3ad0*/  IMAD.WIDE.U32 R44, R142, R40, RZ ;  /* 0x000000288e2c7225 */ /* 0x000fe600078e00ff */
        /* <DEDUP_REMOVED lines=35> */
.L_x_1525:
[----:B------:R-:W-:Y:S05]  /*3d10*/  BSYNC B0 ;  /* 0x0000000000007941 */ /* 0x000fea0003800000 */
.L_x_1524:
        /* <DEDUP_REMOVED lines=21> */
[----:B------:R1:W-:Y:S01]  /*3e70*/  STL [R1+0x8], R165 ;  /* 0x000008a501007387 */ /* 0x0003e20000100800 */
        /* <DEDUP_REMOVED lines=21> */
.L_x_1527:
[----:B------:R-:W-:Y:S05]  /*3fd0*/  BSYNC B0 ;  /* 0x0000000000007941 */ /* 0x000fea0003800000 */
.L_x_1526:
[----:B--2---:R-:W-:Y:S01]  /*3fe0*/  IADD3 R16, R82, 0x40, RZ ;  /* 0x0000004052107810 */ /* 0x004fe20007ffe0ff */
        /* <DEDUP_REMOVED lines=41> */
.L_x_1529:
[----:B------:R-:W-:Y:S05]  /*4280*/  BSYNC B0 ;  /* 0x0000000000007941 */ /* 0x000fea0003800000 */
.L_x_1528:
        /* <DEDUP_REMOVED lines=40> */
.L_x_1531:
[----:B------:R-:W-:Y:S05]  /*4510*/  BSYNC B0 ;  /* 0x0000000000007941 */ /* 0x000fea0003800000 */
.L_x_1530:
[----:B-----5:R-:W-:Y:S01]  /*4520*/  MOV R6, R56 ;  /* 0x0000003800067202 */ /* 0x020fe20000000f00 */
[----:B------:R3:W4:Y:S01]  /*4530*/  SHFL.IDX PT, R72, R91, RZ, 0x181f ;  /* 0x00181fff5b487589 */ /* 0x00072200000e0000 */
[----:B--2---:R-:W-:Y:S01]  /*4540*/  IMAD.MOV.U32 R11, RZ, RZ, R58 ;  /* 0x000000ffff0b7224 */ /* 0x004fe200078e003a */
[----:B------:R-:W-:Y:S01]  /*4550*/  BSSY B1, `(.L_x_1532) ;  /* 0x0000080000017945 */ /* 0x000fe20003800000 */
[----:B------:R-:W-:Y:S01]  /*4560*/  PRMT R65, R65, 0x5410, R6 ;  /* 0x0000541041417816 */ /* 0x000fe20000000006 */
[----:B------:R-:W-:Y:S02]  /*4570*/  IMAD.MOV.U32 R3, RZ, RZ, R57 ;  /* 0x000000ffff037224 */ /* 0x000fe400078e0039 */
[----:B------:R3:W2:Y:S01]  /*4580*/  SHFL.IDX PT, R70, R92, RZ, 0x181f ;  /* 0x00181fff5c467589 */ /* 0x0006a200000e0000 */
        /* <DEDUP_REMOVED lines=24> */
[----:B--2---:R-:W-:Y:S02]  /*4710*/  @!P0 MOV R6, R16 ;  /* 0x0000001000068202 */ /* 0x004fe40000000f00 */
        /* <DEDUP_REMOVED lines=8> */
[-C--:B------:R-:W-:Y:S01]  /*47a0*/  @!P0 FFMA.FTZ R80, R4, R41.reuse, -R43 ;  /* 0x0000002904508223 */ /* 0x080fe2000001082b */
        /* <DEDUP_REMOVED lines=19> */
[----:B------:R-:W-:Y:S02]  /*48e0*/  @!P0 FFMA.FTZ R11, R11, R41, -R6 ;  /* 0x000000290b0b8223 */ /* 0x000fe40000010806 */
        /* <DEDUP_REMOVED lines=12> */
.L_x_1535:
[----:B------:R-:W-:Y:S05]  /*49b0*/  BSYNC B0 ;  /* 0x0000000000007941 */ /* 0x000fea0003800000 */
.L_x_1534:
        /* <DEDUP_REMOVED lines=57> */
.L_x_1533:
[----:B------:R-:W-:Y:S05]  /*4d50*/  BSYNC B1 ;  /* 0x0000000000017941 */ /* 0x000fea0003800000 */
.L_x_1532:
[----:B--2---:R2:W1:Y:S01]  /*4d60*/  SHFL.IDX PT, R44, R91, 0x1, 0x181f ;  /* 0x00381f005b2c7f89 */ /* 0x00446200000e0000 */
[----:B------:R-:W-:Y:S01]  /*4d70*/  LOP3.LUT P0, RZ, R165, 0x1, RZ, 0xc0, !PT ;  /* 0x00000001a5ff7812 */ /* 0x000fe2000780c0ff */
[----:B------:R-:W-:Y:S02]  /*4d80*/  BSSY B1, `(.L_x_1536) ;  /* 0x0000075000017945 */ /* 0x000fe40003800000 */
[----:B------:R2:W3:Y:S10]  /*4d90*/  SHFL.IDX PT, R41, R92, 0x1, 0x181f ;  /* 0x00381f005c297f89 */ /* 0x0004f400000e0000 */
[----:B------:R-:W-:-:S05]  /*4da0*/  @P0 BRA `(.L_x_1537) ;  /* 0x0000072000000947 */ /* 0x000fca0003800000 */
[----:B------:R-:W-:Y:S01]  /*4db0*/  BSSY B0, `(.L_x_1538) ;  /* 0x0000038000007945 */ /* 0x000fe20003800000 */
[----:B------:R-:W-:-:S05]  /*4dc0*/  @P6 BRA `(.L_x_1539) ;  /* 0x0000036000006947 */ /* 0x000fca0003800000 */
[C---:B---3--:R-:W-:Y:S01]  /*4dd0*/  LEA R42, P0, R76.reuse, R41, 0x1 ;  /* 0x000000294c2a7211 */ /* 0x048fe200078008ff */
[----:B------:R-:W3:Y:S03]  /*4de0*/  LDS.128 R8, [R228+0x9100] ;  /* 0x00910000e4087984 */ /* 0x000ee60000000c00 */
[----:B-1----:R-:W-:Y:S02]  /*4df0*/  LEA.HI.X R43, R76, R44, R77, 0x1, P0 ;  /* 0x0000002c4c2b7211 */ /* 0x002fe400000f0c4d */
        /* <DEDUP_REMOVED lines=11> */
[----:B---3--:R-:W-:Y:S02]  /*4eb0*/  @!P0 MOV R4, R8 ;  /* 0x0000000800048202 */ /* 0x008fe40000000f00 */
        /* <DEDUP_REMOVED lines=39> */
.L_x_1539:
[----:B------:R-:W-:Y:S05]  /*5130*/  BSYNC B0 ;  /* 0x0000000000007941 */ /* 0x000fea0003800000 */
.L_x_1538:
[----:B------:R-:W-:Y:S11]  /*5140*/  ISETP.GE.AND P0, PT, R227, c[0x0][0x1d4], PT ;  /* 0x00007500e3007a0c */ /* 0x000ff60003f06270 */
[----:B------:R-:W-:Y:S02]  /*5150*/  @!UPT UIADD3 URZ, URZ, URZ, URZ ;  /* 0x0000003f3f3ff290 */ /* 0x000fe4000fffe03f */
[----:B------:R-:W-:-:S05]  /*5160*/  @P0 BRA `(.L_x_1537) ;  /* 0x0000036000000947 */ /* 0x000fca0003800000 */
[C---:B---3--:R-:W-:Y:S01]  /*5170*/  LEA R32, P0, R227.reuse, R41, 0x1 ;  /* 0x00000029e3207211 */ /* 0x048fe200078008ff */
        /* <DEDUP_REMOVED lines=53> */
.L_x_1537:
[----:B------:R-:W-:Y:S05]  /*54d0*/  BSYNC B1 ;  /* 0x0000000000017941 */ /* 0x000fea0003800000 */
.L_x_1536:
[----:B------:R2:W4:Y:S01]  /*54e0*/  SHFL.IDX PT, R39, R91, 0x2, 0x181f ;  /* 0x00581f005b277f89 */ /* 0x00052200000e0000 */
[----:B------:R-:W-:Y:S03]  /*54f0*/  BSSY B1, `(.L_x_1540) ;  /* 0x0000075000017945 */ /* 0x000fe60003800000 */
[----:B------:R2:W3:Y:S01]  /*5500*/  SHFL.IDX PT, R34, R92, 0x2, 0x181f ;  /* 0x00581f005c227f89 */ /* 0x0004e200000e0000 */
[----:B------:R-:W-:-:S05]  /*5510*/  @P4 BRA `(.L_x_1541) ;  /* 0x0000072000004947 */ /* 0x000fca0003800000 */
[----:B------:R-:W-:Y:S01]  /*5520*/  BSSY B0, `(.L_x_1542) ;  /* 0x0000038000007945 */ /* 0x000fe20003800000 */
[----:B------:R-:W-:-:S05]  /*5530*/  @P6 BRA `(.L_x_1543) ;  /* 0x0000036000006947 */ /* 0x000fca0003800000 */
[C---:B-1-3--:R-:W-:Y:S01]  /*5540*/  LEA R32, P0, R76.reuse, R34, 0x1 ;  /* 0x000000224c207211 */ /* 0x04afe200078008ff */
[----:B------:R-:W1:Y:S03]  /*5550*/  LDS.128 R8, [R228+0xa100] ;  /* 0x00a10000e4087984 */ /* 0x000e660000000c00 */
        /* <DEDUP_REMOVED lines=52> */
.L_x_1543:
[----:B------:R-:W-:Y:S05]  /*58a0*/  BSYNC B0 ;  /* 0x0000000000007941 */ /* 0x000fea0003800000 */
.L_x_1542:
[----:B------:R-:W-:Y:S11]  /*58b0*/  ISETP.GE.AND P0, PT, R227, c[0x0][0x1d4], PT ;  /* 0x00007500e3007a0c */ /* 0x000ff60003f06270 */
[----:B------:R-:W-:Y:S02]  /*58c0*/  @!UPT UIADD3 URZ, URZ, URZ, URZ ;  /* 0x0000003f3f3ff290 */ /* 0x000fe4000fffe03f */
[----:B------:R-:W-:-:S05]  /*58d0*/  @P0 BRA `(.L_x_1541) ;  /* 0x0000036000000947 */ /* 0x000fca0003800000 */
[C---:B---3--:R-:W-:Y:S01]  /*58e0*/  LEA R24, P0, R227.reuse, R34, 0x1 ;  /* 0x00000022e3187211 */ /* 0x048fe200078008ff */
[----:B-1----:R-:W1:Y:S03]  /*58f0*/  LDS.128 R8, [R228+0xd900] ;  /* 0x00d90000e4087984 */ /* 0x002e660000000c00 */
        /* <DEDUP_REMOVED lines=52> */
.L_x_1541:
[----:B------:R-:W-:Y:S05]  /*5c40*/  BSYNC B1 ;  /* 0x0000000000017941 */ /* 0x000fea0003800000 */
.L_x_1540:
[----:B-1----:R1:W2:Y:S04]  /*5c50*/  SHFL.IDX PT, R32, R91, 0x3, 0x181f ;  /* 0x00781f005b207f89 */ /* 0x0022a800000e0000 */
[----:B------:R1:W4:Y:S01]  /*5c60*/  SHFL.IDX PT, R27, R92, 0x3, 0x181f ;  /* 0x00781f005c1b7f89 */ /* 0x00032200000e0000 */
[----:B------:R-:W-:-:S05]  /*5c70*/  @P3 BRA `(.L_x_1544) ;  /* 0x0000330000003947 */ /* 0x000fca0003800000 */
[----:B------:R-:W-:Y:S01]  /*5c80*/  BSSY B0, `(.L_x_1545) ;  /* 0x0000038000007945 */ /* 0x000fe20003800000 */
[----:B------:R-:W-:-:S05]  /*5c90*/  @P6 BRA `(.L_x_1546) ;  /* 0x0000036000006947 */ /* 0x000fca0003800000 */
[C---:B----4-:R-:W-:Y:S01]  /*5ca0*/  LEA R24, P0, R76.reuse, R27, 0x1 ;  /* 0x0000001b4c187211 */ /* 0x050fe200078008ff */
[----:B------:R-:W4:Y:S03]  /*5cb0*/  LDS.128 R8, [R228+0xb100] ;  /* 0x00b10000e4087984 */ /* 0x000f260000000c00 */
[----:B--2---:R-:W-:Y:S02]  /*5cc0*/  LEA.HI.X R25, R76, R32, R77, 0x1, P0 ;  /* 0x000000204c197211 */ /* 0x004fe400000f0c4d */
        /* <DEDUP_REMOVED lines=51> */
.L_x_1546:
[----:B------:R-:W-:Y:S05]  /*6000*/  BSYNC B0 ;  /* 0x0000000000007941 */ /* 0x000fea0003800000 */
.L_x_1545:
[----:B------:R-:W-:Y:S11]  /*6010*/  ISETP.GE.AND P0, PT, R227, c[0x0][0x1d4], PT ;  /* 0x00007500e3007a0c */ /* 0x000ff60003f06270 */
[----:B------:R-:W-:Y:S02]  /*6020*/  @!UPT UIADD3 URZ, URZ, URZ, URZ ;  /* 0x0000003f3f3ff290 */ /* 0x000fe4000fffe03f */
[----:B------:R-:W-:-:S05]  /*6030*/  @P0 BRA `(.L_x_1544) ;  /* 0x00002f4000000947 */ /* 0x000fca0003800000 */
[C---:B----4-:R-:W-:Y:S01]  /*6040*/  LEA R26, P0, R227.reuse, R27, 0x1 ;  /* 0x0000001be31a7211 */ /* 0x050fe200078008ff */
[----:B--2---:R-:W2:Y:S03]  /*6050*/  LDS.128 R8, [R228+0xe900] ;  /* 0x00e90000e4087984 */ /* 0x004ea60000000c00 */
        /* <DEDUP_REMOVED lines=53> */
.L_x_1523:
[C---:B------:R-:W-:Y:S01]  /*63b0*/  IADD3 R169, R82.reuse, 0x20, RZ ;  /* 0x0000002052a97810 */ /* 0x040fe20007ffe0ff */
[----:B------:R-:W-:Y:S01]  /*63c0*/  CS2R R58, SRZ ;  /* 0x00000000003a7805 */ /* 0x000fe2000001ff00 */
[C---:B------:R-:W-:Y:S01]  /*63d0*/  IADD3 R168, R82.reuse, 0x40, RZ ;  /* 0x0000004052a87810 */ /* 0x040fe20007ffe0ff */
        /* <DEDUP_REMOVED lines=17> */
[C---:B------:R-:W-:Y:S01]  /*64f0*/  @!P3 IADD3.X R4, R109.reuse, R37, R148, P1, P0 ;  /* 0x000000256d04b210 */ /* 0x040fe20000fe0494 */
[----:B------:R1:W3:Y:S01]  /*6500*/  SHFL.IDX PT, R84, R92, RZ, 0x181f ;  /* 0x00181fff5c547589 */ /* 0x0002e200000e0000 */
[----:B------:R-:W-:Y:S04]  /*6510*/  @!P3 IADD3 R5, P1, P0, R98, R38, R160 ;  /* 0x000000266205b210 */ /* 0x000fe8000783e0a0 */
[----:B------:R-:W-:Y:S02]  /*6520*/  @!P3 IADD3.X R10, R108, R66, R149, P1, P0 ;  /* 0x000000426c0ab210 */ /* 0x000fe40000fe0495 */
        /* <DEDUP_REMOVED lines=89> */
[C---:B------:R-:W-:Y:S01]  /*6ac0*/  IMAD.SHL.U32 R41, R82.reuse, 0x40, RZ ;  /* 0x0000004052297824 */ /* 0x040fe200078e00ff */
[----:B------:R-:W-:Y:S01]  /*6ad0*/  SEL R3, R73, R72, !P2 ;  /* 0x0000004849037207 */ /* 0x000fe20005000000 */
[----:B-----5:R-:W-:Y:S01]  /*6ae0*/  IMAD.MOV.U32 R5, RZ, RZ, R8 ;  /* 0x000000ffff057224 */ /* 0x020fe200078e0008 */
[----:B------:R-:W-:Y:S01]  /*6af0*/  SHF.L.U32 R42, R82, 0x6, RZ ;  /* 0x00000006522a7819 */ /* 0x000fe200000006ff */
[----:B------:R-:W1:Y:S01]  /*6b00*/  LDS.128 R20, [R130+0x8100] ;  /* 0x0081000082147984 */ /* 0x000e620000000c00 */
[----:B------:R-:W-:Y:S02]  /*6b10*/  SHF.R.S32.HI R4, RZ, 0x1f, R3 ;  /* 0x0000001fff047819 */ /* 0x000fe40000011403 */
[----:B------:R-:W-:Y:S01]  /*6b20*/  LOP3.LUT R42, R42, 0x1c0, RZ, 0xc0, !PT ;  /* 0x000001c02a2a7812 */ /* 0x000fe200078ec0ff */
[----:B------:R-:W-:Y:S01]  /*6b30*/  @!P1 HADD2.F32 R5, -RZ, R5.H0_H0 ;  /* 0x20000005ff059230 */ /* 0x000fe20000004100 */
[----:B------:R-:W-:Y:S02]  /*6b40*/  LEA.HI R3, R4, R3, RZ, 0x4 ;  /* 0x0000000304037211 */ /* 0x000fe400078f20ff */
[----:B------:R-:W-:Y:S02]  /*6b50*/  LOP3.LUT R41, R41, 0x1c0, RZ, 0xc0, !PT ;  /* 0x000001c029297812 */ /* 0x000fe400078ec0ff */
[----:B------:R-:W-:Y:S02]  /*6b60*/  LEA.HI.SX32 R3, R3, R71, 0x1c ;  /* 0x0000004703037211 */ /* 0x000fe400078fe2ff */
[----:B------:R-:W-:Y:S02]  /*6b70*/  SHF.R.U32.HI R41, RZ, 0x3, R41 ;  /* 0x00000003ff297819 */ /* 0x000fe40000011629 */
[----:B------:R-:W-:Y:S02]  /*6b80*/  SHF.R.S32.HI R4, RZ, 0x1f, R3 ;  /* 0x0000001fff047819 */ /* 0x000fe40000011403 */
[----:B------:R-:W-:Y:S02]  /*6b90*/  SHF.L.U32 R87, R3, 0x3, RZ ;  /* 0x0000000303577819 */ /* 0x000fe400000006ff */
[----:B------:R-:W-:Y:S02]  /*6ba0*/  LEA.HI R4, R4, R3, RZ, 0x3 ;  /* 0x0000000304047211 */ /* 0x000fe400078f18ff */
[----:B------:R-:W-:Y:S02]  /*6bb0*/  MOV R15, R9 ;  /* 0x00000009000f7202 */ /* 0x000fe40000000f00 */
[----:B------:R-:W-:Y:S02]  /*6bc0*/  SHF.R.S32.HI R3, RZ, 0x3, R4 ;  /* 0x00000003ff037819 */ /* 0x000fe40000011404 */
[----:B------:R-:W-:Y:S02]  /*6bd0*/  LOP3.LUT R4, R42, 0x38, R87, 0xf8, !PT ;  /* 0x000000382a047812 */ /* 0x000fe400078ef857 */
[----:B------:R-:W-:Y:S01]  /*6be0*/  @!P1 SHF.R.U64 R42, R44, 0x10, R45 ;  /* 0x000000102c2a9819 */ /* 0x000fe2000000122d */
[----:B------:R-:W-:Y:S01]  /*6bf0*/  IMAD R3, R3, 0x1c00, R7 ;  /* 0x00001c0003037824 */ /* 0x000fe200078e0207 */
[----:B------:R-:W-:Y:S02]  /*6c00*/  LOP3.LUT R4, R4, R41, RZ, 0x3c, !PT ;  /* 0x0000002904047212 */ /* 0x000fe400078e3cff */
[----:B------:R-:W-:Y:S01]  /*6c10*/  MOV R43, R45 ;  /* 0x0000002d002b7202 */ /* 0x000fe20000000f00 */
[----:B------:R-:W-:Y:S01]  /*6c20*/  @!P1 HADD2.F32 R42, -RZ, R42.H0_H0 ;  /* 0x2000002aff2a9230 */ /* 0x000fe20000004100 */
[----:B------:R-:W-:Y:S01]  /*6c30*/  @!P1 SHF.R.U32.HI R64, RZ, 0x10, R45 ;  /* 0x00000010ff409819 */ /* 0x000fe2000001162d */
[----:B------:R-:W-:Y:S01]  /*6c40*/  IMAD.IADD R3, R3, 0x1, R4 ;  /* 0x0000000103037824 */ /* 0x000fe200078e0204 */
[--C-:B------:R-:W-:Y:S01]  /*6c50*/  @!P1 SHF.R.U64 R4, R8, 0x10, R9.reuse ;  /* 0x0000001008049819 */ /* 0x100fe20000001209 */
[----:B------:R-:W-:Y:S01]  /*6c60*/  IMAD.MOV.U32 R8, RZ, RZ, R44 ;  /* 0x000000ffff087224 */ /* 0x000fe200078e002c */
[----:B------:R-:W-:Y:S02]  /*6c70*/  @!P1 SHF.R.U32.HI R25, RZ, 0x10, R9 ;  /* 0x00000010ff199819 */ /* 0x000fe40000011609 */
[----:B------:R-:W-:Y:S01]  /*6c80*/  SHF.L.U32 R3, R3, 0x1, RZ ;  /* 0x0000000103037819 */ /* 0x000fe200000006ff */
[----:B------:R-:W-:Y:S02]  /*6c90*/  @!P1 HADD2.F32 R4, -RZ, R4.H0_H0 ;  /* 0x20000004ff049230 */ /* 0x000fe40000004100 */
[----:B------:R-:W-:Y:S02]  /*6ca0*/  @!P1 HADD2.F32 R24, -RZ, R8.H0_H0 ;  /* 0x20000008ff189230 */ /* 0x000fe40000004100 */
[----:B------:R1:W2:Y:S02]  /*6cb0*/  LDS.128 R48, [R3+0x8100] ;  /* 0x0081000003307984 */ /* 0x0002a40000000c00 */
[----:B-1----:R-:W-:Y:S05]  /*6cc0*/  @!P1 IMAD.MOV.U32 R3, RZ, RZ, R20 ;  /* 0x000000ffff039224 */ /* 0x002fea00078e0014 */
[--C-:B------:R-:W-:Y:S01]  /*6cd0*/  @!P1 HADD2.F32 R8, -RZ, R3.reuse.H0_H0 ;  /* 0x20000003ff089230 */ /* 0x100fe20000004100 */
[----:B--2---:R-:W-:Y:S01]  /*6ce0*/  @!P1 IMAD.MOV.U32 R45, RZ, RZ, R49 ;  /* 0x000000ffff2d9224 */ /* 0x004fe200078e0031 */
[----:B------:R-:W-:Y:S05]  /*6cf0*/  @!P1 MOV R6, R48 ;  /* 0x0000003000069202 */ /* 0x000fea0000000f00 */
[--C-:B------:R-:W-:Y:S02]  /*6d00*/  @!P1 HADD2.F32 R9, -RZ, R6.reuse.H0_H0 ;  /* 0x20000006ff099230 */ /* 0x100fe40000004100 */
[----:B------:R-:W-:Y:S02]  /*6d10*/  @!P1 HADD2.F32 R41, -RZ, R6.H1_H1 ;  /* 0x30000006ff299230 */ /* 0x000fe40000004100 */
[----:B------:R-:W-:Y:S01]  /*6d20*/  @!P1 HADD2.F32 R6, -RZ, R3.H1_H1 ;  /* 0x30000003ff069230 */ /* 0x000fe20000004100 */
[CC--:B------:R-:W-:Y:S02]  /*6d30*/  @!P1 FMUL.FTZ R3, R8.reuse, R5.reuse ;  /* 0x0000000508039220 */ /* 0x0c0fe40000410000 */
[C---:B------:R-:W-:Y:S02]  /*6d40*/  @!P1 FMUL.FTZ R44, R9.reuse, R5 ;  /* 0x00000005092c9220 */ /* 0x040fe40000410000 */
[-C--:B------:R-:W-:Y:S01]  /*6d50*/  @!P1 FFMA.FTZ R3, R9, R24.reuse, R3 ;  /* 0x0000001809039223 */ /* 0x080fe20000010003 */
[----:B------:R-:W-:Y:S01]  /*6d60*/  @!P1 HADD2.F32 R9, -RZ, R45.H0_H0 ;  /* 0x2000002dff099230 */ /* 0x000fe20000004100 */
[----:B------:R-:W-:Y:S01]  /*6d70*/  @!P1 FFMA.FTZ R88, R8, R24, -R44 ;  /* 0x0000001808589223 */ /* 0x000fe2000001082c */
[----:B------:R-:W-:Y:S01]  /*6d80*/  @!P1 MOV R24, R21 ;  /* 0x0000001500189202 */ /* 0x000fe20000000f00 */
[C---:B------:R-:W-:Y:S01]  /*6d90*/  @!P1 FMUL.FTZ R5, R41.reuse, R4 ;  /* 0x0000000429059220 */ /* 0x040fe20000410000 */
[----:B------:R-:W-:Y:S01]  /*6da0*/  MOV R44, R46 ;  /* 0x0000002e002c7202 */ /* 0x000fe20000000f00 */
[C---:B------:R-:W-:Y:S02]  /*6db0*/  @!P1 FMUL.FTZ R4, R6.reuse, R4 ;  /* 0x0000000406049220 */ /* 0x040fe40000410000 */
[-C--:B------:R-:W-:Y:S01]  /*6dc0*/  @!P1 FFMA.FTZ R80, R6, R42.reuse, -R5 ;  /* 0x0000002a06509223 */ /* 0x080fe20000010805 */
[----:B------:R-:W-:Y:S01]  /*6dd0*/  @!P1 HADD2.F32 R5, -RZ, R15.H0_H0 ;  /* 0x2000000fff059230 */ /* 0x000fe20000004100 */
[----:B------:R-:W-:Y:S01]  /*6de0*/  @!P1 FFMA.FTZ R4, R41, R42, R4 ;  /* 0x0000002a29049223 */ /* 0x000fe20000010004 */
[----:B------:R-:W-:Y:S01]  /*6df0*/  @!P1 MOV R15, R22 ;  /* 0x00000016000f9202 */ /* 0x000fe20000000f00 */
[----:B------:R-:W-:Y:S01]  /*6e00*/  IMAD.MOV.U32 R6, RZ, RZ, R10 ;  /* 0x000000ffff067224 */ /* 0x000fe200078e000a */
[----:B------:R-:W-:Y:S01]  /*6e10*/  @!P1 HADD2.F32 R8, -RZ, R24.H0_H0 ;  /* 0x20000018ff089230 */ /* 0x000fe20000004100 */
[CC--:B------:R-:W-:Y:S01]  /*6e20*/  @!P1 FMUL.FTZ R74, R9.reuse, R5.reuse ;  /* 0x00000005094a9220 */ /* 0x0c0fe20000410000 */
[----:B------:R-:W-:Y:S01]  /*6e30*/  @!P1 HADD2.F32 R41, -RZ, R43.H0_H0 ;  /* 0x2000002bff299230 */ /* 0x000fe20000004100 */
[----:B------:R-:W-:Y:S01]  /*6e40*/  @!P1 IMAD.MOV.U32 R43, RZ, RZ, R50 ;  /* 0x000000ffff2b9224 */ /* 0x000fe200078e0032 */
[----:B------:R-:W-:Y:S01]  /*6e50*/  @!P1 F2FP.PACK_AB R80, R80, R88 ;  /* 0x000000585050923e */ /* 0x000fe200000000ff */
[C---:B------:R-:W-:Y:S01]  /*6e60*/  @!P1 FMUL.FTZ R5, R8.reuse, R5 ;  /* 0x0000000508059220 */ /* 0x040fe20000410000 */
[----:B------:R-:W-:Y:S01]  /*6e70*/  @!P1 HADD2.F32 R6, -RZ, R6.H0_H0 ;  /* 0x20000006ff069230 */ /* 0x000fe20000004100 */
[-C--:B------:R-:W-:Y:S01]  /*6e80*/  @!P1 FFMA.FTZ R74, R8, R41.reuse, -R74 ;  /* 0x00000029084a9223 */ /* 0x080fe2000001084a */
[----:B------:R-:W-:Y:S01]  /*6e90*/  @!P1 HADD2.F32 R42, -RZ, R43.H0_H0 ;  /* 0x2000002bff2a9230 */ /* 0x000fe20000004100 */
[----:B------:R-:W-:Y:S01]  /*6ea0*/  @!P1 FFMA.FTZ R5, R9, R41, R5 ;  /* 0x0000002909059223 */ /* 0x000fe20000010005 */
[----:B------:R-:W-:Y:S01]  /*6eb0*/  @!P1 HADD2.F32 R9, -RZ, R15.H0_H0 ;  /* 0x2000000fff099230 */ /* 0x000fe20000004100 */
[----:B------:R-:W-:Y:S01]  /*6ec0*/  @!P1 IMAD.MOV.U32 R20, RZ, RZ, R80 ;  /* 0x000000ffff149224 */ /* 0x000fe200078e0050 */
[----:B------:R-:W-:Y:S01]  /*6ed0*/  @!P1 HADD2.F32 R41, -RZ, R44.H0_H0 ;  /* 0x2000002cff299230 */ /* 0x000fe20000004100 */
[-C--:B------:R-:W-:Y:S01]  /*6ee0*/  @!P1 FMUL.FTZ R44, R42, R6.reuse ;  /* 0x000000062a2c9220 */ /* 0x080fe20000410000 */
[----:B------:R-:W-:Y:S01]  /*6ef0*/  @!P1 SHF.R.U64 R10, R10, 0x10, R11 ;  /* 0x000000100a0a9819 */ /* 0x000fe2000000120b */
[C---:B------:R-:W-:Y:S01]  /*6f00*/  @!P1 FMUL.FTZ R8, R9.reuse, R6 ;  /* 0x0000000609089220 */ /* 0x040fe20000410000 */
[----:B------:R-:W-:Y:S01]  /*6f10*/  @!P1 HADD2.F32 R43, -RZ, R43.H1_H1 ;  /* 0x3000002bff2b9230 */ /* 0x000fe20000004100 */
[----:B------:R-:W-:Y:S01]  /*6f20*/  @!P1 FFMA.FTZ R89, R9, R41, -R44 ;  /* 0x0000002909599223 */ /* 0x000fe2000001082c */
[--C-:B------:R-:W-:Y:S01]  /*6f30*/  @!P1 SHF.R.U64 R9, R46, 0x10, R47.reuse ;  /* 0x000000102e099819 */ /* 0x100fe2000000122f */
[----:B------:R-:W-:Y:S02]  /*6f40*/  @!P1 HADD2.F32 R6, -RZ, R10.H0_H0 ;  /* 0x2000000aff069230 */ /* 0x000fe40000004100 */
[----:B------:R-:W-:Y:S02]  /*6f50*/  @!P1 HADD2.F32 R10, -RZ, R25.H0_H0 ;  /* 0x20000019ff0a9230 */ /* 0x000fe40000004100 */
[----:B------:R-:W-:Y:S01]  /*6f60*/  @!P1 HADD2.F32 R44, -RZ, R9.H0_H0 ;  /* 0x20000009ff2c9230 */ /* 0x000fe20000004100 */
[----:B------:R-:W-:Y:S01]  /*6f70*/  @!P1 FMUL.FTZ R46, R43, R6 ;  /* 0x000000062b2e9220 */ /* 0x000fe20000410000 */
[----:B------:R-:W-:Y:S02]  /*6f80*/  @!P1 HADD2.F32 R9, -RZ, R15.H1_H1 ;  /* 0x3000000fff099230 */ /* 0x000fe40000004100 */
[----:B------:R-:W-:Y:S01]  /*6f90*/  @!P1 HADD2.F32 R15, -RZ, R45.H1_H1 ;  /* 0x3000002dff0f9230 */ /* 0x000fe20000004100 */
[--C-:B------:R-:W-:Y:S01]  /*6fa0*/  IMAD.MOV.U32 R45, RZ, RZ, R47.reuse ;  /* 0x000000ffff2d7224 */ /* 0x100fe200078e002f */
[----:B------:R-:W-:Y:S01]  /*6fb0*/  @!P1 HADD2.F32 R25, -RZ, R64.H0_H0 ;  /* 0x20000040ff199230 */ /* 0x000fe20000004100 */
[C---:B------:R-:W-:Y:S01]  /*6fc0*/  @!P1 FFMA.FTZ R75, R9.reuse, R44, -R46 ;  /* 0x0000002c094b9223 */ /* 0x040fe2000001082e */
[----:B------:R-:W-:Y:S01]  /*6fd0*/  @!P1 SHF.R.U32.HI R47, RZ, 0x10, R47 ;  /* 0x00000010ff2f9819 */ /* 0x000fe2000001162f */
[----:B------:R-:W-:Y:S01]  /*6fe0*/  @!P1 FMUL.FTZ R9, R9, R6 ;  /* 0x0000000609099220 */ /* 0x000fe20000410000 */
[----:B------:R-:W-:Y:S01]  /*6ff0*/  @!P1 HADD2.F32 R6, -RZ, R24.H1_H1 ;  /* 0x30000018ff069230 */ /* 0x000fe20000004100 */
[-C--:B------:R-:W-:Y:S01]  /*7000*/  @!P1 FMUL.FTZ R24, R15, R10.reuse ;  /* 0x0000000a0f189220 */ /* 0x080fe20000410000 */
[----:B------:R-:W-:Y:S02]  /*7010*/  @!P1 HADD2.F32 R45, -RZ, R45.H0_H0 ;  /* 0x2000002dff2d9230 */ /* 0x000fe40000004100 */
[----:B------:R-:W-:Y:S01]  /*7020*/  @!P1 HADD2.F32 R47, -RZ, R47.H0_H0 ;  /* 0x2000002fff2f9230 */ /* 0x000fe20000004100 */
[C---:B------:R-:W-:Y:S01]  /*7030*/  @!P1 FFMA.FTZ R46, R6.reuse, R25, -R24 ;  /* 0x00000019062e9223 */ /* 0x040fe20000010818 */
[----:B------:R-:W-:Y:S01]  /*7040*/  @!P1 SHF.R.U32.HI R24, RZ, 0x10, R11 ;  /* 0x00000010ff189819 */ /* 0x000fe2000001160b */
[----:B------:R-:W-:Y:S01]  /*7050*/  @!P1 FMUL.FTZ R6, R6, R10 ;  /* 0x0000000a06069220 */ /* 0x000fe20000410000 */
[----:B------:R-:W-:Y:S02]  /*7060*/  MOV R10, R11 ;  /* 0x0000000b000a7202 */ /* 0x000fe40000000f00 */
[----:B------:R-:W-:Y:S01]  /*7070*/  @!P1 F2FP.PACK_AB R86, R46, R74 ;  /* 0x0000004a2e56923e */ /* 0x000fe200000000ff */
[----:B------:R-:W-:Y:S01]  /*7080*/  @!P1 IMAD.MOV.U32 R46, RZ, RZ, R51 ;  /* 0x000000ffff2e9224 */ /* 0x000fe200078e0033 */
[----:B------:R-:W-:Y:S01]  /*7090*/  LEA R74, P0, R93, R84, 0x1 ;  /* 0x000000545d4a7211 */ /* 0x000fe200078008ff */
[----:B------:R-:W-:Y:S01]  /*70a0*/  @!P1 FFMA.FTZ R6, R15, R25, R6 ;  /* 0x000000190f069223 */ /* 0x000fe20000010006 */
[----:B------:R-:W-:Y:S01]  /*70b0*/  @!P1 MOV R15, R23 ;  /* 0x00000017000f9202 */ /* 0x000fe20000000f00 */
[----:B------:R-:W-:Y:S01]  /*70c0*/  @!P1 FFMA.FTZ R8, R42, R41, R8 ;  /* 0x000000292a089223 */ /* 0x000fe20000010008 */
[----:B------:R-:W-:Y:S01]  /*70d0*/  @!P1 MOV R21, R86 ;  /* 0x0000005600159202 */ /* 0x000fe20000000f00 */
[----:B------:R-:W-:Y:S01]  /*70e0*/  @!P1 FFMA.FTZ R9, R43, R44, R9 ;  /* 0x0000002c2b099223 */ /* 0x000fe20000010009 */
[----:B------:R-:W-:Y:S01]  /*70f0*/  @!P1 F2FP.PACK_AB R5, R6, R5 ;  /* 0x000000050605923e */ /* 0x000fe200000000ff */
[----:B------:R-:W-:Y:S02]  /*7100*/  @!P1 HADD2.F32 R10, -RZ, R10.H0_H0 ;  /* 0x2000000aff0a9230 */ /* 0x000fe40000004100 */
[----:B------:R-:W-:Y:S02]  /*7110*/  @!P1 HADD2.F32 R25, -RZ, R46.H0_H0 ;  /* 0x2000002eff199230 */ /* 0x000fe40000004100 */
[----:B------:R-:W-:Y:S01]  /*7120*/  @!P1 IMAD.MOV.U32 R49, RZ, RZ, R5 ;  /* 0x000000ffff319224 */ /* 0x000fe200078e0005 */
[--C-:B------:R-:W-:Y:S02]  /*7130*/  @!P1 HADD2.F32 R11, -RZ, R15.reuse.H0_H0 ;  /* 0x2000000fff0b9230 */ /* 0x100fe40000004100 */
[-C--:B------:R-:W-:Y:S01]  /*7140*/  @!P1 FMUL.FTZ R64, R25, R10.reuse ;  /* 0x0000000a19409220 */ /* 0x080fe20000410000 */
[----:B------:R-:W-:Y:S02]  /*7150*/  @!P1 HADD2.F32 R24, -RZ, R24.H0_H0 ;  /* 0x20000018ff189230 */ /* 0x000fe40000004100 */
[----:B------:R-:W-:Y:S01]  /*7160*/  @!P1 HADD2.F32 R46, -RZ, R46.H1_H1 ;  /* 0x3000002eff2e9230 */ /* 0x000fe20000004100 */
[----:B------:R-:W-:Y:S01]  /*7170*/  @!P1 FFMA.FTZ R88, R11, R45, -R64 ;  /* 0x0000002d0b589223 */ /* 0x000fe20000010840 */
[----:B------:R-:W-:Y:S01]  /*7180*/  @!P1 F2FP.PACK_AB R64, R75, R89 ;  /* 0x000000594b40923e */ /* 0x000fe200000000ff */
[----:B------:R-:W-:Y:S01]  /*7190*/  @!P1 FMUL.FTZ R10, R11, R10 ;  /* 0x0000000a0b0a9220 */ /* 0x000fe20000410000 */
[----:B------:R-:W-:Y:S01]  /*71a0*/  LEA.HI.X R75, R93, R85, R107, 0x1, P0 ;  /* 0x000000555d4b7211 */ /* 0x000fe200000f0c6b */
[----:B------:R-:W-:Y:S01]  /*71b0*/  @!P1 HADD2.F32 R11, -RZ, R15.H1_H1 ;  /* 0x3000000fff0b9230 */ /* 0x000fe20000004100 */
[----:B------:R-:W-:Y:S01]  /*71c0*/  ISETP.GE.AND P0, PT, R87, c[0x0][0x1d4], PT ;  /* 0x0000750057007a0c */ /* 0x000fe20003f06270 */
[CC--:B------:R-:W-:Y:S02]  /*71d0*/  @!P1 FMUL.FTZ R15, R46.reuse, R24.reuse ;  /* 0x000000182e0f9220 */ /* 0x0c0fe40000410000 */
[----:B------:R-:W-:Y:S02]  /*71e0*/  @!P1 FFMA.FTZ R10, R25, R45, R10 ;  /* 0x0000002d190a9223 */ /* 0x000fe4000001000a */
[CC--:B------:R-:W-:Y:S02]  /*71f0*/  @!P1 FFMA.FTZ R15, R11.reuse, R47.reuse, -R15 ;  /* 0x0000002f0b0f9223 */ /* 0x0c0fe4000001080f */
[----:B------:R-:W-:Y:S02]  /*7200*/  @!P1 FMUL.FTZ R11, R11, R24 ;  /* 0x000000180b0b9220 */ /* 0x000fe40000410000 */
[----:B------:R-:W-:Y:S01]  /*7210*/  @!P1 IMAD.MOV.U32 R22, RZ, RZ, R64 ;  /* 0x000000ffff169224 */ /* 0x000fe200078e0040 */
[----:B------:R-:W-:Y:S01]  /*7220*/  @!P1 F2FP.PACK_AB R24, R15, R88 ;  /* 0x000000580f18923e */ /* 0x000fe200000000ff */
[----:B------:R-:W-:Y:S01]  /*7230*/  @!P1 FFMA.FTZ R11, R46, R47, R11 ;  /* 0x0000002f2e0b9223 */ /* 0x000fe2000001000b */
[----:B------:R-:W-:Y:S01]  /*7240*/  @!P1 F2FP.PACK_AB R15, R4, R3 ;  /* 0x00000003040f923e */ /* 0x000fe200000000ff */
[----:B------:R-:W-:Y:S01]  /*7250*/  @!P0 IMAD.WIDE R84, R87, 0x2, R84 ;  /* 0x0000000257548825 */ /* 0x000fe200078e0254 */
        /* <DEDUP_REMOVED lines=8> */
.L_x_1548:
[----:B------:R-:W-:Y:S05]  /*72e0*/  BSYNC B0 ;  /* 0x0000000000007941 */ /* 0x000fea0003800000 */
.L_x_1547:
        /* <DEDUP_REMOVED lines=23> */
[C---:B----4-:R-:W-:Y:S02]  /*7460*/  LEA R74, P0, R93.reuse, R44, 0x1 ;  /* 0x0000002c5d4a7211 */ /* 0x050fe400078008ff */
        /* <DEDUP_REMOVED lines=11> */
[----:B------:R-:W-:Y:S02]  /*7520*/  @!P1 SHF.R.U32.HI R25, RZ, 0x10, R53 ;  /* 0x00000010ff199819 */ /* 0x000fe40000011635 */
[----:B------:R-:W-:Y:S01]  /*7530*/  @!P1 SHF.R.U32.HI R41, RZ, 0x10, R55 ;  /* 0x00000010ff299819 */ /* 0x000fe20000011637 */
[----:B------:R-:W-:Y:S01]  /*7540*/  @!P0 IMAD.WIDE R86, R5, 0x2, R44 ;  /* 0x0000000205568825 */ /* 0x000fe200078e022c */
        /* <DEDUP_REMOVED lines=41> */
[--C-:B------:R-:W-:Y:S01]  /*77e0*/  @!P1 HADD2.F32 R10, -RZ, R27.reuse.H0_H0 ;  /* 0x2000001bff0a9230 */ /* 0x100fe20000004100 */
        /* <DEDUP_REMOVED lines=22> */
[----:B------:R-:W-:Y:S01]  /*7950*/  @!P1 HADD2.F32 R27, -RZ, R66.H1_H1 ;  /* 0x30000042ff1b9230 */ /* 0x000fe20000004100 */
        /* <DEDUP_REMOVED lines=26> */
.L_x_1550:
[----:B------:R-:W-:Y:S05]  /*7b00*/  BSYNC B0 ;  /* 0x0000000000007941 */ /* 0x000fea0003800000 */
.L_x_1549:
        /* <DEDUP_REMOVED lines=26> */
[----:B--2---:R-:W-:Y:S02]  /*7cb0*/  LEA.HI.X R51, R93, R17, R107, 0x1, P0 ;  /* 0x000000115d337211 */ /* 0x004fe400000f0c6b */
[----:B------:R-:W-:Y:S02]  /*7cc0*/  IADD3 R3, R3, R4, RZ ;  /* 0x0000000403037210 */ /* 0x000fe40007ffe0ff */
[----:B------:R-:W-:Y:S02]  /*7cd0*/  ISETP.GE.AND P0, PT, R5, c[0x0][0x1d4], PT ;  /* 0x0000750005007a0c */ /* 0x000fe40003f06270 */
[----:B------:R-:W-:Y:S01]  /*7ce0*/  @!P1 SHF.R.U64 R18, R56, 0x10, R57 ;  /* 0x0000001038129819 */ /* 0x000fe20000001239 */
[----:B------:R-:W-:Y:S01]  /*7cf0*/  IMAD.SHL.U32 R3, R3, 0x2, RZ ;  /* 0x0000000203037824 */ /* 0x000fe200078e00ff */
[----:B------:R-:W-:Y:S02]  /*7d00*/  @!P1 SHF.R.U64 R4, R28, 0x10, R29 ;  /* 0x000000101c049819 */ /* 0x000fe4000000121d */
[----:B------:R-:W-:Y:S01]  /*7d10*/  @!P1 SHF.R.U32.HI R25, RZ, 0x10, R57 ;  /* 0x00000010ff199819 */ /* 0x000fe20000011639 */
[----:B------:R-:W-:Y:S01]  /*7d20*/  @!P1 HADD2.F32 R18, -RZ, R18.H0_H0 ;  /* 0x20000012ff129230 */ /* 0x000fe20000004100 */
        /* <DEDUP_REMOVED lines=95> */
.L_x_1552:
[----:B------:R-:W-:Y:S05]  /*8320*/  BSYNC B0 ;  /* 0x0000000000007941 */ /* 0x000fea0003800000 */
.L_x_1551:
[----:B------:R1:W4:Y:S01]  /*8330*/  SHFL.IDX PT, R37, R91, 0x3, 0x181f ;  /* 0x00781f005b257f89 */ /* 0x00032200000e0000 */
[----:B------:R-:W-:Y:S03]  /*8340*/  ISETP.GE.OR P0, PT, R167, R90, P6 ;  /* 0x0000005aa700720c */ /* 0x000fe60003706670 */
[----:B------:R1:W3:Y:S10]  /*8350*/  SHFL.IDX PT, R36, R92, 0x3, 0x181f ;  /* 0x00781f005c247f89 */ /* 0x0002f400000e0000 */
[----:B------:R-:W-:-:S05]  /*8360*/  @P0 BRA `(.L_x_1544) ;  /* 0x00000c1000000947 */ /* 0x000fca0003800000 */
[----:B------:R-:W-:Y:S01]  /*8370*/  SEL R3, R73, R72, !P2 ;  /* 0x0000004849037207 */ /* 0x000fe20005000000 */
[----:B-1----:R-:W-:Y:S01]  /*8380*/  LDS.128 R20, [R127+0x8100] ;  /* 0x008100007f147984 */ /* 0x002fe20000000c00 */
[C---:B------:R-:W-:Y:S01]  /*8390*/  IADD3 R6, R82.reuse, 0x60, RZ ;  /* 0x0000006052067810 */ /* 0x040fe20007ffe0ff */
[----:B----4-:R-:W-:Y:S01]  /*83a0*/  @!P1 HADD2.F32 R16, -RZ, R69.H0_H0 ;  /* 0x20000045ff109230 */ /* 0x010fe20000004100 */
[----:B------:R-:W-:Y:S01]  /*83b0*/  SHF.R.S32.HI R4, RZ, 0x1f, R3 ;  /* 0x0000001fff047819 */ /* 0x000fe20000011403 */
[--C-:B------:R-:W-:Y:S01]  /*83c0*/  @!P1 HADD2.F32 R31, -RZ, R70.reuse.H0_H0 ;  /* 0x20000046ff1f9230 */ /* 0x100fe20000004100 */
[----:B------:R-:W-:Y:S01]  /*83d0*/  IADD3 R5, R82, 0x60, RZ ;  /* 0x0000006052057810 */ /* 0x000fe20007ffe0ff */
[----:B------:R-:W-:Y:S01]  /*83e0*/  IMAD.SHL.U32 R6, R6, 0x40, RZ ;  /* 0x0000004006067824 */ /* 0x000fe200078e00ff */
[----:B------:R-:W-:Y:S01]  /*83f0*/  LEA.HI R3, R4, R3, RZ, 0x4 ;  /* 0x0000000304037211 */ /* 0x000fe200078f20ff */
[----:B------:R-:W-:Y:S01]  /*8400*/  @!P1 HADD2.F32 R27, -RZ, R70.H1_H1 ;  /* 0x30000046ff1b9230 */ /* 0x000fe20000004100 */
        /* <DEDUP_REMOVED lines=11> */
[C---:B---3--:R-:W-:Y:S02]  /*84c0*/  LEA R50, P0, R93.reuse, R36, 0x1 ;  /* 0x000000245d327211 */ /* 0x048fe400078008ff */
[----:B------:R-:W-:Y:S01]  /*84d0*/  LOP3.LUT R4, R4, R5, RZ, 0x3c, !PT ;  /* 0x0000000504047212 */ /* 0x000fe200078e3cff */
[----:B------:R-:W-:Y:S01]  /*84e0*/  @!P1 HADD2.F32 R5, -RZ, R38.H0_H0 ;  /* 0x20000026ff059230 */ /* 0x000fe20000004100 */
[----:B------:R-:W-:Y:S02]  /*84f0*/  LEA.HI.X R51, R93, R37, R107, 0x1, P0 ;  /* 0x000000255d337211 */ /* 0x000fe400000f0c6b */
[----:B------:R-:W-:Y:S02]  /*8500*/  IADD3 R3, R3, R4, RZ ;  /* 0x0000000403037210 */ /* 0x000fe40007ffe0ff */
[----:B------:R-:W-:Y:S02]  /*8510*/  @!P1 SHF.R.U32.HI R9, RZ, 0x10, R33 ;  /* 0x00000010ff099819 */ /* 0x000fe40000011621 */
[----:B------:R-:W-:Y:S01]  /*8520*/  @!P1 SHF.R.U32.HI R11, RZ, 0x10, R35 ;  /* 0x00000010ff0b9819 */ /* 0x000fe20000011623 */
[----:B------:R-:W-:Y:S01]  /*8530*/  IMAD.SHL.U32 R3, R3, 0x2, RZ ;  /* 0x0000000203037824 */ /* 0x000fe200078e00ff */
[----:B------:R-:W-:Y:S02]  /*8540*/  @!P1 SHF.R.U64 R4, R32, 0x10, R33 ;  /* 0x0000001020049819 */ /* 0x000fe40000001221 */
[----:B------:R-:W-:Y:S01]  /*8550*/  @!P1 SHF.R.U64 R18, R60, 0x10, R61 ;  /* 0x000000103c129819 */ /* 0x000fe2000000123d */
[----:B------:R-:W-:Y:S01]  /*8560*/  @!P1 HADD2.F32 R11, -RZ, R11.H0_H0 ;  /* 0x2000000bff0b9230 */ /* 0x000fe20000004100 */
[----:B------:R-:W1:Y:S01]  /*8570*/  LDS.128 R44, [R3+0x8100] ;  /* 0x00810000032c7984 */ /* 0x000e620000000c00 */
[----:B------:R-:W-:Y:S01]  /*8580*/  @!P1 HADD2.F32 R4, -RZ, R4.H0_H0 ;  /* 0x20000004ff049230 */ /* 0x000fe20000004100 */
[----:B------:R-:W-:Y:S01]  /*8590*/  @!P1 SHF.R.U64 R15, R34, 0x10, R35 ;  /* 0x00000010220f9819 */ /* 0x000fe20000001223 */
[----:B------:R-:W-:Y:S01]  /*85a0*/  @!P1 HADD2.F32 R18, -RZ, R18.H0_H0 ;  /* 0x20000012ff129230 */ /* 0x000fe20000004100 */
[----:B------:R-:W-:Y:S02]  /*85b0*/  @!P1 SHF.R.U32.HI R25, RZ, 0x10, R61 ;  /* 0x00000010ff199819 */ /* 0x000fe4000001163d */
[--C-:B------:R-:W-:Y:S01]  /*85c0*/  @!P1 SHF.R.U32.HI R26, RZ, 0x10, R63.reuse ;  /* 0x00000010ff1a9819 */ /* 0x100fe2000001163f */
[----:B------:R-:W-:Y:S01]  /*85d0*/  @!P1 HADD2.F32 R15, -RZ, R15.H0_H0 ;  /* 0x2000000fff0f9230 */ /* 0x000fe20000004100 */
[----:B------:R-:W-:Y:S01]  /*85e0*/  @!P1 SHF.R.U64 R29, R62, 0x10, R63 ;  /* 0x000000103e1d9819 */ /* 0x000fe2000000123f */
        /* <DEDUP_REMOVED lines=8> */
[----:B--2---:R-:W-:Y:S01]  /*8670*/  @!P1 HADD2.F32 R17, -RZ, R6.H1_H1 ;  /* 0x30000006ff119230 */ /* 0x004fe20000004100 */
        /* <DEDUP_REMOVED lines=14> */
[----:B------:R-:W-:Y:S02]  /*8760*/  @!P1 HADD2.F32 R18, -RZ, R16.H0_H0 ;  /* 0x20000010ff129230 */ /* 0x000fe40000004100 */
[----:B------:R-:W-:Y:S02]  /*8770*/  @!P1 HADD2.F32 R10, -RZ, R6.H0_H0 ;  /* 0x20000006ff0a9230 */ /* 0x000fe40000004100 */
[----:B------:R-:W-:Y:S01]  /*8780*/  @!P1 HADD2.F32 R24, -RZ, R16.H1_H1 ;  /* 0x30000010ff189230 */ /* 0x000fe20000004100 */
[----:B------:R-:W-:Y:S01]  /*8790*/  @!P1 MOV R16, R47 ;  /* 0x0000002f00109202 */ /* 0x000fe20000000f00 */
[----:B------:R-:W-:Y:S01]  /*87a0*/  @!P1 HADD2.F32 R9, -RZ, R6.H1_H1 ;  /* 0x30000006ff099230 */ /* 0x000fe20000004100 */
[----:B------:R-:W-:Y:S02]  /*87b0*/  @!P1 FMUL.FTZ R6, R18, R5 ;  /* 0x0000000512069220 */ /* 0x000fe40000410000 */
[-C--:B------:R-:W-:Y:S01]  /*87c0*/  @!P1 FMUL.FTZ R17, R24, R8.reuse ;  /* 0x0000000818119220 */ /* 0x080fe20000410000 */
[--C-:B------:R-:W-:Y:S01]  /*87d0*/  @!P1 HADD2.F32 R30, -RZ, R16.reuse.H0_H0 ;  /* 0x20000010ff1e9230 */ /* 0x100fe20000004100 */
[C---:B------:R-:W-:Y:S01]  /*87e0*/  @!P1 FFMA.FTZ R48, R10.reuse, R19, -R6 ;  /* 0x000000130a309223 */ /* 0x040fe20000010806 */
[----:B------:R-:W-:Y:S01]  /*87f0*/  @!P1 HADD2.F32 R32, -RZ, R16.H1_H1 ;  /* 0x30000010ff209230 */ /* 0x000fe20000004100 */
[C---:B------:R-:W-:Y:S02]  /*8800*/  @!P1 FMUL.FTZ R6, R9.reuse, R8 ;  /* 0x0000000809069220 */ /* 0x040fe40000410000 */
[----:B------:R-:W-:Y:S02]  /*8810*/  @!P1 IMAD.MOV.U32 R8, RZ, RZ, R23 ;  /* 0x000000ffff089224 */ /* 0x000fe400078e0017 */
[----:B------:R-:W-:Y:S01]  /*8820*/  @!P1 FMUL.FTZ R5, R10, R5 ;  /* 0x000000050a059220 */ /* 0x000fe20000410000 */
[--C-:B------:R-:W-:Y:S01]  /*8830*/  @!P1 HADD2.F32 R10, -RZ, R39.reuse.H0_H0 ;  /* 0x20000027ff0a9230 */ /* 0x100fe20000004100 */
[----:B------:R-:W-:Y:S01]  /*8840*/  @!P1 FFMA.FTZ R43, R9, R25, -R17 ;  /* 0x00000019092b9223 */ /* 0x000fe20000010811 */
[--C-:B------:R-:W-:Y:S01]  /*8850*/  @!P1 HADD2.F32 R9, -RZ, R8.reuse.H0_H0 ;  /* 0x20000008ff099230 */ /* 0x100fe20000004100 */
[----:B------:R-:W-:Y:S01]  /*8860*/  @!P1 FMUL.FTZ R17, R32, R11 ;  /* 0x0000000b20119220 */ /* 0x000fe20000410000 */
        /* <DEDUP_REMOVED lines=47> */
.L_x_1522:
[----:B-1----:R1:W2:Y:S01]  /*8b60*/  SHFL.IDX PT, R5, R91, RZ, 0x181f ;  /* 0x00181fff5b057589 */ /* 0x0022a200000e0000 */
        /* <DEDUP_REMOVED lines=14> */
[----:B-----5:R-:W-:Y:S01]  /*8c50*/  @!P0 LEA.HI.X R5, R227, R5, R166, 0x1, P1 ;  /* 0x00000005e3058211 */ /* 0x020fe200008f0ca6 */
[----:B-1----:R-:W-:Y:S04]  /*8c60*/  @!P6 ST.E.128 [R8.64], R16 ;  /* 0x000000100800e985 */ /* 0x002fe8000c101d08 */
[----:B------:R-:W1:Y:S04]  /*8c70*/  @!P0 LDS.128 R8, [R228+0xb900] ;  /* 0x00b90000e4088984 */ /* 0x000e680000000c00 */
[----:B-1----:R1:W-:Y:S02]  /*8c80*/  @!P0 ST.E.128 [R4.64], R8 ;  /* 0x0000000804008985 */ /* 0x0023e4000c101d08 */
.L_x_1554:
[----:B-12---:R-:W-:Y:S05]  /*8c90*/  BSYNC B0 ;  /* 0x0000000000007941 */ /* 0x006fea0003800000 */
.L_x_1553:
        /* <DEDUP_REMOVED lines=11> */
[----:B-----5:R-:W-:Y:S01]  /*8d50*/  @!P0 LEA.HI.X R5, R227, R5, R166, 0x1, P1 ;  /* 0x00000005e3058211 */ /* 0x020fe200008f0ca6 */
[----:B----4-:R-:W-:Y:S04]  /*8d60*/  @!P6 ST.E.128 [R8.64], R16 ;  /* 0x000000100800e985 */ /* 0x010fe8000c101d08 */
[----:B------:R-:W2:Y:S04]  /*8d70*/  @!P0 LDS.128 R8, [R228+0xc900] ;  /* 0x00c90000e4088984 */ /* 0x000ea80000000c00 */
[----:B--2---:R2:W-:Y:S02]  /*8d80*/  @!P0 ST.E.128 [R4.64], R8 ;  /* 0x0000000804008985 */ /* 0x0045e4000c101d08 */
.L_x_1556:
[----:B------:R-:W-:Y:S05]  /*8d90*/  BSYNC B0 ;  /* 0x0000000000007941 */ /* 0x000fea0003800000 */
.L_x_1555:
[----:B--2---:R2:W4:Y:S01]  /*8da0*/  SHFL.IDX PT, R5, R91, 0x2, 0x181f ;  /* 0x00581f005b057f89 */ /* 0x00452200000e0000 */
[----:B------:R-:W-:Y:S01]  /*8db0*/  ISETP.GE.AND P0, PT, R3, 0x41, PT ;  /* 0x000000410300780c */ /* 0x000fe20003f06270 */
[----:B------:R-:W-:Y:S02]  /*8dc0*/  BSSY B0, `(.L_x_1557) ;  /* 0x000000d000007945 */ /* 0x000fe40003800000 */
[----:B---3--:R2:W3:Y:S10]  /*8dd0*/  SHFL.IDX PT, R4, R92, 0x2, 0x181f ;  /* 0x00581f005c047f89 */ /* 0x0084f400000e0000 */
[----:B------:R-:W-:-:S05]  /*8de0*/  @!P0 BRA `(.L_x_1558) ;  /* 0x000000a000008947 */ /* 0x000fca0003800000 */
[----:B------:R-:W1:Y:S01]  /*8df0*/  @!P6 LDS.128 R16, [R228+0xa100] ;  /* 0x00a10000e410e984 */ /* 0x000e620000000c00 */
[CC--:B---3--:R-:W-:Y:S04]  /*8e00*/  @!P6 LEA R8, P0, R76.reuse, R4.reuse, 0x1 ;  /* 0x000000044c08e211 */ /* 0x0c8fe800078008ff */
[-C--:B----4-:R-:W-:Y:S02]  /*8e10*/  @!P6 LEA.HI.X R9, R76, R5.reuse, R77, 0x1, P0 ;  /* 0x000000054c09e211 */ /* 0x090fe400000f0c4d */
[C---:B------:R-:W-:Y:S11]  /*8e20*/  ISETP.GE.AND P0, PT, R227.reuse, c[0x0][0x1d4], PT ;  /* 0x00007500e3007a0c */ /* 0x040ff60003f06270 */
[----:B------:R-:W-:Y:S02]  /*8e30*/  @!UPT UIADD3 URZ, URZ, URZ, URZ ;  /* 0x0000003f3f3ff290 */ /* 0x000fe4000fffe03f */
[C---:B------:R-:W-:Y:S04]  /*8e40*/  @!P0 LEA R4, P1, R227.reuse, R4, 0x1 ;  /* 0x00000004e3048211 */ /* 0x040fe800078208ff */
[----:B-----5:R-:W-:Y:S01]  /*8e50*/  @!P0 LEA.HI.X R5, R227, R5, R166, 0x1, P1 ;  /* 0x00000005e3058211 */ /* 0x020fe200008f0ca6 */
[----:B-1----:R-:W-:Y:S04]  /*8e60*/  @!P6 ST.E.128 [R8.64], R16 ;  /* 0x000000100800e985 */ /* 0x002fe8000c101d08 */
[----:B------:R-:W1:Y:S04]  /*8e70*/  @!P0 LDS.128 R8, [R228+0xd900] ;  /* 0x00d90000e4088984 */ /* 0x000e680000000c00 */
[----:B-1----:R1:W-:Y:S02]  /*8e80*/  @!P0 ST.E.128 [R4.64], R8 ;  /* 0x0000000804008985 */ /* 0x0023e4000c101d08 */
.L_x_1558:
[----:B------:R-:W-:Y:S05]  /*8e90*/  BSYNC B0 ;  /* 0x0000000000007941 */ /* 0x000fea0003800000 */
.L_x_1557:
[----:B-1--4-:R1:W4:Y:S01]  /*8ea0*/  SHFL.IDX PT, R5, R91, 0x3, 0x181f ;  /* 0x00781f005b057f89 */ /* 0x01232200000e0000 */
[----:B------:R-:W-:Y:S03]  /*8eb0*/  ISETP.GE.AND P0, PT, R3, 0x61, PT ;  /* 0x000000610300780c */ /* 0x000fe60003f06270 */
        /* <DEDUP_REMOVED lines=12> */
.L_x_1544:
[----:B------:R-:W-:Y:S05]  /*8f80*/  BSYNC B2 ;  /* 0x0000000000027941 */ /* 0x000fea0003800000 */
.L_x_1521:
[----:B------:R-:W-:Y:S01]  /*8f90*/  IMAD.IADD R3, R90, 0x1, -R82 ;  /* 0x000000015a037824 */ /* 0x000fe200078e0a52 */
[----:B--2---:R-:W-:Y:S01]  /*8fa0*/  P2R R24, PR, RZ, 0x4 ;  /* 0x00000004ff187803 */ /* 0x004fe20000000000 */
[----:B-1----:R-:W-:Y:S01]  /*8fb0*/  IMAD.WIDE R8, R40, 0x70, R114 ;  /* 0x0000007028087825 */ /* 0x002fe200078e0272 */
[----:B-----5:R-:W-:Y:S01]  /*8fc0*/  LOP3.LUT P2, RZ, R165, 0x4, RZ, 0xc0, !PT ;  /* 0x00000004a5ff7812 */ /* 0x020fe2000784c0ff */
        /* <DEDUP_REMOVED lines=13> */
[----:B---3--:R-:W-:Y:S01]  /*90a0*/  @P0 MOV R4, R96 ;  /* 0x0000006000040202 */ /* 0x008fe20000000f00 */
        /* <DEDUP_REMOVED lines=18> */
[----:B------:R-:W-:Y:S02]  /*91d0*/  @P1 MOV R4, R96 ;  /* 0x0000006000041202 */ /* 0x000fe40000000f00 */
        /* <DEDUP_REMOVED lines=28> */
[----:B------:R1:W3:Y:S10]  /*93a0*/  SHFL.IDX PT, R5, R6, RZ, 0x181f ;  /* 0x00181fff06057589 */ /* 0x0002f400000e0000 */
        /* <DEDUP_REMOVED lines=12> */
[----:B-123--:R-:W1:Y:S01]  /*9470*/  @!P6 LDS.128 R16, [R228+0x100] ;  /* 0x00010000e410e984 */ /* 0x00ee620000000c00 */
        /* <DEDUP_REMOVED lines=9> */
.L_x_1560:
[----:B-123--:R-:W-:Y:S05]  /*9510*/  BSYNC B0 ;  /* 0x0000000000007941 */ /* 0x00efea0003800000 */
.L_x_1559:
[----:B------:R1:W2:Y:S01]  /*9520*/  SHFL.IDX PT, R5, R6, 0x1, 0x181f ;  /* 0x00381f0006057f89 */ /* 0x0002a200000e0000 */
[----:B------:R-:W-:Y:S03]  /*9530*/  BSSY B0, `(.L_x_1561) ;  /* 0x000000d000007945 */ /* 0x000fe60003800000 */
[----:B------:R1:W3:Y:S01]  /*9540*/  SHFL.IDX PT, R3, R15, 0x1, 0x181f ;  /* 0x00381f000f037f89 */ /* 0x0002e200000e0000 */
[----:B------:R-:W-:-:S05]  /*9550*/  @!P1 BRA `(.L_x_1562) ;  /* 0x000000a000009947 */ /* 0x000fca0003800000 */
[----:B------:R-:W4:Y:S01]  /*9560*/  @!P6 LDS.128 R16, [R228+0x1100] ;  /* 0x00110000e410e984 */ /* 0x000f220000000c00 */
[C---:B---3--:R-:W-:Y:S04]  /*9570*/  @!P6 LEA R8, P0, R76.reuse, R3, 0x1 ;  /* 0x000000034c08e211 */ /* 0x048fe800078008ff */
[----:B--2---:R-:W-:Y:S02]  /*9580*/  @!P6 LEA.HI.X R9, R76, R5, R77, 0x1, P0 ;  /* 0x000000054c09e211 */ /* 0x004fe400000f0c4d */
[C---:B------:R-:W-:Y:S11]  /*9590*/  ISETP.GE.AND P0, PT, R227.reuse, c[0x0][0x1d4], PT ;  /* 0x00007500e3007a0c */ /* 0x040ff60003f06270 */
[----:B------:R-:W-:Y:S02]  /*95a0*/  @!UPT UIADD3 URZ, URZ, URZ, URZ ;  /* 0x0000003f3f3ff290 */ /* 0x000fe4000fffe03f */
[C---:B------:R-:W-:Y:S04]  /*95b0*/  @!P0 LEA R4, P1, R227.reuse, R3, 0x1 ;  /* 0x00000003e3048211 */ /* 0x040fe800078208ff */
[----:B------:R-:W-:Y:S01]  /*95c0*/  @!P0 LEA.HI.X R5, R227, R5, R166, 0x1, P1 ;  /* 0x00000005e3058211 */ /* 0x000fe200008f0ca6 */
[----:B----4-:R-:W-:Y:S04]  /*95d0*/  @!P6 ST.E.128 [R8.64], R16 ;  /* 0x000000100800e985 */ /* 0x010fe8000c101d08 */
[----:B------:R-:W2:Y:S04]  /*95e0*/  @!P0 LDS.128 R8, [R228+0x4900] ;  /* 0x00490000e4088984 */ /* 0x000ea80000000c00 */
[----:B--2---:R2:W-:Y:S02]  /*95f0*/  @!P0 ST.E.128 [R4.64], R8 ;  /* 0x0000000804008985 */ /* 0x0045e4000c101d08 */
.L_x_1562:
[----:B------:R-:W-:Y:S05]  /*9600*/  BSYNC B0 ;  /* 0x0000000000007941 */ /* 0x000fea0003800000 */
.L_x_1561:
[----:B--2---:R2:W4:Y:S01]  /*9610*/  SHFL.IDX PT, R5, R6, 0x2, 0x181f ;  /* 0x00581f0006057f89 */ /* 0x00452200000e0000 */
[----:B------:R-:W-:Y:S03]  /*9620*/  BSSY B0, `(.L_x_1563) ;  /* 0x000000d000007945 */ /* 0x000fe60003800000 */
[----:B---3--:R2:W3:Y:S01]  /*9630*/  SHFL.IDX PT, R3, R15, 0x2, 0x181f ;  /* 0x00581f000f037f89 */ /* 0x0084e200000e0000 */
[----:B------:R-:W-:-:S05]  /*9640*/  @!P3 BRA `(.L_x_1564) ;  /* 0x000000a00000b947 */ /* 0x000fca0003800000 */
[----:B------:R-:W5:Y:S01]  /*9650*/  @!P6 LDS.128 R16, [R228+0x2100] ;  /* 0x00210000e410e984 */ /* 0x000f620000000c00 */
[C---:B---3--:R-:W-:Y:S04]  /*9660*/  @!P6 LEA R8, P0, R76.reuse, R3, 0x1 ;  /* 0x000000034c08e211 */ /* 0x048fe800078008ff */
[----:B----4-:R-:W-:Y:S02]  /*9670*/  @!P6 LEA.HI.X R9, R76, R5, R77, 0x1, P0 ;  /* 0x000000054c09e211 */ /* 0x010fe400000f0c4d */
[C---:B------:R-:W-:Y:S11]  /*9680*/  ISETP.GE.AND P0, PT, R227.reuse, c[0x0][0x1d4], PT ;  /* 0x00007500e3007a0c */ /* 0x040ff60003f06270 */
[----:B------:R-:W-:Y:S02]  /*9690*/  @!UPT UIADD3 URZ, URZ, URZ, URZ ;  /* 0x0000003f3f3ff290 */ /* 0x000fe4000fffe03f */
[C---:B------:R-:W-:Y:S04]  /*96a0*/  @!P0 LEA R4, P1, R227.reuse, R3, 0x1 ;  /* 0x00000003e3048211 */ /* 0x040fe800078208ff */
[----:B------:R-:W-:Y:S01]  /*96b0*/  @!P0 LEA.HI.X R5, R227, R5, R166, 0x1, P1 ;  /* 0x00000005e3058211 */ /* 0x000fe200008f0ca6 */
[----:B-----5:R-:W-:Y:S04]  /*96c0*/  @!P6 ST.E.128 [R8.64], R16 ;  /* 0x000000100800e985 */ /* 0x020fe8000c101d08 */
[----:B------:R-:W3:Y:S04]  /*96d0*/  @!P0 LDS.128 R8, [R228+0x5900] ;  /* 0x00590000e4088984 */ /* 0x000ee80000000c00 */
[----:B---3--:R3:W-:Y:S02]  /*96e0*/  @!P0 ST.E.128 [R4.64], R8 ;  /* 0x0000000804008985 */ /* 0x0087e4000c101d08 */
.L_x_1564:
[----:B------:R-:W-:Y:S05]  /*96f0*/  BSYNC B0 ;  /* 0x0000000000007941 */ /* 0x000fea0003800000 */
.L_x_1563:
[----:B---34-:R3:W4:Y:S01]  /*9700*/  SHFL.IDX PT, R5, R6, 0x3, 0x181f ;  /* 0x00781f0006057f89 */ /* 0x01872200000e0000 */
[----:B------:R-:W-:Y:S03]  /*9710*/  BSSY B0, `(.L_x_1565) ;  /* 0x000000d000007945 */ /* 0x000fe60003800000 */
[----:B------:R3:W1:Y:S01]  /*9720*/  SHFL.IDX PT, R3, R15, 0x3, 0x181f ;  /* 0x00781f000f037f89 */ /* 0x00066200000e0000 */
[----:B------:R-:W-:-:S05]  /*9730*/  @!P4 BRA `(.L_x_1566) ;  /* 0x000000a00000c947 */ /* 0x000fca0003800000 */
[----:B------:R-:W5:Y:S01]  /*9740*/  @!P6 LDS.128 R16, [R228+0x3100] ;  /* 0x00310000e410e984 */ /* 0x000f620000000c00 */
[C---:B-1----:R-:W-:Y:S04]  /*9750*/  @!P6 LEA R8, P0, R76.reuse, R3, 0x1 ;  /* 0x000000034c08e211 */ /* 0x042fe800078008ff */
[----:B----4-:R-:W-:Y:S02]  /*9760*/  @!P6 LEA.HI.X R9, R76, R5, R77, 0x1, P0 ;  /* 0x000000054c09e211 */ /* 0x010fe400000f0c4d */
[C---:B------:R-:W-:Y:S11]  /*9770*/  ISETP.GE.AND P0, PT, R227.reuse, c[0x0][0x1d4], PT ;  /* 0x00007500e3007a0c */ /* 0x040ff60003f06270 */
[----:B------:R-:W-:Y:S02]  /*9780*/  @!UPT UIADD3 URZ, URZ, URZ, URZ ;  /* 0x0000003f3f3ff290 */ /* 0x000fe4000fffe03f */
[C---:B------:R-:W-:Y:S04]  /*9790*/  @!P0 LEA R4, P1, R227.reuse, R3, 0x1 ;  /* 0x00000003e3048211 */ /* 0x040fe800078208ff */
[----:B------:R-:W-:Y:S01]  /*97a0*/  @!P0 LEA.HI.X R5, R227, R5, R166, 0x1, P1 ;  /* 0x00000005e3058211 */ /* 0x000fe200008f0ca6 */
[----:B-----5:R-:W-:Y:S04]  /*97b0*/  @!P6 ST.E.128 [R8.64], R16 ;  /* 0x000000100800e985 */ /* 0x020fe8000c101d08 */
[----:B------:R-:W1:Y:S04]  /*97c0*/  @!P0 LDS.128 R8, [R228+0x6900] ;  /* 0x00690000e4088984 */ /* 0x000e680000000c00 */
[----:B-1----:R1:W-:Y:S02]  /*97d0*/  @!P0 ST.E.128 [R4.64], R8 ;  /* 0x0000000804008985 */ /* 0x0023e4000c101d08 */
.L_x_1566:
[----:B------:R-:W-:Y:S05]  /*97e0*/  BSYNC B0 ;  /* 0x0000000000007941 */ /* 0x000fea0003800000 */
.L_x_1565:
[----:B------:R-:W-:Y:S01]  /*97f0*/  ISETP.GT.AND P0, PT, R40, R126, PT ;  /* 0x0000007e2800720c */ /* 0x000fe20003f04270 */
[----:B------:R-:W-:Y:S03]  /*9800*/  BSSY B0, `(.L_x_1567) ;  /* 0x0000030000007945 */ /* 0x000fe60003800000 */
[----:B-123--:R-:W-:Y:S09]  /*9810*/  P2R R15, PR, RZ, 0x1 ;  /* 0x00000001ff0f7803 */ /* 0x00eff20000000000 */
[----:B------:R-:W-:-:S05]  /*9820*/  @!P0 BRA `(.L_x_1568) ;  /* 0x000002d000008947 */ /* 0x000fca0003800000 */
[----:B------:R-:W-:Y:S01]  /*9830*/  IADD3 R3, R40, -0x1, RZ ;  /* 0xffffffff28037810 */ /* 0x000fe20007ffe0ff */
[----:B------:R-:W-:Y:S01]  /*9840*/  IMAD.MOV.U32 R4, RZ, RZ, R118 ;  /* 0x000000ffff047224 */ /* 0x000fe200078e0076 */
[----:B------:R-:W-:Y:S01]  /*9850*/  ISETP.GE.AND P3, PT, R236, 0x21, PT ;  /* 0x00000021ec00780c */ /* 0x000fe20003f66270 */
[----:B----4-:R-:W-:Y:S01]  /*9860*/  IMAD.MOV.U32 R5, RZ, RZ, R117 ;  /* 0x000000ffff057224 */ /* 0x010fe200078e0075 */
[----:B------:R-:W-:Y:S01]  /*9870*/  SHF.R.S32.HI R8, RZ, 0x1f, R3 ;  /* 0x0000001fff087819 */ /* 0x000fe20000011403 */
[----:B------:R-:W-:Y:S01]  /*9880*/  IMAD R6, R152, R3, RZ ;  /* 0x0000000398067224 */ /* 0x000fe200078e02ff */
[C---:B------:R-:W-:Y:S01]  /*9890*/  ISETP.GE.AND P1, PT, R236.reuse, 0x41, PT ;  /* 0x00000041ec00780c */ /* 0x040fe20003f26270 */
        /* <DEDUP_REMOVED lines=38> */
.L_x_1568:
[----:B------:R-:W-:Y:S05]  /*9b00*/  BSYNC B0 ;  /* 0x0000000000007941 */ /* 0x000fea0003800000 */
.L_x_1567:
[----:B------:R-:W0:Y:S01]  /*9b10*/  LDGDEPBAR ;  /* 0x00000000000079af */ /* 0x000e220000000000 */
[----:B------:R-:W-:Y:S02]  /*9b20*/  ISETP.NE.AND P0, PT, R15, RZ, PT ;  /* 0x000000ff0f00720c */ /* 0x000fe40003f05270 */
[----:B------:R-:W-:Y:S11]  /*9b30*/  IADD3 R40, R40, -0x1, RZ ;  /* 0xffffffff28287810 */ /* 0x000ff60007ffe0ff */
[----:B------:R-:W-:-:S05]  /*9b40*/  @P0 BRA `(.L_x_1569) ;  /* 0xffff9ce000000947 */ /* 0x000fca000383ffff */
[----:B------:R-:W-:Y:S01]  /*9b50*/  WARPSYNC 0xffffffff ;  /* 0xffffffff00007948 */ /* 0x000fe20003800000 */
[----:B------:R-:W-:Y:S06]  /*9b60*/  BAR.SYNC.DEFER_BLOCKING 0x0 ;  /* 0x0000000000007b1d */ /* 0x000fec0000010000 */
.L_x_1520:
[----:B------:R-:W2:Y:S01]  /*9b70*/  LDL R98, [R1+0x40] ;  /* 0x0000400001627983 */ /* 0x000ea20000100800 */
[----:B------:R-:W-:-:S05]  /*9b80*/  IMAD.MOV.U32 R74, RZ, RZ, c[0x0][0x2c4] ;  /* 0x0000b100ff4a7624 */ /* 0x000fca00078e00ff */
[----:B------:R-:W-:Y:S01]  /*9b90*/  ISETP.NE.AND P3, PT, R74, 0x1, PT ;  /* 0x000000014a00780c */ /* 0x000fe20003f65270 */
[----:B------:R-:W-:Y:S01]  /*9ba0*/  BSSY B0, `(.L_x_1570) ;  /* 0x0000029000007945 */ /* 0x000fe20003800000 */
[----:B--2---:R-:W-:-:S11]  /*9bb0*/  IADD3 R2, R98, 0x7f, RZ ;  /* 0x0000007f62027810 */ /* 0x004fd60007ffe0ff */
[----:B------:R-:W-:-:S05]  /*9bc0*/  @P3 IMAD.HI.U32 R3, R2, c[0x0][0x2c8], RZ ;  /* 0x0000b20002033a27 */ /* 0x000fca00078e00ff */
[----:B------:R-:W-:-:S05]  /*9bd0*/  @P3 SHF.R.U32.HI R2, RZ, c[0x0][0x2cc], R3 ;  /* 0x0000b300ff023a19 */ /* 0x000fca0000011603 */
[----:B------:R-:W-:Y:S02]  /*9be0*/  IMAD.IADD R3, R151, 0x1, R2 ;  /* 0x0000000197037824 */ /* 0x000fe400078e0202 */
[----:B------:R-:W-:-:S04]  /*9bf0*/  IMAD.MOV.U32 R2, RZ, RZ, RZ ;  /* 0x000000ffff027224 */ /* 0x000fc800078e00ff */
[----:B------:R-:W-:-:S05]  /*9c00*/  IMAD.HI R2, R3, -0x6db6db6d, R2 ;  /* 0x9249249303027827 */ /* 0x000fca00078e0202 */
[----:B------:R-:W-:-:S04]  /*9c10*/  SHF.R.U32.HI R3, RZ, 0x1f, R2 ;  /* 0x0000001fff037819 */ /* 0x000fc80000011602 */
[----:B------:R-:W-:-:S04]  /*9c20*/  LEA.HI.SX32 R2, R2, R3, 0x1a ;  /* 0x0000000302027211 */ /* 0x000fc800078fd2ff */
[----:B------:R-:W-:-:S04]  /*9c30*/  IMNMX R6, R150, R2, PT ;  /* 0x0000000296067217 */ /* 0x000fc80003800200 */
[----:B------:R-:W-:Y:S01]  /*9c40*/  ISETP.GE.AND P0, PT, R6, 0x1, PT ;  /* 0x000000010600780c */ /* 0x000fe20003f06270 */
[----:B------:R-:W-:-:S12]  /*9c50*/  IMAD.MOV.U32 R2, RZ, RZ, RZ ;  /* 0x000000ffff027224 */ /* 0x000fd800078e00ff */
[----:B------:R-:W-:Y:S05]  /*9c60*/  @!P0 BRA `(.L_x_1571) ;  /* 0x000001c000008947 */ /* 0x000fea0003800000 */
[----:B------:R-:W-:Y:S02]  /*9c70*/  IABS R3, R135 ;  /* 0x0000008700037213 */ /* 0x000fe40000000000 */
[----:B-1----:R-:W-:Y:S02]  /*9c80*/  IADD3 R8, R135, -0x1, R6 ;  /* 0xffffffff87087810 */ /* 0x002fe40007ffe006 */
[----:B------:R-:W1:Y:S02]  /*9c90*/  I2F.RP R2, R3 ;  /* 0x0000000300027306 */ /* 0x000e640000209400 */
[----:B------:R-:W-:-:S06]  /*9ca0*/  IABS R11, R8 ;  /* 0x00000008000b7213 */ /* 0x000fcc0000000000 */
[----:B-1----:R-:W1:Y:S02]  /*9cb0*/  MUFU.RCP R2, R2 ;  /* 0x0000000200027308 */ /* 0x002e640000001000 */
[----:B-1----:R-:W-:-:S06]  /*9cc0*/  IADD3 R2, R2, 0xffffffe, RZ ;  /* 0x0ffffffe02027810 */ /* 0x002fcc0007ffe0ff */
[----:B----4-:R-:W1:Y:S02]  /*9cd0*/  F2I.FTZ.U32.TRUNC.NTZ R5, R2 ;  /* 0x0000000200057305 */ /* 0x010e64000021f000 */
        /* <DEDUP_REMOVED lines=21> */
.L_x_1571:
[----:B------:R-:W-:Y:S05]  /*9e30*/  BSYNC B0 ;  /* 0x0000000000007941 */ /* 0x000fea0003800000 */
.L_x_1570:
[----:B------:R-:W2:Y:S01]  /*9e40*/  LDL R3, [R1+0x78] ;  /* 0x0000780001037983 */ /* 0x000ea20000100800 */
        /* <DEDUP_REMOVED lines=33> */
[----:B-12---:R-:W-:-:S04]  /*a060*/  IMAD R4, R3, R2, RZ ;  /* 0x0000000203047224 */ /* 0x006fc800078e02ff */
[--C-:B------:R-:W-:Y:S01]  /*a070*/  IMAD.IADD R3, R4, 0x1, R2.reuse ;  /* 0x0000000104037824 */ /* 0x100fe200078e0202 */
[----:B------:R1:W-:Y:S01]  /*a080*/  STL [R1+0xc], R4 ;  /* 0x00000c0401007387 */ /* 0x0003e20000100800 */
[----:B------:R-:W-:-:S03]  /*a090*/  PRMT R2, RZ, 0x7610, R2 ;  /* 0x00007610ff027816 */ /* 0x000fc60000000002 */
[----:B------:R-:W-:-:S04]  /*a0a0*/  IMNMX R235, R6, R3, PT ;  /* 0x0000000306eb7217 */ /* 0x000fc80003800200 */
[----:B------:R-:W-:-:S13]  /*a0b0*/  ISETP.GT.AND P0, PT, R235, R4, PT ;  /* 0x00000004eb00720c */ /* 0x000fda0003f04270 */
[----:B------:R-:W-:Y:S05]  /*a0c0*/  @!P0 BRA `(.L_x_1572) ;  /* 0x0001127000008947 */ /* 0x000fea0003800000 */
[----:B----4-:R-:W2:Y:S04]  /*a0d0*/  LDL R5, [R1+0x68] ;  /* 0x0000680001057983 */ /* 0x010ea80000100800 */
[----:B-1----:R-:W3:Y:S01]  /*a0e0*/  LDL R4, [R1+0x6c] ;  /* 0x00006c0001047983 */ /* 0x002ee20000100800 */
[----:B------:R-:W-:-:S03]  /*a0f0*/  ISETP.NE.U32.AND P0, PT, RZ, c[0x0][0x340], PT ;  /* 0x0000d000ff007a0c */ /* 0x000fc60003f05070 */
[----:B------:R-:W4:Y:S01]  /*a100*/  LDL R8, [R1+0x58] ;  /* 0x0000580001087983 */ /* 0x000f220000100800 */
[----:B------:R-:W-:-:S03]  /*a110*/  ISETP.NE.AND.EX P1, PT, RZ, c[0x0][0x344], PT, P0 ;  /* 0x0000d100ff007a0c */ /* 0x000fc60003f25300 */
[----:B------:R-:W4:Y:S04]  /*a120*/  LDL R10, [R1+0x74] ;  /* 0x00007400010a7983 */ /* 0x000f280000100800 */
[----:B------:R-:W4:Y:S06]  /*a130*/  LDL R9, [R1+0x70] ;  /* 0x0000700001097983 */ /* 0x000f2c0000100800 */
[----:B--2---:R-:W-:-:S04]  /*a140*/  @P1 IADD3 R2, P0, R5, c[0x0][0x340], RZ ;  /* 0x0000d00005021a10 */ /* 0x004fc80007f1e0ff */
[----:B---3--:R-:W-:-:S05]  /*a150*/  @P1 IADD3.X R3, R4, c[0x0][0x344], RZ, P0, !PT ;  /* 0x0000d10004031a10 */ /* 0x008fca00007fe4ff */
[----:B------:R1:W5:Y:S01]  /*a160*/  @P1 LDG.E R2, [R2.64] ;  /* 0x0000000802021981 */ /* 0x000362000c1e1900 */
[----:B------:R-:W-:Y:S01]  /*a170*/  ISETP.NE.U32.AND P0, PT, RZ, c[0x0][0x348], PT ;  /* 0x0000d200ff007a0c */ /* 0x000fe20003f05070 */
[----:B------:R-:W-:Y:S01]  /*a180*/  IMAD.WIDE.U32 R4, R137, c[0x0][0x178], RZ ;  /* 0x00005e0089047a25 */ /* 0x000fe200078e00ff */
[----:B------:R-:W-:Y:S01]  /*a190*/  WARPSYNC 0xffffffff ;  /* 0xffffffff00007948 */ /* 0x000fe20003800000 */
[----:B----4-:R-:W-:Y:S02]  /*a1a0*/  LOP3.LUT R86, R8, 0xffff, RZ, 0xc0, !PT ;  /* 0x0000ffff08567812 */ /* 0x010fe400078ec0ff */
[----:B------:R-:W-:Y:S02]  /*a1b0*/  ISETP.NE.AND.EX P0, PT, RZ, c[0x0][0x34c], PT, P0 ;  /* 0x0000d300ff007a0c */ /* 0x000fe40003f05300 */
[----:B------:R-:W-:Y:S02]  /*a1c0*/  IADD3 R122, R235, -0x1, RZ ;  /* 0xffffffffeb7a7810 */ /* 0x000fe40007ffe0ff */
[----:B------:R-:W-:-:S02]  /*a1d0*/  SEL R11, R10, RZ, !P0 ;  /* 0x000000ff0a0b7207 */ /* 0x000fc40004000000 */
[----:B------:R-:W-:Y:S02]  /*a1e0*/  SEL R8, R9, RZ, !P0 ;  /* 0x000000ff09087207 */ /* 0x000fe40004000000 */
[----:B-1----:R-:W-:-:S05]  /*a1f0*/  SHF.R.S32.HI R3, RZ, 0x1f, R137 ;  /* 0x0000001fff037819 */ /* 0x002fca0000011489 */
[----:B------:R-:W-:-:S04]  /*a200*/  IMAD R3, R3, c[0x0][0x178], RZ ;  /* 0x00005e0003037a24 */ /* 0x000fc800078e02ff */
[----:B------:R-:W-:-:S04]  /*a210*/  IMAD R3, R137, c[0x0][0x17c], R3 ;  /* 0x00005f0089037a24 */ /* 0x000fc800078e0203 */
[----:B------:R-:W-:Y:S02]  /*a220*/  IMAD.IADD R10, R5, 0x1, R3 ;  /* 0x00000001050a7824 */ /* 0x000fe400078e0203 */
[----:B------:R-:W-:Y:S02]  /*a230*/  @!P1 IMAD.MOV.U32 R2, RZ, RZ, R9 ;  /* 0x000000ffff029224 */ /* 0x000fe400078e0009 */
[----:B------:R-:W2:Y:S04]  /*a240*/  LDL R15, [R1+0x4] ;  /* 0x00000400010f7983 */ /* 0x000ea80000100800 */
[----:B------:R-:W3:Y:S04]  /*a250*/  LDL.LU R9, [R1+0x8] ;  /* 0x0000080001097983 */ /* 0x000ee80000300800 */
[----:B------:R-:W4:Y:S04]  /*a260*/  LDL R75, [R1+0x48] ;  /* 0x00004800014b7983 */ /* 0x000f280000100800 */
[----:B------:R-:W2:Y:S01]  /*a270*/  LDL R6, [R1+0x3c] ;  /* 0x00003c0001067983 */ /* 0x000ea20000100800 */
[----:B------:R-:W-:-:S02]  /*a280*/  IMAD.MOV.U32 R3, RZ, RZ, c[0x0][0x2b8] ;  /* 0x0000ae00ff037624 */ /* 0x000fc400078e00ff */
[----:B------:R-:W-:-:S03]  /*a290*/  IMAD.MOV.U32 R121, RZ, RZ, 0x70 ;  /* 0x00000070ff797424 */ /* 0x000fc600078e00ff */
[----:B------:R-:W-:Y:S01]  /*a2a0*/  ISETP.NE.AND P1, PT, R3, 0x1, PT ;  /* 0x000000010300780c */ /* 0x000fe20003f25270 */
[----:B------:R-:W-:-:S04]  /*a2b0*/  IMAD R121, R235, R121, -0x70 ;  /* 0xffffff90eb797424 */ /* 0x000fc800078e0279 */
[----:B------:R-:W-:Y:S01]  /*a2c0*/  IMAD.IADD R3, R0, 0x1, R121 ;  /* 0x0000000100037824 */ /* 0x000fe200078e0279 */
[----:B-----5:R-:W-:Y:S01]  /*a2d0*/  SHF.R.S32.HI R5, RZ, 0x1f, R2 ;  /* 0x0000001fff057819 */ /* 0x020fe20000011402 */
[----:B------:R-:W-:-:S04]  /*a2e0*/  IMAD.WIDE.U32 R18, R2, c[0x0][0x2b0], RZ ;  /* 0x0000ac0002127a25 */ /* 0x000fc800078e00ff */
[----:B------:R-:W-:Y:S01]  /*a2f0*/  IMAD.MOV.U32 R234, RZ, RZ, RZ ;  /* 0x000000ffffea7224 */ /* 0x000fe200078e00ff */
[----:B------:R-:W-:Y:S01]  /*a300*/  BAR.SYNC.DEFER_BLOCKING 0x0 ;  /* 0x0000000000007b1d */ /* 0x000fe20000010000 */
[----:B---3--:R-:W-:-:S04]  /*a310*/  LOP3.LUT R9, R9, 0xfffffffd, RZ, 0xc0, !PT ;  /* 0xfffffffd09097812 */ /* 0x008fc800078ec0ff */
[----:B------:R-:W-:Y:S02]  /*a320*/  @P1 LOP3.LUT R9, R9, 0x2, RZ, 0xfc, !PT ;  /* 0x0000000209091812 */ /* 0x000fe400078efcff */
[----:B----4-:R-:W-:-:S03]  /*a330*/  ISETP.GE.AND P0, PT, R3, R75, PT ;  /* 0x0000004b0300720c */ /* 0x010fc60003f06270 */
[----:B------:R2:W-:Y:S01]  /*a340*/  STL [R1+0x8], R9 ;  /* 0x0000080901007387 */ /* 0x0005e20000100800 */
[----:B------:R-:W-:-:S03]  /*a350*/  ISETP.GT.OR P0, PT, R0, 0x6f, P0 ;  /* 0x0000006f0000780c */ /* 0x000fc60000704670 */
[----:B------:R-:W-:Y:S01]  /*a360*/  STL.64 [R1+0x30], R18 ;  /* 0x0000301201007387 */ /* 0x000fe20000100a00 */
        /* <DEDUP_REMOVED lines=8> */
[----:B------:R1:W-:Y:S01]  /*a3f0*/  STL [R1+0x38], R16 ;  /* 0x0000381001007387 */ /* 0x0003e20000100800 */
[----:B------:R-:W-:Y:S02]  /*a400*/  @!P0 LEA.HI.X.SX32 R5, R6, R16, 0x1, P1 ;  /* 0x0000001006058211 */ /* 0x000fe400008f0eff */
[----:B------:R-:W-:-:S04]  /*a410*/  @!P0 LEA R2, P1, R3, c[0x0][0x2a0], 0x2 ;  /* 0x0000a80003028a11 */ /* 0x000fc800078210ff */
[----:B------:R-:W-:-:S05]  /*a420*/  @!P0 LEA.HI.X R3, R3, c[0x0][0x2a4], R5, 0x2, P1 ;  /* 0x0000a90003038a11 */ /* 0x000fca00008f1405 */
[----:B------:R2:W3:Y:S04]  /*a430*/  @!P0 LDG.E R234, [R2.64] ;  /* 0x0000000802ea8981 */ /* 0x0004e8000c1e1900 */
[----:B-1----:R-:W4:Y:S01]  /*a440*/  LDL R16, [R1+0x44] ;  /* 0x0000440001107983 */ /* 0x002f220000100800 */
[----:B------:R-:W-:-:S04]  /*a450*/  IMAD.MOV.U32 R5, RZ, RZ, R10 ;  /* 0x000000ffff057224 */ /* 0x000fc800078e000a */
[----:B------:R-:W-:-:S04]  /*a460*/  IMAD.WIDE.U32 R4, R86, c[0x0][0x1b8], R4 ;  /* 0x00006e0056047a25 */ /* 0x000fc800078e0004 */
[----:B--2---:R-:W-:-:S04]  /*a470*/  IMAD.IADD R3, R0, 0x1, R98 ;  /* 0x0000000100037824 */ /* 0x004fc800078e0262 */
[----:B------:R-:W-:-:S04]  /*a480*/  @P3 IMAD.HI.U32 R10, R3, c[0x0][0x2c8], RZ ;  /* 0x0000b200030a3a27 */ /* 0x000fc800078e00ff */
        /* <DEDUP_REMOVED lines=8> */
[----:B------:R-:W-:Y:S02]  /*a510*/  IMAD R10, R10, c[0x0][0x1b0], RZ ;  /* 0x00006c000a0a7a24 */ /* 0x000fe400078e02ff */
[----:B------:R-:W-:Y:S02]  /*a520*/  IMAD.IADD R5, R5, 0x1, R11 ;  /* 0x0000000105057824 */ /* 0x000fe400078e020b */
[----:B------:R-:W-:Y:S02]  /*a530*/  IMAD R8, R8, c[0x0][0x2c4], R3 ;  /* 0x0000b10008087a24 */ /* 0x000fe400078e0203 */
[----:B------:R-:W-:-:S02]  /*a540*/  IMAD R10, R2, c[0x0][0x1b4], R10 ;  /* 0x00006d00020a7a24 */ /* 0x000fc400078e020a */
[----:B------:R-:W-:Y:S01]  /*a550*/  IMAD.WIDE.U32 R2, R2, c[0x0][0x1b0], R4 ;  /* 0x00006c0002027a25 */ /* 0x000fe200078e0004 */
[----:B------:R-:W-:-:S03]  /*a560*/  SHF.R.S32.HI R4, RZ, 0x1f, R8 ;  /* 0x0000001fff047819 */ /* 0x000fc60000011408 */
[----:B------:R-:W-:Y:S02]  /*a570*/  IMAD.IADD R3, R3, 0x1, R10 ;  /* 0x0000000103037824 */ /* 0x000fe400078e020a */
[----:B------:R-:W-:Y:S02]  /*a580*/  IMAD R5, R4, c[0x0][0x1a8], RZ ;  /* 0x00006a0004057a24 */ /* 0x000fe400078e02ff */
[----:B------:R-:W-:Y:S02]  /*a590*/  IMAD.MOV R4, RZ, RZ, -R6 ;  /* 0x000000ffff047224 */ /* 0x000fe400078e0a06 */
[C---:B------:R-:W-:Y:S02]  /*a5a0*/  IMAD R5, R8.reuse, c[0x0][0x1ac], R5 ;  /* 0x00006b0008057a24 */ /* 0x040fe400078e0205 */
[----:B------:R-:W-:-:S04]  /*a5b0*/  IMAD.WIDE.U32 R2, R8, c[0x0][0x1a8], R2 ;  /* 0x00006a0008027a25 */ /* 0x000fc800078e0002 */
[----:B------:R-:W-:Y:S02]  /*a5c0*/  IMAD R237, R4, c[0x0][0x2b8], R9 ;  /* 0x0000ae0004ed7a24 */ /* 0x000fe400078e0209 */
[----:B------:R-:W-:Y:S01]  /*a5d0*/  IMAD.IADD R4, R3, 0x1, R5 ;  /* 0x0000000103047824 */ /* 0x000fe200078e0205 */
[C---:B------:R-:W-:Y:S02]  /*a5e0*/  LEA R3, P0, R2.reuse, c[0x0][0x160], 0x1 ;  /* 0x0000580002037a11 */ /* 0x040fe400078008ff */
[----:B------:R-:W-:Y:S02]  /*a5f0*/  SHF.R.S32.HI R94, RZ, 0x1f, R237 ;  /* 0x0000001fff5e7819 */ /* 0x000fe400000114ed */
[----:B------:R-:W-:Y:S01]  /*a600*/  LEA.HI.X R2, R2, c[0x0][0x164], R4, 0x1, P0 ;  /* 0x0000590002027a11 */ /* 0x000fe200000f0c04 */
[----:B------:R-:W1:Y:S02]  /*a610*/  SHFL.IDX PT, R8, R3, RZ, 0x181f ;  /* 0x00181fff03087589 */ /* 0x000e6400000e0000 */
[----:B------:R-:W-:-:S02]  /*a620*/  IMAD R10, R94, c[0x0][0x1e0], RZ ;  /* 0x000078005e0a7a24 */ /* 0x000fc400078e02ff */
[----:B------:R-:W2:Y:S01]  /*a630*/  SHFL.IDX PT, R9, R2, RZ, 0x181f ;  /* 0x00181fff02097589 */ /* 0x000ea200000e0000 */
[----:B------:R-:W-:Y:S02]  /*a640*/  IMAD.MOV.U32 R102, RZ, RZ, R15 ;  /* 0x000000ffff667224 */ /* 0x000fe400078e000f */
[----:B------:R-:W-:Y:S01]  /*a650*/  IMAD.IADD R15, R82, 0x1, R98 ;  /* 0x00000001520f7824 */ /* 0x000fe200078e0262 */
[----:B------:R-:W1:Y:S04]  /*a660*/  SHFL.IDX PT, R6, R3, 0x1, 0x181f ;  /* 0x00381f0003067f89 */ /* 0x000e6800000e0000 */
[----:B------:R-:W1:Y:S01]  /*a670*/  SHFL.IDX PT, R11, R2, 0x1, 0x181f ;  /* 0x00381f00020b7f89 */ /* 0x000e6200000e0000 */
[----:B------:R-:W-:-:S03]  /*a680*/  IADD3 R19, R15, 0x20, RZ ;  /* 0x000000200f137810 */ /* 0x000fc60007ffe0ff */
[----:B------:R-:W-:Y:S01]  /*a690*/  SHFL.IDX PT, R17, R2, 0x2, 0x181f ;  /* 0x00581f0002117f89 */ /* 0x000fe200000e0000 */
[----:B------:R-:W-:Y:S01]  /*a6a0*/  IADD3 R18, R15, 0x40, RZ ;  /* 0x000000400f127810 */ /* 0x000fe20007ffe0ff */
[----:B------:R-:W-:Y:S02]  /*a6b0*/  IMAD.WIDE.U32 R4, R237, c[0x0][0x1e0], RZ ;  /* 0x00007800ed047a25 */ /* 0x000fe400078e00ff */
[----:B------:R-:W-:Y:S02]  /*a6c0*/  SHFL.IDX PT, R29, R3, 0x3, 0x181f ;  /* 0x00781f00031d7f89 */ /* 0x000fe400000e0000 */
[----:B------:R-:W-:-:S04]  /*a6d0*/  IMAD.WIDE.U32 R32, R86, c[0x0][0x1e8], RZ ;  /* 0x00007a0056207a25 */ /* 0x000fc800078e00ff */
[----:B------:R-:W-:Y:S01]  /*a6e0*/  IMAD R31, R86, c[0x0][0x1ec], R33 ;  /* 0x00007b00561f7a24 */ /* 0x000fe200078e0221 */
[----:B------:R-:W-:Y:S01]  /*a6f0*/  IADD3 R30, R15, 0x60, RZ ;  /* 0x000000600f1e7810 */ /* 0x000fe20007ffe0ff */
[----:B------:R-:W-:Y:S02]  /*a700*/  IMAD R120, R122, -0x70, R75 ;  /* 0xffffff907a787824 */ /* 0x000fe400078e024b */
[----:B----4-:R-:W-:Y:S02]  /*a710*/  IMAD R56, R16, c[0x0][0x2c4], RZ ;  /* 0x0000b10010387a24 */ /* 0x010fe400078e02ff */
[----:B------:R-:W-:Y:S02]  /*a720*/  IMAD R16, R237, c[0x0][0x1e4], R10 ;  /* 0x00007900ed107a24 */ /* 0x000fe400078e020a */
[----:B------:R-:W4:Y:S01]  /*a730*/  SHFL.IDX PT, R10, R3, 0x2, 0x181f ;  /* 0x00581f00030a7f89 */ /* 0x000f2200000e0000 */
[-C--:B------:R-:W-:Y:S02]  /*a740*/  ISETP.GE.AND P3, PT, R15, R56.reuse, PT ;  /* 0x000000380f00720c */ /* 0x080fe40003f66270 */
[----:B------:R-:W-:-:S02]  /*a750*/  ISETP.GE.AND P4, PT, R19, R56, PT ;  /* 0x000000381300720c */ /* 0x000fc40003f86270 */
[----:B------:R-:W-:Y:S01]  /*a760*/  ISETP.GE.AND P6, PT, R18, R56, PT ;  /* 0x000000381200720c */ /* 0x000fe20003fc6270 */
[----:B------:R-:W-:Y:S01]  /*a770*/  IMAD.IADD R5, R5, 0x1, R16 ;  /* 0x0000000105057824 */ /* 0x000fe200078e0210 */
[----:B---3--:R-:W-:-:S07]  /*a780*/  SHF.R.S32.HI R93, RZ, 0x1f, R234 ;  /* 0x0000001fff5d7819 */ /* 0x008fce00000114ea */
[CC--:B-1----:R-:W-:Y:S02]  /*a790*/  @!P3 LEA R26, P0, R76.reuse, R8.reuse, 0x1 ;  /* 0x000000084c1ab211 */ /* 0x0c2fe400078008ff */
[C---:B------:R-:W-:Y:S02]  /*a7a0*/  @!P3 LEA R24, P1, R227.reuse, R8, 0x1 ;  /* 0x00000008e318b211 */ /* 0x040fe400078208ff */
[CCC-:B--2---:R-:W-:Y:S02]  /*a7b0*/  @!P3 LEA.HI.X R27, R76.reuse, R9.reuse, R77.reuse, 0x1, P0 ;  /* 0x000000094c1bb211 */ /* 0x1c4fe400000f0c4d */
[C---:B------:R-:W-:Y:S01]  /*a7c0*/  @!P4 LEA R22, P0, R76.reuse, R6, 0x1 ;  /* 0x000000064c16c211 */ /* 0x040fe200078008ff */
[----:B------:R1:W2:Y:S01]  /*a7d0*/  SHFL.IDX PT, R8, R2, 0x3, 0x181f ;  /* 0x00781f0002087f89 */ /* 0x0002a200000e0000 */
[----:B------:R-:W-:Y:S01]  /*a7e0*/  @!P3 LEA.HI.X R25, R227, R9, R102, 0x1, P1 ;  /* 0x00000009e319b211 */ /* 0x000fe200008f0c66 */
[----:B------:R-:W-:Y:S01]  /*a7f0*/  IMAD R28, R93, c[0x0][0x1f0], RZ ;  /* 0x00007c005d1c7a24 */ /* 0x000fe200078e02ff */
[----:B------:R-:W-:-:S02]  /*a800*/  @!P4 LEA.HI.X R23, R76, R11, R77, 0x1, P0 ;  /* 0x0000000b4c17c211 */ /* 0x000fc400000f0c4d */
[CC--:B----4-:R-:W-:Y:S02]  /*a810*/  @!P6 LEA R18, P1, R76.reuse, R10.reuse, 0x1 ;  /* 0x0000000a4c12e211 */ /* 0x0d0fe400078208ff */
[C---:B------:R-:W-:Y:S02]  /*a820*/  @!P6 LEA R16, P0, R227.reuse, R10, 0x1 ;  /* 0x0000000ae310e211 */ /* 0x040fe400078008ff */
[-C--:B------:R-:W-:Y:S02]  /*a830*/  @!P6 LEA.HI.X R19, R76, R17.reuse, R77, 0x1, P1 ;  /* 0x000000114c13e211 */ /* 0x080fe400008f0c4d */
[----:B------:R-:W-:Y:S01]  /*a840*/  @!P6 LEA.HI.X R17, R227, R17, R102, 0x1, P0 ;  /* 0x00000011e311e211 */ /* 0x000fe200000f0c66 */
[----:B-1----:R-:W-:-:S04]  /*a850*/  IMAD.WIDE.U32 R2, R234, c[0x0][0x1f0], R4 ;  /* 0x00007c00ea027a25 */ /* 0x002fc800078e0004 */
[----:B------:R-:W-:Y:S01]  /*a860*/  IMAD R4, R234, c[0x0][0x1f4], R28 ;  /* 0x00007d00ea047a24 */ /* 0x000fe200078e021c */
[----:B------:R-:W-:-:S04]  /*a870*/  IADD3 R2, P0, R2, R32, RZ ;  /* 0x0000002002027210 */ /* 0x000fc80007f1e0ff */
[----:B------:R-:W-:Y:S02]  /*a880*/  IADD3.X R4, R31, R3, R4, P0, !PT ;  /* 0x000000031f047210 */ /* 0x000fe400007fe404 */
[----:B------:R-:W-:Y:S02]  /*a890*/  LEA R3, P0, R2, c[0x0][0x1c8], 0x1 ;  /* 0x0000720002037a11 */ /* 0x000fe400078008ff */
[----:B------:R-:W-:Y:S02]  /*a8a0*/  ISETP.GE.AND P5, PT, R30, R56, PT ;  /* 0x000000381e00720c */ /* 0x000fe40003fa6270 */
[----:B------:R-:W-:Y:S02]  /*a8b0*/  @!P4 LEA R20, P2, R227, R6, 0x1 ;  /* 0x00000006e314c211 */ /* 0x000fe400078408ff */
[----:B------:R-:W-:Y:S01]  /*a8c0*/  LEA.HI.X R30, R2, c[0x0][0x1cc], R4, 0x1, P0 ;  /* 0x00007300021e7a11 */ /* 0x000fe200000f0c04 */
[----:B------:R-:W1:Y:S01]  /*a8d0*/  SHFL.IDX PT, R6, R3, RZ, 0x181f ;  /* 0x00181fff03067589 */ /* 0x000e6200000e0000 */
[----:B------:R-:W-:-:S03]  /*a8e0*/  IMNMX R2, R120, 0x70, PT ;  /* 0x0000007078027817 */ /* 0x000fc60003800200 */
[----:B------:R-:W3:Y:S02]  /*a8f0*/  SHFL.IDX PT, R28, R30, RZ, 0x181f ;  /* 0x00181fff1e1c7589 */ /* 0x000ee400000e0000 */
[----:B------:R-:W-:Y:S01]  /*a900*/  IMAD.IADD R2, R2, 0x1, -R82 ;  /* 0x0000000102027824 */ /* 0x000fe200078e0a52 */
[----:B------:R-:W-:-:S04]  /*a910*/  @!P4 LEA.HI.X R21, R227, R11, R102, 0x1, P2 ;  /* 0x0000000be315c211 */ /* 0x000fc800010f0c66 */
[----:B------:R-:W-:Y:S02]  /*a920*/  ISETP.GE.AND P2, PT, R2, 0x1, PT ;  /* 0x000000010200780c */ /* 0x000fe40003f46270 */
[----:B------:R-:W-:-:S04]  /*a930*/  @!P5 LEA R4, P0, R76, R29, 0x1 ;  /* 0x0000001d4c04d211 */ /* 0x000fc800078008ff */
[----:B--2---:R-:W-:Y:S02]  /*a940*/  @!P5 LEA.HI.X R5, R76, R8, R77, 0x1, P0 ;  /* 0x000000084c05d211 */ /* 0x004fe400000f0c4d */
[----:B------:R-:W-:-:S04]  /*a950*/  @!P5 LEA R10, P0, R227, R29, 0x1 ;  /* 0x0000001de30ad211 */ /* 0x000fc800078008ff */
[C---:B------:R-:W-:Y:S02]  /*a960*/  @!P5 LEA.HI.X R11, R227.reuse, R8, R102, 0x1, P0 ;  /* 0x00000008e30bd211 */ /* 0x040fe400000f0c66 */
[C---:B-1----:R-:W-:Y:S02]  /*a970*/  @P2 LEA R8, P0, R76.reuse, R6, 0x1 ;  /* 0x000000064c082211 */ /* 0x042fe400078008ff */
[C---:B------:R-:W-:Y:S02]  /*a980*/  ISETP.GE.AND P1, PT, R76.reuse, c[0x0][0x198], PT ;  /* 0x000066004c007a0c */ /* 0x040fe40003f26270 */
[----:B---3--:R-:W-:Y:S02]  /*a990*/  @P2 LEA.HI.X R9, R76, R28, R77, 0x1, P0 ;  /* 0x0000001c4c092211 */ /* 0x008fe400000f0c4d */
[----:B------:R-:W-:-:S09]  /*a9a0*/  ISETP.GE.AND P0, PT, R227, c[0x0][0x198], PT ;  /* 0x00006600e3007a0c */ /* 0x000fd20003f06270 */
[----:B------:R1:W-:Y:S04]  /*a9b0*/  @!P3 LDGSTS.E.BYPASS.LTC128B.128 [R228+0x100], [R26.64], !P1 ;  /* 0x001000001ae4bfae */ /* 0x0003e8000c901d48 */
        /* <DEDUP_REMOVED lines=12> */
[----:B------:R-:W-:-:S07]  /*aa80*/  @P2 LEA.HI.X R5, R227, R28, R102, 0x1, P1 ;  /* 0x0000001ce3052211 */ /* 0x000fce00008f0c66 */
[----:B------:R2:W-:Y:S01]  /*aa90*/  @P2 LDGSTS.E.BYPASS.LTC128B.128 [R228+0xb900], [R4.64], !P0 ;  /* 0x0b90000004e42fae */ /* 0x0005e2000c101d48 */
[----:B------:R-:W-:-:S03]  /*aaa0*/  ISETP.GE.AND P0, PT, R2, 0x21, PT ;  /* 0x000000210200780c */ /* 0x000fc60003f06270 */
[----:B--2---:R-:W3:Y:S04]  /*aab0*/  SHFL.IDX PT, R4, R3, 0x1, 0x181f ;  /* 0x00381f0003047f89 */ /* 0x004ee800000e0000 */
[----:B------:R-:W2:Y:S06]  /*aac0*/  SHFL.IDX PT, R5, R30, 0x1, 0x181f ;  /* 0x00381f001e057f89 */ /* 0x000eac00000e0000 */
        /* <DEDUP_REMOVED lines=14> */
[C---:B------:R-:W-:Y:S02]  /*abb0*/  @P0 LEA.HI.X R5, R227.reuse, R5, R102, 0x1, P1 ;  /* 0x00000005e3050211 */ /* 0x040fe400008f0c66 */
[----:B------:R-:W-:Y:S01]  /*abc0*/  @P0 ISETP.GE.AND P1, PT, R76, c[0x0][0x1d4], PT ;  /* 0x000075004c000a0c */ /* 0x000fe20003f26270 */
[----:B------:R-:W2:Y:S04]  /*abd0*/  SHFL.IDX PT, R3, R3, 0x3, 0x181f ;  /* 0x00781f0003037f89 */ /* 0x000ea800000e0000 */
[----:B------:R-:W3:Y:S08]  /*abe0*/  SHFL.IDX PT, R6, R30, 0x3, 0x181f ;  /* 0x00781f001e067f89 */ /* 0x000ef000000e0000 */
[----:B------:R1:W-:Y:S01]  /*abf0*/  @P0 LDGSTS.E.BYPASS.LTC128B.128 [R229+0xa100], [R8.64], !P1 ;  /* 0x0a10000008e50fae */ /* 0x0003e2000c901d48 */
[----:B------:R-:W-:-:S13]  /*ac00*/  @P0 ISETP.GE.AND P1, PT, R227, c[0x0][0x1d4], PT ;  /* 0x00007500e3000a0c */ /* 0x000fda0003f26270 */
[----:B------:R2:W-:Y:S01]  /*ac10*/  @P0 LDGSTS.E.BYPASS.LTC128B.128 [R229+0xd900], [R4.64], !P1 ;  /* 0x0d90000004e50fae */ /* 0x0005e2000c901d48 */
[----:B------:R-:W-:-:S13]  /*ac20*/  ISETP.GE.AND P0, PT, R2, 0x61, PT ;  /* 0x000000610200780c */ /* 0x000fda0003f06270 */
[----:B--2---:R-:W-:-:S04]  /*ac30*/  @P0 LEA R4, P1, R76, R3, 0x1 ;  /* 0x000000034c040211 */ /* 0x004fc800078208ff */
[----:B---3--:R-:W-:Y:S02]  /*ac40*/  @P0 LEA.HI.X R5, R76, R6, R77, 0x1, P1 ;  /* 0x000000064c050211 */ /* 0x008fe400008f0c4d */
[----:B------:R-:W-:-:S04]  /*ac50*/  @P0 LEA R2, P1, R227, R3, 0x1 ;  /* 0x00000003e3020211 */ /* 0x000fc800078208ff */
[----:B------:R-:W-:Y:S02]  /*ac60*/  @P0 LEA.HI.X R3, R227, R6, R102, 0x1, P1 ;  /* 0x00000006e3030211 */ /* 0x000fe400008f0c66 */
[----:B------:R-:W-:Y:S01]  /*ac70*/  @P0 ISETP.GE.AND P1, PT, R76, c[0x0][0x1d4], PT ;  /* 0x000075004c000a0c */ /* 0x000fe20003f26270 */
[----:B------:R1:W-:-:S12]  /*ac80*/  STL.64 [R1+0x28], R32 ;  /* 0x0000282001007387 */ /* 0x0003d80000100a00 */
[----:B------:R1:W-:Y:S01]  /*ac90*/  @P0 LDGSTS.E.BYPASS.LTC128B.128 [R229+0xb100], [R4.64], !P1 ;  /* 0x0b10000004e50fae */ /* 0x0003e2000c901d48 */
[----:B------:R-:W-:-:S03]  /*aca0*/  @P0 ISETP.GE.AND P1, PT, R227, c[0x0][0x1d4], PT ;  /* 0x00007500e3000a0c */ /* 0x000fc60003f26270 */
[----:B------:R1:W-:Y:S10]  /*acb0*/  STL [R1+0x24], R31 ;  /* 0x0000241f01007387 */ /* 0x0003f40000100800 */
[----:B------:R1:W-:Y:S01]  /*acc0*/  @P0 LDGSTS.E.BYPASS.LTC128B.128 [R229+0xe900], [R2.64], !P1 ;  /* 0x0e90000002e50fae */ /* 0x0003e2000c901d48 */
[----:B------:R-:W-:-:S03]  /*acd0*/  ISETP.LT.AND P0, PT, RZ, c[0x0][0x27c], PT ;  /* 0x00009f00ff007a0c */ /* 0x000fc60003f01270 */
[----:B------:R-:W0:Y:S01]  /*ace0*/  LDGDEPBAR ;  /* 0x00000000000079af */ /* 0x000e220000000000 */
[----:B------:R-:W-:Y:S02]  /*acf0*/  P2R R46, PR, RZ, 0x20 ;  /* 0x00000020ff2e7803 */ /* 0x000fe40000000000 */
[----:B------:R-:W-:-:S07]  /*ad00*/  ISETP.GT.AND P5, PT, R0, 0x6f, PT ;  /* 0x0000006f0000780c */ /* 0x000fce0003fa4270 */
[----:B------:R-:W-:Y:S05]  /*ad10*/  @P0 BRA `(.L_x_1573) ;  /* 0x0000002000000947 */ /* 0x000fea0003800000 */
[----:B------:R-:W-:-:S04]  /*ad20*/  DEPBAR.LE SB0, 0x1 ;  /* 0x000080400000791a */ /* 0x000fc80000000000 */
[----:B------:R-:W-:Y:S05]  /*ad30*/  BRA `(.L_x_1574) ;  /* 0x00004a7000007947 */ /* 0x000fea0003800000 */
.L_x_1573:
        /* <DEDUP_REMOVED lines=8> */
[C---:B------:R-:W-:Y:S01]  /*adc0*/  IMAD R6, R136.reuse, c[0x0][0x294], R2 ;  /* 0x0000a50088067a24 */ /* 0x040fe200078e0202 */
        /* <DEDUP_REMOVED lines=57> */
.L_x_1577:
[----:B--2---:R-:W-:Y:S05]  /*b160*/  BSYNC B0 ;  /* 0x0000000000007941 */ /* 0x004fea0003800000 */
.L_x_1576:
        /* <DEDUP_REMOVED lines=17> */
[----:B---3--:R2:W3:Y:S01]  /*b280*/  SHFL.IDX PT, R21, R28, 0x1, 0x181f ;  /* 0x00381f001c157f89 */ /* 0x0084e200000e0000 */
        /* <DEDUP_REMOVED lines=11> */
[----:B-1----:R-:W-:-:S05]  /*b340*/  @!P1 IADD3 R24, P0, R6, R2, RZ ;  /* 0x0000000206189210 */ /* 0x002fca0007f1e0ff */
[----:B------:R-:W-:Y:S01]  /*b350*/  @!P1 IMAD.X R25, R20, 0x1, R3, P0 ;  /* 0x0000000114199824 */ /* 0x000fe200000e0603 */
[----:B------:R-:W-:-:S05]  /*b360*/  @!P1 IADD3 R22, P0, R15, R2, RZ ;  /* 0x000000020f169210 */ /* 0x000fca0007f1e0ff */
[----:B---3--:R-:W-:Y:S01]  /*b370*/  @!P1 IMAD.X R23, R21, 0x1, R3, P0 ;  /* 0x0000000115179824 */ /* 0x008fe200000e0603 */
[----:B------:R-:W-:-:S13]  /*b380*/  ISETP.GE.AND P0, PT, R81, c[0x0][0x27c], PT ;  /* 0x00009f0051007a0c */ /* 0x000fda0003f06270 */
[C---:B------:R-:W-:Y:S01]  /*b390*/  @!P0 IMAD.SHL.U32 R4, R81.reuse, 0x2, RZ ;  /* 0x0000000251048824 */ /* 0x040fe200078e00ff */
[----:B------:R-:W-:-:S04]  /*b3a0*/  @!P0 SHF.L.U64.HI R5, R81, 0x1, R65 ;  /* 0x0000000151058819 */ /* 0x000fc80000010241 */
[----:B------:R-:W-:-:S05]  /*b3b0*/  @!P0 IADD3 R2, P2, R6, R4, RZ ;  /* 0x0000000406028210 */ /* 0x000fca0007f5e0ff */
[----:B------:R-:W-:Y:S01]  /*b3c0*/  @!P0 IMAD.X R3, R20, 0x1, R5, P2 ;  /* 0x0000000114038824 */ /* 0x000fe200010e0605 */
[----:B------:R-:W-:Y:S01]  /*b3d0*/  @!P0 IADD3 R20, P2, R15, R4, RZ ;  /* 0x000000040f148210 */ /* 0x000fe20007f5e0ff */
[----:B------:R-:W-:-:S03]  /*b3e0*/  CS2R R34, SRZ ;  /* 0x0000000000227805 */ /* 0x000fc6000001ff00 */
[----:B------:R1:W5:Y:S01]  /*b3f0*/  @!P0 LD.E.64 R38, [R2.64] ;  /* 0x0000000802268980 */ /* 0x000362000c101b00 */
[----:B------:R-:W-:Y:S02]  /*b400*/  @!P0 IMAD.X R21, R21, 0x1, R5, P2 ;  /* 0x0000000115158824 */ /* 0x000fe400010e0605 */
[----:B------:R-:W-:-:S03]  /*b410*/  CS2R R4, SRZ ;  /* 0x0000000000047805 */ /* 0x000fc6000001ff00 */
[----:B------:R3:W5:Y:S04]  /*b420*/  @!P0 LD.E.64 R34, [R20.64] ;  /* 0x0000000814228980 */ /* 0x000768000c101b00 */
[----:B------:R3:W5:Y:S01]  /*b430*/  @!P1 LD.E.64 R4, [R24.64] ;  /* 0x0000000818049980 */ /* 0x000762000c101b00 */
[----:B-1----:R-:W-:-:S06]  /*b440*/  CS2R R2, SRZ ;  /* 0x0000000000027805 */ /* 0x002fcc000001ff00 */
[----:B------:R3:W5:Y:S02]  /*b450*/  @!P1 LD.E.64 R2, [R22.64] ;  /* 0x0000000816029980 */ /* 0x000764000c101b00 */
.L_x_1579:
[----:B----4-:R-:W-:Y:S05]  /*b460*/  BSYNC B0 ;  /* 0x0000000000007941 */ /* 0x010fea0003800000 */
.L_x_1578:
[----:B-1-3-5:R-:W-:Y:S01]  /*b470*/  IMAD.MOV.U32 R24, RZ, RZ, R38 ;  /* 0x000000ffff187224 */ /* 0x02afe200078e0026 */
[----:B------:R1:W3:Y:S01]  /*b480*/  SHFL.IDX PT, R21, R32, 0x2, 0x181f ;  /* 0x00581f0020157f89 */ /* 0x0002e200000e0000 */
        /* <DEDUP_REMOVED lines=27> */
[----:B------:R-:W-:Y:S01]  /*b640*/  ISETP.GE.AND P0, PT, R81, c[0x0][0x27c], PT ;  /* 0x00009f0051007a0c */ /* 0x000fe20003f06270 */
[----:B------:R-:W-:-:S10]  /*b650*/  CS2R R36, SRZ ;  /* 0x0000000000247805 */ /* 0x000fd4000001ff00 */
[C---:B------:R-:W-:Y:S01]  /*b660*/  @!P1 IMAD.SHL.U32 R6, R78.reuse, 0x2, RZ ;  /* 0x000000024e069824 */ /* 0x040fe200078e00ff */
[----:B------:R-:W-:Y:S02]  /*b670*/  @!P1 SHF.L.U64.HI R15, R78, 0x1, R79 ;  /* 0x000000014e0f9819 */ /* 0x000fe4000001024f */
[----:B------:R-:W-:Y:S02]  /*b680*/  @!P0 SHF.L.U64.HI R29, R81, 0x1, R65 ;  /* 0x00000001511d8819 */ /* 0x000fe40000010241 */
[----:B----4-:R-:W-:-:S05]  /*b690*/  @!P1 IADD3 R26, P2, R22, R6, RZ ;  /* 0x00000006161a9210 */ /* 0x010fca0007f5e0ff */
[--C-:B------:R-:W-:Y:S01]  /*b6a0*/  @!P1 IMAD.X R27, R21, 0x1, R15.reuse, P2 ;  /* 0x00000001151b9824 */ /* 0x100fe200010e060f */
[----:B-1----:R-:W-:Y:S01]  /*b6b0*/  @!P1 IADD3 R24, P2, R20, R6, RZ ;  /* 0x0000000614189210 */ /* 0x002fe20007f5e0ff */
[----:B------:R-:W-:Y:S01]  /*b6c0*/  @!P0 IMAD.SHL.U32 R6, R81, 0x2, RZ ;  /* 0x0000000251068824 */ /* 0x000fe200078e00ff */
[----:B------:R-:W-:Y:S01]  /*b6d0*/  CS2R R40, SRZ ;  /* 0x0000000000287805 */ /* 0x000fe2000001ff00 */
[----:B------:R-:W-:Y:S01]  /*b6e0*/  CS2R R42, SRZ ;  /* 0x00000000002a7805 */ /* 0x000fe2000001ff00 */
[----:B------:R1:W5:Y:S01]  /*b6f0*/  @!P1 LD.E.64 R36, [R26.64] ;  /* 0x000000081a249980 */ /* 0x000362000c101b00 */
[----:B--2---:R-:W-:Y:S01]  /*b700*/  @!P1 IMAD.X R25, R30, 0x1, R15, P2 ;  /* 0x000000011e199824 */ /* 0x004fe200010e060f */
[----:B------:R-:W-:-:S04]  /*b710*/  @!P0 IADD3 R22, P2, R22, R6, RZ ;  /* 0x0000000616168210 */ /* 0x000fc80007f5e0ff */
[----:B------:R1:W5:Y:S01]  /*b720*/  @!P1 LD.E.64 R40, [R24.64] ;  /* 0x0000000818289980 */ /* 0x000362000c101b00 */
[----:B------:R-:W-:Y:S01]  /*b730*/  @!P0 IMAD.X R23, R21, 0x1, R29, P2 ;  /* 0x0000000115178824 */ /* 0x000fe200010e061d */
[----:B------:R-:W-:-:S04]  /*b740*/  @!P0 IADD3 R20, P2, R20, R6, RZ ;  /* 0x0000000614148210 */ /* 0x000fc80007f5e0ff */
[----:B------:R1:W5:Y:S01]  /*b750*/  @!P0 LD.E.64 R44, [R22.64] ;  /* 0x00000008162c8980 */ /* 0x000362000c101b00 */
[----:B------:R-:W-:-:S05]  /*b760*/  @!P0 IMAD.X R21, R30, 0x1, R29, P2 ;  /* 0x000000011e158824 */ /* 0x000fca00010e061d */
[----:B------:R1:W5:Y:S03]  /*b770*/  @!P0 LD.E.64 R42, [R20.64] ;  /* 0x00000008142a8980 */ /* 0x000366000c101b00 */
.L_x_1581:
[----:B---3--:R-:W-:Y:S05]  /*b780*/  BSYNC B0 ;  /* 0x0000000000007941 */ /* 0x008fea0003800000 */
.L_x_1580:
[----:B------:R-:W-:Y:S01]  /*b790*/  ISETP.NE.AND P0, PT, R46, RZ, PT ;  /* 0x000000ff2e00720c */ /* 0x000fe20003f05270 */
[----:B-1--45:R-:W-:Y:S01]  /*b7a0*/  IMAD.MOV.U32 R22, RZ, RZ, R44 ;  /* 0x000000ffff167224 */ /* 0x032fe200078e002c */
[----:B--2---:R-:W1:Y:S01]  /*b7b0*/  SHFL.IDX PT, R30, R32, 0x3, 0x181f ;  /* 0x00781f00201e7f89 */ /* 0x004e6200000e0000 */
        /* <DEDUP_REMOVED lines=16> */
[----:B------:R-:W-:Y:S01]  /*b8c0*/  PRMT R64, R21, 0x7610, R64 ;  /* 0x0000761015407816 */ /* 0x000fe20000000040 */
[----:B------:R-:W-:Y:S01]  /*b8d0*/  CS2R R46, SRZ ;  /* 0x00000000002e7805 */ /* 0x000fe2000001ff00 */
[----:B------:R-:W-:Y:S01]  /*b8e0*/  PRMT R60, R60, 0x5410, R20 ;  /* 0x000054103c3c7816 */ /* 0x000fe20000000014 */
[----:B------:R4:W1:Y:S01]  /*b8f0*/  SHFL.IDX PT, R23, R31, 0x3, 0x181f ;  /* 0x00781f001f177f89 */ /* 0x00086200000e0000 */
[----:B------:R-:W-:Y:S01]  /*b900*/  PRMT R62, R6, 0x7610, R62 ;  /* 0x00007610063e7816 */ /* 0x000fe2000000003e */
[----:B--2---:R-:W-:Y:S01]  /*b910*/  CS2R R32, SRZ ;  /* 0x0000000000207805 */ /* 0x004fe2000001ff00 */
[----:B------:R-:W-:Y:S05]  /*b920*/  @P0 BRA `(.L_x_1583) ;  /* 0x0000016000000947 */ /* 0x000fea0003800000 */
[----:B---3--:R-:W-:Y:S01]  /*b930*/  ISETP.GE.AND P1, PT, R78, c[0x0][0x27c], PT ;  /* 0x00009f004e007a0c */ /* 0x008fe20003f26270 */
[----:B------:R-:W-:Y:S01]  /*b940*/  CS2R R50, SRZ ;  /* 0x0000000000327805 */ /* 0x000fe2000001ff00 */
[----:B------:R-:W-:Y:S01]  /*b950*/  ISETP.GE.AND P0, PT, R81, c[0x0][0x27c], PT ;  /* 0x00009f0051007a0c */ /* 0x000fe20003f06270 */
[----:B------:R-:W-:-:S10]  /*b960*/  CS2R R32, SRZ ;  /* 0x0000000000207805 */ /* 0x000fd4000001ff00 */
[C---:B------:R-:W-:Y:S01]  /*b970*/  @!P1 IMAD.SHL.U32 R6, R78.reuse, 0x2, RZ ;  /* 0x000000024e069824 */ /* 0x040fe200078e00ff */
[----:B------:R-:W-:Y:S01]  /*b980*/  @!P1 SHF.L.U64.HI R21, R78, 0x1, R79 ;  /* 0x000000014e159819 */ /* 0x000fe2000001024f */
[C---:B------:R-:W-:Y:S01]  /*b990*/  @!P0 IMAD.SHL.U32 R20, R81.reuse, 0x2, RZ ;  /* 0x0000000251148824 */ /* 0x040fe200078e00ff */
[----:B----4-:R-:W-:Y:S02]  /*b9a0*/  @!P0 SHF.L.U64.HI R28, R81, 0x1, R65 ;  /* 0x00000001511c8819 */ /* 0x010fe40000010241 */
[-C--:B------:R-:W-:Y:S02]  /*b9b0*/  @!P1 IADD3 R26, P2, R15, R6.reuse, RZ ;  /* 0x000000060f1a9210 */ /* 0x080fe40007f5e0ff */
[----:B-1----:R-:W-:Y:S02]  /*b9c0*/  @!P1 IADD3 R24, P4, R23, R6, RZ ;  /* 0x0000000617189210 */ /* 0x002fe40007f9e0ff */
[-C--:B------:R-:W-:Y:S01]  /*b9d0*/  @!P0 IADD3 R22, P3, R15, R20.reuse, RZ ;  /* 0x000000140f168210 */ /* 0x080fe20007f7e0ff */
[C-C-:B------:R-:W-:Y:S01]  /*b9e0*/  @!P1 IMAD.X R27, R30.reuse, 0x1, R21.reuse, P2 ;  /* 0x000000011e1b9824 */ /* 0x140fe200010e0615 */
[----:B------:R-:W-:Y:S01]  /*b9f0*/  @!P0 IADD3 R20, P2, R23, R20, RZ ;  /* 0x0000001417148210 */ /* 0x000fe20007f5e0ff */
[C---:B------:R-:W-:Y:S01]  /*ba00*/  @!P1 IMAD.X R25, R29.reuse, 0x1, R21, P4 ;  /* 0x000000011d199824 */ /* 0x040fe200020e0615 */
[----:B------:R-:W-:Y:S01]  /*ba10*/  CS2R R46, SRZ ;  /* 0x00000000002e7805 */ /* 0x000fe2000001ff00 */
[----:B------:R-:W-:Y:S01]  /*ba20*/  CS2R R48, SRZ ;  /* 0x0000000000307805 */ /* 0x000fe2000001ff00 */
[--C-:B------:R-:W-:Y:S01]  /*ba30*/  @!P0 IMAD.X R23, R30, 0x1, R28.reuse, P3 ;  /* 0x000000011e178824 */ /* 0x100fe200018e061c */
[----:B------:R1:W5:Y:S01]  /*ba40*/  @!P1 LD.E.64 R32, [R26.64] ;  /* 0x000000081a209980 */ /* 0x000362000c101b00 */
[----:B------:R-:W-:-:S03]  /*ba50*/  @!P0 IMAD.X R21, R29, 0x1, R28, P2 ;  /* 0x000000011d158824 */ /* 0x000fc600010e061c */
[----:B------:R1:W5:Y:S04]  /*ba60*/  @!P0 LD.E.64 R50, [R22.64] ;  /* 0x0000000816328980 */ /* 0x000368000c101b00 */
[----:B------:R1:W5:Y:S04]  /*ba70*/  @!P1 LD.E.64 R46, [R24.64] ;  /* 0x00000008182e9980 */ /* 0x000368000c101b00 */
[----:B------:R1:W5:Y:S02]  /*ba80*/  @!P0 LD.E.64 R48, [R20.64] ;  /* 0x0000000814308980 */ /* 0x000364000c101b00 */
.L_x_1583:
[----:B---3--:R-:W-:Y:S05]  /*ba90*/  BSYNC B0 ;  /* 0x0000000000007941 */ /* 0x008fea0003800000 */
.L_x_1582:
[----:B-1----:R-:W-:Y:S01]  /*baa0*/  IMAD.IADD R20, R56, 0x1, -R98 ;  /* 0x0000000138147824 */ /* 0x002fe200078e0a62 */
[----:B------:R-:W-:-:S04]  /*bab0*/  DEPBAR.LE SB0, 0x1 ;  /* 0x000080400000791a */ /* 0x000fc80000000000 */
[----:B----4-:R-:W-:Y:S01]  /*bac0*/  IMNMX R31, R20, 0x80, PT ;  /* 0x00000080141f7817 */ /* 0x010fe20003800200 */
        /* <DEDUP_REMOVED lines=22> */
[----:B------:R-:W-:Y:S02]  /*bc30*/  SHF.R.U32.HI R6, RZ, 0x10, R9 ;  /* 0x00000010ff067819 */ /* 0x000fe40000011609 */
[----:B------:R-:W-:Y:S02]  /*bc40*/  SHF.R.U32.HI R26, RZ, 0x10, R17 ;  /* 0x00000010ff1a7819 */ /* 0x000fe40000011611 */
[----:B------:R-:W-:Y:S01]  /*bc50*/  SHF.R.U64 R29, R8, 0x10, R9 ;  /* 0x00000010081d7819 */ /* 0x000fe20000001209 */
[----:B------:R-:W-:Y:S01]  /*bc60*/  HADD2.F32 R9, -RZ, R52.H1_H1 ;  /* 0x30000034ff097230 */ /* 0x000fe20000004100 */
[----:B------:R-:W-:Y:S01]  /*bc70*/  SHF.R.U64 R30, R16, 0x10, R17 ;  /* 0x00000010101e7819 */ /* 0x000fe20000001211 */
[----:B------:R-:W-:Y:S02]  /*bc80*/  HADD2.F32 R27, -RZ, R26.H0_H0 ;  /* 0x2000001aff1b7230 */ /* 0x000fe40000004100 */
[----:B-1----:R-:W-:-:S02]  /*bc90*/  HADD2.F32 R25, -RZ, R22.H0_H0 ;  /* 0x20000016ff197230 */ /* 0x002fc40000004100 */
[----:B------:R-:W-:Y:S02]  /*bca0*/  HADD2.F32 R15, -RZ, R22.H1_H1 ;  /* 0x30000016ff0f7230 */ /* 0x000fe40000004100 */
[--C-:B------:R-:W-:Y:S02]  /*bcb0*/  HADD2.F32 R8, -RZ, R23.reuse.H1_H1 ;  /* 0x30000017ff087230 */ /* 0x100fe40000004100 */
[----:B------:R-:W-:Y:S02]  /*bcc0*/  HADD2.F32 R22, -RZ, R6.H0_H0 ;  /* 0x20000006ff167230 */ /* 0x000fe40000004100 */
[----:B------:R-:W-:Y:S02]  /*bcd0*/  HADD2.F32 R24, -RZ, R23.H0_H0 ;  /* 0x20000017ff187230 */ /* 0x000fe40000004100 */
[--C-:B------:R-:W-:Y:S02]  /*bce0*/  HADD2.F32 R17, -RZ, R21.reuse.H0_H0 ;  /* 0x20000015ff117230 */ /* 0x100fe40000004100 */
[----:B------:R-:W-:Y:S01]  /*bcf0*/  HADD2.F32 R16, -RZ, R21.H1_H1 ;  /* 0x30000015ff107230 */ /* 0x000fe20000004100 */
[-C--:B------:R-:W-:Y:S01]  /*bd00*/  FMUL.FTZ R21, R8, R22.reuse ;  /* 0x0000001608157220 */ /* 0x080fe20000410000 */
[----:B------:R-:W-:Y:S01]  /*bd10*/  HADD2.F32 R23, -RZ, R20.H0_H0 ;  /* 0x20000014ff177230 */ /* 0x000fe20000004100 */
[C---:B------:R-:W-:Y:S01]  /*bd20*/  FMUL.FTZ R22, R24.reuse, R22 ;  /* 0x0000001618167220 */ /* 0x040fe20000410000 */
[----:B------:R-:W-:Y:S01]  /*bd30*/  HADD2.F32 R6, -RZ, R52.H0_H0 ;  /* 0x20000034ff067230 */ /* 0x000fe20000004100 */
[-C--:B------:R-:W-:Y:S01]  /*bd40*/  FFMA.FTZ R28, R24, R27.reuse, -R21 ;  /* 0x0000001b181c7223 */ /* 0x080fe20000010815 */
[----:B------:R-:W-:Y:S01]  /*bd50*/  HADD2.F32 R20, -RZ, R20.H1_H1 ;  /* 0x30000014ff147230 */ /* 0x000fe20000004100 */
[----:B------:R-:W-:Y:S01]  /*bd60*/  FFMA.FTZ R27, R8, R27, R22 ;  /* 0x0000001b081b7223 */ /* 0x000fe20000010016 */
[----:B------:R-:W-:Y:S01]  /*bd70*/  HADD2.F32 R8, -RZ, R53.H1_H1 ;  /* 0x30000035ff087230 */ /* 0x000fe20000004100 */
[----:B------:R-:W-:-:S02]  /*bd80*/  FMUL.FTZ R21, R23, R6 ;  /* 0x0000000617157220 */ /* 0x000fc40000410000 */
[C---:B------:R-:W-:Y:S01]  /*bd90*/  FMUL.FTZ R26, R20.reuse, R6 ;  /* 0x00000006141a7220 */ /* 0x040fe20000410000 */
[----:B------:R-:W-:Y:S01]  /*bda0*/  HADD2.F32 R6, -RZ, R53.H0_H0 ;  /* 0x20000035ff067230 */ /* 0x000fe20000004100 */
[-C--:B------:R-:W-:Y:S01]  /*bdb0*/  FFMA.FTZ R24, R20, R9.reuse, R21 ;  /* 0x0000000914187223 */ /* 0x080fe20000010015 */
[----:B------:R-:W-:Y:S01]  /*bdc0*/  HADD2.F32 R21, -RZ, R29.H0_H0 ;  /* 0x2000001dff157230 */ /* 0x000fe20000004100 */
[----:B------:R-:W-:Y:S01]  /*bdd0*/  FFMA.FTZ R26, R23, R9, -R26 ;  /* 0x00000009171a7223 */ /* 0x000fe2000001081a */
[----:B------:R-:W-:Y:S01]  /*bde0*/  HADD2.F32 R23, -RZ, R30.H0_H0 ;  /* 0x2000001eff177230 */ /* 0x000fe20000004100 */
[-C--:B------:R-:W-:Y:S02]  /*bdf0*/  FMUL.FTZ R9, R15, R6.reuse ;  /* 0x000000060f097220 */ /* 0x080fe40000410000 */
[----:B------:R-:W-:Y:S02]  /*be00*/  FMUL.FTZ R6, R25, R6 ;  /* 0x0000000619067220 */ /* 0x000fe40000410000 */
[----:B------:R-:W-:-:S02]  /*be10*/  FMUL.FTZ R20, R16, R21 ;  /* 0x0000001510147220 */ /* 0x000fc40000410000 */
[----:B------:R-:W-:Y:S02]  /*be20*/  FMUL.FTZ R21, R17, R21 ;  /* 0x0000001511157220 */ /* 0x000fe40000410000 */
[-C--:B------:R-:W-:Y:S02]  /*be30*/  FFMA.FTZ R22, R25, R8.reuse, -R9 ;  /* 0x0000000819167223 */ /* 0x080fe40000010809 */
[----:B------:R-:W-:Y:S02]  /*be40*/  FFMA.FTZ R6, R15, R8, R6 ;  /* 0x000000080f067223 */ /* 0x000fe40000010006 */
[-C--:B------:R-:W-:Y:S01]  /*be50*/  FFMA.FTZ R9, R17, R23.reuse, -R20 ;  /* 0x0000001711097223 */ /* 0x080fe20000010814 */
[----:B------:R-:W-:Y:S01]  /*be60*/  F2FP.PACK_AB R20, R24, R26 ;  /* 0x0000001a1814723e */ /* 0x000fe200000000ff */
[----:B------:R-:W-:Y:S01]  /*be70*/  FFMA.FTZ R8, R16, R23, R21 ;  /* 0x0000001710087223 */ /* 0x000fe20000010015 */
[----:B------:R-:W-:Y:S02]  /*be80*/  F2FP.PACK_AB R23, R27, R28 ;  /* 0x0000001c1b17723e */ /* 0x000fe400000000ff */
[----:B------:R-:W-:-:S02]  /*be90*/  F2FP.PACK_AB R22, R6, R22 ;  /* 0x000000160616723e */ /* 0x000fc400000000ff */
[----:B------:R-:W-:-:S05]  /*bea0*/  F2FP.PACK_AB R21, R8, R9 ;  /* 0x000000090815723e */ /* 0x000fca00000000ff */
[----:B------:R1:W-:Y:S02]  /*beb0*/  STS.128 [R228+0x100], R20 ;  /* 0x00010014e4007388 */ /* 0x0003e40000000c00 */
.L_x_1587:
[----:B------:R-:W-:Y:S05]  /*bec0*/  BSYNC B0 ;  /* 0x0000000000007941 */ /* 0x000fea0003800000 */
.L_x_1586:
        /* <DEDUP_REMOVED lines=9> */
[--C-:B------:R-:W-:Y:S02]  /*bf60*/  HADD2.F32 R18, -RZ, R23.reuse.H0_H0 ;  /* 0x20000017ff127230 */ /* 0x100fe40000004100 */
[----:B------:R-:W-:Y:S02]  /*bf70*/  HADD2.F32 R8, -RZ, R23.H1_H1 ;  /* 0x30000017ff087230 */ /* 0x000fe40000004100 */
[----:B------:R-:W-:Y:S02]  /*bf80*/  HADD2.F32 R22, -RZ, R6.H0_H0 ;  /* 0x20000006ff167230 */ /* 0x000fe40000004100 */
[----:B------:R-:W-:Y:S02]  /*bf90*/  HADD2.F32 R16, -RZ, R20.H1_H1 ;  /* 0x30000014ff107230 */ /* 0x000fe40000004100 */
[----:B------:R-:W-:Y:S02]  /*bfa0*/  HADD2.F32 R6, -RZ, R54.H0_H0 ;  /* 0x20000036ff067230 */ /* 0x000fe40000004100 */
[----:B------:R-:W-:Y:S01]  /*bfb0*/  HADD2.F32 R17, -RZ, R20.H0_H0 ;  /* 0x20000014ff117230 */ /* 0x000fe20000004100 */
[----:B------:R-:W-:Y:S01]  /*bfc0*/  FMUL.FTZ R20, R8, R22 ;  /* 0x0000001608147220 */ /* 0x000fe20000410000 */
[----:B------:R-:W-:-:S02]  /*bfd0*/  HADD2.F32 R15, -RZ, R21.H0_H0 ;  /* 0x20000015ff0f7230 */ /* 0x000fc40000004100 */
[----:B------:R-:W-:Y:S01]  /*bfe0*/  HADD2.F32 R11, -RZ, R21.H1_H1 ;  /* 0x30000015ff0b7230 */ /* 0x000fe20000004100 */
[----:B------:R-:W-:Y:S01]  /*bff0*/  FMUL.FTZ R21, R18, R22 ;  /* 0x0000001612157220 */ /* 0x000fe20000410000 */
[----:B------:R-:W-:Y:S01]  /*c000*/  HADD2.F32 R23, -RZ, R9.H0_H0 ;  /* 0x20000009ff177230 */ /* 0x000fe20000004100 */
[----:B------:R-:W-:Y:S01]  /*c010*/  FMUL.FTZ R22, R16, R6 ;  /* 0x0000000610167220 */ /* 0x000fe20000410000 */
[----:B------:R-:W-:-:S03]  /*c020*/  HADD2.F32 R9, -RZ, R54.H1_H1 ;  /* 0x30000036ff097230 */ /* 0x000fc60000004100 */
[----:B------:R-:W-:Y:S02]  /*c030*/  FFMA.FTZ R20, R18, R23, -R20 ;  /* 0x0000001712147223 */ /* 0x000fe40000010814 */
[C---:B------:R-:W-:Y:S01]  /*c040*/  FMUL.FTZ R18, R17.reuse, R6 ;  /* 0x0000000611127220 */ /* 0x040fe20000410000 */
[--C-:B------:R-:W-:Y:S01]  /*c050*/  HADD2.F32 R6, -RZ, R55.reuse.H0_H0 ;  /* 0x20000037ff067230 */ /* 0x100fe20000004100 */
[----:B------:R-:W-:Y:S01]  /*c060*/  FFMA.FTZ R22, R17, R9, -R22 ;  /* 0x0000000911167223 */ /* 0x000fe20000010816 */
[----:B------:R-:W-:Y:S01]  /*c070*/  HADD2.F32 R17, -RZ, R24.H0_H0 ;  /* 0x20000018ff117230 */ /* 0x000fe20000004100 */
[----:B------:R-:W-:Y:S01]  /*c080*/  FFMA.FTZ R21, R8, R23, R21 ;  /* 0x0000001708157223 */ /* 0x000fe20000010015 */
[----:B------:R-:W-:Y:S01]  /*c090*/  HADD2.F32 R8, -RZ, R55.H1_H1 ;  /* 0x30000037ff087230 */ /* 0x000fe20000004100 */
[----:B------:R-:W-:Y:S01]  /*c0a0*/  FFMA.FTZ R18, R16, R9, R18 ;  /* 0x0000000910127223 */ /* 0x000fe20000010012 */
[----:B------:R-:W-:Y:S01]  /*c0b0*/  HADD2.F32 R23, -RZ, R25.H0_H0 ;  /* 0x20000019ff177230 */ /* 0x000fe20000004100 */
[----:B------:R-:W-:-:S02]  /*c0c0*/  FMUL.FTZ R9, R10, R6 ;  /* 0x000000060a097220 */ /* 0x000fc40000410000 */
[-C--:B------:R-:W-:Y:S02]  /*c0d0*/  FMUL.FTZ R16, R11, R17.reuse ;  /* 0x000000110b107220 */ /* 0x080fe40000410000 */
        /* <DEDUP_REMOVED lines=11> */
.L_x_1585:
[----:B------:R-:W-:Y:S05]  /*c190*/  BSYNC B1 ;  /* 0x0000000000017941 */ /* 0x000fea0003800000 */
.L_x_1584:
        /* <DEDUP_REMOVED lines=11> */
[----:B------:R-:W-:-:S03]  /*c250*/  SHF.R.U32.HI R4, RZ, 0x10, R5 ;  /* 0x00000010ff047819 */ /* 0x000fc60000011605 */
[----:B------:R-:W-:Y:S02]  /*c260*/  HADD2.F32 R21, -RZ, R21.H0_H0 ;  /* 0x20000015ff157230 */ /* 0x000fe40000004100 */
[----:B------:R-:W-:Y:S02]  /*c270*/  HADD2.F32 R22, -RZ, R4.H0_H0 ;  /* 0x20000004ff167230 */ /* 0x000fe40000004100 */
[----:B------:R-:W-:Y:S02]  /*c280*/  HADD2.F32 R4, -RZ, R57.H1_H1 ;  /* 0x30000039ff047230 */ /* 0x000fe40000004100 */
[--C-:B-1----:R-:W-:Y:S02]  /*c290*/  HADD2.F32 R17, -RZ, R10.reuse.H0_H0 ;  /* 0x2000000aff117230 */ /* 0x102fe40000004100 */
[----:B------:R-:W-:Y:S02]  /*c2a0*/  HADD2.F32 R5, -RZ, R10.H1_H1 ;  /* 0x3000000aff057230 */ /* 0x000fe40000004100 */
[----:B------:R-:W-:-:S02]  /*c2b0*/  HADD2.F32 R3, -RZ, R11.H1_H1 ;  /* 0x3000000bff037230 */ /* 0x000fc40000004100 */
[----:B------:R-:W-:Y:S02]  /*c2c0*/  HADD2.F32 R10, -RZ, R2.H0_H0 ;  /* 0x20000002ff0a7230 */ /* 0x000fe40000004100 */
        /* <DEDUP_REMOVED lines=8> */
[----:B------:R-:W-:Y:S02]  /*c350*/  FFMA.FTZ R19, R16, R22, -R9 ;  /* 0x0000001610137223 */ /* 0x000fe40000010809 */
[-C--:B------:R-:W-:Y:S02]  /*c360*/  FMUL.FTZ R18, R11, R2.reuse ;  /* 0x000000020b127220 */ /* 0x080fe40000410000 */
        /* <DEDUP_REMOVED lines=8> */
[C---:B------:R-:W-:Y:S02]  /*c3f0*/  FMUL.FTZ R2, R17.reuse, R2 ;  /* 0x0000000211027220 */ /* 0x040fe40000410000 */
[-C--:B------:R-:W-:Y:S02]  /*c400*/  FMUL.FTZ R9, R6, R11.reuse ;  /* 0x0000000b06097220 */ /* 0x080fe40000410000 */
[C---:B------:R-:W-:Y:S02]  /*c410*/  FMUL.FTZ R11, R8.reuse, R11 ;  /* 0x0000000b080b7220 */ /* 0x040fe40000410000 */
[-C--:B------:R-:W-:Y:S02]  /*c420*/  FFMA.FTZ R10, R17, R3.reuse, -R4 ;  /* 0x00000003110a7223 */ /* 0x080fe40000010804 */
[----:B------:R-:W-:Y:S02]  /*c430*/  FFMA.FTZ R3, R5, R3, R2 ;  /* 0x0000000305037223 */ /* 0x000fe40000010002 */
[-C--:B------:R-:W-:Y:S01]  /*c440*/  FFMA.FTZ R4, R8, R21.reuse, -R9 ;  /* 0x0000001508047223 */ /* 0x080fe20000010809 */
[----:B------:R-:W-:Y:S01]  /*c450*/  F2FP.PACK_AB R8, R15, R18 ;  /* 0x000000120f08723e */ /* 0x000fe200000000ff */
[----:B------:R-:W-:Y:S01]  /*c460*/  FFMA.FTZ R2, R6, R21, R11 ;  /* 0x0000001506027223 */ /* 0x000fe2000001000b */
[----:B------:R-:W-:-:S02]  /*c470*/  F2FP.PACK_AB R11, R16, R19 ;  /* 0x00000013100b723e */ /* 0x000fc400000000ff */
[----:B------:R-:W-:Y:S02]  /*c480*/  F2FP.PACK_AB R10, R3, R10 ;  /* 0x0000000a030a723e */ /* 0x000fe400000000ff */
[----:B------:R-:W-:-:S05]  /*c490*/  F2FP.PACK_AB R9, R2, R4 ;  /* 0x000000040209723e */ /* 0x000fca00000000ff */
[----:B------:R1:W-:Y:S02]  /*c4a0*/  STS.128 [R228+0x1100], R8 ;  /* 0x00110008e4007388 */ /* 0x0003e40000000c00 */
.L_x_1591:
[----:B------:R-:W-:Y:S05]  /*c4b0*/  BSYNC B0 ;  /* 0x0000000000007941 */ /* 0x000fea0003800000 */
.L_x_1590:
        /* <DEDUP_REMOVED lines=9> */
[--C-:B-1----:R-:W-:Y:S02]  /*c550*/  HADD2.F32 R17, -RZ, R10.reuse.H0_H0 ;  /* 0x2000000aff117230 */ /* 0x102fe40000004100 */
[----:B------:R-:W-:Y:S02]  /*c560*/  HADD2.F32 R6, -RZ, R10.H1_H1 ;  /* 0x3000000aff067230 */ /* 0x000fe40000004100 */
[--C-:B------:R-:W-:Y:S02]  /*c570*/  HADD2.F32 R5, -RZ, R11.reuse.H1_H1 ;  /* 0x3000000bff057230 */ /* 0x100fe40000004100 */
[----:B------:R-:W-:Y:S02]  /*c580*/  HADD2.F32 R10, -RZ, R2.H0_H0 ;  /* 0x20000002ff0a7230 */ /* 0x000fe40000004100 */
[----:B------:R-:W-:Y:S02]  /*c590*/  HADD2.F32 R16, -RZ, R11.H0_H0 ;  /* 0x2000000bff107230 */ /* 0x000fe40000004100 */
[----:B------:R-:W-:-:S02]  /*c5a0*/  HADD2.F32 R15, -RZ, R8.H0_H0 ;  /* 0x20000008ff0f7230 */ /* 0x000fc40000004100 */
[----:B------:R-:W-:Y:S02]  /*c5b0*/  HADD2.F32 R11, -RZ, R8.H1_H1 ;  /* 0x30000008ff0b7230 */ /* 0x000fe40000004100 */
[--C-:B------:R-:W-:Y:S02]  /*c5c0*/  HADD2.F32 R8, -RZ, R9.reuse.H0_H0 ;  /* 0x20000009ff087230 */ /* 0x100fe40000004100 */
[----:B------:R-:W-:Y:S01]  /*c5d0*/  HADD2.F32 R4, -RZ, R9.H1_H1 ;  /* 0x30000009ff047230 */ /* 0x000fe20000004100 */
[-C--:B------:R-:W-:Y:S01]  /*c5e0*/  FMUL.FTZ R9, R5, R10.reuse ;  /* 0x0000000a05097220 */ /* 0x080fe20000410000 */
[----:B------:R-:W-:Y:S01]  /*c5f0*/  HADD2.F32 R2, -RZ, R59.H0_H0 ;  /* 0x2000003bff027230 */ /* 0x000fe20000004100 */
[C---:B------:R-:W-:Y:S02]  /*c600*/  FMUL.FTZ R10, R16.reuse, R10 ;  /* 0x0000000a100a7220 */ /* 0x040fe40000410000 */
[----:B------:R-:W-:Y:S02]  /*c610*/  FFMA.FTZ R21, R16, R22, -R9 ;  /* 0x0000001610157223 */ /* 0x000fe40000010809 */
[----:B------:R-:W-:-:S02]  /*c620*/  FMUL.FTZ R18, R11, R2 ;  /* 0x000000020b127220 */ /* 0x000fc40000410000 */
[C---:B------:R-:W-:Y:S01]  /*c630*/  FMUL.FTZ R9, R15.reuse, R2 ;  /* 0x000000020f097220 */ /* 0x040fe20000410000 */
[----:B------:R-:W-:Y:S01]  /*c640*/  HADD2.F32 R2, -RZ, R60.H0_H0 ;  /* 0x2000003cff027230 */ /* 0x000fe20000004100 */
[-C--:B------:R-:W-:Y:S02]  /*c650*/  FFMA.FTZ R18, R15, R3.reuse, -R18 ;  /* 0x000000030f127223 */ /* 0x080fe40000010812 */
[----:B------:R-:W-:Y:S01]  /*c660*/  FFMA.FTZ R15, R11, R3, R9 ;  /* 0x000000030b0f7223 */ /* 0x000fe20000010009 */
[----:B------:R-:W-:Y:S01]  /*c670*/  HADD2.F32 R11, -RZ, R19.H0_H0 ;  /* 0x20000013ff0b7230 */ /* 0x000fe20000004100 */
[----:B------:R-:W-:Y:S01]  /*c680*/  FFMA.FTZ R16, R5, R22, R10 ;  /* 0x0000001605107223 */ /* 0x000fe2000001000a */
[----:B------:R-:W-:Y:S01]  /*c690*/  HADD2.F32 R3, -RZ, R61.H0_H0 ;  /* 0x2000003dff037230 */ /* 0x000fe20000004100 */
[-C--:B------:R-:W-:Y:S01]  /*c6a0*/  FMUL.FTZ R5, R6, R2.reuse ;  /* 0x0000000206057220 */ /* 0x080fe20000410000 */
[----:B------:R-:W-:Y:S01]  /*c6b0*/  HADD2.F32 R19, -RZ, R20.H0_H0 ;  /* 0x20000014ff137230 */ /* 0x000fe20000004100 */
[----:B------:R-:W-:-:S02]  /*c6c0*/  FMUL.FTZ R2, R17, R2 ;  /* 0x0000000211027220 */ /* 0x000fc40000410000 */
[-C--:B------:R-:W-:Y:S02]  /*c6d0*/  FMUL.FTZ R9, R4, R11.reuse ;  /* 0x0000000b04097220 */ /* 0x080fe40000410000 */
[----:B------:R-:W-:Y:S02]  /*c6e0*/  FMUL.FTZ R11, R8, R11 ;  /* 0x0000000b080b7220 */ /* 0x000fe40000410000 */
        /* <DEDUP_REMOVED lines=9> */
.L_x_1589:
[----:B------:R-:W-:Y:S05]  /*c780*/  BSYNC B1 ;  /* 0x0000000000017941 */ /* 0x000fea0003800000 */
.L_x_1588:
        /* <DEDUP_REMOVED lines=24> */
[----:B------:R-:W-:Y:S01]  /*c910*/  HADD2.F32 R2, -RZ, R60.H1_H1 ;  /* 0x3000003cff027230 */ /* 0x000fe20000004100 */
[C---:B------:R-:W-:Y:S02]  /*c920*/  FMUL.FTZ R10, R16.reuse, R10 ;  /* 0x0000000a100a7220 */ /* 0x040fe40000410000 */
[----:B------:R-:W-:Y:S02]  /*c930*/  FFMA.FTZ R21, R16, R22, -R9 ;  /* 0x0000001610157223 */ /* 0x000fe40000010809 */
[----:B------:R-:W-:-:S02]  /*c940*/  FMUL.FTZ R18, R11, R2 ;  /* 0x000000020b127220 */ /* 0x000fc40000410000 */
        /* <DEDUP_REMOVED lines=21> */
.L_x_1595:
[----:B------:R-:W-:Y:S05]  /*caa0*/  BSYNC B0 ;  /* 0x0000000000007941 */ /* 0x000fea0003800000 */
.L_x_1594:
        /* <DEDUP_REMOVED lines=44> */
.L_x_1593:
[----:B------:R-:W-:Y:S05]  /*cd70*/  BSYNC B1 ;  /* 0x0000000000017941 */ /* 0x000fea0003800000 */
.L_x_1592:
        /* <DEDUP_REMOVED lines=48> */
.L_x_1598:
[----:B------:R-:W-:Y:S05]  /*d080*/  BSYNC B0 ;  /* 0x0000000000007941 */ /* 0x000fea0003800000 */
.L_x_1597:
        /* <DEDUP_REMOVED lines=24> */
[----:B------:R-:W-:Y:S01]  /*d210*/  HADD2.F32 R2, -RZ, R66.H1_H1 ;  /* 0x30000042ff027230 */ /* 0x000fe20000004100 */
        /* <DEDUP_REMOVED lines=18> */
[----:B------:R1:W-:Y:S01]  /*d340*/  STS.128 [R228+0x7100], R8 ;  /* 0x00710008e4007388 */ /* 0x0003e20000000c00 */
[----:B------:R-:W-:Y:S05]  /*d350*/  BRA `(.L_x_1596) ;  /* 0x0000244000007947 */ /* 0x000fea0003800000 */
.L_x_1575:
        /* <DEDUP_REMOVED lines=34> */
[----:B------:R1:W2:Y:S01]  /*d580*/  @!P0 LD.E.128 R20, [R4.64] ;  /* 0x0000000804148980 */ /* 0x0002a2000c101d00 */
[----:B------:R-:W-:Y:S03]  /*d590*/  BSSY B0, `(.L_x_1599) ;  /* 0x0000025000007945 */ /* 0x000fe60003800000 */
[----:B------:R4:W1:Y:S01]  /*d5a0*/  SHFL.IDX PT, R30, R29, 0x1, 0x181f ;  /* 0x00381f001d1e7f89 */ /* 0x00086200000e0000 */
[----:B------:R-:W-:-:S03]  /*d5b0*/  ISETP.GE.AND P2, PT, R76, c[0x0][0x27c], PT ;  /* 0x00009f004c007a0c */ /* 0x000fc60003f46270 */
[----:B------:R4:W1:Y:S01]  /*d5c0*/  SHFL.IDX PT, R31, R15, 0x1, 0x181f ;  /* 0x00381f000f1f7f89 */ /* 0x00086200000e0000 */
[----:B------:R-:W-:-:S03]  /*d5d0*/  CS2R R18, SRZ ;  /* 0x0000000000127805 */ /* 0x000fc6000001ff00 */
[----:B------:R4:W1:Y:S01]  /*d5e0*/  SHFL.IDX PT, R32, R28, 0x1, 0x181f ;  /* 0x00381f001c207f89 */ /* 0x00086200000e0000 */
[----:B------:R-:W-:-:S03]  /*d5f0*/  CS2R R16, SRZ ;  /* 0x0000000000107805 */ /* 0x000fc6000001ff00 */
[----:B------:R4:W1:Y:S01]  /*d600*/  SHFL.IDX PT, R33, R6, 0x1, 0x181f ;  /* 0x00381f0006217f89 */ /* 0x00086200000e0000 */
[----:B------:R-:W-:Y:S01]  /*d610*/  CS2R R10, SRZ ;  /* 0x00000000000a7805 */ /* 0x000fe2000001ff00 */
[----:B---3--:R-:W-:Y:S01]  /*d620*/  IMAD.MOV.U32 R8, RZ, RZ, R26 ;  /* 0x000000ffff087224 */ /* 0x008fe200078e001a */
[----:B-1----:R-:W-:Y:S01]  /*d630*/  MOV R4, R24 ;  /* 0x0000001800047202 */ /* 0x002fe20000000f00 */
[----:B------:R-:W-:-:S03]  /*d640*/  IMAD.MOV.U32 R3, RZ, RZ, R25 ;  /* 0x000000ffff037224 */ /* 0x000fc600078e0019 */
[----:B------:R-:W-:Y:S01]  /*d650*/  PRMT R71, R8, 0x7610, R71 ;  /* 0x0000761008477816 */ /* 0x000fe20000000047 */
[----:B--2---:R-:W-:Y:S02]  /*d660*/  IMAD.MOV.U32 R2, RZ, RZ, R22 ;  /* 0x000000ffff027224 */ /* 0x004fe400078e0016 */
[----:B------:R-:W-:Y:S01]  /*d670*/  IMAD.MOV.U32 R8, RZ, RZ, R27 ;  /* 0x000000ffff087224 */ /* 0x000fe200078e001b */
[----:B------:R-:W-:Y:S01]  /*d680*/  PRMT R43, R3, 0x5410, R4 ;  /* 0x00005410032b7816 */ /* 0x000fe20000000004 */
[----:B------:R-:W-:Y:S01]  /*d690*/  IMAD.MOV.U32 R4, RZ, RZ, R23 ;  /* 0x000000ffff047224 */ /* 0x000fe200078e0017 */
[----:B------:R-:W-:Y:S01]  /*d6a0*/  PRMT R57, R2, 0x7610, R57 ;  /* 0x0000761002397816 */ /* 0x000fe20000000039 */
[----:B------:R-:W-:Y:S01]  /*d6b0*/  IMAD.MOV.U32 R2, RZ, RZ, R21 ;  /* 0x000000ffff027224 */ /* 0x000fe200078e0015 */
[----:B------:R-:W-:Y:S02]  /*d6c0*/  PRMT R59, R59, 0x5410, R8 ;  /* 0x000054103b3b7816 */ /* 0x000fe40000000008 */
[----:B------:R-:W-:Y:S01]  /*d6d0*/  MOV R3, R20 ;  /* 0x0000001400037202 */ /* 0x000fe20000000f00 */
[----:B------:R-:W-:Y:S01]  /*d6e0*/  CS2R R8, SRZ ;  /* 0x0000000000087805 */ /* 0x000fe2000001ff00 */
[----:B------:R-:W-:-:S02]  /*d6f0*/  PRMT R59, R4, 0x7610, R59 ;  /* 0x00007610043b7816 */ /* 0x000fc4000000003b */
[----:B------:R-:W-:Y:S01]  /*d700*/  PRMT R41, R2, 0x5410, R3 ;  /* 0x0000541002297816 */ /* 0x000fe20000000003 */
[----:B------:R-:W-:Y:S05]  /*d710*/  @P4 BRA `(.L_x_1600) ;  /* 0x000000c000004947 */ /* 0x000fea0003800000 */
[----:B----4-:R-:W-:Y:S01]  /*d720*/  CS2R R16, SRZ ;  /* 0x0000000000107805 */ /* 0x010fe2000001ff00 */
        /* <DEDUP_REMOVED lines=11> */
.L_x_1600:
[----:B----4-:R-:W-:Y:S05]  /*d7e0*/  BSYNC B0 ;  /* 0x0000000000007941 */ /* 0x010fea0003800000 */
.L_x_1599:
[----:B-1----:R-:W1:Y:S01]  /*d7f0*/  SHFL.IDX PT, R4, R29, 0x2, 0x181f ;  /* 0x00581f001d047f89 */ /* 0x002e6200000e0000 */
[----:B------:R-:W-:Y:S01]  /*d800*/  ISETP.GE.OR P0, PT, R76, c[0x0][0x27c], P6 ;  /* 0x00009f004c007a0c */ /* 0x000fe20003706670 */
[----:B------:R-:W-:Y:S01]  /*d810*/  CS2R R50, SRZ ;  /* 0x0000000000327805 */ /* 0x000fe2000001ff00 */
[----:B------:R-:W-:Y:S01]  /*d820*/  CS2R R48, SRZ ;  /* 0x0000000000307805 */ /* 0x000fe2000001ff00 */
[----:B------:R-:W2:Y:S01]  /*d830*/  SHFL.IDX PT, R5, R28, 0x2, 0x181f ;  /* 0x00581f001c057f89 */ /* 0x000ea200000e0000 */
[----:B------:R-:W-:-:S03]  /*d840*/  ISETP.NE.AND P3, PT, R46, RZ, PT ;  /* 0x000000ff2e00720c */ /* 0x000fc60003f65270 */
        /* <DEDUP_REMOVED lines=12> */
[----:B------:R-:W-:Y:S01]  /*d910*/  BSSY B0, `(.L_x_1601) ;  /* 0x000002e000007945 */ /* 0x000fe20003800000 */
[----:B------:R-:W-:Y:S01]  /*d920*/  CS2R R62, SRZ ;  /* 0x00000000003e7805 */ /* 0x000fe2000001ff00 */
[----:B------:R-:W-:Y:S01]  /*d930*/  CS2R R60, SRZ ;  /* 0x00000000003c7805 */ /* 0x000fe2000001ff00 */
[----:B------:R-:W2:Y:S01]  /*d940*/  SHFL.IDX PT, R28, R28, 0x3, 0x181f ;  /* 0x00781f001c1c7f89 */ /* 0x000ea200000e0000 */
[----:B------:R-:W-:Y:S01]  /*d950*/  CS2R R54, SRZ ;  /* 0x0000000000367805 */ /* 0x000fe2000001ff00 */
[----:B------:R-:W-:Y:S02]  /*d960*/  CS2R R52, SRZ ;  /* 0x0000000000347805 */ /* 0x000fe4000001ff00 */
[----:B------:R-:W2:Y:S04]  /*d970*/  SHFL.IDX PT, R29, R29, 0x3, 0x181f ;  /* 0x00781f001d1d7f89 */ /* 0x000ea800000e0000 */
[----:B------:R-:W2:Y:S04]  /*d980*/  SHFL.IDX PT, R15, R15, 0x3, 0x181f ;  /* 0x00781f000f0f7f89 */ /* 0x000ea800000e0000 */
[----:B------:R-:W2:Y:S01]  /*d990*/  SHFL.IDX PT, R6, R6, 0x3, 0x181f ;  /* 0x00781f0006067f89 */ /* 0x000ea200000e0000 */
[----:B-1---5:R-:W-:Y:S01]  /*d9a0*/  IMAD.MOV.U32 R5, RZ, RZ, R18 ;  /* 0x000000ffff057224 */ /* 0x022fe200078e0012 */
[----:B------:R-:W-:-:S04]  /*d9b0*/  MOV R4, R19 ;  /* 0x0000001300047202 */ /* 0x000fc80000000f00 */
[----:B------:R-:W-:Y:S01]  /*d9c0*/  PRMT R80, R4, 0x5410, R5 ;  /* 0x0000541004507816 */ /* 0x000fe20000000005 */
[----:B------:R-:W-:Y:S01]  /*d9d0*/  IMAD.MOV.U32 R5, RZ, RZ, R10 ;  /* 0x000000ffff057224 */ /* 0x000fe200078e000a */
[----:B------:R-:W-:Y:S01]  /*d9e0*/  MOV R4, R11 ;  /* 0x0000000b00047202 */ /* 0x000fe20000000f00 */
[----:B---3--:R-:W-:Y:S02]  /*d9f0*/  IMAD.MOV.U32 R3, RZ, RZ, R16 ;  /* 0x000000ffff037224 */ /* 0x008fe400078e0010 */
[----:B------:R-:W-:Y:S01]  /*da00*/  IMAD.MOV.U32 R2, RZ, RZ, R17 ;  /* 0x000000ffff027224 */ /* 0x000fe200078e0011 */
[----:B------:R-:W-:-:S04]  /*da10*/  PRMT R75, R5, 0x5410, R4 ;  /* 0x00005410054b7816 */ /* 0x000fc80000000004 */
[----:B------:R-:W-:Y:S01]  /*da20*/  PRMT R74, R2, 0x5410, R3 ;  /* 0x00005410024a7816 */ /* 0x000fe20000000003 */
[----:B------:R-:W-:Y:S02]  /*da30*/  IMAD.MOV.U32 R3, RZ, RZ, R8 ;  /* 0x000000ffff037224 */ /* 0x000fe400078e0008 */
[----:B------:R-:W-:-:S05]  /*da40*/  IMAD.MOV.U32 R2, RZ, RZ, R9 ;  /* 0x000000ffff027224 */ /* 0x000fca00078e0009 */
[----:B------:R-:W-:Y:S01]  /*da50*/  PRMT R73, R2, 0x5410, R3 ;  /* 0x0000541002497816 */ /* 0x000fe20000000003 */
[----:B--2---:R-:W-:Y:S01]  /*da60*/  IMAD.MOV.U32 R5, RZ, RZ, R50 ;  /* 0x000000ffff057224 */ /* 0x004fe200078e0032 */
[----:B------:R-:W-:Y:S01]  /*da70*/  MOV R4, R51 ;  /* 0x0000003300047202 */ /* 0x000fe20000000f00 */
[----:B------:R-:W-:Y:S02]  /*da80*/  IMAD.MOV.U32 R3, RZ, RZ, R48 ;  /* 0x000000ffff037224 */ /* 0x000fe400078e0030 */
[----:B------:R-:W-:Y:S01]  /*da90*/  IMAD.MOV.U32 R2, RZ, RZ, R49 ;  /* 0x000000ffff027224 */ /* 0x000fe200078e0031 */
[----:B------:R-:W-:Y:S01]  /*daa0*/  PRMT R88, R4, 0x5410, R5 ;  /* 0x0000541004587816 */ /* 0x000fe20000000005 */
[----:B----4-:R-:W-:-:S03]  /*dab0*/  IMAD.MOV.U32 R5, RZ, RZ, R46 ;  /* 0x000000ffff057224 */ /* 0x010fc600078e002e */
[----:B------:R-:W-:Y:S01]  /*dac0*/  PRMT R85, R2, 0x5410, R3 ;  /* 0x0000541002557816 */ /* 0x000fe20000000003 */
[----:B------:R-:W-:Y:S01]  /*dad0*/  IMAD.MOV.U32 R3, RZ, RZ, R44 ;  /* 0x000000ffff037224 */ /* 0x000fe200078e002c */
[----:B------:R-:W-:Y:S01]  /*dae0*/  MOV R4, R47 ;  /* 0x0000002f00047202 */ /* 0x000fe20000000f00 */
[----:B------:R-:W-:-:S03]  /*daf0*/  IMAD.MOV.U32 R2, RZ, RZ, R45 ;  /* 0x000000ffff027224 */ /* 0x000fc600078e002d */
[----:B------:R-:W-:Y:S02]  /*db00*/  PRMT R87, R5, 0x5410, R4 ;  /* 0x0000541005577816 */ /* 0x000fe40000000004 */
[----:B------:R-:W-:Y:S01]  /*db10*/  PRMT R84, R2, 0x5410, R3 ;  /* 0x0000541002547816 */ /* 0x000fe20000000003 */
[----:B------:R-:W-:Y:S05]  /*db20*/  @P3 BRA `(.L_x_1602) ;  /* 0x000000c000003947 */ /* 0x000fea0003800000 */
[----:B------:R-:W-:Y:S01]  /*db30*/  CS2R R60, SRZ ;  /* 0x00000000003c7805 */ /* 0x000fe2000001ff00 */
        /* <DEDUP_REMOVED lines=11> */
.L_x_1602:
[----:B------:R-:W-:Y:S05]  /*dbf0*/  BSYNC B0 ;  /* 0x0000000000007941 */ /* 0x000fea0003800000 */
.L_x_1601:
[----:B-1----:R-:W-:Y:S01]  /*dc00*/  IADD3 R4, -R98, R56, RZ ;  /* 0x0000003862047210 */ /* 0x002fe20007ffe1ff */
        /* <DEDUP_REMOVED lines=20> */
[----:B------:R-:W-:Y:S02]  /*dd50*/  SHF.L.U32 R6, R82, 0x6, RZ ;  /* 0x0000000652067819 */ /* 0x000fe400000006ff */
        /* <DEDUP_REMOVED lines=18> */
[----:B------:R-:W-:Y:S01]  /*de80*/  SHF.R.U32.HI R39, RZ, 0x10, R25 ;  /* 0x00000010ff277819 */ /* 0x000fe20000011619 */
[----:B------:R-:W2:Y:S01]  /*de90*/  LDS.128 R32, [R42+0x100] ;  /* 0x000100002a207984 */ /* 0x000ea20000000c00 */
[----:B------:R-:W-:Y:S01]  /*dea0*/  SHF.R.U64 R67, R20, 0x10, R21 ;  /* 0x0000001014437819 */ /* 0x000fe20000001215 */
[----:B-1----:R-:W-:Y:S01]  /*deb0*/  HADD2.F32 R37, -RZ, R29.H0_H0 ;  /* 0x2000001dff257230 */ /* 0x002fe20000004100 */
[--C-:B------:R-:W-:Y:S01]  /*dec0*/  SHF.R.U32.HI R40, RZ, 0x10, R23.reuse ;  /* 0x00000010ff287819 */ /* 0x100fe20000011617 */
[--C-:B------:R-:W-:Y:S01]  /*ded0*/  HADD2.F32 R27, -RZ, R31.reuse.H0_H0 ;  /* 0x2000001fff1b7230 */ /* 0x100fe20000004100 */
[----:B------:R-:W-:Y:S01]  /*dee0*/  SHF.R.U64 R64, R22, 0x10, R23 ;  /* 0x0000001016407819 */ /* 0x000fe20000001217 */
[----:B------:R-:W-:Y:S01]  /*def0*/  HADD2.F32 R26, -RZ, R31.H1_H1 ;  /* 0x3000001fff1a7230 */ /* 0x000fe20000004100 */
[----:B------:R-:W-:Y:S01]  /*df00*/  FMUL.FTZ R15, R37, R2 ;  /* 0x00000002250f7220 */ /* 0x000fe20000410000 */
[----:B------:R-:W-:Y:S01]  /*df10*/  HADD2.F32 R29, -RZ, R29.H1_H1 ;  /* 0x3000001dff1d7230 */ /* 0x000fe20000004100 */
[----:B------:R-:W-:Y:S01]  /*df20*/  SHF.R.U64 R69, R24, 0x10, R25 ;  /* 0x0000001018457819 */ /* 0x000fe20000001219 */
[----:B------:R-:W-:-:S02]  /*df30*/  HADD2.F32 R31, -RZ, R5.H0_H0 ;  /* 0x20000005ff1f7230 */ /* 0x000fc40000004100 */
[----:B------:R-:W-:Y:S02]  /*df40*/  HADD2.F32 R20, -RZ, R43.H0_H0 ;  /* 0x2000002bff147230 */ /* 0x000fe40000004100 */
[--C-:B------:R-:W-:Y:S02]  /*df50*/  HADD2.F32 R36, -RZ, R28.reuse.H0_H0 ;  /* 0x2000001cff247230 */ /* 0x100fe40000004100 */
[----:B------:R-:W-:Y:S02]  /*df60*/  HADD2.F32 R5, -RZ, R41.H1_H1 ;  /* 0x30000029ff057230 */ /* 0x000fe40000004100 */
[----:B------:R-:W-:Y:S02]  /*df70*/  HADD2.F32 R72, -RZ, R39.H0_H0 ;  /* 0x20000027ff487230 */ /* 0x000fe40000004100 */
[----:B------:R-:W-:Y:S02]  /*df80*/  HADD2.F32 R38, -RZ, R28.H1_H1 ;  /* 0x3000001cff267230 */ /* 0x000fe40000004100 */
[----:B------:R-:W-:-:S02]  /*df90*/  HADD2.F32 R28, -RZ, R30.H0_H0 ;  /* 0x2000001eff1c7230 */ /* 0x000fc40000004100 */
[----:B------:R-:W-:Y:S02]  /*dfa0*/  HADD2.F32 R30, -RZ, R30.H1_H1 ;  /* 0x3000001eff1e7230 */ /* 0x000fe40000004100 */
        /* <DEDUP_REMOVED lines=8> */
[----:B------:R-:W-:Y:S01]  /*e030*/  HADD2.F32 R15, -RZ, R43.H1_H1 ;  /* 0x3000002bff0f7230 */ /* 0x000fe20000004100 */
[----:B------:R-:W-:Y:S01]  /*e040*/  FMUL.FTZ R4, R36, R5 ;  /* 0x0000000524047220 */ /* 0x000fe20000410000 */
[----:B------:R-:W-:Y:S01]  /*e050*/  HADD2.F32 R32, -RZ, R40.H0_H0 ;  /* 0x20000028ff207230 */ /* 0x000fe20000004100 */
[C---:B------:R-:W-:Y:S01]  /*e060*/  FFMA.FTZ R65, R3.reuse, R72, R2 ;  /* 0x0000004803417223 */ /* 0x040fe20000010002 */
[----:B------:R-:W-:Y:S01]  /*e070*/  HADD2.F32 R2, -RZ, R59.H0_H0 ;  /* 0x2000003bff027230 */ /* 0x000fe20000004100 */
[----:B------:R-:W-:Y:S01]  /*e080*/  FMUL.FTZ R43, R3, R31 ;  /* 0x0000001f032b7220 */ /* 0x000fe20000410000 */
[----:B------:R-:W-:Y:S01]  /*e090*/  HADD2.F32 R3, -RZ, R57.H0_H0 ;  /* 0x20000039ff037230 */ /* 0x000fe20000004100 */
[C---:B------:R-:W-:Y:S01]  /*e0a0*/  FFMA.FTZ R57, R6.reuse, R15, R4 ;  /* 0x0000000f06397223 */ /* 0x040fe20000010004 */
[----:B------:R-:W-:Y:S01]  /*e0b0*/  HADD2.F32 R4, -RZ, R59.H1_H1 ;  /* 0x3000003bff047230 */ /* 0x000fe20000004100 */
[----:B------:R-:W-:Y:S01]  /*e0c0*/  FMUL.FTZ R41, R6, R5 ;  /* 0x0000000506297220 */ /* 0x000fe20000410000 */
[----:B------:R-:W-:Y:S01]  /*e0d0*/  HADD2.F32 R24, -RZ, R34.H0_H0 ;  /* 0x20000022ff187230 */ /* 0x000fe20000004100 */
[----:B------:R-:W-:Y:S01]  /*e0e0*/  FMUL.FTZ R6, R27, R2 ;  /* 0x000000021b067220 */ /* 0x000fe20000410000 */
[----:B------:R-:W-:Y:S01]  /*e0f0*/  HADD2.F32 R21, -RZ, R35.H1_H1 ;  /* 0x30000023ff157230 */ /* 0x000fe20000004100 */
[----:B------:R-:W-:Y:S01]  /*e100*/  FMUL.FTZ R31, R28, R3 ;  /* 0x000000031c1f7220 */ /* 0x000fe20000410000 */
[----:B------:R-:W-:Y:S01]  /*e110*/  HADD2.F32 R5, -RZ, R71.H0_H0 ;  /* 0x20000047ff057230 */ /* 0x000fe20000004100 */
[C---:B------:R-:W-:Y:S01]  /*e120*/  FFMA.FTZ R35, R22.reuse, R4, R6 ;  /* 0x0000000416237223 */ /* 0x040fe20000010006 */
[----:B------:R-:W-:Y:S01]  /*e130*/  HADD2.F32 R71, -RZ, R58.H0_H0 ;  /* 0x2000003aff477230 */ /* 0x000fe20000004100 */
[----:B------:R-:W-:Y:S01]  /*e140*/  FMUL.FTZ R33, R22, R2 ;  /* 0x0000000216217220 */ /* 0x000fe20000410000 */
[----:B------:R-:W-:Y:S01]  /*e150*/  HADD2.F32 R6, -RZ, R67.H0_H0 ;  /* 0x20000043ff067230 */ /* 0x000fe20000004100 */
[-C--:B------:R-:W-:Y:S01]  /*e160*/  FMUL.FTZ R2, R26, R32.reuse ;  /* 0x000000201a027220 */ /* 0x080fe20000410000 */
[----:B------:R-:W-:Y:S01]  /*e170*/  HADD2.F32 R22, -RZ, R64.H0_H0 ;  /* 0x20000040ff167230 */ /* 0x000fe20000004100 */
[C---:B------:R-:W-:Y:S01]  /*e180*/  FFMA.FTZ R59, R24.reuse, R5, R31 ;  /* 0x00000005183b7223 */ /* 0x040fe2000001001f */
[----:B------:R-:W-:Y:S01]  /*e190*/  HADD2.F32 R23, -RZ, R34.H1_H1 ;  /* 0x30000022ff177230 */ /* 0x000fe20000004100 */
[----:B------:R-:W-:Y:S01]  /*e1a0*/  FMUL.FTZ R39, R24, R3 ;  /* 0x0000000318277220 */ /* 0x000fe20000410000 */
[----:B------:R-:W-:Y:S01]  /*e1b0*/  HADD2.F32 R64, -RZ, R69.H0_H0 ;  /* 0x20000045ff407230 */ /* 0x000fe20000004100 */
[C---:B------:R-:W-:Y:S01]  /*e1c0*/  FMUL.FTZ R31, R21.reuse, R32 ;  /* 0x00000020151f7220 */ /* 0x040fe20000410000 */
[----:B------:R-:W-:Y:S01]  /*e1d0*/  HADD2.F32 R58, -RZ, R68.H0_H0 ;  /* 0x20000044ff3a7230 */ /* 0x000fe20000004100 */
[----:B------:R-:W-:-:S02]  /*e1e0*/  FFMA.FTZ R32, R21, R71, R2 ;  /* 0x0000004715207223 */ /* 0x000fc40000010002 */
[----:B------:R-:W-:Y:S02]  /*e1f0*/  FMUL.FTZ R3, R38, R6 ;  /* 0x0000000626037220 */ /* 0x000fe40000410000 */
[----:B------:R-:W-:Y:S02]  /*e200*/  FMUL.FTZ R2, R30, R22 ;  /* 0x000000161e027220 */ /* 0x000fe40000410000 */
[----:B------:R-:W-:Y:S02]  /*e210*/  FMUL.FTZ R24, R25, R6 ;  /* 0x0000000619187220 */ /* 0x000fe40000410000 */
[----:B------:R-:W-:Y:S02]  /*e220*/  FMUL.FTZ R21, R23, R22 ;  /* 0x0000001617157220 */ /* 0x000fe40000410000 */
[----:B------:R-:W-:Y:S02]  /*e230*/  FFMA.FTZ R34, R25, R64, R3 ;  /* 0x0000004019227223 */ /* 0x000fe40000010003 */
[----:B------:R-:W-:Y:S01]  /*e240*/  FFMA.FTZ R40, R23, R58, R2 ;  /* 0x0000003a17287223 */ /* 0x000fe20000010002 */
[----:B------:R-:W-:Y:S01]  /*e250*/  F2FP.PACK_AB R23, R32, R35 ;  /* 0x000000232017723e */ /* 0x000fe200000000ff */
[----:B------:R-:W-:-:S02]  /*e260*/  FFMA.FTZ R6, R28, R5, -R39 ;  /* 0x000000051c067223 */ /* 0x000fc40000010827 */
[----:B------:R-:W-:Y:S02]  /*e270*/  FFMA.FTZ R3, R27, R4, -R33 ;  /* 0x000000041b037223 */ /* 0x000fe40000010821 */
[----:B------:R-:W-:Y:S01]  /*e280*/  FFMA.FTZ R25, R37, R20, -R56 ;  /* 0x0000001425197223 */ /* 0x000fe20000010838 */
[----:B------:R-:W-:Y:S01]  /*e290*/  F2FP.PACK_AB R20, R34, R57 ;  /* 0x000000392214723e */ /* 0x000fe200000000ff */
        /* <DEDUP_REMOVED lines=10> */
[----:B------:R-:W-:-:S03]  /*e340*/  F2FP.PACK_AB R21, R65, R66 ;  /* 0x000000424115723e */ /* 0x000fc600000000ff */
[----:B------:R1:W-:Y:S04]  /*e350*/  STS.128 [R228+0x100], R24 ;  /* 0x00010018e4007388 */ /* 0x0003e80000000c00 */
[----:B------:R1:W-:Y:S02]  /*e360*/  STS.128 [R42+0x100], R20 ;  /* 0x000100142a007388 */ /* 0x0003e40000000c00 */
.L_x_1604:
[----:B------:R-:W-:Y:S05]  /*e370*/  BSYNC B0 ;  /* 0x0000000000007941 */ /* 0x000fea0003800000 */
.L_x_1603:
[----:B------:R-:W-:Y:S01]  /*e380*/  IADD3 R2, R82, 0x20, RZ ;  /* 0x0000002052027810 */ /* 0x000fe20007ffe0ff */
[----:B------:R-:W-:Y:S03]  /*e390*/  BSSY B0, `(.L_x_1605) ;  /* 0x000006a000007945 */ /* 0x000fe60003800000 */
[----:B------:R-:W-:-:S13]  /*e3a0*/  ISETP.GE.OR P0, PT, R2, R70, P2 ;  /* 0x000000460200720c */ /* 0x000fda0001706670 */
[----:B------:R-:W-:Y:S05]  /*e3b0*/  @P0 BRA `(.L_x_1606) ;  /* 0x0000067000000947 */ /* 0x000fea0003800000 */
[----:B------:R-:W2:Y:S01]  /*e3c0*/  LDL R64, [R1+0x120] ;  /* 0x0001200001407983 */ /* 0x000ea20000100800 */
[----:B------:R-:W-:Y:S02]  /*e3d0*/  MOV R2, c[0x0][0x27c] ;  /* 0x00009f0000027a02 */ /* 0x000fe40000000f00 */
[----:B------:R-:W-:Y:S02]  /*e3e0*/  IADD3 R5, R82, 0x20, RZ ;  /* 0x0000002052057810 */ /* 0x000fe40007ffe0ff */
        /* <DEDUP_REMOVED lines=16> */
[--C-:B------:R-:W-:Y:S02]  /*e4f0*/  SHF.R.U64 R56, R18, 0x10, R19.reuse ;  /* 0x0000001012387819 */ /* 0x100fe40000001213 */
[----:B------:R-:W-:Y:S01]  /*e500*/  SHF.L.U32 R35, R2, 0x1, RZ ;  /* 0x0000000102237819 */ /* 0x000fe200000006ff */
[----:B------:R-:W-:Y:S01]  /*e510*/  HADD2.F32 R2, -RZ, R73.H0_H0 ;  /* 0x20000049ff027230 */ /* 0x000fe20000004100 */
[----:B------:R-:W-:Y:S02]  /*e520*/  SHF.R.U32.HI R38, RZ, 0x10, R19 ;  /* 0x00000010ff267819 */ /* 0x000fe40000011613 */
[----:B------:R-:W-:Y:S01]  /*e530*/  SHF.R.U32.HI R31, RZ, 0x10, R17 ;  /* 0x00000010ff1f7819 */ /* 0x000fe20000011611 */
[----:B-1----:R-:W1:Y:S01]  /*e540*/  LDS.128 R24, [R35+0x100] ;  /* 0x0001000023187984 */ /* 0x002e620000000c00 */
[----:B------:R-:W-:Y:S01]  /*e550*/  SHF.R.U64 R43, R8, 0x10, R9 ;  /* 0x00000010082b7819 */ /* 0x000fe20000001209 */
[----:B------:R-:W-:Y:S01]  /*e560*/  HADD2.F32 R9, -RZ, R74.H0_H0 ;  /* 0x2000004aff097230 */ /* 0x000fe20000004100 */
[--C-:B------:R-:W-:Y:S01]  /*e570*/  SHF.R.U32.HI R32, RZ, 0x10, R11.reuse ;  /* 0x00000010ff207819 */ /* 0x100fe2000001160b */
[----:B------:R-:W-:Y:S01]  /*e580*/  HADD2.F32 R59, -RZ, R31.H0_H0 ;  /* 0x2000001fff3b7230 */ /* 0x000fe20000004100 */
[----:B------:R-:W-:Y:S01]  /*e590*/  SHF.R.U64 R40, R10, 0x10, R11 ;  /* 0x000000100a287819 */ /* 0x000fe2000000120b */
[----:B------:R-:W-:Y:S01]  /*e5a0*/  HADD2.F32 R58, -RZ, R38.H0_H0 ;  /* 0x20000026ff3a7230 */ /* 0x000fe20000004100 */
[----:B------:R-:W-:Y:S01]  /*e5b0*/  SHF.R.U64 R57, R16, 0x10, R17 ;  /* 0x0000001010397819 */ /* 0x000fe20000001211 */
[----:B------:R-:W-:-:S02]  /*e5c0*/  HADD2.F32 R38, -RZ, R56.H0_H0 ;  /* 0x20000038ff267230 */ /* 0x000fc40000004100 */
[--C-:B-1----:R-:W-:Y:S02]  /*e5d0*/  HADD2.F32 R4, -RZ, R25.reuse.H0_H0 ;  /* 0x20000019ff047230 */ /* 0x102fe40000004100 */
[----:B------:R-:W-:Y:S02]  /*e5e0*/  HADD2.F32 R3, -RZ, R25.H1_H1 ;  /* 0x30000019ff037230 */ /* 0x000fe40000004100 */
[--C-:B------:R-:W-:Y:S01]  /*e5f0*/  HADD2.F32 R6, -RZ, R24.reuse.H0_H0 ;  /* 0x20000018ff067230 */ /* 0x100fe20000004100 */
[----:B------:R-:W-:Y:S01]  /*e600*/  FMUL.FTZ R36, R4, R2 ;  /* 0x0000000204247220 */ /* 0x000fe20000410000 */
[----:B------:R-:W-:Y:S02]  /*e610*/  HADD2.F32 R11, -RZ, R27.H0_H0 ;  /* 0x2000001bff0b7230 */ /* 0x000fe40000004100 */
[----:B------:R-:W-:Y:S02]  /*e620*/  HADD2.F32 R17, -RZ, R24.H1_H1 ;  /* 0x30000018ff117230 */ /* 0x000fe40000004100 */
[----:B------:R-:W-:-:S02]  /*e630*/  HADD2.F32 R24, -RZ, R32.H0_H0 ;  /* 0x20000020ff187230 */ /* 0x000fc40000004100 */
[--C-:B------:R-:W-:Y:S02]  /*e640*/  HADD2.F32 R16, -RZ, R26.reuse.H0_H0 ;  /* 0x2000001aff107230 */ /* 0x100fe40000004100 */
[----:B------:R-:W-:Y:S02]  /*e650*/  HADD2.F32 R10, -RZ, R27.H1_H1 ;  /* 0x3000001bff0a7230 */ /* 0x000fe40000004100 */
[----:B------:R-:W-:Y:S01]  /*e660*/  HADD2.F32 R15, -RZ, R26.H1_H1 ;  /* 0x3000001aff0f7230 */ /* 0x000fe20000004100 */
[----:B--2---:R-:W1:Y:S02]  /*e670*/  LDS.128 R20, [R64] ;  /* 0x0000000040147984 */ /* 0x004e640000000c00 */
[----:B-1----:R-:W-:Y:S02]  /*e680*/  HADD2.F32 R29, -RZ, R21.H0_H0 ;  /* 0x20000015ff1d7230 */ /* 0x002fe40000004100 */
[--C-:B------:R-:W-:Y:S02]  /*e690*/  HADD2.F32 R19, -RZ, R23.reuse.H0_H0 ;  /* 0x20000017ff137230 */ /* 0x100fe40000004100 */
[----:B------:R-:W-:Y:S01]  /*e6a0*/  HADD2.F32 R18, -RZ, R23.H1_H1 ;  /* 0x30000017ff127230 */ /* 0x000fe20000004100 */
[----:B------:R-:W-:Y:S01]  /*e6b0*/  FMUL.FTZ R8, R29, R2 ;  /* 0x000000021d087220 */ /* 0x000fe20000410000 */
[----:B------:R-:W-:-:S02]  /*e6c0*/  HADD2.F32 R21, -RZ, R21.H1_H1 ;  /* 0x30000015ff157230 */ /* 0x000fc40000004100 */
[----:B------:R-:W-:Y:S01]  /*e6d0*/  HADD2.F32 R23, -RZ, R5.H0_H0 ;  /* 0x20000005ff177230 */ /* 0x000fe20000004100 */
[----:B------:R-:W-:Y:S01]  /*e6e0*/  FFMA.FTZ R42, R4, R9, R8 ;  /* 0x00000009042a7223 */ /* 0x000fe20000010008 */
[----:B------:R-:W-:Y:S02]  /*e6f0*/  HADD2.F32 R28, -RZ, R20.H0_H0 ;  /* 0x20000014ff1c7230 */ /* 0x000fe40000004100 */
[----:B------:R-:W-:Y:S01]  /*e700*/  HADD2.F32 R5, -RZ, R73.H1_H1 ;  /* 0x30000049ff057230 */ /* 0x000fe20000004100 */
[-C--:B------:R-:W-:Y:S01]  /*e710*/  FMUL.FTZ R2, R21, R23.reuse ;  /* 0x0000001715027220 */ /* 0x080fe20000410000 */
[----:B------:R-:W-:Y:S01]  /*e720*/  HADD2.F32 R8, -RZ, R74.H1_H1 ;  /* 0x3000004aff087230 */ /* 0x000fe20000004100 */
[C---:B------:R-:W-:Y:S01]  /*e730*/  FMUL.FTZ R34, R3.reuse, R23 ;  /* 0x0000001703227220 */ /* 0x040fe20000410000 */
[----:B------:R-:W-:Y:S01]  /*e740*/  HADD2.F32 R30, -RZ, R20.H1_H1 ;  /* 0x30000014ff1e7230 */ /* 0x000fe20000004100 */
[----:B------:R-:W-:Y:S01]  /*e750*/  FMUL.FTZ R4, R28, R5 ;  /* 0x000000051c047220 */ /* 0x000fe20000410000 */
[----:B------:R-:W-:Y:S01]  /*e760*/  HADD2.F32 R20, -RZ, R22.H0_H0 ;  /* 0x20000016ff147230 */ /* 0x000fe20000004100 */
[----:B------:R-:W-:Y:S01]  /*e770*/  FFMA.FTZ R41, R3, R59, R2 ;  /* 0x0000003b03297223 */ /* 0x000fe20000010002 */
[--C-:B------:R-:W-:Y:S01]  /*e780*/  HADD2.F32 R2, -RZ, R75.reuse.H1_H1 ;  /* 0x3000004bff027230 */ /* 0x100fe20000004100 */
[C---:B------:R-:W-:Y:S01]  /*e790*/  FFMA.FTZ R37, R6.reuse, R8, R4 ;  /* 0x0000000806257223 */ /* 0x040fe20000010004 */
[----:B------:R-:W-:Y:S01]  /*e7a0*/  HADD2.F32 R3, -RZ, R75.H0_H0 ;  /* 0x2000004bff037230 */ /* 0x000fe20000004100 */
[----:B------:R-:W-:Y:S01]  /*e7b0*/  FMUL.FTZ R33, R6, R5 ;  /* 0x0000000506217220 */ /* 0x000fe20000410000 */
[--C-:B------:R-:W-:Y:S01]  /*e7c0*/  HADD2.F32 R4, -RZ, R80.reuse.H0_H0 ;  /* 0x20000050ff047230 */ /* 0x100fe20000004100 */
[----:B------:R-:W-:Y:S01]  /*e7d0*/  FMUL.FTZ R6, R19, R2 ;  /* 0x0000000213067220 */ /* 0x000fe20000410000 */
[----:B------:R-:W-:Y:S01]  /*e7e0*/  HADD2.F32 R5, -RZ, R80.H1_H1 ;  /* 0x30000050ff057230 */ /* 0x000fe20000004100 */
[----:B------:R-:W-:Y:S01]  /*e7f0*/  FMUL.FTZ R23, R20, R3 ;  /* 0x0000000314177220 */ /* 0x000fe20000410000 */
[----:B------:R-:W-:Y:S01]  /*e800*/  HADD2.F32 R22, -RZ, R22.H1_H1 ;  /* 0x30000016ff167230 */ /* 0x000fe20000004100 */
[C---:B------:R-:W-:Y:S01]  /*e810*/  FFMA.FTZ R27, R11.reuse, R4, R6 ;  /* 0x000000040b1b7223 */ /* 0x040fe20000010006 */
[----:B------:R-:W-:Y:S01]  /*e820*/  HADD2.F32 R6, -RZ, R43.H0_H0 ;  /* 0x2000002bff067230 */ /* 0x000fe20000004100 */
[----:B------:R-:W-:Y:S01]  /*e830*/  FMUL.FTZ R25, R11, R2 ;  /* 0x000000020b197220 */ /* 0x000fe20000410000 */
[----:B------:R-:W-:Y:S01]  /*e840*/  HADD2.F32 R11, -RZ, R40.H0_H0 ;  /* 0x20000028ff0b7230 */ /* 0x000fe20000004100 */
[----:B------:R-:W-:Y:S01]  /*e850*/  FMUL.FTZ R2, R18, R24 ;  /* 0x0000001812027220 */ /* 0x000fe20000410000 */
[----:B------:R-:W-:Y:S01]  /*e860*/  HADD2.F32 R40, -RZ, R57.H0_H0 ;  /* 0x20000039ff287230 */ /* 0x000fe20000004100 */
[----:B------:R-:W-:-:S02]  /*e870*/  FFMA.FTZ R39, R16, R5, R23 ;  /* 0x0000000510277223 */ /* 0x000fc40000010017 */
[----:B------:R-:W-:Y:S02]  /*e880*/  FMUL.FTZ R31, R16, R3 ;  /* 0x00000003101f7220 */ /* 0x000fe40000410000 */
[C---:B------:R-:W-:Y:S02]  /*e890*/  FMUL.FTZ R23, R10.reuse, R24 ;  /* 0x000000180a177220 */ /* 0x040fe40000410000 */
[----:B------:R-:W-:Y:S02]  /*e8a0*/  FFMA.FTZ R24, R10, R58, R2 ;  /* 0x0000003a0a187223 */ /* 0x000fe40000010002 */
[-C--:B------:R-:W-:Y:S02]  /*e8b0*/  FMUL.FTZ R3, R30, R6.reuse ;  /* 0x000000061e037220 */ /* 0x080fe40000410000 */
[----:B------:R-:W-:Y:S02]  /*e8c0*/  FMUL.FTZ R2, R22, R11 ;  /* 0x0000000b16027220 */ /* 0x000fe40000410000 */
[----:B------:R-:W-:-:S02]  /*e8d0*/  FMUL.FTZ R16, R17, R6 ;  /* 0x0000000611107220 */ /* 0x000fc40000410000 */
[----:B------:R-:W-:Y:S02]  /*e8e0*/  FMUL.FTZ R11, R15, R11 ;  /* 0x0000000b0f0b7220 */ /* 0x000fe40000410000 */
        /* <DEDUP_REMOVED lines=20> */
.L_x_1606:
[----:B------:R-:W-:Y:S05]  /*ea30*/  BSYNC B0 ;  /* 0x0000000000007941 */ /* 0x000fea0003800000 */
.L_x_1605:
        /* <DEDUP_REMOVED lines=28> */
[----:B------:R-:W-:Y:S01]  /*ec00*/  SHF.R.U32.HI R29, RZ, 0x10, R47 ;  /* 0x00000010ff1d7819 */ /* 0x000fe2000001162f */
[----:B-1----:R-:W1:Y:S01]  /*ec10*/  LDS.128 R16, [R31+0x100] ;  /* 0x000100001f107984 */ /* 0x002e620000000c00 */
[----:B------:R-:W-:Y:S02]  /*ec20*/  SHF.R.U32.HI R32, RZ, 0x10, R51 ;  /* 0x00000010ff207819 */ /* 0x000fe40000011633 */
[----:B------:R-:W-:Y:S01]  /*ec30*/  SHF.R.U64 R38, R46, 0x10, R47 ;  /* 0x000000102e267819 */ /* 0x000fe2000000122f */
[----:B------:R-:W-:Y:S01]  /*ec40*/  HADD2.F32 R28, -RZ, R29.H0_H0 ;  /* 0x2000001dff1c7230 */ /* 0x000fe20000004100 */
[----:B------:R-:W-:Y:S01]  /*ec50*/  SHF.R.U64 R43, R48, 0x10, R49 ;  /* 0x00000010302b7819 */ /* 0x000fe20000001231 */
[----:B------:R-:W-:Y:S01]  /*ec60*/  HADD2.F32 R44, -RZ, R32.H0_H0 ;  /* 0x20000020ff2c7230 */ /* 0x000fe20000004100 */
[----:B------:R-:W-:-:S03]  /*ec70*/  SHF.R.U64 R42, R50, 0x10, R51 ;  /* 0x00000010322a7819 */ /* 0x000fc60000001233 */
[----:B------:R-:W-:Y:S02]  /*ec80*/  HADD2.F32 R43, -RZ, R43.H0_H0 ;  /* 0x2000002bff2b7230 */ /* 0x000fe40000004100 */
[--C-:B-1----:R-:W-:Y:S02]  /*ec90*/  HADD2.F32 R4, -RZ, R17.reuse.H0_H0 ;  /* 0x20000011ff047230 */ /* 0x102fe40000004100 */
[----:B------:R-:W-:Y:S02]  /*eca0*/  HADD2.F32 R3, -RZ, R17.H1_H1 ;  /* 0x30000011ff037230 */ /* 0x000fe40000004100 */
[----:B------:R-:W-:Y:S01]  /*ecb0*/  HADD2.F32 R17, -RZ, R16.H1_H1 ;  /* 0x30000010ff117230 */ /* 0x000fe20000004100 */
[----:B------:R-:W-:Y:S01]  /*ecc0*/  FMUL.FTZ R35, R4, R2 ;  /* 0x0000000204237220 */ /* 0x000fe20000410000 */
[----:B------:R-:W-:Y:S01]  /*ecd0*/  HADD2.F32 R15, -RZ, R18.H1_H1 ;  /* 0x30000012ff0f7230 */ /* 0x000fe20000004100 */
[----:B--2---:R-:W1:Y:S02]  /*ece0*/  LDS.128 R8, [R56] ;  /* 0x0000000038087984 */ /* 0x004e640000000c00 */
[----:B-1----:R-:W-:-:S02]  /*ecf0*/  HADD2.F32 R22, -RZ, R10.H0_H0 ;  /* 0x2000000aff167230 */ /* 0x002fc40000004100 */
[----:B------:R-:W-:Y:S02]  /*ed00*/  HADD2.F32 R25, -RZ, R10.H1_H1 ;  /* 0x3000000aff197230 */ /* 0x000fe40000004100 */
[--C-:B------:R-:W-:Y:S02]  /*ed10*/  HADD2.F32 R26, -RZ, R9.reuse.H0_H0 ;  /* 0x20000009ff1a7230 */ /* 0x100fe40000004100 */
[----:B------:R-:W-:Y:S02]  /*ed20*/  HADD2.F32 R10, -RZ, R16.H0_H0 ;  /* 0x20000010ff0a7230 */ /* 0x000fe40000004100 */
[----:B------:R-:W-:Y:S01]  /*ed30*/  HADD2.F32 R16, -RZ, R18.H0_H0 ;  /* 0x20000012ff107230 */ /* 0x000fe20000004100 */
[----:B------:R-:W-:Y:S01]  /*ed40*/  FMUL.FTZ R6, R26, R2 ;  /* 0x000000021a067220 */ /* 0x000fe20000410000 */
[----:B------:R-:W-:Y:S02]  /*ed50*/  HADD2.F32 R23, -RZ, R9.H1_H1 ;  /* 0x30000009ff177230 */ /* 0x000fe40000004100 */
[----:B------:R-:W-:-:S02]  /*ed60*/  HADD2.F32 R18, -RZ, R5.H0_H0 ;  /* 0x20000005ff127230 */ /* 0x000fc40000004100 */
[--C-:B------:R-:W-:Y:S02]  /*ed70*/  HADD2.F32 R24, -RZ, R8.reuse.H0_H0 ;  /* 0x20000008ff187230 */ /* 0x100fe40000004100 */
[----:B------:R-:W-:Y:S01]  /*ed80*/  HADD2.F32 R27, -RZ, R8.H1_H1 ;  /* 0x30000008ff1b7230 */ /* 0x000fe20000004100 */
[-C--:B------:R-:W-:Y:S01]  /*ed90*/  FMUL.FTZ R2, R23, R18.reuse ;  /* 0x0000001217027220 */ /* 0x080fe20000410000 */
[----:B------:R-:W-:Y:S01]  /*eda0*/  HADD2.F32 R8, -RZ, R85.H0_H0 ;  /* 0x20000055ff087230 */ /* 0x000fe20000004100 */
[C---:B------:R-:W-:Y:S01]  /*edb0*/  FMUL.FTZ R34, R3.reuse, R18 ;  /* 0x0000001203227220 */ /* 0x040fe20000410000 */
[----:B------:R-:W-:Y:S01]  /*edc0*/  HADD2.F32 R5, -RZ, R84.H1_H1 ;  /* 0x30000054ff057230 */ /* 0x000fe20000004100 */
[----:B------:R-:W-:Y:S01]  /*edd0*/  FFMA.FTZ R39, R3, R45, R2 ;  /* 0x0000002d03277223 */ /* 0x000fe20000010002 */
[----:B------:R-:W-:Y:S01]  /*ede0*/  HADD2.F32 R21, -RZ, R11.H0_H0 ;  /* 0x2000000bff157230 */ /* 0x000fe20000004100 */
[----:B------:R-:W-:Y:S01]  /*edf0*/  FFMA.FTZ R40, R4, R8, R6 ;  /* 0x0000000804287223 */ /* 0x000fe20000010006 */
[----:B------:R-:W-:Y:S01]  /*ee00*/  HADD2.F32 R6, -RZ, R85.H1_H1 ;  /* 0x30000055ff067230 */ /* 0x000fe20000004100 */
[-C--:B------:R-:W-:Y:S01]  /*ee10*/  FMUL.FTZ R4, R24, R5.reuse ;  /* 0x0000000518047220 */ /* 0x080fe20000410000 */
[----:B------:R-:W-:Y:S01]  /*ee20*/  HADD2.F32 R2, -RZ, R87.H1_H1 ;  /* 0x30000057ff027230 */ /* 0x000fe20000004100 */
[C---:B------:R-:W-:Y:S01]  /*ee30*/  FMUL.FTZ R33, R10.reuse, R5 ;  /* 0x000000050a217220 */ /* 0x040fe20000410000 */
[----:B------:R-:W-:Y:S01]  /*ee40*/  HADD2.F32 R20, -RZ, R11.H1_H1 ;  /* 0x3000000bff147230 */ /* 0x000fe20000004100 */
[----:B------:R-:W-:Y:S01]  /*ee50*/  FFMA.FTZ R36, R10, R6, R4 ;  /* 0x000000060a247223 */ /* 0x000fe20000010004 */
[----:B------:R-:W-:Y:S01]  /*ee60*/  HADD2.F32 R11, -RZ, R19.H0_H0 ;  /* 0x20000013ff0b7230 */ /* 0x000fe20000004100 */
[----:B------:R-:W-:Y:S01]  /*ee70*/  FMUL.FTZ R10, R21, R2 ;  /* 0x00000002150a7220 */ /* 0x000fe20000410000 */
[----:B------:R-:W-:-:S02]  /*ee80*/  HADD2.F32 R4, -RZ, R88.H0_H0 ;  /* 0x20000058ff047230 */ /* 0x000fc40000004100 */
[----:B------:R-:W-:Y:S02]  /*ee90*/  HADD2.F32 R3, -RZ, R87.H0_H0 ;  /* 0x20000057ff037230 */ /* 0x000fe40000004100 */
[----:B------:R-:W-:Y:S01]  /*eea0*/  HADD2.F32 R9, -RZ, R19.H1_H1 ;  /* 0x30000013ff097230 */ /* 0x000fe20000004100 */
[C---:B------:R-:W-:Y:S01]  /*eeb0*/  FMUL.FTZ R19, R11.reuse, R2 ;  /* 0x000000020b137220 */ /* 0x040fe20000410000 */
[----:B------:R-:W-:Y:S01]  /*eec0*/  HADD2.F32 R5, -RZ, R88.H1_H1 ;  /* 0x30000058ff057230 */ /* 0x000fe20000004100 */
[----:B------:R-:W-:Y:S01]  /*eed0*/  FFMA.FTZ R29, R11, R4, R10 ;  /* 0x000000040b1d7223 */ /* 0x000fe2000001000a */
[----:B------:R-:W-:Y:S01]  /*eee0*/  HADD2.F32 R11, -RZ, R41.H0_H0 ;  /* 0x20000029ff0b7230 */ /* 0x000fe20000004100 */
[-C--:B------:R-:W-:Y:S01]  /*eef0*/  FMUL.FTZ R18, R22, R3.reuse ;  /* 0x0000000316127220 */ /* 0x080fe20000410000 */
[----:B------:R-:W-:Y:S01]  /*ef00*/  HADD2.F32 R10, -RZ, R38.H0_H0 ;  /* 0x20000026ff0a7230 */ /* 0x000fe20000004100 */
[----:B------:R-:W-:Y:S01]  /*ef10*/  FMUL.FTZ R2, R20, R28 ;  /* 0x0000001c14027220 */ /* 0x000fe20000410000 */
[----:B------:R-:W-:Y:S01]  /*ef20*/  HADD2.F32 R38, -RZ, R42.H0_H0 ;  /* 0x2000002aff267230 */ /* 0x000fe20000004100 */
[----:B------:R-:W-:-:S02]  /*ef30*/  FMUL.FTZ R30, R16, R3 ;  /* 0x00000003101e7220 */ /* 0x000fc40000410000 */
[----:B------:R-:W-:Y:S02]  /*ef40*/  FFMA.FTZ R37, R16, R5, R18 ;  /* 0x0000000510257223 */ /* 0x000fe40000010012 */
[----:B------:R-:W-:Y:S02]  /*ef50*/  FFMA.FTZ R18, R9, R44, R2 ;  /* 0x0000002c09127223 */ /* 0x000fe40000010002 */
[-C--:B------:R-:W-:Y:S02]  /*ef60*/  FMUL.FTZ R3, R27, R11.reuse ;  /* 0x0000000b1b037220 */ /* 0x080fe40000410000 */
[----:B------:R-:W-:Y:S02]  /*ef70*/  FMUL.FTZ R16, R9, R28 ;  /* 0x0000001c09107220 */ /* 0x000fe40000410000 */
        /* <DEDUP_REMOVED lines=23> */
.L_x_1608:
[----:B------:R-:W-:Y:S05]  /*f0f0*/  BSYNC B0 ;  /* 0x0000000000007941 */ /* 0x000fea0003800000 */
.L_x_1607:
[----:B------:R-:W-:-:S04]  /*f100*/  IADD3 R2, R82, 0x60, RZ ;  /* 0x0000006052027810 */ /* 0x000fc80007ffe0ff */
        /* <DEDUP_REMOVED lines=22> */
[----:B-1----:R-:W-:Y:S01]  /*f270*/  SHF.L.U32 R31, R2, 0x1, RZ ;  /* 0x00000001021f7819 */ /* 0x002fe200000006ff */
[----:B------:R-:W-:Y:S01]  /*f280*/  HADD2.F32 R2, -RZ, R89.H0_H0 ;  /* 0x20000059ff027230 */ /* 0x000fe20000004100 */
[----:B------:R-:W-:Y:S01]  /*f290*/  SHF.R.U32.HI R29, RZ, 0x10, R55 ;  /* 0x00000010ff1d7819 */ /* 0x000fe20000011637 */
[----:B------:R-:W-:Y:S01]  /*f2a0*/  HADD2.F32 R45, -RZ, R28.H0_H0 ;  /* 0x2000001cff2d7230 */ /* 0x000fe20000004100 */
[----:B------:R-:W-:Y:S01]  /*f2b0*/  SHF.R.U64 R36, R52, 0x10, R53 ;  /* 0x0000001034247819 */ /* 0x000fe20000001235 */
[----:B------:R-:W1:Y:S01]  /*f2c0*/  LDS.128 R16, [R31+0x100] ;  /* 0x000100001f107984 */ /* 0x000e620000000c00 */
[----:B------:R-:W-:Y:S01]  /*f2d0*/  SHF.R.U32.HI R32, RZ, 0x10, R63 ;  /* 0x00000010ff207819 */ /* 0x000fe2000001163f */
[----:B------:R-:W-:Y:S01]  /*f2e0*/  HADD2.F32 R28, -RZ, R29.H0_H0 ;  /* 0x2000001dff1c7230 */ /* 0x000fe20000004100 */
[----:B------:R-:W-:-:S02]  /*f2f0*/  SHF.R.U64 R37, R54, 0x10, R55 ;  /* 0x0000001036257819 */ /* 0x000fc40000001237 */
[----:B------:R-:W-:Y:S01]  /*f300*/  SHF.R.U64 R43, R60, 0x10, R61 ;  /* 0x000000103c2b7819 */ /* 0x000fe2000000123d */
[----:B------:R-:W-:Y:S01]  /*f310*/  HADD2.F32 R44, -RZ, R32.H0_H0 ;  /* 0x20000020ff2c7230 */ /* 0x000fe20000004100 */
[----:B------:R-:W-:Y:S01]  /*f320*/  SHF.R.U64 R41, R62, 0x10, R63 ;  /* 0x000000103e297819 */ /* 0x000fe2000000123f */
        /* <DEDUP_REMOVED lines=17> */
[--C-:B------:R-:W-:Y:S01]  /*f440*/  HADD2.F32 R8, -RZ, R90.reuse.H0_H0 ;  /* 0x2000005aff087230 */ /* 0x100fe20000004100 */
        /* <DEDUP_REMOVED lines=24> */
[C---:B------:R-:W-:Y:S01]  /*f5d0*/  FMUL.FTZ R30, R16.reuse, R3 ;  /* 0x00000003101e7220 */ /* 0x040fe20000410000 */
[----:B------:R-:W-:Y:S01]  /*f5e0*/  HADD2.F32 R36, -RZ, R41.H0_H0 ;  /* 0x20000029ff247230 */ /* 0x000fe20000004100 */
[----:B------:R-:W-:-:S02]  /*f5f0*/  FFMA.FTZ R39, R16, R5, R18 ;  /* 0x0000000510277223 */ /* 0x000fc40000010012 */
[----:B------:R-:W-:Y:S02]  /*f600*/  FFMA.FTZ R18, R9, R44, R2 ;  /* 0x0000002c09127223 */ /* 0x000fe40000010002 */
[-C--:B------:R-:W-:Y:S02]  /*f610*/  FMUL.FTZ R3, R27, R11.reuse ;  /* 0x0000000b1b037220 */ /* 0x080fe40000410000 */
[----:B------:R-:W-:Y:S02]  /*f620*/  FMUL.FTZ R16, R9, R28 ;  /* 0x0000001c09107220 */ /* 0x000fe40000410000 */
[-C--:B------:R-:W-:Y:S02]  /*f630*/  FMUL.FTZ R2, R25, R10.reuse ;  /* 0x0000000a19027220 */ /* 0x080fe40000410000 */
[----:B------:R-:W-:Y:S02]  /*f640*/  FMUL.FTZ R11, R17, R11 ;  /* 0x0000000b110b7220 */ /* 0x000fe40000410000 */
[----:B------:R-:W-:-:S02]  /*f650*/  FMUL.FTZ R9, R15, R10 ;  /* 0x0000000a0f097220 */ /* 0x000fc40000410000 */
[----:B------:R-:W-:Y:S02]  /*f660*/  FFMA.FTZ R28, R17, R37, R3 ;  /* 0x00000025111c7223 */ /* 0x000fe40000010003 */
        /* <DEDUP_REMOVED lines=19> */
.L_x_1596:
[----:B------:R-:W-:Y:S05]  /*f7a0*/  BSYNC B2 ;  /* 0x0000000000027941 */ /* 0x000fea0003800000 */
.L_x_1574:
[----:B------:R-:W-:Y:S01]  /*f7b0*/  BAR.SYNC.DEFER_BLOCKING 0x0 ;  /* 0x0000000000007b1d */ /* 0x000fe20000010000 */
[----:B-1----:R-:W-:Y:S01]  /*f7c0*/  IMAD R4, R94, c[0x0][0x208], RZ ;  /* 0x000082005e047a24 */ /* 0x002fe200078e02ff */
[----:B------:R-:W-:Y:S01]  /*f7d0*/  ISETP.GE.AND P1, PT, R76, c[0x0][0x1d4], PT ;  /* 0x000075004c007a0c */ /* 0x000fe20003f26270 */
[----:B------:R-:W-:Y:S01]  /*f7e0*/  IMAD.WIDE.U32 R2, R237, c[0x0][0x208], RZ ;  /* 0x00008200ed027a25 */ /* 0x000fe200078e00ff */
[----:B------:R-:W-:-:S02]  /*f7f0*/  IADD3 R207, R202, 0x20, RZ ;  /* 0x00000020cacf7810 */ /* 0x000fc40007ffe0ff */
[----:B------:R-:W-:Y:S01]  /*f800*/  SHF.L.U64.HI R231, R76, 0x1, R77 ;  /* 0x000000014ce77819 */ /* 0x000fe2000001024d */
[----:B------:R-:W-:Y:S01]  /*f810*/  IMAD R4, R237, c[0x0][0x20c], R4 ;  /* 0x00008300ed047a24 */ /* 0x000fe200078e0204 */
[C---:B------:R-:W-:Y:S01]  /*f820*/  ISETP.GE.AND P2, PT, R227.reuse, c[0x0][0x1d4], PT ;  /* 0x00007500e3007a0c */ /* 0x040fe20003f46270 */
[----:B------:R-:W-:Y:S01]  /*f830*/  IMAD.WIDE.U32 R8, R86, c[0x0][0x210], RZ ;  /* 0x0000840056087a25 */ /* 0x000fe200078e00ff */
[----:B------:R-:W-:Y:S01]  /*f840*/  SHF.L.U64.HI R232, R227, 0x1, R102 ;  /* 0x00000001e3e87819 */ /* 0x000fe20000010266 */
[----:B------:R-:W1:Y:S01]  /*f850*/  S2R R15, SR_TID.X ;  /* 0x00000000000f7919 */ /* 0x000e620000002100 */
[----:B------:R-:W-:Y:S01]  /*f860*/  BSSY B0, `(.L_x_1609) ;  /* 0x0000061000007945 */ /* 0x000fe20003800000 */
[----:B------:R-:W-:Y:S02]  /*f870*/  IMAD.IADD R3, R3, 0x1, R4 ;  /* 0x0000000103037824 */ /* 0x000fe400078e0204 */
[----:B------:R-:W-:Y:S01]  /*f880*/  IMAD R4, R93, c[0x0][0x218], RZ ;  /* 0x000086005d047a24 */ /* 0x000fe200078e02ff */
[----:B------:R-:W-:Y:S01]  /*f890*/  STL.64 [R1+0x18], R8 ;  /* 0x0000180801007387 */ /* 0x000fe20000100a00 */
        /* <DEDUP_REMOVED lines=23> */
[----:B------:R-:W-:Y:S01]  /*fa10*/  SHFL.IDX PT, R10, R5, 0x1, 0x181f ;  /* 0x00381f00050a7f89 */ /* 0x000fe200000e0000 */
[----:B------:R-:W-:-:S03]  /*fa20*/  LOP3.LUT P0, RZ, R83, 0x2, RZ, 0xc0, !PT ;  /* 0x0000000253ff7812 */ /* 0x000fc6000780c0ff */
[----:B------:R-:W2:Y:S04]  /*fa30*/  SHFL.IDX PT, R2, R5, RZ, 0x181f ;  /* 0x00181fff05027589 */ /* 0x000ea800000e0000 */
[----:B------:R-:W3:Y:S04]  /*fa40*/  SHFL.IDX PT, R6, R3, RZ, 0x181f ;  /* 0x00181fff03067589 */ /* 0x000ee800000e0000 */
[----:B------:R-:W4:Y:S02]  /*fa50*/  SHFL.IDX PT, R11, R3, 0x1, 0x181f ;  /* 0x00381f00030b7f89 */ /* 0x000f2400000e0000 */
[----:B------:R-:W-:-:S02]  /*fa60*/  @P0 IADD3 R207, R202, -0x20, RZ ;  /* 0xffffffe0cacf0810 */ /* 0x000fc40007ffe0ff */
[----:B------:R-:W-:Y:S01]  /*fa70*/  ISETP.LT.OR P0, PT, R4, 0x1, P1 ;  /* 0x000000010400780c */ /* 0x000fe20000f01670 */
        /* <DEDUP_REMOVED lines=8> */
[----:B--2---:R-:W-:Y:S01]  /*fb00*/  IADD3 R8, P3, R2, R230, RZ ;  /* 0x000000e602087210 */ /* 0x004fe20007f7e0ff */
[----:B------:R-:W-:Y:S01]  /*fb10*/  LDSM.16.M88.4 R48, [R202+0x1800] ;  /* 0x00180000ca30783b */ /* 0x000fe20000000200 */
[----:B------:R-:W-:-:S03]  /*fb20*/  IADD3 R215, R207, 0x800, RZ ;  /* 0x00000800cfd77810 */ /* 0x000fc60007ffe0ff */
[----:B---3--:R-:W-:Y:S01]  /*fb30*/  IMAD.X R9, R6, 0x1, R231, P3 ;  /* 0x0000000106097824 */ /* 0x008fe200018e06e7 */
[----:B------:R-:W-:Y:S01]  /*fb40*/  LDSM.16.M88.4 R60, [R202+0x2000] ;  /* 0x00200000ca3c783b */ /* 0x000fe20000000200 */
[----:B------:R-:W-:-:S03]  /*fb50*/  ISETP.LT.OR P3, PT, R4, 0x21, P1 ;  /* 0x000000210400780c */ /* 0x000fc60000f61670 */
[----:B------:R-:W-:Y:S04]  /*fb60*/  LDSM.16.M88.4 R68, [R202+0x2800] ;  /* 0x00280000ca44783b */ /* 0x000fe80000000200 */
[----:B------:R-:W-:Y:S04]  /*fb70*/  LDSM.16.M88.4 R112, [R202+0x3000] ;  /* 0x00300000ca70783b */ /* 0x000fe80000000200 */
[----:B------:R-:W-:Y:S04]  /*fb80*/  LDSM.16.M88.4 R24, [R207] ;  /* 0x00000000cf18783b */ /* 0x000fe80000000200 */
[----:B------:R-:W-:Y:S04]  /*fb90*/  LDSM.16.M88.4 R96, [R207+0x800] ;  /* 0x00080000cf60783b */ /* 0x000fe80000000200 */
[----:B------:R-:W-:Y:S04]  /*fba0*/  LDSM.16.M88.4 R88, [R207+0x1000] ;  /* 0x00100000cf58783b */ /* 0x000fe80000000200 */
[----:B------:R-:W-:Y:S04]  /*fbb0*/  LDSM.16.M88.4 R72, [R207+0x1800] ;  /* 0x00180000cf48783b */ /* 0x000fe80000000200 */
[----:B------:R-:W-:Y:S04]  /*fbc0*/  LDSM.16.M88.4 R104, [R207+0x2000] ;  /* 0x00200000cf68783b */ /* 0x000fe80000000200 */
[----:B------:R-:W-:Y:S04]  /*fbd0*/  LDSM.16.M88.4 R108, [R207+0x2800] ;  /* 0x00280000cf6c783b */ /* 0x000fe80000000200 */
[----:B------:R-:W-:Y:S04]  /*fbe0*/  LDSM.16.M88.4 R116, [R207+0x3000] ;  /* 0x00300000cf74783b */ /* 0x000fe80000000200 */
[----:B------:R-:W-:Y:S01]  /*fbf0*/  @!PT LDS RZ, [RZ] ;  /* 0x00000000fffff984 */ /* 0x000fe20000000800 */
[----:B------:R-:W-:Y:S01]  /*fc00*/  @!PT LDS RZ, [RZ] ;  /* 0x00000000fffff984 */ /* 0x000fe20000000800 */
[----:B------:R-:W-:Y:S01]  /*fc10*/  @!PT LDS RZ, [RZ] ;  /* 0x00000000fffff984 */ /* 0x000fe20000000800 */
[----:B------:R2:W-:Y:S02]  /*fc20*/  LDGSTS.E.BYPASS.LTC128B.128 [R228+0x100], [R8.64], !P0 ;  /* 0x0010000008e47fae */ /* 0x0005e4000c101d48 */
[----:B--2---:R-:W-:-:S02]  /*fc30*/  IADD3 R8, P0, R2, R233, RZ ;  /* 0x000000e902087210 */ /* 0x004fc40007f1e0ff */
[----:B------:R-:W2:Y:S03]  /*fc40*/  SHFL.IDX PT, R2, R5, 0x2, 0x181f ;  /* 0x00581f0005027f89 */ /* 0x000ea600000e0000 */
[----:B------:R-:W-:Y:S02]  /*fc50*/  IMAD.X R9, R6, 0x1, R232, P0 ;  /* 0x0000000106097824 */ /* 0x000fe400000e06e8 */
[----:B------:R-:W3:Y:S04]  /*fc60*/  SHFL.IDX PT, R6, R3, 0x2, 0x181f ;  /* 0x00581f0003067f89 */ /* 0x000ee800000e0000 */
[----:B------:R5:W-:Y:S01]  /*fc70*/  LDGSTS.E.BYPASS.LTC128B.128 [R228+0x3900], [R8.64], !P4 ;  /* 0x0390000008e47fae */ /* 0x000be2000e101d48 */
[----:B------:R-:W-:-:S02]  /*fc80*/  ISETP.LT.OR P4, PT, R4, 0x21, P2 ;  /* 0x000000210400780c */ /* 0x000fc40001781670 */
[----:B-----5:R-:W-:-:S05]  /*fc90*/  IADD3 R8, P0, R10, R230, RZ ;  /* 0x000000e60a087210 */ /* 0x020fca0007f1e0ff */
[----:B----4-:R-:W-:-:S05]  /*fca0*/  IMAD.X R9, R11, 0x1, R231, P0 ;  /* 0x000000010b097824 */ /* 0x010fca00000e06e7 */
[----:B------:R4:W-:Y:S02]  /*fcb0*/  LDGSTS.E.BYPASS.LTC128B.128 [R228+0x1100], [R8.64], !P3 ;  /* 0x0110000008e47fae */ /* 0x0009e4000d901d48 */
[----:B----4-:R-:W-:Y:S02]  /*fcc0*/  IADD3 R8, P0, R10, R233, RZ ;  /* 0x000000e90a087210 */ /* 0x010fe40007f1e0ff */
[----:B--2---:R-:W-:-:S03]  /*fcd0*/  IADD3 R10, P3, R2, R230, RZ ;  /* 0x000000e6020a7210 */ /* 0x004fc60007f7e0ff */
[----:B------:R-:W-:Y:S02]  /*fce0*/  IMAD.X R9, R11, 0x1, R232, P0 ;  /* 0x000000010b097824 */ /* 0x000fe400000e06e8 */
[----:B---3--:R-:W-:Y:S01]  /*fcf0*/  IMAD.X R11, R6, 0x1, R231, P3 ;  /* 0x00000001060b7824 */ /* 0x008fe200018e06e7 */
[----:B------:R-:W-:Y:S02]  /*fd00*/  ISETP.LT.OR P3, PT, R4, 0x41, P1 ;  /* 0x000000410400780c */ /* 0x000fe40000f61670 */
[----:B------:R2:W-:Y:S11]  /*fd10*/  LDGSTS.E.BYPASS.LTC128B.128 [R228+0x4900], [R8.64], !P4 ;  /* 0x0490000008e47fae */ /* 0x0005f6000e101d48 */
[----:B------:R3:W-:Y:S01]  /*fd20*/  LDGSTS.E.BYPASS.LTC128B.128 [R228+0x2100], [R10.64], !P3 ;  /* 0x021000000ae47fae */ /* 0x0007e2000d901d48 */
[----:B--2---:R-:W-:-:S05]  /*fd30*/  IADD3 R8, P0, R2, R233, RZ ;  /* 0x000000e902087210 */ /* 0x004fca0007f1e0ff */
[----:B------:R-:W-:Y:S01]  /*fd40*/  IMAD.X R9, R6, 0x1, R232, P0 ;  /* 0x0000000106097824 */ /* 0x000fe200000e06e8 */
[----:B------:R-:W-:-:S13]  /*fd50*/  ISETP.LT.OR P0, PT, R4, 0x41, P2 ;  /* 0x000000410400780c */ /* 0x000fda0001701670 */
[----:B------:R3:W-:Y:S01]  /*fd60*/  LDGSTS.E.BYPASS.LTC128B.128 [R228+0x5900], [R8.64], !P0 ;  /* 0x0590000008e47fae */ /* 0x0007e2000c101d48 */
[----:B-1----:R-:W-:-:S13]  /*fd70*/  ISETP.GT.AND P0, PT, R15, 0x7f, PT ;  /* 0x0000007f0f00780c */ /* 0x002fda0003f04270 */
[----:B------:R-:W-:Y:S05]  /*fd80*/  @P0 BRA `(.L_x_1610) ;  /* 0x000000e000000947 */ /* 0x000fea0003800000 */
[----:B------:R-:W-:Y:S05]  /*fd90*/  BRA.DIV ~URZ, `(.L_x_1611) ;  /* 0x0000f8527f007947 */ /* 0x000fea000b800000 */
[----:B------:R1:W2:Y:S04]  /*fda0*/  SHFL.IDX PT, R6, R3, 0x3, 0x181f ;  /* 0x00781f0003067f89 */ /* 0x0002a800000e0000 */
[----:B------:R1:W4:Y:S02]  /*fdb0*/  SHFL.IDX PT, R2, R5, 0x3, 0x181f ;  /* 0x00781f0005027f89 */ /* 0x00032400000e0000 */
.L_x_1728:
[C---:B------:R-:W-:Y:S02]  /*fdc0*/  ISETP.LT.OR P3, PT, R4.reuse, 0x61, P1 ;  /* 0x000000610400780c */ /* 0x040fe40000f61670 */
[----:B------:R-:W-:Y:S02]  /*fdd0*/  ISETP.LT.OR P2, PT, R4, 0x61, P2 ;  /* 0x000000610400780c */ /* 0x000fe40001741670 */
[C---:B----4-:R-:W-:Y:S02]  /*fde0*/  IADD3 R4, P1, R2.reuse, R230, RZ ;  /* 0x000000e602047210 */ /* 0x050fe40007f3e0ff */
[----:B------:R-:W-:-:S03]  /*fdf0*/  IADD3 R2, P0, R2, R233, RZ ;  /* 0x000000e902027210 */ /* 0x000fc60007f1e0ff */
[C---:B-12---:R-:W-:Y:S02]  /*fe00*/  IMAD.X R5, R6.reuse, 0x1, R231, P1 ;  /* 0x0000000106057824 */ /* 0x046fe400008e06e7 */
[----:B------:R-:W-:-:S03]  /*fe10*/  IMAD.X R3, R6, 0x1, R232, P0 ;  /* 0x0000000106037824 */ /* 0x000fc600000e06e8 */
[----:B------:R-:W-:Y:S01]  /*fe20*/  @!PT LDS RZ, [RZ] ;  /* 0x00000000fffff984 */ /* 0x000fe20000000800 */
[----:B------:R-:W-:Y:S01]  /*fe30*/  @!PT LDS RZ, [RZ] ;  /* 0x00000000fffff984 */ /* 0x000fe20000000800 */
[----:B------:R-:W-:Y:S01]  /*fe40*/  @!PT LDS RZ, [RZ] ;  /* 0x00000000fffff984 */ /* 0x000fe20000000800 */
[----:B------:R1:W-:Y:S04]  /*fe50*/  LDGSTS.E.BYPASS.LTC128B.128 [R229+0x3100], [R4.64], !P3 ;  /* 0x0310000004e57fae */ /* 0x0003e8000d901d48 */
[----:B------:R1:W-:Y:S02]  /*fe60*/  LDGSTS.E.BYPASS.LTC128B.128 [R229+0x6900], [R2.64], !P2 ;  /* 0x0690000002e57fae */ /* 0x0003e4000d101d48 */
.L_x_1610:
[----:B------:R-:W-:Y:S05]  /*fe70*/  BSYNC B0 ;  /* 0x0000000000007941 */ /* 0x000fea0003800000 */
.L_x_1609:
[----:B-1----:R-:W2:Y:S01]  /*fe80*/  LDL R3, [R1+0xc] ;  /* 0x00000c0001037983 */ /* 0x002ea20000100800 */
[----:B------:R-:W-:Y:S01]  /*fe90*/  IMAD.MOV.U32 R2, RZ, RZ, 0x40 ;  /* 0x00000040ff027424 */ /* 0x000fe200078e00ff */
[----:B------:R-:W-:Y:S02]  /*fea0*/  LOP3.LUT P0, RZ, R83, 0x4, RZ, 0xc0, !PT ;  /* 0x0000000453ff7812 */ /* 0x000fe4000780c0ff */
[----:B------:R-:W0:Y:S01]  /*feb0*/  LDGDEPBAR ;  /* 0x00000000000079af */ /* 0x000e220000000000 */
[----:B------:R-:W-:Y:S01]  /*fec0*/  WARPSYNC 0xffffffff ;  /* 0xffffffff00007948 */ /* 0x000fe20003800000 */
[----:B---3--:R-:W-:Y:S01]  /*fed0*/  HMMA.16816.F32 R8, R140, R22, RZ ;  /* 0x000000168c08723c */ /* 0x008fe200000018ff */
[----:B------:R-:W-:Y:S01]  /*fee0*/  SEL R2, R2, 0xffffffc0, !P0 ;  /* 0xffffffc002027807 */ /* 0x000fe20004000000 */
[----:B------:R-:W-:Y:S01]  /*fef0*/  BSSY B1, `(.L_x_1612) ;  /* 0x0000111000017945 */ /* 0x000fe20003800000 */
[----:B------:R-:W-:-:S02]  /*ff00*/  IADD3 R214, R207, 0x3800, RZ ;  /* 0x00003800cfd67810 */ /* 0x000fc40007ffe0ff */
[C---:B------:R-:W-:Y:S01]  /*ff10*/  IADD3 R213, R207.reuse, 0x6800, RZ ;  /* 0x00006800cfd57810 */ /* 0x040fe20007ffe0ff */
[--C-:B------:R-:W-:Y:S01]  /*ff20*/  IMAD.IADD R201, R202, 0x1, R2.reuse ;  /* 0x00000001cac97824 */ /* 0x100fe200078e0202 */
[C---:B------:R-:W-:Y:S01]  /*ff30*/  IADD3 R212, R207.reuse, 0x6000, RZ ;  /* 0x00006000cfd47810 */ /* 0x040fe20007ffe0ff */
[C---:B------:R-:W-:Y:S01]  /*ff40*/  HMMA.16816.F32 R16, R140.reuse, R20, RZ ;  /* 0x000000148c10723c */ /* 0x040fe200000018ff */
[C---:B------:R-:W-:Y:S01]  /*ff50*/  IMAD.IADD R200, R207.reuse, 0x1, R2 ;  /* 0x00000001cfc87824 */ /* 0x040fe200078e0202 */
[C---:B------:R-:W-:Y:S01]  /*ff60*/  IADD3 R211, R207.reuse, 0x5800, RZ ;  /* 0x00005800cfd37810 */ /* 0x040fe20007ffe0ff */
[----:B------:R-:W-:Y:S01]  /*ff70*/  LDSM.16.M88.4 R56, [R201] ;  /* 0x00000000c938783b */ /* 0x000fe20000000200 */
[C---:B------:R-:W-:Y:S02]  /*ff80*/  IADD3 R210, R207.reuse, 0x5000, RZ ;  /* 0x00005000cfd27810 */ /* 0x040fe40007ffe0ff */
[C---:B------:R-:W-:Y:S02]  /*ff90*/  IADD3 R209, R207.reuse, 0x4800, RZ ;  /* 0x00004800cfd17810 */ /* 0x040fe40007ffe0ff */
[----:B------:R-:W-:Y:S01]  /*ffa0*/  HMMA.16816.F32 R20, R140, R60, RZ ;  /* 0x0000003c8c14723c */ /* 0x000fe200000018ff */
[----:B------:R-:W-:-:S07]  /*ffb0*/  IADD3 R208, R207, 0x4000, RZ ;  /* 0x00004000cfd07810 */ /* 0x000fce0007ffe0ff */
[----:B------:R-:W-:Y:S08]  /*ffc0*/  HMMA.16816.F32 R52, R144, R26, R8 ;  /* 0x0000001a9034723c */ /* 0x000ff00000001808 */
[C---:B------:R-:W-:Y:S08]  /*ffd0*/  HMMA.16816.F32 R8, R140.reuse, R68, RZ ;  /* 0x000000448c08723c */ /* 0x040ff000000018ff */
[----:B------:R-:W-:Y:S08]  /*ffe0*/  HMMA.16816.F32 R44, R140, R40, RZ ;  /* 0x000000288c2c723c */ /* 0x000ff000000018ff */
[----:B------:R-:W-:Y:S08]  /*fff0*/  HMMA.16816.F32 R64, R144, R24, R16 ;  /* 0x000000189040723c */ /* 0x000ff00000001810 */
        /* <DEDUP_REMOVED lines=8> */
[C---:B------:R-:W-:Y:S08]  /*10080*/  HMMA.16816.F32 R20, R144.reuse, R108, R8 ;  /* 0x0000006c9014723c */ /* 0x040ff00000001808 */
[----:B------:R-:W-:Y:S08]  /*10090*/  HMMA.16816.F32 R100, R144, R96, R44 ;  /* 0x000000609064723c */ /* 0x000ff0000000182c */
[C---:B------:R-:W-:Y:S08]  /*100a0*/  HMMA.16816.F32 R8, R140.reuse, R112, RZ ;  /* 0x000000708c08723c */ /* 0x040ff000000018ff */
[----:B------:R-:W-:Y:S08]  /*100b0*/  HMMA.16816.F32 R44, R140, R114, RZ ;  /* 0x000000728c2c723c */ /* 0x000ff000000018ff */
[C---:B------:R-:W-:Y:S01]  /*100c0*/  HMMA.16816.F32 R96, R144.reuse, R98, R40 ;  /* 0x000000629060723c */ /* 0x040fe20000001828 */
[----:B------:R-:W1:Y:S07]  /*100d0*/  LDSM.16.M88.4 R40, [R201+0x800] ;  /* 0x00080000c928783b */ /* 0x000e6e0000000200 */
[C---:B------:R-:W-:Y:S01]  /*100e0*/  HMMA.16816.F32 R84, R144.reuse, R72, R28 ;  /* 0x000000489054723c */ /* 0x040fe2000000181c */
[----:B------:R-:W-:Y:S07]  /*100f0*/  LDSM.16.M88.4 R28, [R201+0x2000] ;  /* 0x00200000c91c783b */ /* 0x000fee0000000200 */
[C---:B------:R-:W-:Y:S01]  /*10100*/  HMMA.16816.F32 R92, R144.reuse, R88, R36 ;  /* 0x00000058905c723c */ /* 0x040fe20000001824 */
[----:B------:R-:W3:Y:S07]  /*10110*/  LDSM.16.M88.4 R36, [R201+0x1000] ;  /* 0x00100000c924783b */ /* 0x000eee0000000200 */
[C---:B------:R-:W-:Y:S01]  /*10120*/  HMMA.16816.F32 R72, R144.reuse, R74, R24 ;  /* 0x0000004a9048723c */ /* 0x040fe20000001818 */
[----:B------:R-:W4:Y:S07]  /*10130*/  LDSM.16.M88.4 R24, [R201+0x2800] ;  /* 0x00280000c918783b */ /* 0x000f2e0000000200 */
[C---:B------:R-:W-:Y:S08]  /*10140*/  HMMA.16816.F32 R60, R144.reuse, R106, R16 ;  /* 0x0000006a903c723c */ /* 0x040ff00000001810 */
[C---:B------:R-:W-:Y:S01]  /*10150*/  HMMA.16816.F32 R16, R144.reuse, R110, R48 ;  /* 0x0000006e9010723c */ /* 0x040fe20000001830 */
[----:B------:R-:W5:Y:S07]  /*10160*/  LDSM.16.M88.4 R48, [R201+0x3000] ;  /* 0x00300000c930783b */ /* 0x000f6e0000000200 */
[C---:B------:R-:W-:Y:S01]  /*10170*/  HMMA.16816.F32 R88, R144.reuse, R90, R32 ;  /* 0x0000005a9058723c */ /* 0x040fe20000001820 */
[----:B------:R-:W2:Y:S07]  /*10180*/  LDSM.16.M88.4 R32, [R201+0x1800] ;  /* 0x00180000c920783b */ /* 0x000eae0000000200 */
[C---:B------:R-:W-:Y:S08]  /*10190*/  HMMA.16816.F32 R8, R144.reuse, R116, R8 ;  /* 0x000000749008723c */ /* 0x040ff00000001808 */
[----:B------:R-:W-:Y:S08]  /*101a0*/  HMMA.16816.F32 R44, R144, R118, R44 ;  /* 0x00000076902c723c */ /* 0x000ff0000000182c */
[C---:B-1----:R-:W-:Y:S08]  /*101b0*/  HMMA.16816.F32 R100, R176.reuse, R40, R100 ;  /* 0x00000028b064723c */ /* 0x042ff00000001864 */
[C---:B------:R-:W-:Y:S08]  /*101c0*/  HMMA.16816.F32 R96, R176.reuse, R42, R96 ;  /* 0x0000002ab060723c */ /* 0x040ff00000001860 */
[C---:B------:R-:W-:Y:S08]  /*101d0*/  HMMA.16816.F32 R108, R176.reuse, R56, R64 ;  /* 0x00000038b06c723c */ /* 0x040ff00000001840 */
[C---:B---3--:R-:W-:Y:S08]  /*101e0*/  HMMA.16816.F32 R92, R176.reuse, R36, R92 ;  /* 0x00000024b05c723c */ /* 0x048ff0000000185c */
[C---:B------:R-:W-:Y:S08]  /*101f0*/  HMMA.16816.F32 R88, R176.reuse, R38, R88 ;  /* 0x00000026b058723c */ /* 0x040ff00000001858 */
[C---:B----4-:R-:W-:Y:S01]  /*10200*/  HMMA.16816.F32 R40, R176.reuse, R26, R16 ;  /* 0x0000001ab028723c */ /* 0x050fe20000001810 */
[----:B------:R-:W1:Y:S07]  /*10210*/  LDSM.16.M88.4 R16, [R200+0x2000] ;  /* 0x00200000c810783b */ /* 0x000e6e0000000200 */
[C---:B------:R-:W-:Y:S08]  /*10220*/  HMMA.16816.F32 R64, R176.reuse, R30, R60 ;  /* 0x0000001eb040723c */ /* 0x040ff0000000183c */
[C---:B-----5:R-:W-:Y:S01]  /*10230*/  HMMA.16816.F32 R36, R176.reuse, R48, R8 ;  /* 0x00000030b024723c */ /* 0x060fe20000001808 */
[----:B------:R-:W3:Y:S07]  /*10240*/  LDSM.16.M88.4 R8, [R200+0x2800] ;  /* 0x00280000c808783b */ /* 0x000eee0000000200 */
[----:B------:R-:W-:Y:S01]  /*10250*/  HMMA.16816.F32 R60, R176, R50, R44 ;  /* 0x00000032b03c723c */ /* 0x000fe2000000182c */
[----:B------:R-:W4:Y:S01]  /*10260*/  LDSM.16.M88.4 R48, [R200+0x3000] ;  /* 0x00300000c830783b */ /* 0x000f220000000200 */
[----:B--2---:R-:W-:-:S06]  /*10270*/  ISETP.GT.AND P0, PT, R122, R3, PT ;  /* 0x000000037a00720c */ /* 0x004fcc0003f04270 */
[C---:B------:R-:W-:Y:S08]  /*10280*/  HMMA.16816.F32 R104, R176.reuse, R58, R52 ;  /* 0x0000003ab068723c */ /* 0x040ff00000001834 */
[C---:B------:R-:W-:Y:S08]  /*10290*/  HMMA.16816.F32 R84, R176.reuse, R32, R84 ;  /* 0x00000020b054723c */ /* 0x040ff00000001854 */
[C---:B------:R-:W-:Y:S01]  /*102a0*/  HMMA.16816.F32 R72, R176.reuse, R34, R72 ;  /* 0x00000022b048723c */ /* 0x040fe20000001848 */
[----:B------:R-:W2:Y:S07]  /*102b0*/  LDSM.16.M88.4 R32, [R200] ;  /* 0x00000000c820783b */ /* 0x000eae0000000200 */
[C---:B------:R-:W-:Y:S01]  /*102c0*/  HMMA.16816.F32 R68, R176.reuse, R28, R68 ;  /* 0x0000001cb044723c */ /* 0x040fe20000001844 */
[----:B------:R-:W5:Y:S07]  /*102d0*/  LDSM.16.M88.4 R28, [R200+0x800] ;  /* 0x00080000c81c783b */ /* 0x000f6e0000000200 */
[----:B------:R-:W-:Y:S01]  /*102e0*/  HMMA.16816.F32 R52, R176, R24, R20 ;  /* 0x00000018b034723c */ /* 0x000fe20000001814 */
[----:B------:R-:W2:Y:S04]  /*102f0*/  LDSM.16.M88.4 R24, [R200+0x1000] ;  /* 0x00100000c818783b */ /* 0x000ea80000000200 */
[----:B------:R-:W2:Y:S03]  /*10300*/  LDSM.16.M88.4 R20, [R200+0x1800] ;  /* 0x00180000c814783b */ /* 0x000ea60000000200 */
[C---:B-1----:R-:W-:Y:S08]  /*10310*/  HMMA.16816.F32 R64, R180.reuse, R18, R64 ;  /* 0x00000012b440723c */ /* 0x042ff00000001840 */
[C---:B------:R-:W-:Y:S01]  /*10320*/  HMMA.16816.F32 R68, R180.reuse, R16, R68 ;  /* 0x00000010b444723c */ /* 0x040fe20000001844 */
[----:B------:R-:W1:Y:S07]  /*10330*/  LDSM.16.M88.4 R16, [R202+0x6000] ;  /* 0x00600000ca10783b */ /* 0x000e6e0000000200 */
[C---:B---3--:R-:W-:Y:S01]  /*10340*/  HMMA.16816.F32 R44, R180.reuse, R8, R52 ;  /* 0x00000008b42c723c */ /* 0x048fe20000001834 */
[----:B------:R-:W-:Y:S07]  /*10350*/  LDSM.16.M88.4 R52, [R201+0x6800] ;  /* 0x00680000c934783b */ /* 0x000fee0000000200 */
[C---:B------:R-:W-:Y:S08]  /*10360*/  HMMA.16816.F32 R40, R180.reuse, R10, R40 ;  /* 0x0000000ab428723c */ /* 0x040ff00000001828 */
[C---:B----4-:R-:W-:Y:S01]  /*10370*/  HMMA.16816.F32 R8, R180.reuse, R48, R36 ;  /* 0x00000030b408723c */ /* 0x050fe20000001824 */
[----:B------:R-:W3:Y:S07]  /*10380*/  LDSM.16.M88.4 R36, [R202+0x3800] ;  /* 0x00380000ca24783b */ /* 0x000eee0000000200 */
[C---:B--2---:R-:W-:Y:S08]  /*10390*/  HMMA.16816.F32 R56, R180.reuse, R32, R108 ;  /* 0x00000020b438723c */ /* 0x044ff0000000186c */
[C---:B------:R-:W-:Y:S01]  /*103a0*/  HMMA.16816.F32 R104, R180.reuse, R34, R104 ;  /* 0x00000022b468723c */ /* 0x040fe20000001868 */
[----:B------:R-:W2:Y:S07]  /*103b0*/  LDSM.16.M88.4 R32, [R202+0x4000] ;  /* 0x00400000ca20783b */ /* 0x000eae0000000200 */
[C---:B-----5:R-:W-:Y:S08]  /*103c0*/  HMMA.16816.F32 R100, R180.reuse, R28, R100 ;  /* 0x0000001cb464723c */ /* 0x060ff00000001864 */
        /* <DEDUP_REMOVED lines=8> */
[----:B------:R-:W-:Y:S01]  /*10450*/  HMMA.16816.F32 R60, R180, R50, R60 ;  /* 0x00000032b43c723c */ /* 0x000fe2000000183c */
[----:B------:R-:W4:Y:S07]  /*10460*/  LDSM.16.M88.4 R48, [R202+0x6800] ;  /* 0x00680000ca30783b */ /* 0x000f2e0000000200 */
[C---:B-1----:R-:W-:Y:S08]  /*10470*/  HMMA.16816.F32 R44, R184.reuse, R16, R44 ;  /* 0x00000010b82c723c */ /* 0x042ff0000000182c */
[C---:B------:R-:W-:Y:S01]  /*10480*/  HMMA.16816.F32 R40, R184.reuse, R18, R40 ;  /* 0x00000012b828723c */ /* 0x040fe20000001828 */
[----:B------:R-:W1:Y:S07]  /*10490*/  LDSM.16.M88.4 R16, [R207+0x6000] ;  /* 0x00600000cf10783b */ /* 0x000e6e0000000200 */
[C---:B---3--:R-:W-:Y:S08]  /*104a0*/  HMMA.16816.F32 R56, R184.reuse, R36, R56 ;  /* 0x00000024b838723c */ /* 0x048ff00000001838 */
[C---:B------:R-:W-:Y:S01]  /*104b0*/  HMMA.16816.F32 R104, R184.reuse, R38, R104 ;  /* 0x00000026b868723c */ /* 0x040fe20000001868 */
[----:B------:R-:W3:Y:S07]  /*104c0*/  LDSM.16.M88.4 R36, [R207+0x3800] ;  /* 0x00380000cf24783b */ /* 0x000eee0000000200 */
        /* <DEDUP_REMOVED lines=34> */
[----:B------:R-:W-:Y:S08]  /*106f0*/  HMMA.16816.F32 R60, R188, R50, R60 ;  /* 0x00000032bc3c723c */ /* 0x000ff0000000183c */
[C---:B-1----:R-:W-:Y:S01]  /*10700*/  HMMA.16816.F32 R56, R192.reuse, R16, R44 ;  /* 0x00000010c038723c */ /* 0x042fe2000000182c */
[----:B------:R-:W1:Y:S07]  /*10710*/  LDSM.16.M88.4 R44, [R200+0x3800] ;  /* 0x00380000c82c783b */ /* 0x000e6e0000000200 */
        /* <DEDUP_REMOVED lines=23> */
[C---:B------:R-:W-:Y:S08]  /*10890*/  HMMA.16816.F32 R104, R196.reuse, R42, R96 ;  /* 0x0000002ac468723c */ /* 0x040ff00000001860 */
[C---:B---3--:R-:W-:Y:S08]  /*108a0*/  HMMA.16816.F32 R60, R196.reuse, R36, R92 ;  /* 0x00000024c43c723c */ /* 0x048ff0000000185c */
[C---:B------:R-:W-:Y:S08]  /*108b0*/  HMMA.16816.F32 R100, R196.reuse, R38, R88 ;  /* 0x00000026c464723c */ /* 0x040ff00000001858 */
[C---:B--2---:R-:W-:Y:S08]  /*108c0*/  HMMA.16816.F32 R96, R196.reuse, R32, R84 ;  /* 0x00000020c460723c */ /* 0x044ff00000001854 */
[C---:B------:R-:W-:Y:S08]  /*108d0*/  HMMA.16816.F32 R92, R196.reuse, R34, R72 ;  /* 0x00000022c45c723c */ /* 0x040ff00000001848 */
[C---:B----4-:R-:W-:Y:S08]  /*108e0*/  HMMA.16816.F32 R52, R196.reuse, R28, R68 ;  /* 0x0000001cc434723c */ /* 0x050ff00000001844 */
[C---:B------:R-:W-:Y:S08]  /*108f0*/  HMMA.16816.F32 R88, R196.reuse, R30, R64 ;  /* 0x0000001ec458723c */ /* 0x040ff00000001840 */
[C---:B-----5:R-:W-:Y:S08]  /*10900*/  HMMA.16816.F32 R84, R196.reuse, R24, R56 ;  /* 0x00000018c454723c */ /* 0x060ff00000001838 */
[C---:B------:R-:W-:Y:S08]  /*10910*/  HMMA.16816.F32 R32, R196.reuse, R26, R48 ;  /* 0x0000001ac420723c */ /* 0x040ff00000001830 */
[C---:B------:R-:W-:Y:S08]  /*10920*/  HMMA.16816.F32 R44, R196.reuse, R20, R16 ;  /* 0x00000014c42c723c */ /* 0x040ff00000001810 */
[----:B------:R-:W-:Y:S01]  /*10930*/  HMMA.16816.F32 R28, R196, R22, R8 ;  /* 0x00000016c41c723c */ /* 0x000fe20000001808 */
[----:B------:R-:W-:Y:S06]  /*10940*/  BAR.SYNC.DEFER_BLOCKING 0x0 ;  /* 0x0000000000007b1d */ /* 0x000fec0000010000 */
[----:B------:R-:W-:Y:S01]  /*10950*/  @!UPT UIADD3 URZ, URZ, URZ, URZ ;  /* 0x0000003f3f3ff290 */ /* 0x000fe2000fffe03f */
[----:B------:R-:W-:Y:S11]  /*10960*/  @!P0 BRA `(.L_x_1613) ;  /* 0x0000069000008947 */ /* 0x000ff60003800000 */
[----:B------:R-:W2:Y:S04]  /*10970*/  LDL R3, [R1+0x3c] ;  /* 0x00003c0001037983 */ /* 0x000ea80000100800 */
[----:B------:R-:W3:Y:S01]  /*10980*/  LDL.64 R124, [R1+0x30] ;  /* 0x00003000017c7983 */ /* 0x000ee20000100a00 */
[----:B------:R-:W-:-:S03]  /*10990*/  IMAD.MOV.U32 R4, RZ, RZ, c[0x0][0x2b8] ;  /* 0x0000ae00ff047624 */ /* 0x000fc600078e00ff */
[----:B------:R-:W4:Y:S02]  /*109a0*/  LDL R6, [R1+0x38] ;  /* 0x0000380001067983 */ /* 0x000f240000100800 */
[----:B------:R-:W-:Y:S01]  /*109b0*/  ISETP.NE.AND P1, PT, R4, 0x1, PT ;  /* 0x000000010400780c */ /* 0x000fe20003f25270 */
[----:B------:R-:W-:Y:S01]  /*109c0*/  IMAD.MOV.U32 R234, RZ, RZ, RZ ;  /* 0x000000ffffea7224 */ /* 0x000fe200078e00ff */
        /* <DEDUP_REMOVED lines=29> */
.L_x_1729:
[----:B------:R-:W-:Y:S05]  /*10ba0*/  BRA.DIV ~URZ, `(.L_x_1615) ;  /* 0x0000eb827f007947 */ /* 0x000fea000b800000 */
[----:B------:R3:W4:Y:S02]  /*10bb0*/  SHFL.IDX PT, R2, R5, RZ, 0x181f ;  /* 0x00181fff05027589 */ /* 0x00072400000e0000 */
.L_x_1730:
[----:B------:R-:W-:Y:S01]  /*10bc0*/  ISETP.GE.AND P0, PT, R236, 0x1, PT ;  /* 0x00000001ec00780c */ /* 0x000fe20003f06270 */
[----:B------:R-:W-:-:S12]  /*10bd0*/  BSSY B0, `(.L_x_1616) ;  /* 0x000000d000007945 */ /* 0x000fd80003800000 */
[----:B------:R-:W-:Y:S05]  /*10be0*/  @!P0 BRA `(.L_x_1617) ;  /* 0x000000b000008947 */ /* 0x000fea0003800000 */
[----:B------:R-:W-:Y:S02]  /*10bf0*/  ISETP.GE.AND P1, PT, R76, c[0x0][0x1d4], PT ;  /* 0x000075004c007a0c */ /* 0x000fe40003f26270 */
        /* <DEDUP_REMOVED lines=10> */
.L_x_1617:
[----:B------:R-:W-:Y:S05]  /*10ca0*/  BSYNC B0 ;  /* 0x0000000000007941 */ /* 0x000fea0003800000 */
.L_x_1616:
[----:B------:R-:W-:Y:S05]  /*10cb0*/  BRA.DIV ~URZ, `(.L_x_1618) ;  /* 0x0000eae27f007947 */ /* 0x000fea000b800000 */
[----:B--2---:R2:W1:Y:S04]  /*10cc0*/  SHFL.IDX PT, R6, R4, 0x1, 0x181f ;  /* 0x00381f0004067f89 */ /* 0x00446800000e0000 */
[----:B----4-:R2:W4:Y:S02]  /*10cd0*/  SHFL.IDX PT, R2, R5, 0x1, 0x181f ;  /* 0x00381f0005027f89 */ /* 0x01052400000e0000 */
.L_x_1731:
[----:B------:R-:W-:Y:S01]  /*10ce0*/  ISETP.GE.AND P0, PT, R236, 0x21, PT ;  /* 0x00000021ec00780c */ /* 0x000fe20003f06270 */
[----:B------:R-:W-:-:S12]  /*10cf0*/  BSSY B0, `(.L_x_1619) ;  /* 0x000000d000007945 */ /* 0x000fd80003800000 */
[----:B------:R-:W-:Y:S05]  /*10d00*/  @!P0 BRA `(.L_x_1620) ;  /* 0x000000b000008947 */ /* 0x000fea0003800000 */
[----:B------:R-:W-:Y:S02]  /*10d10*/  ISETP.GE.AND P1, PT, R76, c[0x0][0x1d4], PT ;  /* 0x000075004c007a0c */ /* 0x000fe40003f26270 */
        /* <DEDUP_REMOVED lines=10> */
.L_x_1620:
[----:B------:R-:W-:Y:S05]  /*10dc0*/  BSYNC B0 ;  /* 0x0000000000007941 */ /* 0x000fea0003800000 */
.L_x_1619:
[----:B------:R-:W-:Y:S05]  /*10dd0*/  BRA.DIV ~URZ, `(.L_x_1621) ;  /* 0x0000ea927f007947 */ /* 0x000fea000b800000 */
[----:B-1----:R1:W2:Y:S02]  /*10de0*/  SHFL.IDX PT, R6, R4, 0x2, 0x181f ;  /* 0x00581f0004067f89 */ /* 0x0022a400000e0000 */
.L_x_1732:
[----:B------:R-:W-:Y:S05]  /*10df0*/  BRA.DIV ~URZ, `(.L_x_1622) ;  /* 0x0000eae27f007947 */ /* 0x000fea000b800000 */
[----:B----4-:R4:W1:Y:S02]  /*10e00*/  SHFL.IDX PT, R2, R5, 0x2, 0x181f ;  /* 0x00581f0005027f89 */ /* 0x01086400000e0000 */
.L_x_1733:
[----:B------:R-:W-:Y:S01]  /*10e10*/  ISETP.GE.AND P0, PT, R236, 0x41, PT ;  /* 0x00000041ec00780c */ /* 0x000fe20003f06270 */
[----:B------:R-:W-:-:S12]  /*10e20*/  BSSY B0, `(.L_x_1623) ;  /* 0x000000d000007945 */ /* 0x000fd80003800000 */
[----:B------:R-:W-:Y:S05]  /*10e30*/  @!P0 BRA `(.L_x_1624) ;  /* 0x000000b000008947 */ /* 0x000fea0003800000 */
[----:B------:R-:W-:Y:S02]  /*10e40*/  ISETP.GE.AND P1, PT, R76, c[0x0][0x1d4], PT ;  /* 0x000075004c007a0c */ /* 0x000fe40003f26270 */
        /* <DEDUP_REMOVED lines=10> */
.L_x_1624:
[----:B------:R-:W-:Y:S05]  /*10ef0*/  BSYNC B0 ;  /* 0x0000000000007941 */ /* 0x000fea0003800000 */
.L_x_1623:
[----:B------:R-:W-:Y:S05]  /*10f00*/  BRA.DIV ~URZ, `(.L_x_1625) ;  /* 0x0000ea427f007947 */ /* 0x000fea000b800000 */
[----:B--2---:R2:W3:Y:S04]  /*10f10*/  SHFL.IDX PT, R6, R4, 0x3, 0x181f ;  /* 0x00781f0004067f89 */ /* 0x0044e800000e0000 */
[----:B-1----:R2:W1:Y:S02]  /*10f20*/  SHFL.IDX PT, R2, R5, 0x3, 0x181f ;  /* 0x00781f0005027f89 */ /* 0x00246400000e0000 */
.L_x_1734:
[----:B------:R-:W-:-:S13]  /*10f30*/  ISETP.GE.AND P0, PT, R236, 0x61, PT ;  /* 0x00000061ec00780c */ /* 0x000fda0003f06270 */
[----:B------:R-:W-:Y:S05]  /*10f40*/  @!P0 BRA `(.L_x_1613) ;  /* 0x000000b000008947 */ /* 0x000fea0003800000 */
[----:B------:R-:W-:Y:S02]  /*10f50*/  ISETP.GE.AND P1, PT, R76, c[0x0][0x1d4], PT ;  /* 0x000075004c007a0c */ /* 0x000fe40003f26270 */
[----:B------:R-:W-:Y:S02]  /*10f60*/  ISETP.GE.AND P0, PT, R227, c[0x0][0x1d4], PT ;  /* 0x00007500e3007a0c */ /* 0x000fe40003f06270 */
        /* <DEDUP_REMOVED lines=9> */
.L_x_1613:
[----:B------:R-:W-:Y:S05]  /*11000*/  BSYNC B1 ;  /* 0x0000000000017941 */ /* 0x000fea0003800000 */
.L_x_1612:
[----:B-1----:R-:W5:Y:S01]  /*11010*/  LDL R3, [R1+0x40] ;  /* 0x0000400001037983 */ /* 0x002f620000100800 */
[----:B--2---:R-:W-:-:S03]  /*11020*/  IMAD.MOV.U32 R4, RZ, RZ, c[0x0][0x2c4] ;  /* 0x0000b100ff047624 */ /* 0x004fc600078e00ff */
[----:B------:R-:W5:Y:S04]  /*11030*/  LDL R2, [R1+0x64] ;  /* 0x0000640001027983 */ /* 0x000f680000100800 */
[----:B---3--:R-:W2:Y:S04]  /*11040*/  LDL R6, [R1+0x60] ;  /* 0x0000600001067983 */ /* 0x008ea80000100800 */
[----:B----4-:R-:W3:Y:S01]  /*11050*/  LDL R5, [R1+0x44] ;  /* 0x0000440001057983 */ /* 0x010ee20000100800 */
[----:B------:R-:W-:-:S03]  /*11060*/  ISETP.NE.AND P0, PT, R4, 0x1, PT ;  /* 0x000000010400780c */ /* 0x000fc60003f05270 */
[----:B------:R-:W0:Y:S01]  /*11070*/  LDGDEPBAR ;  /* 0x00000000000079af */ /* 0x000e220000000000 */
[----:B-----5:R-:W-:-:S09]  /*11080*/  IADD3 R2, R2, R3, RZ ;  /* 0x0000000302027210 */ /* 0x020fd20007ffe0ff */
[----:B------:R-:W-:-:S04]  /*11090*/  @P0 IMAD.HI.U32 R3, R2, c[0x0][0x2c8], RZ ;  /* 0x0000b20002030a27 */ /* 0x000fc800078e00ff */
[----:B------:R-:W-:Y:S01]  /*110a0*/  IMAD.MOV.U32 R4, RZ, RZ, R2 ;  /* 0x000000ffff047224 */ /* 0x000fe200078e0002 */
[C---:B--2---:R-:W-:Y:S02]  /*110b0*/  IADD3 R2, -R6.reuse, 0x1, R120 ;  /* 0x0000000106027810 */ /* 0x044fe40007ffe178 */
[----:B------:R-:W-:Y:S02]  /*110c0*/  @P0 SHF.R.U32.HI R4, RZ, c[0x0][0x2cc], R3 ;  /* 0x0000b300ff040a19 */ /* 0x000fe40000011603 */
[----:B------:R-:W-:Y:S01]  /*110d0*/  IADD3 R6, -R6, R120, RZ ;  /* 0x0000007806067210 */ /* 0x000fe20007ffe1ff */
[----:B---3--:R-:W-:Y:S01]  /*110e0*/  IMAD.IADD R5, R2, 0x1, -R5 ;  /* 0x0000000102057824 */ /* 0x008fe200078e0a05 */
[----:B------:R-:W-:Y:S05]  /*110f0*/  BRA.DIV ~URZ, `(.L_x_1626) ;  /* 0x0000e9227f007947 */ /* 0x000fea000b800000 */
[----:B------:R1:W2:Y:S02]  /*11100*/  SHFL.IDX PT, R2, R4, RZ, 0x1c1f ;  /* 0x001c1fff04027589 */ /* 0x0002a400000e0000 */
.L_x_1735:
[----:B--2---:R-:W-:-:S05]  /*11110*/  IMAD.IADD R2, R5, 0x1, R2 ;  /* 0x0000000105027824 */ /* 0x004fca00078e0202 */
[----:B------:R-:W-:-:S04]  /*11120*/  IMNMX R2, R6, R2, PT ;  /* 0x0000000206027217 */ /* 0x000fc80003800200 */
[C---:B------:R-:W-:Y:S02]  /*11130*/  ISETP.GT.AND P0, PT, R2.reuse, RZ, PT ;  /* 0x000000ff0200720c */ /* 0x040fe40003f04270 */
[----:B------:R-:W-:Y:S02]  /*11140*/  ISETP.GT.AND P1, PT, R2, 0x1, PT ;  /* 0x000000010200780c */ /* 0x000fe40003f24270 */
[----:B------:R-:W-:Y:S02]  /*11150*/  FSEL R9, R116, -INF , P0 ;  /* 0xff80000074097808 */ /* 0x000fe40000000000 */
[----:B------:R-:W-:Y:S02]  /*11160*/  ISETP.GT.AND P0, PT, R2, 0x10, PT ;  /* 0x000000100200780c */ /* 0x000fe40003f04270 */
[----:B------:R-:W-:Y:S02]  /*11170*/  FSEL R10, R117, -INF , P1 ;  /* 0xff800000750a7808 */ /* 0x000fe40000800000 */
[----:B------:R-:W-:-:S02]  /*11180*/  FSEL R21, R108, -INF , P0 ;  /* 0xff8000006c157808 */ /* 0x000fc40000000000 */
[C---:B------:R-:W-:Y:S02]  /*11190*/  ISETP.GT.AND P2, PT, R2.reuse, 0x8, PT ;  /* 0x000000080200780c */ /* 0x040fe40003f44270 */
[C---:B------:R-:W-:Y:S02]  /*111a0*/  ISETP.GT.AND P3, PT, R2.reuse, 0x9, PT ;  /* 0x000000090200780c */ /* 0x040fe40003f64270 */
[C---:B------:R-:W-:Y:S02]  /*111b0*/  ISETP.GT.AND P1, PT, R2.reuse, 0x11, PT ;  /* 0x000000110200780c */ /* 0x040fe40003f24270 */
[C---:B------:R-:W-:Y:S02]  /*111c0*/  ISETP.GT.AND P4, PT, R2.reuse, 0x19, PT ;  /* 0x000000190200780c */ /* 0x040fe40003f84270 */
[----:B------:R-:W-:Y:S02]  /*111d0*/  ISETP.GT.AND P0, PT, R2, 0x20, PT ;  /* 0x000000200200780c */ /* 0x000fe40003f04270 */
[----:B------:R-:W-:-:S02]  /*111e0*/  FSEL R11, R112, -INF , P2 ;  /* 0xff800000700b7808 */ /* 0x000fc40001000000 */
[----:B------:R-:W-:Y:S02]  /*111f0*/  FSEL R20, R113, -INF , P3 ;  /* 0xff80000071147808 */ /* 0x000fe40001800000 */
[----:B------:R-:W-:Y:S02]  /*11200*/  FSEL R22, R109, -INF , P1 ;  /* 0xff8000006d167808 */ /* 0x000fe40000800000 */
[----:B------:R-:W-:Y:S02]  /*11210*/  FSEL R26, R105, -INF , P4 ;  /* 0xff800000691a7808 */ /* 0x000fe40002000000 */
[----:B------:R-:W-:Y:S02]  /*11220*/  FSEL R39, R60, -INF , P0 ;  /* 0xff8000003c277808 */ /* 0x000fe40000000000 */
[C---:B------:R-:W-:Y:S02]  /*11230*/  ISETP.GT.AND P2, PT, R2.reuse, 0x18, PT ;  /* 0x000000180200780c */ /* 0x040fe40003f44270 */
[----:B------:R-:W-:-:S02]  /*11240*/  ISETP.GT.AND P1, PT, R2, 0x21, PT ;  /* 0x000000210200780c */ /* 0x000fc40003f24270 */
[C---:B------:R-:W-:Y:S02]  /*11250*/  ISETP.GT.AND P3, PT, R2.reuse, 0x28, PT ;  /* 0x000000280200780c */ /* 0x040fe40003f64270 */
[C---:B------:R-:W-:Y:S02]  /*11260*/  ISETP.GT.AND P4, PT, R2.reuse, 0x29, PT ;  /* 0x000000290200780c */ /* 0x040fe40003f84270 */
[----:B------:R-:W-:Y:S02]  /*11270*/  ISETP.GT.AND P0, PT, R2, 0x30, PT ;  /* 0x000000300200780c */ /* 0x000fe40003f04270 */
[----:B------:R-:W-:Y:S02]  /*11280*/  FSEL R23, R104, -INF , P2 ;  /* 0xff80000068177808 */ /* 0x000fe40001000000 */
        /* <DEDUP_REMOVED lines=8> */
[----:B------:R-:W-:Y:S02]  /*11310*/  ISETP.GT.AND P0, PT, R2, 0x41, PT ;  /* 0x000000410200780c */ /* 0x000fe40003f04270 */
[----:B------:R-:W-:Y:S02]  /*11320*/  FSEL R41, R97, -INF , P2 ;  /* 0xff80000061297808 */ /* 0x000fe40001000000 */
[----:B------:R-:W-:Y:S02]  /*11330*/  FSEL R42, R92, -INF , P3 ;  /* 0xff8000005c2a7808 */ /* 0x000fe40001800000 */
[----:B------:R-:W-:Y:S02]  /*11340*/  FSEL R43, R93, -INF , P4 ;  /* 0xff8000005d2b7808 */ /* 0x000fe40002000000 */
        /* <DEDUP_REMOVED lines=41> */
[----:B-1----:R-:W-:Y:S02]  /*115e0*/  FMNMX.FTZ R4, R8, R15, !PT ;  /* 0x0000000f08047209 */ /* 0x002fe40007810000 */
        /* <DEDUP_REMOVED lines=101> */
.L_x_1736:
[C---:B------:R-:W-:Y:S01]  /*11c40*/  FMUL.FTZ R3, R6.reuse, c[0x0][0x2d0] ;  /* 0x0000b40006037a20 */ /* 0x040fe20000410000 */
[----:B------:R-:W-:Y:S01]  /*11c50*/  FSETP.NEU.FTZ.AND P0, PT, R6, -INF , PT ;  /* 0xff8000000600780b */ /* 0x000fe20003f1d000 */
[----:B------:R-:W-:Y:S01]  /*11c60*/  WARPSYNC 0xffffffff ;  /* 0xffffffff00007948 */ /* 0x000fe20003800000 */
[----:B--23--:R-:W-:Y:S01]  /*11c70*/  FMNMX.FTZ R5, R4, R5, !PT ;  /* 0x0000000504057209 */ /* 0x00cfe20007810000 */
[----:B------:R-:W2:Y:S01]  /*11c80*/  LDL R149, [R1+0x40] ;  /* 0x0000400001957983 */ /* 0x000ea20000100800 */
[----:B------:R-:W-:Y:S02]  /*11c90*/  FSEL R3, R3, RZ, P0 ;  /* 0x000000ff03037208 */ /* 0x000fe40000000000 */
[----:B------:R-:W-:Y:S01]  /*11ca0*/  FSETP.NEU.FTZ.AND P0, PT, R5, -INF , PT ;  /* 0xff8000000500780b */ /* 0x000fe20003f1d000 */
[----:B------:R-:W3:Y:S02]  /*11cb0*/  LDL R148, [R1+0x44] ;  /* 0x0000440001947983 */ /* 0x000ee40000100800 */
        /* <DEDUP_REMOVED lines=11> */
[----:B------:R1:W5:Y:S01]  /*11d70*/  MUFU.EX2 R86, R2 ;  /* 0x0000000200567308 */ /* 0x0003620000000800 */
[----:B----4-:R-:W-:-:S07]  /*11d80*/  FFMA.FTZ R4, R26, c[0x0][0x2d0], -R3 ;  /* 0x0000b4001a047a23 */ /* 0x010fce0000010803 */
[----:B------:R-:W4:Y:S01]  /*11d90*/  MUFU.EX2 R96, R4 ;  /* 0x0000000400607308 */ /* 0x000f220000000800 */
[----:B-1----:R-:W-:Y:S01]  /*11da0*/  FFMA.FTZ R2, R11, c[0x0][0x2d0], -R3 ;  /* 0x0000b4000b027a23 */ /* 0x002fe20000010803 */
[----:B-----5:R-:W-:-:S06]  /*11db0*/  F2FP.PACK_AB R32, R86, R87 ;  /* 0x000000575620723e */ /* 0x020fcc00000000ff */
[----:B------:R1:W-:Y:S01]  /*11dc0*/  MUFU.EX2 R89, R2 ;  /* 0x0000000200597308 */ /* 0x0003e20000000800 */
[----:B----4-:R-:W-:Y:S01]  /*11dd0*/  F2FP.PACK_AB R30, R96, R94 ;  /* 0x0000005e601e723e */ /* 0x010fe200000000ff */
[----:B-1----:R-:W-:-:S06]  /*11de0*/  FFMA.FTZ R2, R20, c[0x0][0x2d0], -R3 ;  /* 0x0000b40014027a23 */ /* 0x002fcc0000010803 */
[----:B------:R1:W4:Y:S02]  /*11df0*/  MUFU.EX2 R88, R2 ;  /* 0x0000000200587308 */ /* 0x0003240000000800 */
[----:B-1----:R-:W-:Y:S01]  /*11e00*/  FFMA.FTZ R2, R21, c[0x0][0x2d0], -R3 ;  /* 0x0000b40015027a23 */ /* 0x002fe20000010803 */
[----:B----4-:R-:W-:-:S05]  /*11e10*/  F2FP.PACK_AB R34, R88, R89 ;  /* 0x000000595822723e */ /* 0x010fca00000000ff */
[----:B------:R1:W-:Y:S02]  /*11e20*/  MUFU.EX2 R91, R2 ;  /* 0x00000002005b7308 */ /* 0x0003e40000000800 */
[----:B-1----:R-:W-:Y:S02]  /*11e30*/  FFMA.FTZ R2, R22, c[0x0][0x2d0], -R3 ;  /* 0x0000b40016027a23 */ /* 0x002fe40000010803 */
[----:B------:R-:W-:Y:S04]  /*11e40*/  LDSM.16.MT88.4 R20, [R203+0x800] ;  /* 0x00080000cb14783b */ /* 0x000fe80000004200 */
[----:B------:R1:W4:Y:S02]  /*11e50*/  MUFU.EX2 R92, R2 ;  /* 0x00000002005c7308 */ /* 0x0003240000000800 */
[----:B-1----:R-:W-:Y:S01]  /*11e60*/  FMUL.FTZ R2, R5, c[0x0][0x2d0] ;  /* 0x0000b40005027a20 */ /* 0x002fe20000410000 */
[----:B----4-:R-:W-:-:S04]  /*11e70*/  F2FP.PACK_AB R28, R92, R91 ;  /* 0x0000005b5c1c723e */ /* 0x010fc800000000ff */
[----:B------:R-:W-:-:S05]  /*11e80*/  FSEL R2, R2, RZ, P0 ;  /* 0x000000ff02027208 */ /* 0x000fca0000000000 */
[--C-:B------:R-:W-:Y:S02]  /*11e90*/  FFMA.FTZ R4, R8, c[0x0][0x2d0], -R2.reuse ;  /* 0x0000b40008047a23 */ /* 0x100fe40000010802 */
[----:B------:R-:W1:Y:S01]  /*11ea0*/  LDSM.16.MT88.4 R8, [R203] ;  /* 0x00000000cb08783b */ /* 0x000e620000004200 */
[--C-:B------:R-:W-:Y:S01]  /*11eb0*/  FFMA.FTZ R64, R64, c[0x0][0x2d0], -R2.reuse ;  /* 0x0000b40040407a23 */ /* 0x100fe20000010802 */
[----:B------:R4:W-:Y:S01]  /*11ec0*/  MUFU.EX2 R84, R4 ;  /* 0x0000000400547308 */ /* 0x0009e20000000800 */
[--C-:B------:R-:W-:Y:S02]  /*11ed0*/  FFMA.FTZ R63, R63, c[0x0][0x2d0], -R2.reuse ;  /* 0x0000b4003f3f7a23 */ /* 0x100fe40000010802 */
[--C-:B------:R-:W-:Y:S02]  /*11ee0*/  FFMA.FTZ R62, R62, c[0x0][0x2d0], -R2.reuse ;  /* 0x0000b4003e3e7a23 */ /* 0x100fe40000010802 */
[--C-:B------:R-:W-:Y:S02]  /*11ef0*/  FFMA.FTZ R61, R61, c[0x0][0x2d0], -R2.reuse ;  /* 0x0000b4003d3d7a23 */ /* 0x100fe40000010802 */
[----:B------:R-:W-:-:S02]  /*11f00*/  FFMA.FTZ R60, R60, c[0x0][0x2d0], -R2 ;  /* 0x0000b4003c3c7a23 */ /* 0x000fc40000010802 */
[--C-:B------:R-:W-:Y:S02]  /*11f10*/  FFMA.FTZ R58, R58, c[0x0][0x2d0], -R2.reuse ;  /* 0x0000b4003a3a7a23 */ /* 0x100fe40000010802 */
[--C-:B------:R-:W-:Y:S02]  /*11f20*/  FFMA.FTZ R59, R59, c[0x0][0x2d0], -R2.reuse ;  /* 0x0000b4003b3b7a23 */ /* 0x100fe40000010802 */
[--C-:B------:R-:W-:Y:S02]  /*11f30*/  FFMA.FTZ R57, R57, c[0x0][0x2d0], -R2.reuse ;  /* 0x0000b40039397a23 */ /* 0x100fe40000010802 */
[--C-:B------:R-:W-:Y:S02]  /*11f40*/  FFMA.FTZ R56, R56, c[0x0][0x2d0], -R2.reuse ;  /* 0x0000b40038387a23 */ /* 0x100fe40000010802 */
[--C-:B----4-:R-:W-:Y:S02]  /*11f50*/  FFMA.FTZ R4, R15, c[0x0][0x2d0], -R2.reuse ;  /* 0x0000b4000f047a23 */ /* 0x110fe40000010802 */
[----:B------:R-:W-:-:S02]  /*11f60*/  FFMA.FTZ R55, R55, c[0x0][0x2d0], -R2 ;  /* 0x0000b40037377a23 */ /* 0x000fc40000010802 */
[----:B------:R4:W5:Y:S01]  /*11f70*/  MUFU.EX2 R44, R4 ;  /* 0x00000004002c7308 */ /* 0x0009620000000800 */
[--C-:B------:R-:W-:Y:S02]  /*11f80*/  FFMA.FTZ R54, R54, c[0x0][0x2d0], -R2.reuse ;  /* 0x0000b40036367a23 */ /* 0x100fe40000010802 */
[--C-:B------:R-:W-:Y:S02]  /*11f90*/  FFMA.FTZ R53, R53, c[0x0][0x2d0], -R2.reuse ;  /* 0x0000b40035357a23 */ /* 0x100fe40000010802 */
[--C-:B------:R-:W-:Y:S02]  /*11fa0*/  FFMA.FTZ R52, R52, c[0x0][0x2d0], -R2.reuse ;  /* 0x0000b40034347a23 */ /* 0x100fe40000010802 */
[--C-:B------:R-:W-:Y:S02]  /*11fb0*/  FFMA.FTZ R51, R51, c[0x0][0x2d0], -R2.reuse ;  /* 0x0000b40033337a23 */ /* 0x100fe40000010802 */
[--C-:B------:R-:W-:Y:S02]  /*11fc0*/  FFMA.FTZ R50, R50, c[0x0][0x2d0], -R2.reuse ;  /* 0x0000b40032327a23 */ /* 0x100fe40000010802 */
[----:B------:R-:W-:-:S02]  /*11fd0*/  FFMA.FTZ R49, R49, c[0x0][0x2d0], -R2 ;  /* 0x0000b40031317a23 */ /* 0x000fc40000010802 */
[--C-:B------:R-:W-:Y:S02]  /*11fe0*/  FFMA.FTZ R48, R48, c[0x0][0x2d0], -R2.reuse ;  /* 0x0000b40030307a23 */ /* 0x100fe40000010802 */
[----:B----4-:R-:W-:Y:S01]  /*11ff0*/  FFMA.FTZ R4, R19, c[0x0][0x2d0], -R2 ;  /* 0x0000b40013047a23 */ /* 0x010fe20000010802 */
[----:B-----5:R-:W-:-:S03]  /*12000*/  F2FP.PACK_AB R33, R44, R84 ;  /* 0x000000542c21723e */ /* 0x020fc600000000ff */
[----:B------:R4:W-:Y:S02]  /*12010*/  MUFU.EX2 R15, R4 ;  /* 0x00000004000f7308 */ /* 0x0009e40000000800 */
[----:B----4-:R-:W-:-:S06]  /*12020*/  FFMA.FTZ R4, R18, c[0x0][0x2d0], -R2 ;  /* 0x0000b40012047a23 */ /* 0x010fcc0000010802 */
[----:B------:R4:W5:Y:S02]  /*12030*/  MUFU.EX2 R85, R4 ;  /* 0x0000000400557308 */ /* 0x0009640000000800 */
[----:B----4-:R-:W-:Y:S01]  /*12040*/  FFMA.FTZ R4, R17, c[0x0][0x2d0], -R2 ;  /* 0x0000b40011047a23 */ /* 0x010fe20000010802 */
[----:B-----5:R-:W-:-:S05]  /*12050*/  F2FP.PACK_AB R35, R85, R15 ;  /* 0x0000000f5523723e */ /* 0x020fca00000000ff */
[----:B------:R4:W-:Y:S02]  /*12060*/  MUFU.EX2 R90, R4 ;  /* 0x00000004005a7308 */ /* 0x0009e40000000800 */
[--C-:B----4-:R-:W-:Y:S02]  /*12070*/  FFMA.FTZ R4, R16, c[0x0][0x2d0], -R2.reuse ;  /* 0x0000b40010047a23 */ /* 0x110fe40000010802 */
[C---:B-1----:R-:W-:Y:S04]  /*12080*/  HMMA.16816.F32 R16, R32.reuse, R8, RZ ;  /* 0x000000082010723c */ /* 0x042fe800000018ff */
[----:B------:R1:W4:Y:S04]  /*12090*/  MUFU.EX2 R93, R4 ;  /* 0x00000004005d7308 */ /* 0x0003280000000800 */
[----:B------:R-:W-:Y:S01]  /*120a0*/  HMMA.16816.F32 R8, R32, R10, RZ ;  /* 0x0000000a2008723c */ /* 0x000fe200000018ff */
[----:B-1----:R-:W-:Y:S01]  /*120b0*/  FFMA.FTZ R4, R24, c[0x0][0x2d0], -R2 ;  /* 0x0000b40018047a23 */ /* 0x002fe20000010802 */
[----:B----4-:R-:W-:-:S03]  /*120c0*/  F2FP.PACK_AB R29, R93, R90 ;  /* 0x0000005a5d1d723e */ /* 0x010fc600000000ff */
[----:B------:R1:W-:Y:S02]  /*120d0*/  MUFU.EX2 R95, R4 ;  /* 0x00000004005f7308 */ /* 0x0003e40000000800 */
[----:B-1----:R-:W-:Y:S02]  /*120e0*/  FFMA.FTZ R4, R25, c[0x0][0x2d0], -R2 ;  /* 0x0000b40019047a23 */ /* 0x002fe40000010802 */
[----:B------:R-:W1:Y:S04]  /*120f0*/  LDSM.16.MT88.4 R24, [R204] ;  /* 0x00000000cc18783b */ /* 0x000e680000004200 */
[----:B------:R-:W4:Y:S02]  /*12100*/  MUFU.EX2 R97, R4 ;  /* 0x0000000400617308 */ /* 0x000f240000000800 */
[----:B----4-:R-:W-:Y:S01]  /*12110*/  F2FP.PACK_AB R31, R97, R95 ;  /* 0x0000005f611f723e */ /* 0x010fe200000000ff */
[----:B------:R-:W-:-:S04]  /*12120*/  FADD.FTZ R4, R87, R86 ;  /* 0x0000005657047221 */ /* 0x000fc80000010000 */
[----:B------:R-:W-:Y:S02]  /*12130*/  FADD.FTZ R4, R89, R4 ;  /* 0x0000000459047221 */ /* 0x000fe40000010000 */
[----:B------:R-:W-:Y:S02]  /*12140*/  HMMA.16816.F32 R136, R28, R20, R16 ;  /* 0x000000141c88723c */ /* 0x000fe40000001810 */
[----:B------:R-:W-:-:S04]  /*12150*/  FADD.FTZ R4, R88, R4 ;  /* 0x0000000458047221 */ /* 0x000fc80000010000 */
[----:B------:R-:W-:Y:S02]  /*12160*/  FADD.FTZ R4, R91, R4 ;  /* 0x000000045b047221 */ /* 0x000fe40000010000 */
[----:B------:R-:W-:Y:S01]  /*12170*/  HMMA.16816.F32 R132, R28, R22, R8 ;  /* 0x000000161c84723c */ /* 0x000fe20000001808 */
[----:B------:R-:W4:Y:S01]  /*12180*/  LDSM.16.MT88.4 R20, [R204+0x800] ;  /* 0x00080000cc14783b */ /* 0x000f220000004200 */
[----:B------:R-:W-:-:S06]  /*12190*/  FADD.FTZ R4, R92, R4 ;  /* 0x000000045c047221 */ /* 0x000fcc0000010000 */
[C---:B-1----:R-:W-:Y:S08]  /*121a0*/  HMMA.16816.F32 R16, R32.reuse, R24, RZ ;  /* 0x000000182010723c */ /* 0x042ff000000018ff */
[----:B------:R-:W-:Y:S01]  /*121b0*/  HMMA.16816.F32 R8, R32, R26, RZ ;  /* 0x0000001a2008723c */ /* 0x000fe200000018ff */
[----:B------:R-:W1:Y:S11]  /*121c0*/  LDSM.16.MT88.4 R24, [R206] ;  /* 0x00000000ce18783b */ /* 0x000e760000004200 */
[----:B------:R-:W-:Y:S04]  /*121d0*/  @!UPT UIADD3 URZ, URZ, URZ, URZ ;  /* 0x0000003f3f3ff290 */ /* 0x000fe8000fffe03f */
[C---:B----4-:R-:W-:Y:S01]  /*121e0*/  HMMA.16816.F32 R128, R28.reuse, R20, R16 ;  /* 0x000000141c80723c */ /* 0x050fe20000001810 */
[----:B------:R-:W4:Y:S07]  /*121f0*/  LDSM.16.MT88.4 R16, [R206+0x800] ;  /* 0x00080000ce10783b */ /* 0x000f2e0000004200 */
[----:B------:R-:W-:Y:S01]  /*12200*/  HMMA.16816.F32 R124, R28, R22, R8 ;  /* 0x000000161c7c723c */ /* 0x000fe20000001808 */
[----:B------:R-:W5:Y:S07]  /*12210*/  LDSM.16.MT88.4 R20, [R205] ;  /* 0x00000000cd14783b */ /* 0x000f6e0000004200 */
[----:B-1----:R-:W-:Y:S07]  /*12220*/  HMMA.16816.F32 R8, R32, R24, RZ ;  /* 0x000000182008723c */ /* 0x002fee00000018ff */
[----:B------:R-:W-:-:S02]  /*12230*/  FFMA.FTZ R25, R42, c[0x0][0x2d0], -R3 ;  /* 0x0000b4002a197a23 */ /* 0x000fc40000010803 */
[--C-:B------:R-:W-:Y:S02]  /*12240*/  FFMA.FTZ R24, R43, c[0x0][0x2d0], -R3.reuse ;  /* 0x0000b4002b187a23 */ /* 0x100fe40000010803 */
[--C-:B------:R-:W-:Y:S02]  /*12250*/  FFMA.FTZ R42, R68, c[0x0][0x2d0], -R3.reuse ;  /* 0x0000b400442a7a23 */ /* 0x100fe40000010803 */
[--C-:B------:R-:W-:Y:S01]  /*12260*/  FFMA.FTZ R43, R73, c[0x0][0x2d0], -R3.reuse ;  /* 0x0000b400492b7a23 */ /* 0x100fe20000010803 */
[----:B------:R-:W-:Y:S01]  /*12270*/  MUFU.EX2 R25, R25 ;  /* 0x0000001900197308 */ /* 0x000fe20000000800 */
[----:B------:R-:W-:Y:S02]  /*12280*/  FFMA.FTZ R68, R71, c[0x0][0x2d0], -R3 ;  /* 0x0000b40047447a23 */ /* 0x000fe40000010803 */
[----:B------:R-:W-:-:S07]  /*12290*/  FFMA.FTZ R71, R47, c[0x0][0x2d0], -R2 ;  /* 0x0000b4002f477a23 */ /* 0x000fce0000010802 */
[----:B----4-:R-:W-:Y:S07]  /*122a0*/  HMMA.16816.F32 R120, R28, R16, R8 ;  /* 0x000000101c78723c */ /* 0x010fee0000001808 */
[----:B------:R-:W-:Y:S02]  /*122b0*/  FADD.FTZ R8, R84, R44 ;  /* 0x0000002c54087221 */ /* 0x000fe40000010000 */
[----:B------:R-:W-:Y:S02]  /*122c0*/  FFMA.FTZ R44, R80, c[0x0][0x2d0], -R3 ;  /* 0x0000b400502c7a23 */ /* 0x000fe40000010803 */
[----:B------:R-:W-:-:S02]  /*122d0*/  FADD.FTZ R15, R15, R8 ;  /* 0x000000080f0f7221 */ /* 0x000fc40000010000 */
[----:B------:R-:W-:Y:S01]  /*122e0*/  HMMA.16816.F32 R8, R32, R26, RZ ;  /* 0x0000001a2008723c */ /* 0x000fe200000018ff */
[----:B------:R-:W-:Y:S02]  /*122f0*/  FFMA.FTZ R80, R46, c[0x0][0x2d0], -R2 ;  /* 0x0000b4002e507a23 */ /* 0x000fe40000010802 */
[----:B------:R-:W-:-:S04]  /*12300*/  FADD.FTZ R15, R85, R15 ;  /* 0x0000000f550f7221 */ /* 0x000fc80000010000 */
[--C-:B------:R-:W-:Y:S02]  /*12310*/  FFMA.FTZ R27, R40, c[0x0][0x2d0], -R3.reuse ;  /* 0x0000b400281b7a23 */ /* 0x100fe40000010803 */
[--C-:B------:R-:W-:Y:S02]  /*12320*/  FFMA.FTZ R26, R41, c[0x0][0x2d0], -R3.reuse ;  /* 0x0000b400291a7a23 */ /* 0x100fe40000010803 */
[--C-:B------:R-:W-:Y:S02]  /*12330*/  FFMA.FTZ R40, R66, c[0x0][0x2d0], -R3.reuse ;  /* 0x0000b40042287a23 */ /* 0x100fe40000010803 */
[--C-:B------:R-:W-:Y:S02]  /*12340*/  FFMA.FTZ R41, R67, c[0x0][0x2d0], -R3.reuse ;  /* 0x0000b40043297a23 */ /* 0x100fe40000010803 */
[--C-:B------:R-:W-:Y:S02]  /*12350*/  FFMA.FTZ R66, R74, c[0x0][0x2d0], -R3.reuse ;  /* 0x0000b4004a427a23 */ /* 0x100fe40000010803 */
[----:B------:R-:W-:-:S07]  /*12360*/  FFMA.FTZ R67, R72, c[0x0][0x2d0], -R3 ;  /* 0x0000b40048437a23 */ /* 0x000fce0000010803 */
[----:B------:R-:W-:Y:S01]  /*12370*/  HMMA.16816.F32 R116, R28, R18, R8 ;  /* 0x000000121c74723c */ /* 0x000fe20000001808 */
[----:B------:R-:W1:Y:S07]  /*12380*/  LDSM.16.MT88.4 R16, [R205+0x800] ;  /* 0x00080000cd10783b */ /* 0x000e6e0000004200 */
[----:B-----5:R-:W-:Y:S11]  /*12390*/  HMMA.16816.F32 R8, R32, R20, RZ ;  /* 0x000000142008723c */ /* 0x020ff600000018ff */
[----:B------:R-:W-:Y:S11]  /*123a0*/  @!UPT UIADD3 URZ, URZ, URZ, URZ ;  /* 0x0000003f3f3ff290 */ /* 0x000ff6000fffe03f */
[----:B------:R-:W-:Y:S02]  /*123b0*/  @!UPT UIADD3 URZ, URZ, URZ, URZ ;  /* 0x0000003f3f3ff290 */ /* 0x000fe4000fffe03f */
[----:B-1----:R-:W-:Y:S08]  /*123c0*/  HMMA.16816.F32 R112, R28, R16, R8 ;  /* 0x000000101c70723c */ /* 0x002ff00000001808 */
[----:B------:R-:W-:Y:S01]  /*123d0*/  HMMA.16816.F32 R8, R32, R22, RZ ;  /* 0x000000162008723c */ /* 0x000fe200000018ff */
[----:B------:R-:W-:Y:S11]  /*123e0*/  LDSM.16.MT88.4 R20, [R203+0x4000] ;  /* 0x00400000cb14783b */ /* 0x000ff60000004200 */
[----:B------:R-:W-:Y:S11]  /*123f0*/  @!UPT UIADD3 URZ, URZ, URZ, URZ ;  /* 0x0000003f3f3ff290 */ /* 0x000ff6000fffe03f */
[----:B------:R-:W-:Y:S01]  /*12400*/  @!UPT UIADD3 URZ, URZ, URZ, URZ ;  /* 0x0000003f3f3ff290 */ /* 0x000fe2000fffe03f */
[----:B------:R-:W-:Y:S01]  /*12410*/  HMMA.16816.F32 R108, R28, R18, R8 ;  /* 0x000000121c6c723c */ /* 0x000fe20000001808 */
[----:B------:R-:W1:Y:S06]  /*12420*/  LDSM.16.MT88.4 R16, [R203+0x3800] ;  /* 0x00380000cb10783b */ /* 0x000e6c0000004200 */
[----:B------:R-:W-:Y:S02]  /*12430*/  FADD.FTZ R8, R90, R15 ;  /* 0x0000000f5a087221 */ /* 0x000fe40000010000 */
[--C-:B------:R-:W-:Y:S02]  /*12440*/  FFMA.FTZ R15, R65, c[0x0][0x2d0], -R3.reuse ;  /* 0x0000b400410f7a23 */ /* 0x100fe40000010803 */
[----:B------:R-:W-:-:S02]  /*12450*/  FFMA.FTZ R65, R75, c[0x0][0x2d0], -R3 ;  /* 0x0000b4004b417a23 */ /* 0x000fc40000010803 */
[----:B------:R-:W-:Y:S02]  /*12460*/  FADD.FTZ R3, R94, R4 ;  /* 0x000000045e037221 */ /* 0x000fe40000010000 */
[----:B------:R-:W-:Y:S01]  /*12470*/  FADD.FTZ R4, R93, R8 ;  /* 0x000000085d047221 */ /* 0x000fe20000010000 */
[----:B------:R-:W-:Y:S01]  /*12480*/  MUFU.EX2 R15, R15 ;  /* 0x0000000f000f7308 */ /* 0x000fe20000000800 */
[----:B------:R-:W-:Y:S02]  /*12490*/  FFMA.FTZ R75, R45, c[0x0][0x2d0], -R2 ;  /* 0x0000b4002d4b7a23 */ /* 0x000fe40000010802 */
[----:B------:R-:W-:Y:S02]  /*124a0*/  FADD.FTZ R2, R96, R3 ;  /* 0x0000000360027221 */ /* 0x000fe40000010000 */
[----:B------:R-:W-:-:S03]  /*124b0*/  FADD.FTZ R3, R95, R4 ;  /* 0x000000045f037221 */ /* 0x000fc60000010000 */
[----:B------:R-:W-:Y:S01]  /*124c0*/  MUFU.EX2 R4, R38 ;  /* 0x0000002600047308 */ /* 0x000fe20000000800 */
[----:B------:R-:W-:Y:S01]  /*124d0*/  FADD.FTZ R3, R97, R3 ;  /* 0x0000000361037221 */ /* 0x000fe20000010000 */
[----:B-1----:R-:W-:Y:S06]  /*124e0*/  HMMA.16816.F32 R8, R32, R16, RZ ;  /* 0x000000102008723c */ /* 0x002fec00000018ff */
[----:B------:R-:W1:Y:S08]  /*124f0*/  MUFU.EX2 R16, R39 ;  /* 0x0000002700107308 */ /* 0x000e700000000800 */
[----:B------:R-:W-:Y:S01]  /*12500*/  MUFU.EX2 R17, R36 ;  /* 0x0000002400117308 */ /* 0x000fe20000000800 */
[----:B-1----:R-:W-:-:S04]  /*12510*/  FADD.FTZ R2, R16, R2 ;  /* 0x0000000210027221 */ /* 0x002fc80000010000 */
[----:B------:R-:W-:-:S05]  /*12520*/  FADD.FTZ R2, R4, R2 ;  /* 0x0000000204027221 */ /* 0x000fca0000010000 */
[----:B------:R-:W-:Y:S01]  /*12530*/  HMMA.16816.F32 R88, R28, R20, R8 ;  /* 0x000000141c58723c */ /* 0x000fe20000001808 */
[----:B------:R-:W-:Y:S07]  /*12540*/  MUFU.EX2 R20, R27 ;  /* 0x0000001b00147308 */ /* 0x000fee0000000800 */
[----:B------:R-:W-:Y:S01]  /*12550*/  HMMA.16816.F32 R8, R32, R18, RZ ;  /* 0x000000122008723c */ /* 0x000fe200000018ff */
[----:B------:R-:W1:Y:S08]  /*12560*/  MUFU.EX2 R18, R37 ;  /* 0x0000002500127308 */ /* 0x000e700000000800 */
[----:B------:R4:W5:Y:S08]  /*12570*/  MUFU.EX2 R21, R24 ;  /* 0x0000001800157308 */ /* 0x0009700000000800 */
[----:B------:R-:W2:Y:S01]  /*12580*/  MUFU.EX2 R19, R26 ;  /* 0x0000001a00137308 */ /* 0x000ea20000000800 */
[----:B-1----:R-:W-:-:S04]  /*12590*/  FADD.FTZ R2, R18, R2 ;  /* 0x0000000212027221 */ /* 0x002fc80000010000 */
[----:B------:R-:W-:Y:S02]  /*125a0*/  FADD.FTZ R2, R17, R2 ;  /* 0x0000000211027221 */ /* 0x000fe40000010000 */
[----:B------:R-:W-:Y:S01]  /*125b0*/  HMMA.16816.F32 R92, R28, R22, R8 ;  /* 0x000000161c5c723c */ /* 0x000fe20000001808 */
[----:B----4-:R-:W-:Y:S01]  /*125c0*/  F2FP.PACK_AB R24, R4, R16 ;  /* 0x000000100418723e */ /* 0x010fe200000000ff */
[----:B------:R-:W-:Y:S01]  /*125d0*/  FADD.FTZ R2, R20, R2 ;  /* 0x0000000214027221 */ /* 0x000fe20000010000 */
[----:B------:R1:W-:Y:S04]  /*125e0*/  MUFU.EX2 R4, R44 ;  /* 0x0000002c00047308 */ /* 0x0003e80000000800 */
[----:B-----5:R-:W-:Y:S01]  /*125f0*/  F2FP.PACK_AB R22, R21, R25 ;  /* 0x000000191516723e */ /* 0x020fe200000000ff */
[----:B--2---:R-:W-:Y:S01]  /*12600*/  FADD.FTZ R2, R19, R2 ;  /* 0x0000000213027221 */ /* 0x004fe20000010000 */
[----:B------:R-:W-:-:S02]  /*12610*/  F2FP.PACK_AB R26, R17, R18 ;  /* 0x00000012111a723e */ /* 0x000fc400000000ff */
[----:B------:R-:W2:Y:S01]  /*12620*/  MUFU.EX2 R11, R40 ;  /* 0x00000028000b7308 */ /* 0x000ea20000000800 */
[----:B------:R-:W-:Y:S01]  /*12630*/  F2FP.PACK_AB R20, R19, R20 ;  /* 0x000000141314723e */ /* 0x000fe200000000ff */
[----:B------:R-:W-:-:S04]  /*12640*/  FADD.FTZ R2, R25, R2 ;  /* 0x0000000219027221 */ /* 0x000fc80000010000 */
[----:B------:R-:W-:Y:S01]  /*12650*/  FADD.FTZ R2, R21, R2 ;  /* 0x0000000215027221 */ /* 0x000fe20000010000 */
[----:B-1----:R-:W1:Y:S01]  /*12660*/  LDSM.16.MT88.4 R44, [R204+0x3800] ;  /* 0x00380000cc2c783b */ /* 0x002e620000004200 */
[----:B------:R-:W4:Y:S02]  /*12670*/  MUFU.EX2 R10, R41 ;  /* 0x00000029000a7308 */ /* 0x000f240000000800 */
[----:B------:R-:W-:-:S04]  /*12680*/  FADD.FTZ R2, R15, R2 ;  /* 0x000000020f027221 */ /* 0x000fc80000010000 */
[C---:B--2---:R-:W-:Y:S02]  /*12690*/  FADD.FTZ R2, R11.reuse, R2 ;  /* 0x000000020b027221 */ /* 0x044fe40000010000 */
[----:B------:R-:W2:Y:S01]  /*126a0*/  MUFU.EX2 R9, R42 ;  /* 0x0000002a00097308 */ /* 0x000ea20000000800 */
[----:B------:R-:W-:-:S07]  /*126b0*/  F2FP.PACK_AB R16, R11, R15 ;  /* 0x0000000f0b10723e */ /* 0x000fce00000000ff */
[----:B------:R5:W3:Y:S01]  /*126c0*/  MUFU.EX2 R8, R43 ;  /* 0x0000002b00087308 */ /* 0x000ae20000000800 */
[----:B----4-:R-:W-:-:S04]  /*126d0*/  FADD.FTZ R2, R10, R2 ;  /* 0x000000020a027221 */ /* 0x010fc80000010000 */
[C---:B--2---:R-:W-:Y:S01]  /*126e0*/  FADD.FTZ R2, R9.reuse, R2 ;  /* 0x0000000209027221 */ /* 0x044fe20000010000 */
[----:B------:R-:W-:Y:S02]  /*126f0*/  F2FP.PACK_AB R18, R9, R10 ;  /* 0x0000000a0912723e */ /* 0x000fe400000000ff */
[----:B------:R-:W-:Y:S01]  /*12700*/  MUFU.EX2 R11, R67 ;  /* 0x00000043000b7308 */ /* 0x000fe20000000800 */
[----:B-----5:R-:W2:Y:S01]  /*12710*/  LDSM.16.MT88.4 R40, [R204+0x4000] ;  /* 0x00400000cc28783b */ /* 0x020ea20000004200 */
[----:B---3--:R-:W-:-:S06]  /*12720*/  FADD.FTZ R2, R8, R2 ;  /* 0x0000000208027221 */ /* 0x008fcc0000010000 */
[----:B------:R-:W3:Y:S01]  /*12730*/  MUFU.EX2 R10, R65 ;  /* 0x00000041000a7308 */ /* 0x000ee20000000800 */
[C---:B------:R-:W-:Y:S01]  /*12740*/  F2FP.PACK_AB R8, R4.reuse, R8 ;  /* 0x000000080408723e */ /* 0x040fe200000000ff */
[----:B------:R-:W-:Y:S01]  /*12750*/  FADD.FTZ R2, R4, R2 ;  /* 0x0000000204027221 */ /* 0x000fe20000010000 */
[----:B-1----:R-:W-:Y:S05]  /*12760*/  HMMA.16816.F32 R36, R32, R44, RZ ;  /* 0x0000002c2024723c */ /* 0x002fea00000018ff */
[----:B------:R-:W1:Y:S08]  /*12770*/  MUFU.EX2 R4, R66 ;  /* 0x0000004200047308 */ /* 0x000e700000000800 */
[----:B------:R-:W4:Y:S01]  /*12780*/  MUFU.EX2 R9, R69 ;  /* 0x0000004500097308 */ /* 0x000f220000000800 */
[----:B---3--:R-:W-:-:S07]  /*12790*/  FADD.FTZ R2, R10, R2 ;  /* 0x000000020a027221 */ /* 0x008fce0000010000 */
[----:B------:R-:W3:Y:S01]  /*127a0*/  MUFU.EX2 R25, R64 ;  /* 0x0000004000197308 */ /* 0x000ee20000000800 */
[C---:B-1----:R-:W-:Y:S01]  /*127b0*/  FADD.FTZ R2, R4.reuse, R2 ;  /* 0x0000000204027221 */ /* 0x042fe20000010000 */
[----:B------:R-:W-:-:S03]  /*127c0*/  F2FP.PACK_AB R10, R4, R10 ;  /* 0x0000000a040a723e */ /* 0x000fc600000000ff */
[----:B------:R-:W-:-:S03]  /*127d0*/  FADD.FTZ R2, R11, R2 ;  /* 0x000000020b027221 */ /* 0x000fc60000010000 */
[----:B------:R-:W1:Y:S01]  /*127e0*/  MUFU.EX2 R19, R70 ;  /* 0x0000004600137308 */ /* 0x000e620000000800 */
[C---:B----4-:R-:W-:Y:S01]  /*127f0*/  FADD.FTZ R2, R9.reuse, R2 ;  /* 0x0000000209027221 */ /* 0x050fe20000010000 */
[----:B------:R-:W-:Y:S01]  /*12800*/  F2FP.PACK_AB R72, R9, R11 ;  /* 0x0000000b0948723e */ /* 0x000fe200000000ff */
[----:B--2---:R-:W-:Y:S05]  /*12810*/  HMMA.16816.F32 R100, R28, R40, R36 ;  /* 0x000000281c64723c */ /* 0x004fea0000001824 */
[----:B------:R-:W2:Y:S01]  /*12820*/  MUFU.EX2 R23, R63 ;  /* 0x0000003f00177308 */ /* 0x000ea20000000800 */
[----:B---3--:R-:W-:Y:S02]  /*12830*/  FADD.FTZ R3, R25, R3 ;  /* 0x0000000319037221 */ /* 0x008fe40000010000 */
[----:B------:R-:W-:Y:S01]  /*12840*/  HMMA.16816.F32 R36, R32, R46, RZ ;  /* 0x0000002e2024723c */ /* 0x000fe200000018ff */
[----:B------:R-:W3:Y:S04]  /*12850*/  LDSM.16.MT88.4 R44, [R206+0x3800] ;  /* 0x00380000ce2c783b */ /* 0x000ee80000004200 */
[----:B------:R-:W4:Y:S01]  /*12860*/  MUFU.EX2 R17, R68 ;  /* 0x0000004400117308 */ /* 0x000f220000000800 */
[----:B-1----:R-:W-:-:S07]  /*12870*/  FADD.FTZ R2, R19, R2 ;  /* 0x0000000213027221 */ /* 0x002fce0000010000 */
[----:B------:R-:W1:Y:S01]  /*12880*/  MUFU.EX2 R41, R62 ;  /* 0x0000003e00297308 */ /* 0x000e620000000800 */
[C---:B--2---:R-:W-:Y:S01]  /*12890*/  FADD.FTZ R3, R23.reuse, R3 ;  /* 0x0000000317037221 */ /* 0x044fe20000010000 */
[----:B------:R-:W-:-:S06]  /*128a0*/  F2FP.PACK_AB R25, R23, R25 ;  /* 0x000000191719723e */ /* 0x000fcc00000000ff */
[----:B------:R-:W2:Y:S01]  /*128b0*/  MUFU.EX2 R27, R61 ;  /* 0x0000003d001b7308 */ /* 0x000ea20000000800 */
[C---:B----4-:R-:W-:Y:S01]  /*128c0*/  FADD.FTZ R240, R17.reuse, R2 ;  /* 0x0000000211f07221 */ /* 0x050fe20000010000 */
[----:B------:R-:W-:Y:S01]  /*128d0*/  F2FP.PACK_AB R74, R17, R19 ;  /* 0x00000013114a723e */ /* 0x000fe200000000ff */
[----:B------:R-:W-:Y:S05]  /*128e0*/  HMMA.16816.F32 R104, R28, R42, R36 ;  /* 0x0000002a1c68723c */ /* 0x000fea0000001824 */
[----:B------:R-:W4:Y:S01]  /*128f0*/  MUFU.EX2 R40, R60 ;  /* 0x0000003c00287308 */ /* 0x000f220000000800 */
[----:B-1----:R-:W-:-:S07]  /*12900*/  FADD.FTZ R2, R41, R3 ;  /* 0x0000000329027221 */ /* 0x002fce0000010000 */
[----:B------:R-:W1:Y:S01]  /*12910*/  MUFU.EX2 R21, R58 ;  /* 0x0000003a00157308 */ /* 0x000e620000000800 */
[C---:B--2---:R-:W-:Y:S01]  /*12920*/  FADD.FTZ R2, R27.reuse, R2 ;  /* 0x000000021b027221 */ /* 0x044fe20000010000 */
[----:B------:R-:W-:Y:S01]  /*12930*/  F2FP.PACK_AB R27, R27, R41 ;  /* 0x000000291b1b723e */ /* 0x000fe200000000ff */
[----:B---3--:R-:W-:Y:S02]  /*12940*/  HMMA.16816.F32 R36, R32, R44, RZ ;  /* 0x0000002c2024723c */ /* 0x008fe400000018ff */
[----:B----4-:R-:W-:-:S03]  /*12950*/  FADD.FTZ R2, R40, R2 ;  /* 0x0000000228027221 */ /* 0x010fc60000010000 */
[----:B------:R-:W2:Y:S01]  /*12960*/  MUFU.EX2 R15, R59 ;  /* 0x0000003b000f7308 */ /* 0x000ea20000000800 */
[C---:B-1----:R-:W-:Y:S01]  /*12970*/  FADD.FTZ R2, R21.reuse, R2 ;  /* 0x0000000215027221 */ /* 0x042fe20000010000 */
[----:B------:R-:W-:-:S06]  /*12980*/  F2FP.PACK_AB R21, R21, R40 ;  /* 0x000000281515723e */ /* 0x000fcc00000000ff */
[----:B------:R-:W1:Y:S01]  /*12990*/  MUFU.EX2 R9, R57 ;  /* 0x0000003900097308 */ /* 0x000e620000000800 */
[----:B------:R-:W3:Y:S01]  /*129a0*/  LDSM.16.MT88.4 R40, [R206+0x4000] ;  /* 0x00400000ce28783b */ /* 0x000ee20000004200 */
[----:B--2---:R-:W-:-:S06]  /*129b0*/  FADD.FTZ R2, R15, R2 ;  /* 0x000000020f027221 */ /* 0x004fcc0000010000 */
[----:B------:R-:W2:Y:S08]  /*129c0*/  MUFU.EX2 R4, R56 ;  /* 0x0000003800047308 */ /* 0x000eb00000000800 */
[----:B------:R-:W4:Y:S01]  /*129d0*/  MUFU.EX2 R3, R55 ;  /* 0x0000003700037308 */ /* 0x000f220000000800 */
[C---:B-1----:R-:W-:Y:S01]  /*129e0*/  FADD.FTZ R2, R9.reuse, R2 ;  /* 0x0000000209027221 */ /* 0x042fe20000010000 */
[----:B------:R-:W-:-:S06]  /*129f0*/  F2FP.PACK_AB R23, R9, R15 ;  /* 0x0000000f0917723e */ /* 0x000fcc00000000ff */
[----:B------:R-:W1:Y:S01]  /*12a00*/  MUFU.EX2 R11, R54 ;  /* 0x00000036000b7308 */ /* 0x000e620000000800 */
[----:B--2---:R-:W-:-:S07]  /*12a10*/  FADD.FTZ R2, R4, R2 ;  /* 0x0000000204027221 */ /* 0x004fce0000010000 */
[----:B------:R-:W2:Y:S01]  /*12a20*/  MUFU.EX2 R9, R53 ;  /* 0x0000003500097308 */ /* 0x000ea20000000800 */
[C---:B----4-:R-:W-:Y:S01]  /*12a30*/  FADD.FTZ R2, R3.reuse, R2 ;  /* 0x0000000203027221 */ /* 0x050fe20000010000 */
[----:B------:R-:W-:-:S06]  /*12a40*/  F2FP.PACK_AB R17, R3, R4 ;  /* 0x000000040311723e */ /* 0x000fcc00000000ff */
[----:B------:R-:W-:Y:S01]  /*12a50*/  MUFU.EX2 R15, R51 ;  /* 0x00000033000f7308 */ /* 0x000fe20000000800 */
[----:B---3--:R-:W-:Y:S01]  /*12a60*/  HMMA.16816.F32 R96, R28, R40, R36 ;  /* 0x000000281c60723c */ /* 0x008fe20000001824 */
[----:B-1----:R-:W-:-:S06]  /*12a70*/  FADD.FTZ R2, R11, R2 ;  /* 0x000000020b027221 */ /* 0x002fcc0000010000 */
[----:B------:R-:W1:Y:S01]  /*12a80*/  MUFU.EX2 R40, R52 ;  /* 0x0000003400287308 */ /* 0x000e620000000800 */
[----:B------:R-:W-:Y:S01]  /*12a90*/  HMMA.16816.F32 R36, R32, R46, RZ ;  /* 0x0000002e2024723c */ /* 0x000fe200000018ff */
[C---:B--2---:R-:W-:Y:S01]  /*12aa0*/  FADD.FTZ R2, R9.reuse, R2 ;  /* 0x0000000209027221 */ /* 0x044fe20000010000 */
[----:B------:R-:W-:-:S05]  /*12ab0*/  F2FP.PACK_AB R19, R9, R11 ;  /* 0x0000000b0913723e */ /* 0x000fca00000000ff */
[----:B------:R-:W2:Y:S08]  /*12ac0*/  MUFU.EX2 R44, R50 ;  /* 0x00000032002c7308 */ /* 0x000eb00000000800 */
[----:B------:R-:W3:Y:S01]  /*12ad0*/  MUFU.EX2 R41, R49 ;  /* 0x0000003100297308 */ /* 0x000ee20000000800 */
[----:B-1----:R-:W-:Y:S01]  /*12ae0*/  FADD.FTZ R2, R40, R2 ;  /* 0x0000000228027221 */ /* 0x002fe20000010000 */
[----:B------:R-:W-:-:S03]  /*12af0*/  F2FP.PACK_AB R9, R15, R40 ;  /* 0x000000280f09723e */ /* 0x000fc600000000ff */
[----:B------:R-:W-:-:S03]  /*12b00*/  FADD.FTZ R2, R15, R2 ;  /* 0x000000020f027221 */ /* 0x000fc60000010000 */
[----:B------:R-:W-:Y:S01]  /*12b10*/  MUFU.EX2 R3, R71 ;  /* 0x0000004700037308 */ /* 0x000fe20000000800 */
[----:B------:R-:W-:Y:S01]  /*12b20*/  HMMA.16816.F32 R84, R28, R42, R36 ;  /* 0x0000002a1c54723c */ /* 0x000fe20000001824 */
[----:B------:R-:W1:Y:S01]  /*12b30*/  LDSM.16.MT88.4 R36, [R205+0x3800] ;  /* 0x00380000cd24783b */ /* 0x000e620000004200 */
[----:B--2---:R-:W-:-:S04]  /*12b40*/  FADD.FTZ R2, R44, R2 ;  /* 0x000000022c027221 */ /* 0x004fc80000010000 */
[C---:B---3--:R-:W-:Y:S01]  /*12b50*/  FADD.FTZ R2, R41.reuse, R2 ;  /* 0x0000000229027221 */ /* 0x048fe20000010000 */
[----:B------:R-:W-:Y:S01]  /*12b60*/  F2FP.PACK_AB R11, R41, R44 ;  /* 0x0000002c290b723e */ /* 0x000fe200000000ff */
[----:B------:R-:W2:Y:S02]  /*12b70*/  MUFU.EX2 R4, R48 ;  /* 0x0000003000047308 */ /* 0x000ea40000000800 */
[----:B--2---:R-:W-:Y:S01]  /*12b80*/  FADD.FTZ R2, R4, R2 ;  /* 0x0000000204027221 */ /* 0x004fe20000010000 */
[----:B------:R-:W-:-:S05]  /*12b90*/  F2FP.PACK_AB R73, R3, R4 ;  /* 0x000000040349723e */ /* 0x000fca00000000ff */
[----:B------:R-:W2:Y:S01]  /*12ba0*/  MUFU.EX2 R4, R80 ;  /* 0x0000005000047308 */ /* 0x000ea20000000800 */
[----:B------:R-:W-:-:S07]  /*12bb0*/  FADD.FTZ R2, R3, R2 ;  /* 0x0000000203027221 */ /* 0x000fce0000010000 */
[----:B------:R-:W3:Y:S01]  /*12bc0*/  MUFU.EX2 R3, R75 ;  /* 0x0000004b00037308 */ /* 0x000ee20000000800 */
[----:B-1----:R-:W-:Y:S01]  /*12bd0*/  HMMA.16816.F32 R40, R32, R36, RZ ;  /* 0x000000242028723c */ /* 0x002fe200000018ff */
[----:B--2---:R-:W-:-:S07]  /*12be0*/  FADD.FTZ R2, R4, R2 ;  /* 0x0000000204027221 */ /* 0x004fce0000010000 */
[----:B------:R-:W-:Y:S01]  /*12bf0*/  HMMA.16816.F32 R32, R32, R38, RZ ;  /* 0x000000262020723c */ /* 0x000fe200000018ff */
[----:B------:R-:W1:Y:S01]  /*12c00*/  LDSM.16.MT88.4 R36, [R205+0x4000] ;  /* 0x00400000cd24783b */ /* 0x000e620000004200 */
[----:B---3--:R-:W-:Y:S11]  /*12c10*/  FADD.FTZ R2, R3, R2 ;  /* 0x0000000203027221 */ /* 0x008ff60000010000 */
[----:B------:R-:W-:Y:S03]  /*12c20*/  @!UPT UIADD3 URZ, URZ, URZ, URZ ;  /* 0x0000003f3f3ff290 */ /* 0x000fe6000fffe03f */
        /* <DEDUP_REMOVED lines=39> */
[----:B------:R-:W2:Y:S04]  /*12ea0*/  LDSM.16.MT88.4 R28, [R203+0x5000] ;  /* 0x00500000cb1c783b */ /* 0x000ea80000004200 */
[----:B------:R-:W-:Y:S04]  /*12eb0*/  STL [R1], R2 ;  /* 0x0000000201007387 */ /* 0x000fe80000100800 */
[----:B------:R-:W3:Y:S04]  /*12ec0*/  LDL R80, [R1+0x48] ;  /* 0x0000480001507983 */ /* 0x000ee80000100800 */
[----:B------:R-:W4:Y:S01]  /*12ed0*/  LDL R15, [R1+0xc] ;  /* 0x00000c00010f7983 */ /* 0x000f220000100800 */
[C---:B-1----:R-:W-:Y:S08]  /*12ee0*/  HMMA.16816.F32 R64, R20.reuse, R24, R100 ;  /* 0x000000181440723c */ /* 0x042ff00000001864 */
[C---:B------:R-:W-:Y:S01]  /*12ef0*/  HMMA.16816.F32 R56, R20.reuse, R26, R104 ;  /* 0x0000001a1438723c */ /* 0x040fe20000001868 */
[----:B------:R-:W1:Y:S07]  /*12f00*/  LDSM.16.MT88.4 R24, [R205+0x5000] ;  /* 0x00500000cd18783b */ /* 0x000e6e0000004200 */
[C---:B--2---:R-:W-:Y:S08]  /*12f10*/  HMMA.16816.F32 R36, R20.reuse, R28, R88 ;  /* 0x0000001c1424723c */ /* 0x044ff00000001858 */
[C---:B------:R-:W-:Y:S01]  /*12f20*/  HMMA.16816.F32 R32, R20.reuse, R30, R92 ;  /* 0x0000001e1420723c */ /* 0x040fe2000000185c */
[----:B------:R-:W2:Y:S07]  /*12f30*/  LDSM.16.MT88.4 R28, [R206+0x5000] ;  /* 0x00500000ce1c783b */ /* 0x000eae0000004200 */
[C---:B-1----:R-:W-:Y:S01]  /*12f40*/  HMMA.16816.F32 R60, R20.reuse, R24, R116 ;  /* 0x00000018143c723c */ /* 0x042fe20000001874 */
[----:B------:R-:W-:Y:S01]  /*12f50*/  MOV R150, c[0x0][0x2c4] ;  /* 0x0000b10000967a02 */ /* 0x000fe20000000f00 */
[----:B------:R-:W-:Y:S06]  /*12f60*/  LDSM.16.MT88.4 R116, [R206+0x3000] ;  /* 0x00300000ce74783b */ /* 0x000fec0000004200 */
[C---:B------:R-:W-:Y:S01]  /*12f70*/  HMMA.16816.F32 R40, R20.reuse, R26, R40 ;  /* 0x0000001a1428723c */ /* 0x040fe20000001828 */
[----:B------:R-:W1:Y:S07]  /*12f80*/  LDSM.16.MT88.4 R24, [R203+0x2000] ;  /* 0x00200000cb18783b */ /* 0x000e6e0000004200 */
[C---:B--2---:R-:W-:Y:S08]  /*12f90*/  HMMA.16816.F32 R48, R20.reuse, R28, R132 ;  /* 0x0000001c1430723c */ /* 0x044ff00000001884 */
[----:B------:R-:W-:Y:S01]  /*12fa0*/  HMMA.16816.F32 R52, R20, R30, R120 ;  /* 0x0000001e1434723c */ /* 0x000fe20000001878 */
[----:B------:R-:W2:Y:S04]  /*12fb0*/  LDSM.16.MT88.4 R20, [R204+0x2000] ;  /* 0x00200000cc14783b */ /* 0x000ea80000004200 */
[----:B------:R-:W5:Y:S01]  /*12fc0*/  LDSM.16.MT88.4 R28, [R206+0x2000] ;  /* 0x00200000ce1c783b */ /* 0x000f620000004200 */
[----:B------:R-:W-:-:S02]  /*12fd0*/  ISETP.NE.AND P1, PT, R150, 0x1, PT ;  /* 0x000000019600780c */ /* 0x000fc40003f25270 */
[----:B------:R-:W-:Y:S01]  /*12fe0*/  F2FP.PACK_AB R75, R3, R4 ;  /* 0x00000004034b723e */ /* 0x000fe200000000ff */
[----:B------:R-:W-:Y:S01]  /*12ff0*/  LDSM.16.MT88.4 R132, [R203+0x3000] ;  /* 0x00300000cb84783b */ /* 0x000fe20000004200 */
[C---:B-1----:R-:W-:Y:S08]  /*13000*/  HMMA.16816.F32 R112, R16.reuse, R24, R112 ;  /* 0x000000181070723c */ /* 0x042ff00000001870 */
[C---:B------:R-:W-:Y:S01]  /*13010*/  HMMA.16816.F32 R108, R16.reuse, R26, R108 ;  /* 0x0000001a106c723c */ /* 0x040fe2000000186c */
[----:B------:R-:W1:Y:S07]  /*13020*/  LDSM.16.MT88.4 R24, [R205+0x2000] ;  /* 0x00200000cd18783b */ /* 0x000e6e0000004200 */
[C---:B--2---:R-:W-:Y:S08]  /*13030*/  HMMA.16816.F32 R96, R16.reuse, R20, R96 ;  /* 0x000000141060723c */ /* 0x044ff00000001860 */
[C---:B------:R-:W-:Y:S01]  /*13040*/  HMMA.16816.F32 R84, R16.reuse, R22, R84 ;  /* 0x000000161054723c */ /* 0x040fe20000001854 */
[----:B------:R-:W2:Y:S07]  /*13050*/  LDSM.16.MT88.4 R20, [R203+0x5800] ;  /* 0x00580000cb14783b */ /* 0x000eae0000004200 */
[C---:B-----5:R-:W-:Y:S08]  /*13060*/  HMMA.16816.F32 R120, R16.reuse, R28, R128 ;  /* 0x0000001c1078723c */ /* 0x060ff00000001880 */
[----:B------:R-:W-:Y:S01]  /*13070*/  HMMA.16816.F32 R88, R16, R30, R124 ;  /* 0x0000001e1058723c */ /* 0x000fe2000000187c */
[----:B------:R-:W5:Y:S01]  /*13080*/  LDSM.16.MT88.4 R28, [R204+0x5800] ;  /* 0x00580000cc1c783b */ /* 0x000f620000004200 */
[----:B------:R-:W-:Y:S01]  /*13090*/  @P1 IMAD.HI.U32 R3, R149, c[0x0][0x2c8], RZ ;  /* 0x0000b20095031a27 */ /* 0x000fe200078e00ff */
[----:B------:R-:W-:-:S02]  /*130a0*/  MOV R2, R149 ;  /* 0x0000009500027202 */ /* 0x000fc40000000f00 */
[----:B------:R-:W-:Y:S03]  /*130b0*/  LDSM.16.MT88.4 R124, [R204+0x3000] ;  /* 0x00300000cc7c783b */ /* 0x000fe60000004200 */
[C---:B-1----:R-:W-:Y:S08]  /*130c0*/  HMMA.16816.F32 R104, R16.reuse, R24, R68 ;  /* 0x000000181068723c */ /* 0x042ff00000001844 */
[C---:B------:R-:W-:Y:S01]  /*130d0*/  HMMA.16816.F32 R100, R16.reuse, R26, R44 ;  /* 0x0000001a1064723c */ /* 0x040fe2000000182c */
[----:B------:R-:W1:Y:S07]  /*130e0*/  LDSM.16.MT88.4 R24, [R206+0x5800] ;  /* 0x00580000ce18783b */ /* 0x000e6e0000004200 */
[C---:B--2---:R-:W-:Y:S08]  /*130f0*/  HMMA.16816.F32 R92, R16.reuse, R20, R36 ;  /* 0x00000014105c723c */ /* 0x044ff00000001824 */
[C---:B------:R-:W-:Y:S01]  /*13100*/  HMMA.16816.F32 R68, R16.reuse, R22, R32 ;  /* 0x000000161044723c */ /* 0x040fe20000001820 */
[----:B------:R-:W2:Y:S07]  /*13110*/  LDSM.16.MT88.4 R20, [R205+0x5800] ;  /* 0x00580000cd14783b */ /* 0x000eae0000004200 */
[C---:B-----5:R-:W-:Y:S08]  /*13120*/  HMMA.16816.F32 R64, R16.reuse, R28, R64 ;  /* 0x0000001c1040723c */ /* 0x060ff00000001840 */
[C---:B------:R-:W-:Y:S01]  /*13130*/  HMMA.16816.F32 R56, R16.reuse, R30, R56 ;  /* 0x0000001e1038723c */ /* 0x040fe20000001838 */
[----:B------:R-:W-:Y:S07]  /*13140*/  LDSM.16.MT88.4 R28, [R205+0x2800] ;  /* 0x00280000cd1c783b */ /* 0x000fee0000004200 */
[C---:B-1----:R-:W-:Y:S08]  /*13150*/  HMMA.16816.F32 R36, R16.reuse, R24, R48 ;  /* 0x000000181024723c */ /* 0x042ff00000001830 */
[C---:B------:R-:W-:Y:S01]  /*13160*/  HMMA.16816.F32 R32, R16.reuse, R26, R52 ;  /* 0x0000001a1020723c */ /* 0x040fe20000001834 */
[----:B------:R-:W-:Y:S07]  /*13170*/  LDSM.16.MT88.4 R24, [R203+0x2800] ;  /* 0x00280000cb18783b */ /* 0x000fee0000004200 */
[C---:B--2---:R-:W-:Y:S08]  /*13180*/  HMMA.16816.F32 R60, R16.reuse, R20, R60 ;  /* 0x00000014103c723c */ /* 0x044ff0000000183c */
[----:B------:R-:W-:Y:S01]  /*13190*/  HMMA.16816.F32 R44, R16, R22, R40 ;  /* 0x00000016102c723c */ /* 0x000fe20000001828 */
[----:B------:R-:W1:Y:S04]  /*131a0*/  LDSM.16.MT88.4 R16, [R206+0x2800] ;  /* 0x00280000ce10783b */ /* 0x000e680000004200 */
[----:B------:R-:W2:Y:S03]  /*131b0*/  LDSM.16.MT88.4 R20, [R204+0x2800] ;  /* 0x00280000cc14783b */ /* 0x000ea60000004200 */
[C---:B-1----:R-:W-:Y:S08]  /*131c0*/  HMMA.16816.F32 R120, R8.reuse, R16, R120 ;  /* 0x000000100878723c */ /* 0x042ff00000001878 */
[C---:B------:R-:W-:Y:S01]  /*131d0*/  HMMA.16816.F32 R52, R8.reuse, R18, R88 ;  /* 0x000000120834723c */ /* 0x040fe20000001858 */
[----:B------:R-:W1:Y:S07]  /*131e0*/  LDSM.16.MT88.4 R16, [R206+0x6000] ;  /* 0x00600000ce10783b */ /* 0x000e6e0000004200 */
[C---:B------:R-:W-:Y:S08]  /*131f0*/  HMMA.16816.F32 R136, R8.reuse, R24, R112 ;  /* 0x000000180888723c */ /* 0x040ff00000001870 */
[----:B------:R-:W-:Y:S01]  /*13200*/  HMMA.16816.F32 R40, R8, R26, R108 ;  /* 0x0000001a0828723c */ /* 0x000fe2000000186c */
[----:B------:R-:W5:Y:S01]  /*13210*/  LDSM.16.MT88.4 R24, [R203+0x6000] ;  /* 0x00600000cb18783b */ /* 0x000f620000004200 */
[----:B------:R-:W-:-:S03]  /*13220*/  @P1 SHF.R.U32.HI R2, RZ, c[0x0][0x2cc], R3 ;  /* 0x0000b300ff021a19 */ /* 0x000fc60000011603 */
[----:B------:R-:W-:Y:S03]  /*13230*/  LDSM.16.MT88.4 R108, [R205+0x3000] ;  /* 0x00300000cd6c783b */ /* 0x000fe60000004200 */
[C---:B--2---:R-:W-:Y:S08]  /*13240*/  HMMA.16816.F32 R128, R8.reuse, R20, R96 ;  /* 0x000000140880723c */ /* 0x044ff00000001860 */
[C---:B------:R-:W-:Y:S01]  /*13250*/  HMMA.16816.F32 R48, R8.reuse, R22, R84 ;  /* 0x000000160830723c */ /* 0x040fe20000001854 */
[----:B------:R-:W2:Y:S07]  /*13260*/  LDSM.16.MT88.4 R20, [R204+0x6000] ;  /* 0x00600000cc14783b */ /* 0x000eae0000004200 */
[C---:B-1----:R-:W-:Y:S01]  /*13270*/  HMMA.16816.F32 R36, R8.reuse, R16, R36 ;  /* 0x000000100824723c */ /* 0x042fe20000001824 */
[----:B------:R-:W-:Y:S07]  /*13280*/  LDSM.16.MT88.4 R84, [R206+0x6800] ;  /* 0x00680000ce54783b */ /* 0x000fee0000004200 */
[----:B------:R-:W-:Y:S01]  /*13290*/  HMMA.16816.F32 R32, R8, R18, R32 ;  /* 0x000000120820723c */ /* 0x000fe20000001820 */
[----:B------:R-:W1:Y:S01]  /*132a0*/  LDSM.16.MT88.4 R16, [R205+0x6000] ;  /* 0x00600000cd10783b */ /* 0x000e620000004200 */
[----:B---3--:R-:W-:-:S06]  /*132b0*/  IADD3 R3, R2, R80, -R148 ;  /* 0x0000005002037210 */ /* 0x008fcc0007ffe894 */
[----:B------:R-:W-:Y:S01]  /*132c0*/  HMMA.16816.F32 R112, R8, R28, R104 ;  /* 0x0000001c0870723c */ /* 0x000fe20000001868 */
[----:B------:R-:W-:-:S07]  /*132d0*/  MOV R2, RZ ;  /* 0x000000ff00027202 */ /* 0x000fce0000000f00 */
[C---:B------:R-:W-:Y:S01]  /*132e0*/  HMMA.16816.F32 R28, R8.reuse, R30, R100 ;  /* 0x0000001e081c723c */ /* 0x040fe20000001864 */
[----:B------:R-:W3:Y:S07]  /*132f0*/  LDSM.16.MT88.4 R100, [R203+0x6800] ;  /* 0x00680000cb64783b */ /* 0x000eee0000004200 */
[C---:B-----5:R-:W-:Y:S01]  /*13300*/  HMMA.16816.F32 R104, R8.reuse, R24, R92 ;  /* 0x000000180868723c */ /* 0x060fe2000000185c */
[----:B------:R-:W5:Y:S07]  /*13310*/  LDSM.16.MT88.4 R92, [R204+0x6800] ;  /* 0x00680000cc5c783b */ /* 0x000f6e0000004200 */
[----:B------:R-:W-:Y:S01]  /*13320*/  HMMA.16816.F32 R68, R8, R26, R68 ;  /* 0x0000001a0844723c */ /* 0x000fe20000001844 */
[----:B------:R-:W-:-:S07]  /*13330*/  IMAD.HI R2, R3, -0x6db6db6d, R2 ;  /* 0x9249249303027827 */ /* 0x000fce00078e0202 */
[C---:B--2---:R-:W-:Y:S08]  /*13340*/  HMMA.16816.F32 R64, R8.reuse, R20, R64 ;  /* 0x000000140840723c */ /* 0x044ff00000001840 */
[C---:B------:R-:W-:Y:S08]  /*13350*/  HMMA.16816.F32 R56, R8.reuse, R22, R56 ;  /* 0x000000160838723c */ /* 0x040ff00000001838 */
[C---:B-1----:R-:W-:Y:S08]  /*13360*/  HMMA.16816.F32 R60, R8.reuse, R16, R60 ;  /* 0x00000010083c723c */ /* 0x042ff0000000183c */
[----:B------:R-:W-:Y:S01]  /*13370*/  HMMA.16816.F32 R44, R8, R18, R44 ;  /* 0x00000012082c723c */ /* 0x000fe2000000182c */
[----:B------:R-:W1:Y:S01]  /*13380*/  LDSM.16.MT88.4 R8, [R205+0x6800] ;  /* 0x00680000cd08783b */ /* 0x000e620000004200 */
[----:B------:R-:W-:-:S04]  /*13390*/  SHF.R.U32.HI R3, RZ, 0x1f, R2 ;  /* 0x0000001fff037819 */ /* 0x000fc80000011602 */
[----:B------:R-:W-:-:S04]  /*133a0*/  LEA.HI.SX32 R2, R2, R3, 0x1a ;  /* 0x0000000302027211 */ /* 0x000fc800078fd2ff */
[----:B----4-:R-:W-:Y:S02]  /*133b0*/  IMNMX R4, R15, R2, !PT ;  /* 0x000000020f047217 */ /* 0x010fe40007800200 */
[----:B------:R-:W-:-:S03]  /*133c0*/  IADD3 R235, R235, -0x2, RZ ;  /* 0xfffffffeebeb7810 */ /* 0x000fc60007ffe0ff */
[----:B------:R2:W-:Y:S01]  /*133d0*/  STL [R1+0x10], R4 ;  /* 0x0000100401007387 */ /* 0x0005e20000100800 */
[----:B------:R-:W-:Y:S01]  /*133e0*/  ISETP.GE.AND P0, PT, R235, R4, PT ;  /* 0x00000004eb00720c */ /* 0x000fe20003f06270 */
[C---:B---3--:R-:W-:Y:S08]  /*133f0*/  HMMA.16816.F32 R104, R72.reuse, R100, R104 ;  /* 0x000000644868723c */ /* 0x048ff00000001868 */
[C---:B------:R-:W-:Y:S08]  /*13400*/  HMMA.16816.F32 R136, R72.reuse, R132, R136 ;  /* 0x000000844888723c */ /* 0x040ff00000001888 */
[C---:B------:R-:W-:Y:S08]  /*13410*/  HMMA.16816.F32 R128, R72.reuse, R124, R128 ;  /* 0x0000007c4880723c */ /* 0x040ff00000001880 */
[C---:B------:R-:W-:Y:S08]  /*13420*/  HMMA.16816.F32 R120, R72.reuse, R116, R120 ;  /* 0x000000744878723c */ /* 0x040ff00000001878 */
[C---:B------:R-:W-:Y:S08]  /*13430*/  HMMA.16816.F32 R112, R72.reuse, R108, R112 ;  /* 0x0000006c4870723c */ /* 0x040ff00000001870 */
        /* <DEDUP_REMOVED lines=11> */
[----:B------:R-:W-:Y:S03]  /*134f0*/  @!UPT UIADD3 URZ, URZ, URZ, URZ ;  /* 0x0000003f3f3ff290 */ /* 0x000fe6000fffe03f */
[----:B------:R-:W-:Y:S11]  /*13500*/  @!P0 BRA `(.L_x_1628) ;  /* 0x0000400000008947 */ /* 0x000ff60003800000 */
[----:B--2---:R-:W-:Y:S02]  /*13510*/  MOV R80, R5 ;  /* 0x0000000500507202 */ /* 0x004fe40000000f00 */
[----:B------:R-:W-:-:S07]  /*13520*/  MOV R15, R6 ;  /* 0x00000006000f7202 */ /* 0x000fce0000000f00 */
.L_x_1644:
        /* <DEDUP_REMOVED lines=22> */
[----:B-1-34-:R-:W2:Y:S01]  /*13690*/  LDL.64 R8, [R1+0x18] ;  /* 0x0000180001087983 */ /* 0x01aea20000100a00 */
[----:B------:R-:W-:Y:S05]  /*136a0*/  SHF.R.S32.HI R2, RZ, 0x1f, R237 ;  /* 0x0000001fff027819 */ /* 0x000fea00000114ed */
[----:B------:R-:W-:Y:S01]  /*136b0*/  IMAD R4, R2, c[0x0][0x208], RZ ;  /* 0x0000820002047a24 */ /* 0x000fe200078e02ff */
[----:B------:R-:W3:Y:S01]  /*136c0*/  LDL R5, [R1+0x20] ;  /* 0x0000200001057983 */ /* 0x000ee20000100800 */
[C---:B------:R-:W-:Y:S04]  /*136d0*/  IMAD.WIDE.U32 R2, R237.reuse, c[0x0][0x208], RZ ;  /* 0x00008200ed027a25 */ /* 0x040fe800078e00ff */
        /* <DEDUP_REMOVED lines=12> */
.L_x_1737:
[----:B------:R-:W-:-:S05]  /*137a0*/  BRA.DIV ~URZ, `(.L_x_1632) ;  /* 0x0000cbf27f007947 */ /* 0x000fca000b800000 */
[----:B------:R-:W3:Y:S01]  /*137b0*/  SHFL.IDX PT, R2, R8, RZ, 0x181f ;  /* 0x00181fff08027589 */ /* 0x000ee200000e0000 */
[----:B------:R-:W-:Y:S02]  /*137c0*/  ISETP.GE.AND P2, PT, R76, c[0x0][0x1d4], PT ;  /* 0x000075004c007a0c */ /* 0x000fe40003f46270 */
[----:B------:R-:W-:Y:S01]  /*137d0*/  ISETP.GE.AND P1, PT, R227, c[0x0][0x1d4], PT ;  /* 0x00007500e3007a0c */ /* 0x000fe20003f26270 */
[----:B------:R-:W-:Y:S01]  /*137e0*/  SHFL.IDX PT, R10, R6, 0x2, 0x181f ;  /* 0x00581f00060a7f89 */ /* 0x000fe200000e0000 */
[CC--:B---3--:R-:W-:Y:S05]  /*137f0*/  IADD3 R4, P0, R2.reuse, R230.reuse, RZ ;  /* 0x000000e602047210 */ /* 0x0c8fea0007f1e0ff */
[C-C-:B--2---:R-:W-:Y:S01]  /*13800*/  IMAD.X R5, R9.reuse, 0x1, R231.reuse, P0 ;  /* 0x0000000109057824 */ /* 0x144fe200000e06e7 */
[-C--:B------:R-:W-:Y:S04]  /*13810*/  IADD3 R2, P0, R2, R233.reuse, RZ ;  /* 0x000000e902027210 */ /* 0x080fe80007f1e0ff */
[----:B------:R-:W-:Y:S01]  /*13820*/  @!PT LDS RZ, [RZ] ;  /* 0x00000000fffff984 */ /* 0x000fe20000000800 */
[----:B------:R2:W-:Y:S01]  /*13830*/  LDGSTS.E.BYPASS.LTC128B.128 [R228+0x100], [R4.64], !P2 ;  /* 0x0010000004e47fae */ /* 0x0005e2000d101d48 */
[--C-:B------:R-:W-:Y:S03]  /*13840*/  IMAD.X R3, R9, 0x1, R232.reuse, P0 ;  /* 0x0000000109037824 */ /* 0x100fe600000e06e8 */
[----:B------:R-:W-:Y:S04]  /*13850*/  SHFL.IDX PT, R9, R8, 0x2, 0x181f ;  /* 0x00581f0008097f89 */ /* 0x000fe800000e0000 */
        /* <DEDUP_REMOVED lines=8> */
[----:B------:R3:W-:Y:S01]  /*138e0*/  LDGSTS.E.BYPASS.LTC128B.128 [R228+0x4900], [R2.64], !P1 ;  /* 0x0490000002e47fae */ /* 0x0007e2000c901d48 */
[----:B--2---:R-:W-:Y:S02]  /*138f0*/  SEL R5, RZ, 0x10, P2 ;  /* 0x00000010ff057807 */ /* 0x004fe40001000000 */
[----:B------:R-:W-:Y:S02]  /*13900*/  SEL R4, RZ, 0x10, P1 ;  /* 0x00000010ff047807 */ /* 0x000fe40000800000 */
.L_x_1738:
[C---:B---3--:R-:W-:Y:S01]  /*13910*/  IADD3 R2, -R5.reuse, 0x10, RZ ;  /* 0x0000001005027810 */ /* 0x048fe20007ffe1ff */
[----:B------:R-:W2:Y:S01]  /*13920*/  S2R R11, SR_TID.X ;  /* 0x00000000000b7919 */ /* 0x000ea20000002100 */
        /* <DEDUP_REMOVED lines=9> */
[----:B---3--:R-:W-:Y:S04]  /*139c0*/  IADD3 R2, -R4, 0x10, RZ ;  /* 0x0000001004027810 */ /* 0x008fe80007ffe1ff */
        /* <DEDUP_REMOVED lines=8> */
[----:B-1----:R3:W1:Y:S02]  /*13a50*/  SHFL.IDX PT, R6, R8, 0x3, 0x181f ;  /* 0x00781f0008067f89 */ /* 0x00266400000e0000 */
.L_x_1739:
[C---:B--2---:R-:W-:Y:S02]  /*13a60*/  IADD3 R2, -R5.reuse, 0x10, RZ ;  /* 0x0000001005027810 */ /* 0x044fe40007ffe1ff */
[----:B------:R-:W-:Y:S02]  /*13a70*/  ISETP.NE.U32.AND P0, PT, R5, RZ, PT ;  /* 0x000000ff0500720c */ /* 0x000fe40003f05070 */
[----:B------:R-:W-:Y:S04]  /*13a80*/  LOP3.LUT R2, R2, 0xf, RZ, 0xc0, !PT ;  /* 0x0000000f02027812 */ /* 0x000fe800078ec0ff */
[-C--:B-1----:R-:W-:Y:S04]  /*13a90*/  IADD3 R2, P2, P1, R2, R6.reuse, R230 ;  /* 0x0000000602027210 */ /* 0x082fe8000795e0e6 */
        /* <DEDUP_REMOVED lines=11> */
.L_x_1630:
[----:B-1-34-:R-:W-:Y:S05]  /*13b50*/  BSYNC B0 ;  /* 0x0000000000007941 */ /* 0x01afea0003800000 */
.L_x_1629:
[----:B------:R-:W0:Y:S01]  /*13b60*/  LDGDEPBAR ;  /* 0x00000000000079af */ /* 0x000e220000000000 */
[----:B------:R-:W-:Y:S01]  /*13b70*/  WARPSYNC 0xffffffff ;  /* 0xffffffff00007948 */ /* 0x000fe20003800000 */
[C---:B------:R-:W-:Y:S01]  /*13b80*/  HMMA.16816.F32 R8, R140.reuse, R16, RZ ;  /* 0x000000108c08723c */ /* 0x040fe200000018ff */
[----:B------:R-:W-:Y:S05]  /*13b90*/  BSSY B0, `(.L_x_1634) ;  /* 0x0000103000007945 */ /* 0x000fea0003800000 */
[----:B--2---:R-:W2:Y:S02]  /*13ba0*/  LDL R2, [R1+0xc] ;  /* 0x00000c0001027983 */ /* 0x004ea40000100800 */
        /* <DEDUP_REMOVED lines=64> */
[----:B------:R-:W-:Y:S07]  /*13fb0*/  LDSM.16.M88.4 R160, [R202+0x6000] ;  /* 0x00600000caa0783b */ /* 0x000fee0000000200 */
[C---:B------:R-:W-:Y:S08]  /*13fc0*/  HMMA.16816.F32 R36, R180.reuse, R164, R36 ;  /* 0x000000a4b424723c */ /* 0x040ff00000001824 */
[C---:B------:R-:W-:Y:S01]  /*13fd0*/  HMMA.16816.F32 R40, R180.reuse, R166, R40 ;  /* 0x000000a6b428723c */ /* 0x040fe20000001828 */
[----:B------:R-:W-:Y:S07]  /*13fe0*/  LDSM.16.M88.4 R164, [R202+0x6800] ;  /* 0x00680000caa4783b */ /* 0x000fee0000000200 */
[C---:B--2---:R-:W-:Y:S08]  /*13ff0*/  HMMA.16816.F32 R44, R180.reuse, R168, R44 ;  /* 0x000000a8b42c723c */ /* 0x044ff0000000182c */
[C---:B------:R-:W-:Y:S01]  /*14000*/  HMMA.16816.F32 R48, R180.reuse, R170, R48 ;  /* 0x000000aab430723c */ /* 0x040fe20000001830 */
[----:B------:R-:W-:Y:S07]  /*14010*/  LDSM.16.M88.4 R168, [R214] ;  /* 0x00000000d6a8783b */ /* 0x000fee0000000200 */
[C---:B-1----:R-:W-:Y:S08]  /*14020*/  HMMA.16816.F32 R52, R180.reuse, R148, R52 ;  /* 0x00000094b434723c */ /* 0x042ff00000001834 */
[C---:B------:R-:W-:Y:S01]  /*14030*/  HMMA.16816.F32 R56, R180.reuse, R150, R56 ;  /* 0x00000096b438723c */ /* 0x040fe20000001838 */
[----:B------:R-:W1:Y:S07]  /*14040*/  LDSM.16.M88.4 R148, [R202+0x4800] ;  /* 0x00480000ca94783b */ /* 0x000e6e0000000200 */
[C---:B---3--:R-:W-:Y:S08]  /*14050*/  HMMA.16816.F32 R60, R180.reuse, R152, R60 ;  /* 0x00000098b43c723c */ /* 0x048ff0000000183c */
[----:B------:R-:W-:Y:S01]  /*14060*/  HMMA.16816.F32 R64, R180, R154, R64 ;  /* 0x0000009ab440723c */ /* 0x000fe20000001840 */
[----:B------:R-:W2:Y:S07]  /*14070*/  LDSM.16.M88.4 R152, [R202+0x5000] ;  /* 0x00500000ca98783b */ /* 0x000eae0000000200 */
[C---:B----4-:R-:W-:Y:S08]  /*14080*/  HMMA.16816.F32 R8, R184.reuse, R156, R8 ;  /* 0x0000009cb808723c */ /* 0x050ff00000001808 */
[C---:B------:R-:W-:Y:S01]  /*14090*/  HMMA.16816.F32 R16, R184.reuse, R158, R16 ;  /* 0x0000009eb810723c */ /* 0x040fe20000001810 */
[----:B------:R-:W3:Y:S07]  /*140a0*/  LDSM.16.M88.4 R156, [R202+0x5800] ;  /* 0x00580000ca9c783b */ /* 0x000eee0000000200 */
[C---:B------:R-:W-:Y:S08]  /*140b0*/  HMMA.16816.F32 R20, R184.reuse, R172, R20 ;  /* 0x000000acb814723c */ /* 0x040ff00000001814 */
[C---:B------:R-:W-:Y:S01]  /*140c0*/  HMMA.16816.F32 R24, R184.reuse, R174, R24 ;  /* 0x000000aeb818723c */ /* 0x040fe20000001818 */
[----:B------:R-:W4:Y:S07]  /*140d0*/  LDSM.16.M88.4 R172, [R208] ;  /* 0x00000000d0ac783b */ /* 0x000f2e0000000200 */
[C---:B-1----:R-:W-:Y:S08]  /*140e0*/  HMMA.16816.F32 R28, R184.reuse, R148, R28 ;  /* 0x00000094b81c723c */ /* 0x042ff0000000181c */
[C---:B------:R-:W-:Y:S01]  /*140f0*/  HMMA.16816.F32 R32, R184.reuse, R150, R32 ;  /* 0x00000096b820723c */ /* 0x040fe20000001820 */
[----:B------:R-:W1:Y:S07]  /*14100*/  LDSM.16.M88.4 R148, [R209] ;  /* 0x00000000d194783b */ /* 0x000e6e0000000200 */
[C---:B--2---:R-:W-:Y:S08]  /*14110*/  HMMA.16816.F32 R36, R184.reuse, R152, R36 ;  /* 0x00000098b824723c */ /* 0x044ff00000001824 */
[C---:B------:R-:W-:Y:S01]  /*14120*/  HMMA.16816.F32 R40, R184.reuse, R154, R40 ;  /* 0x0000009ab828723c */ /* 0x040fe20000001828 */
[----:B------:R-:W2:Y:S07]  /*14130*/  LDSM.16.M88.4 R152, [R210] ;  /* 0x00000000d298783b */ /* 0x000eae0000000200 */
[C---:B---3--:R-:W-:Y:S08]  /*14140*/  HMMA.16816.F32 R44, R184.reuse, R156, R44 ;  /* 0x0000009cb82c723c */ /* 0x048ff0000000182c */
[C---:B------:R-:W-:Y:S01]  /*14150*/  HMMA.16816.F32 R48, R184.reuse, R158, R48 ;  /* 0x0000009eb830723c */ /* 0x040fe20000001830 */
[----:B------:R-:W3:Y:S07]  /*14160*/  LDSM.16.M88.4 R156, [R211] ;  /* 0x00000000d39c783b */ /* 0x000eee0000000200 */
[C---:B------:R-:W-:Y:S08]  /*14170*/  HMMA.16816.F32 R52, R184.reuse, R160, R52 ;  /* 0x000000a0b834723c */ /* 0x040ff00000001834 */
[C---:B------:R-:W-:Y:S01]  /*14180*/  HMMA.16816.F32 R56, R184.reuse, R162, R56 ;  /* 0x000000a2b838723c */ /* 0x040fe20000001838 */
[----:B------:R-:W5:Y:S07]  /*14190*/  LDSM.16.M88.4 R160, [R212] ;  /* 0x00000000d4a0783b */ /* 0x000f6e0000000200 */
[C---:B------:R-:W-:Y:S08]  /*141a0*/  HMMA.16816.F32 R60, R184.reuse, R164, R60 ;  /* 0x000000a4b83c723c */ /* 0x040ff0000000183c */
[----:B------:R-:W-:Y:S01]  /*141b0*/  HMMA.16816.F32 R64, R184, R166, R64 ;  /* 0x000000a6b840723c */ /* 0x000fe20000001840 */
[----:B------:R-:W2:Y:S07]  /*141c0*/  LDSM.16.M88.4 R164, [R213] ;  /* 0x00000000d5a4783b */ /* 0x000eae0000000200 */
        /* <DEDUP_REMOVED lines=23> */
[----:B------:R-:W3:Y:S07]  /*14340*/  LDSM.16.M88.4 R168, [R200+0x3800] ;  /* 0x00380000c8a8783b */ /* 0x000eee0000000200 */
[C---:B----4-:R-:W-:Y:S08]  /*14350*/  HMMA.16816.F32 R20, R192.reuse, R172, R20 ;  /* 0x000000acc014723c */ /* 0x050ff00000001814 */
        /* <DEDUP_REMOVED lines=13> */
[----:B------:R-:W4:Y:S07]  /*14430*/  LDSM.16.M88.4 R160, [R200+0x5800] ;  /* 0x00580000c8a0783b */ /* 0x000f2e0000000200 */
[C---:B------:R-:W-:Y:S08]  /*14440*/  HMMA.16816.F32 R60, R192.reuse, R164, R60 ;  /* 0x000000a4c03c723c */ /* 0x040ff0000000183c */
[----:B------:R-:W-:Y:S01]  /*14450*/  HMMA.16816.F32 R64, R192, R166, R64 ;  /* 0x000000a6c040723c */ /* 0x000fe20000001840 */
[----:B------:R-:W5:Y:S01]  /*14460*/  LDSM.16.M88.4 R164, [R200+0x6000] ;  /* 0x00600000c8a4783b */ /* 0x000f620000000200 */
[----:B------:R-:W-:Y:S06]  /*14470*/  DEPBAR.LE SB0, 0x0 ;  /* 0x000080000000791a */ /* 0x000fec0000000000 */
[C---:B------:R-:W-:Y:S01]  /*14480*/  HMMA.16816.F32 R8, R196.reuse, R168, R8 ;  /* 0x000000a8c408723c */ /* 0x040fe20000001808 */
[----:B------:R-:W-:Y:S07]  /*14490*/  BAR.SYNC.DEFER_BLOCKING 0x0 ;  /* 0x0000000000007b1d */ /* 0x000fee0000010000 */
        /* <DEDUP_REMOVED lines=15> */
[----:B------:R-:W2:Y:S01]  /*14590*/  LDL R2, [R1+0x3c] ;  /* 0x00003c0001027983 */ /* 0x000ea20000100800 */
[----:B------:R-:W-:Y:S02]  /*145a0*/  IMAD.MOV.U32 R3, RZ, RZ, c[0x0][0x2b8] ;  /* 0x0000ae00ff037624 */ /* 0x000fe400078e00ff */
[----:B------:R-:W-:Y:S01]  /*145b0*/  IMAD.MOV.U32 R234, RZ, RZ, RZ ;  /* 0x000000ffffea7224 */ /* 0x000fe200078e00ff */
[----:B------:R-:W3:Y:S02]  /*145c0*/  LDL.64 R242, [R1+0x30] ;  /* 0x0000300001f27983 */ /* 0x000ee40000100a00 */
[----:B------:R-:W-:Y:S02]  /*145d0*/  ISETP.NE.AND P1, PT, R3, 0x1, PT ;  /* 0x000000010300780c */ /* 0x000fe40003f25270 */
        /* <DEDUP_REMOVED lines=8> */
[C---:B------:R-:W-:Y:S02]  /*14660*/  IADD3 R5, -R2.reuse, RZ, RZ ;  /* 0x000000ff02057210 */ /* 0x040fe40007ffe1ff */
[C---:B---3--:R-:W-:Y:S03]  /*14670*/  @!P5 IADD3 R4, P0, R2.reuse, R242, RZ ;  /* 0x000000f20204d210 */ /* 0x048fe60007f1e0ff */
        /* <DEDUP_REMOVED lines=8> */
[----:B------:R-:W-:Y:S05]  /*14700*/  IMAD R4, R237, c[0x0][0x1e4], R4 ;  /* 0x00007900ed047a24 */ /* 0x000fea00078e0204 */
[----:B------:R-:W-:Y:S02]  /*14710*/  IADD3 R3, R3, R4, RZ ;  /* 0x0000000403037210 */ /* 0x000fe40007ffe0ff */
        /* <DEDUP_REMOVED lines=10> */
.L_x_1740:
[----:B------:R-:W-:-:S05]  /*147c0*/  BRA.DIV ~URZ, `(.L_x_1637) ;  /* 0x0000c0a27f007947 */ /* 0x000fca000b800000 */
[----:B------:R3:W4:Y:S02]  /*147d0*/  SHFL.IDX PT, R2, R5, RZ, 0x181f ;  /* 0x00181fff05027589 */ /* 0x00072400000e0000 */
.L_x_1741:
[----:B------:R-:W-:Y:S11]  /*147e0*/  ISETP.GE.AND P0, PT, R236, 0x1, PT ;  /* 0x00000001ec00780c */ /* 0x000ff60003f06270 */
[----:B------:R-:W-:Y:S02]  /*147f0*/  @!UPT UIADD3 URZ, URZ, URZ, URZ ;  /* 0x0000003f3f3ff290 */ /* 0x000fe4000fffe03f */
[----:B------:R-:W-:Y:S02]  /*14800*/  @P0 ISETP.GE.AND P3, PT, R76, c[0x0][0x1d4], PT ;  /* 0x000075004c000a0c */ /* 0x000fe40003f66270 */
[----:B----4-:R-:W-:Y:S02]  /*14810*/  @P0 IADD3 R148, P1, R2, R230, RZ ;  /* 0x000000e602940210 */ /* 0x010fe40007f3e0ff */
[----:B------:R-:W-:Y:S03]  /*14820*/  @P0 ISETP.GE.AND P2, PT, R227, c[0x0][0x1d4], PT ;  /* 0x00007500e3000a0c */ /* 0x000fe60003f46270 */
[----:B--2---:R-:W-:Y:S01]  /*14830*/  @P0 IMAD.X R149, R6, 0x1, R231, P1 ;  /* 0x0000000106950824 */ /* 0x004fe200008e06e7 */
        /* <DEDUP_REMOVED lines=10> */
.L_x_1742:
[----:B------:R-:W-:Y:S11]  /*148e0*/  ISETP.GE.AND P0, PT, R236, 0x21, PT ;  /* 0x00000021ec00780c */ /* 0x000ff60003f06270 */
[----:B------:R-:W-:Y:S02]  /*148f0*/  @!UPT UIADD3 URZ, URZ, URZ, URZ ;  /* 0x0000003f3f3ff290 */ /* 0x000fe4000fffe03f */
[----:B------:R-:W-:Y:S02]  /*14900*/  @P0 ISETP.GE.AND P3, PT, R76, c[0x0][0x1d4], PT ;  /* 0x000075004c000a0c */ /* 0x000fe40003f66270 */
[----:B--2---:R-:W-:Y:S02]  /*14910*/  @P0 IADD3 R148, P1, R2, R230, RZ ;  /* 0x000000e602940210 */ /* 0x004fe40007f3e0ff */
[----:B------:R-:W-:Y:S03]  /*14920*/  @P0 ISETP.GE.AND P2, PT, R227, c[0x0][0x1d4], PT ;  /* 0x00007500e3000a0c */ /* 0x000fe60003f46270 */
[----:B-1----:R-:W-:Y:S01]  /*14930*/  @P0 IMAD.X R149, R6, 0x1, R231, P1 ;  /* 0x0000000106950824 */ /* 0x002fe200008e06e7 */
        /* <DEDUP_REMOVED lines=9> */
.L_x_1743:
[----:B------:R-:W-:-:S05]  /*149d0*/  BRA.DIV ~URZ, `(.L_x_1640) ;  /* 0x0000c0427f007947 */ /* 0x000fca000b800000 */
[----:B-1----:R1:W2:Y:S02]  /*149e0*/  SHFL.IDX PT, R2, R5, 0x2, 0x181f ;  /* 0x00581f0005027f89 */ /* 0x0022a400000e0000 */
.L_x_1744:
[----:B------:R-:W-:Y:S11]  /*149f0*/  ISETP.GE.AND P0, PT, R236, 0x41, PT ;  /* 0x00000041ec00780c */ /* 0x000ff60003f06270 */
[----:B------:R-:W-:Y:S02]  /*14a00*/  @!UPT UIADD3 URZ, URZ, URZ, URZ ;  /* 0x0000003f3f3ff290 */ /* 0x000fe4000fffe03f */
[----:B------:R-:W-:Y:S02]  /*14a10*/  @P0 ISETP.GE.AND P3, PT, R76, c[0x0][0x1d4], PT ;  /* 0x000075004c000a0c */ /* 0x000fe40003f66270 */
[----:B--2---:R-:W-:Y:S02]  /*14a20*/  @P0 IADD3 R148, P1, R2, R230, RZ ;  /* 0x000000e602940210 */ /* 0x004fe40007f3e0ff */
        /* <DEDUP_REMOVED lines=11> */
[----:B--2---:R1:W2:Y:S02]  /*14ae0*/  SHFL.IDX PT, R2, R5, 0x3, 0x181f ;  /* 0x00781f0005027f89 */ /* 0x0042a400000e0000 */
.L_x_1745:
[----:B------:R-:W-:Y:S11]  /*14af0*/  ISETP.GE.AND P0, PT, R236, 0x61, PT ;  /* 0x00000061ec00780c */ /* 0x000ff60003f06270 */
[----:B------:R-:W-:Y:S02]  /*14b00*/  @!UPT UIADD3 URZ, URZ, URZ, URZ ;  /* 0x0000003f3f3ff290 */ /* 0x000fe4000fffe03f */
[----:B------:R-:W-:Y:S02]  /*14b10*/  @P0 ISETP.GE.AND P3, PT, R76, c[0x0][0x1d4], PT ;  /* 0x000075004c000a0c */ /* 0x000fe40003f66270 */
[----:B-12-4-:R-:W-:Y:S02]  /*14b20*/  @P0 IADD3 R4, P1, R2, R230, RZ ;  /* 0x000000e602040210 */ /* 0x016fe40007f3e0ff */
[----:B------:R-:W-:Y:S03]  /*14b30*/  @P0 ISETP.GE.AND P2, PT, R227, c[0x0][0x1d4], PT ;  /* 0x00007500e3000a0c */ /* 0x000fe60003f46270 */
[----:B---3--:R-:W-:Y:S01]  /*14b40*/  @P0 IMAD.X R5, R6, 0x1, R231, P1 ;  /* 0x0000000106050824 */ /* 0x008fe200008e06e7 */
[----:B------:R-:W-:Y:S05]  /*14b50*/  @P0 IADD3 R2, P1, R2, R233, RZ ;  /* 0x000000e902020210 */ /* 0x000fea0007f3e0ff */
[----:B------:R-:W-:Y:S01]  /*14b60*/  @!PT LDS RZ, [RZ] ;  /* 0x00000000fffff984 */ /* 0x000fe20000000800 */
[----:B------:R-:W-:Y:S01]  /*14b70*/  @!PT LDS RZ, [RZ] ;  /* 0x00000000fffff984 */ /* 0x000fe20000000800 */
[----:B------:R-:W-:Y:S01]  /*14b80*/  @!PT LDS RZ, [RZ] ;  /* 0x00000000fffff984 */ /* 0x000fe20000000800 */
[----:B------:R1:W-:Y:S01]  /*14b90*/  @P0 LDGSTS.E.BYPASS.LTC128B.128 [R229+0xb100], [R4.64], !P3 ;  /* 0x0b10000004e50fae */ /* 0x0003e2000d901d48 */
[----:B------:R-:W-:Y:S05]  /*14ba0*/  @P0 IMAD.X R3, R6, 0x1, R232, P1 ;  /* 0x0000000106030824 */ /* 0x000fea00008e06e8 */
[----:B------:R1:W-:Y:S02]  /*14bb0*/  @P0 LDGSTS.E.BYPASS.LTC128B.128 [R229+0xe900], [R2.64], !P2 ;  /* 0x0e90000002e50fae */ /* 0x0003e4000d101d48 */
.L_x_1635:
[----:B------:R-:W-:Y:S05]  /*14bc0*/  BSYNC B0 ;  /* 0x0000000000007941 */ /* 0x000fea0003800000 */
.L_x_1634:
[----:B-1----:R-:W2:Y:S01]  /*14bd0*/  LDL R4, [R1+0x40] ;  /* 0x0000400001047983 */ /* 0x002ea20000100800 */
[----:B------:R-:W-:Y:S03]  /*14be0*/  IMAD.MOV.U32 R148, RZ, RZ, c[0x0][0x2c4] ;  /* 0x0000b100ff947624 */ /* 0x000fe600078e00ff */
[----:B------:R-:W2:Y:S02]  /*14bf0*/  LDL R2, [R1+0x64] ;  /* 0x0000640001027983 */ /* 0x000ea40000100800 */
[----:B------:R-:W-:Y:S02]  /*14c00*/  ISETP.NE.AND P0, PT, R148, 0x1, PT ;  /* 0x000000019400780c */ /* 0x000fe40003f05270 */
[----:B------:R-:W3:Y:S04]  /*14c10*/  LDL R6, [R1+0x60] ;  /* 0x0000600001067983 */ /* 0x000ee80000100800 */
[----:B------:R-:W4:Y:S04]  /*14c20*/  LDL R5, [R1+0x48] ;  /* 0x0000480001057983 */ /* 0x000f280000100800 */
[----:B------:R-:W4:Y:S04]  /*14c30*/  LDL R3, [R1+0x44] ;  /* 0x0000440001037983 */ /* 0x000f280000100800 */
[----:B------:R-:W0:Y:S01]  /*14c40*/  LDGDEPBAR ;  /* 0x00000000000079af */ /* 0x000e220000000000 */
[----:B--2---:R-:W-:Y:S04]  /*14c50*/  IMAD.IADD R4, R2, 0x1, R4 ;  /* 0x0000000102047824 */ /* 0x004fe800078e0204 */
[----:B------:R-:W-:Y:S05]  /*14c60*/  @P0 IMAD.HI.U32 R2, R4, c[0x0][0x2c8], RZ ;  /* 0x0000b20004020a27 */ /* 0x000fea00078e00ff */
[----:B------:R-:W-:Y:S01]  /*14c70*/  @P0 SHF.R.U32.HI R4, RZ, c[0x0][0x2cc], R2 ;  /* 0x0000b300ff040a19 */ /* 0x000fe20000011602 */
[----:B------:R-:W-:Y:S05]  /*14c80*/  IMAD R2, R235, -0x70, RZ ;  /* 0xffffff90eb027824 */ /* 0x000fea00078e02ff */
[----:B---3--:R-:W-:Y:S04]  /*14c90*/  IADD3 R2, -R6, 0x1, R2 ;  /* 0x0000000106027810 */ /* 0x008fe80007ffe102 */
[----:B----4-:R-:W-:Y:S01]  /*14ca0*/  IADD3 R5, -R3, R2, R5 ;  /* 0x0000000203057210 */ /* 0x010fe20007ffe105 */
[----:B------:R-:W-:-:S05]  /*14cb0*/  BRA.DIV ~URZ, `(.L_x_1642) ;  /* 0x0000bea27f007947 */ /* 0x000fca000b800000 */
[----:B------:R1:W2:Y:S02]  /*14cc0*/  SHFL.IDX PT, R2, R4, RZ, 0x1c1f ;  /* 0x001c1fff04027589 */ /* 0x0002a400000e0000 */
.L_x_1746:
[----:B--2---:R-:W-:Y:S05]  /*14cd0*/  IMAD.IADD R2, R5, 0x1, R2 ;  /* 0x0000000105027824 */ /* 0x004fea00078e0202 */
[C---:B------:R-:W-:Y:S02]  /*14ce0*/  ISETP.GT.AND P0, PT, R2.reuse, RZ, PT ;  /* 0x000000ff0200720c */ /* 0x040fe40003f04270 */
[----:B------:R-:W-:Y:S02]  /*14cf0*/  ISETP.GT.AND P1, PT, R2, 0x1, PT ;  /* 0x000000010200780c */ /* 0x000fe40003f24270 */
[----:B------:R-:W-:Y:S02]  /*14d00*/  FSEL R161, R8, -INF , P0 ;  /* 0xff80000008a17808 */ /* 0x000fe40000000000 */
[C---:B------:R-:W-:Y:S02]  /*14d10*/  ISETP.GT.AND P0, PT, R2.reuse, 0x10, PT ;  /* 0x000000100200780c */ /* 0x040fe40003f04270 */
[C---:B------:R-:W-:Y:S02]  /*14d20*/  ISETP.GT.AND P2, PT, R2.reuse, 0x8, PT ;  /* 0x000000080200780c */ /* 0x040fe40003f44270 */
[C---:B------:R-:W-:Y:S02]  /*14d30*/  ISETP.GT.AND P3, PT, R2.reuse, 0x9, PT ;  /* 0x000000090200780c */ /* 0x040fe40003f64270 */
[----:B------:R-:W-:Y:S02]  /*14d40*/  FSEL R170, R9, -INF , P1 ;  /* 0xff80000009aa7808 */ /* 0x000fe40000800000 */
[C---:B------:R-:W-:Y:S02]  /*14d50*/  ISETP.GT.AND P1, PT, R2.reuse, 0x11, PT ;  /* 0x000000110200780c */ /* 0x040fe40003f24270 */
[----:B------:R-:W-:Y:S02]  /*14d60*/  ISETP.GT.AND P4, PT, R2, 0x19, PT ;  /* 0x000000190200780c */ /* 0x000fe40003f84270 */
[----:B------:R-:W-:Y:S02]  /*14d70*/  FSEL R168, R20, -INF , P0 ;  /* 0xff80000014a87808 */ /* 0x000fe40000000000 */
[----:B------:R-:W-:Y:S02]  /*14d80*/  ISETP.GT.AND P0, PT, R2, 0x20, PT ;  /* 0x000000200200780c */ /* 0x000fe40003f04270 */
[----:B------:R-:W-:Y:S02]  /*14d90*/  FSEL R16, R16, -INF , P2 ;  /* 0xff80000010107808 */ /* 0x000fe40001000000 */
[C---:B------:R-:W-:Y:S02]  /*14da0*/  ISETP.GT.AND P2, PT, R2.reuse, 0x18, PT ;  /* 0x000000180200780c */ /* 0x040fe40003f44270 */
[----:B------:R-:W-:Y:S02]  /*14db0*/  FSEL R169, R17, -INF , P3 ;  /* 0xff80000011a97808 */ /* 0x000fe40001800000 */
[----:B------:R-:W-:Y:S02]  /*14dc0*/  FSEL R167, R21, -INF , P1 ;  /* 0xff80000015a77808 */ /* 0x000fe40000800000 */
[C---:B------:R-:W-:Y:S02]  /*14dd0*/  ISETP.GT.AND P1, PT, R2.reuse, 0x21, PT ;  /* 0x000000210200780c */ /* 0x040fe40003f24270 */
[C---:B------:R-:W-:Y:S02]  /*14de0*/  ISETP.GT.AND P3, PT, R2.reuse, 0x28, PT ;  /* 0x000000280200780c */ /* 0x040fe40003f64270 */
[----:B------:R-:W-:Y:S02]  /*14df0*/  FSEL R165, R25, -INF , P4 ;  /* 0xff80000019a57808 */ /* 0x000fe40002000000 */
[----:B------:R-:W-:Y:S02]  /*14e00*/  ISETP.GT.AND P4, PT, R2, 0x29, PT ;  /* 0x000000290200780c */ /* 0x000fe40003f84270 */
[----:B------:R-:W-:Y:S02]  /*14e10*/  FSEL R164, R28, -INF , P0 ;  /* 0xff8000001ca47808 */ /* 0x000fe40000000000 */
[----:B------:R-:W-:Y:S02]  /*14e20*/  ISETP.GT.AND P0, PT, R2, 0x30, PT ;  /* 0x000000300200780c */ /* 0x000fe40003f04270 */
[----:B------:R-:W-:Y:S02]  /*14e30*/  FSEL R166, R24, -INF , P2 ;  /* 0xff80000018a67808 */ /* 0x000fe40001000000 */
        /* <DEDUP_REMOVED lines=8> */
[----:B------:R-:W-:Y:S02]  /*14ec0*/  ISETP.GT.AND P0, PT, R2, 0x41, PT ;  /* 0x000000410200780c */ /* 0x000fe40003f04270 */
[----:B------:R-:W-:Y:S02]  /*14ed0*/  FSEL R158, R37, -INF , P2 ;  /* 0xff800000259e7808 */ /* 0x000fe40001000000 */
[----:B------:R-:W-:Y:S02]  /*14ee0*/  FSEL R157, R40, -INF , P3 ;  /* 0xff800000289d7808 */ /* 0x000fe40001800000 */
[C---:B------:R-:W-:Y:S02]  /*14ef0*/  ISETP.GT.AND P3, PT, R2.reuse, 0x48, PT ;  /* 0x000000480200780c */ /* 0x040fe40003f64270 */
[----:B------:R-:W-:Y:S02]  /*14f00*/  FSEL R156, R41, -INF , P4 ;  /* 0xff800000299c7808 */ /* 0x000fe40002000000 */
[----:B------:R-:W-:Y:S02]  /*14f10*/  ISETP.GT.AND P4, PT, R2, 0x49, PT ;  /* 0x000000490200780c */ /* 0x000fe40003f84270 */
[----:B------:R-:W-:Y:S02]  /*14f20*/  FSEL R155, R44, -INF , P1 ;  /* 0xff8000002c9b7808 */ /* 0x000fe40000800000 */
[C---:B------:R-:W-:Y:S02]  /*14f30*/  ISETP.GT.AND P2, PT, R2.reuse, 0x50, PT ;  /* 0x000000500200780c */ /* 0x040fe40003f44270 */
[----:B------:R-:W-:Y:S02]  /*14f40*/  FSEL R154, R45, -INF , P0 ;  /* 0xff8000002d9a7808 */ /* 0x000fe40000000000 */
[C---:B------:R-:W-:Y:S02]  /*14f50*/  ISETP.GT.AND P1, PT, R2.reuse, 0x51, PT ;  /* 0x000000510200780c */ /* 0x040fe40003f24270 */
        /* <DEDUP_REMOVED lines=138> */
.L_x_1747:
[----:B------:R-:W3:Y:S01]  /*15800*/  LDL.LU R50, [R1] ;  /* 0x0000000001327983 */ /* 0x000ee20000300800 */
[C---:B------:R-:W-:Y:S01]  /*15810*/  FSETP.NEU.FTZ.AND P0, PT, R6.reuse, -INF , PT ;  /* 0xff8000000600780b */ /* 0x040fe20003f1d000 */
[----:B------:R-:W-:Y:S01]  /*15820*/  FMUL.FTZ R3, R6, c[0x0][0x2d0] ;  /* 0x0000b40006037a20 */ /* 0x000fe20000410000 */
[----:B-12---:R-:W-:Y:S01]  /*15830*/  FMNMX.FTZ R4, R2, R4, !PT ;  /* 0x0000000402047209 */ /* 0x006fe20007810000 */
        /* <DEDUP_REMOVED lines=37> */
[----:B------:R-:W-:Y:S01]  /*15a90*/  MUFU.EX2 R32, R32 ;  /* 0x0000002000207308 */ /* 0x000fe20000000800 */
[C---:B-1----:R-:W-:Y:S01]  /*15aa0*/  FFMA.FTZ R3, R2.reuse, R240, R34 ;  /* 0x000000f002037223 */ /* 0x042fe20000010022 */
[C---:B--2---:R-:W-:Y:S01]  /*15ab0*/  F2FP.PACK_AB R148, R5.reuse, R34 ;  /* 0x000000220594723e */ /* 0x044fe200000000ff */
[----:B------:R-:W-:Y:S02]  /*15ac0*/  FMUL.FTZ R64, R2, R84 ;  /* 0x0000005402407220 */ /* 0x000fe40000410000 */
[----:B------:R-:W-:Y:S01]  /*15ad0*/  FADD.FTZ R17, R5, R3 ;  /* 0x0000000305117221 */ /* 0x000fe20000010000 */
[C---:B------:R-:W-:Y:S01]  /*15ae0*/  FSEL R3, R4.reuse, RZ, P0 ;  /* 0x000000ff04037208 */ /* 0x040fe20000000000 */
[----:B------:R-:W-:Y:S02]  /*15af0*/  FMUL.FTZ R5, R4, c[0x0][0x2d0] ;  /* 0x0000b40004057a20 */ /* 0x000fe40000410000 */
[C---:B------:R-:W-:Y:S01]  /*15b00*/  FMUL.FTZ R65, R2.reuse, R85 ;  /* 0x0000005502417220 */ /* 0x040fe20000410000 */
[----:B------:R1:W2:Y:S01]  /*15b10*/  MUFU.EX2 R34, R16 ;  /* 0x0000001000227308 */ /* 0x0002a20000000800 */
[----:B------:R-:W-:Y:S01]  /*15b20*/  FADD.FTZ R3, -R3, R80 ;  /* 0x0000005003037221 */ /* 0x000fe20000010100 */
[----:B------:R-:W-:Y:S01]  /*15b30*/  FSEL R5, R5, RZ, P0 ;  /* 0x000000ff05057208 */ /* 0x000fe20000000000 */
[----:B------:R-:W-:Y:S02]  /*15b40*/  FMUL.FTZ R49, R2, R101 ;  /* 0x0000006502317220 */ /* 0x000fe40000410000 */
[----:B------:R-:W-:Y:S02]  /*15b50*/  FMUL.FTZ R3, R3, c[0x0][0x2d0] ;  /* 0x0000b40003037a20 */ /* 0x000fe40000410000 */
[--C-:B------:R-:W-:Y:S02]  /*15b60*/  FFMA.FTZ R15, R37, c[0x0][0x2d0], -R5.reuse ;  /* 0x0000b400250f7a23 */ /* 0x100fe40000010805 */
[--C-:B------:R-:W-:Y:S02]  /*15b70*/  FFMA.FTZ R43, R11, c[0x0][0x2d0], -R5.reuse ;  /* 0x0000b4000b2b7a23 */ /* 0x100fe40000010805 */
[----:B------:R-:W4:Y:S01]  /*15b80*/  MUFU.EX2 R3, R3 ;  /* 0x0000000300037308 */ /* 0x000f220000000800 */
[--C-:B------:R-:W-:Y:S02]  /*15b90*/  FFMA.FTZ R151, R48, c[0x0][0x2d0], -R5.reuse ;  /* 0x0000b40030977a23 */ /* 0x100fe40000010805 */
[--C-:B------:R-:W-:Y:S02]  /*15ba0*/  FFMA.FTZ R80, R52, c[0x0][0x2d0], -R5.reuse ;  /* 0x0000b40034507a23 */ /* 0x100fe40000010805 */
[--C-:B------:R-:W-:Y:S02]  /*15bb0*/  FFMA.FTZ R46, R10, c[0x0][0x2d0], -R5.reuse ;  /* 0x0000b4000a2e7a23 */ /* 0x100fe40000010805 */
[--C-:B------:R-:W-:Y:S02]  /*15bc0*/  FFMA.FTZ R170, R29, c[0x0][0x2d0], -R5.reuse ;  /* 0x0000b4001daa7a23 */ /* 0x100fe40000010805 */
[----:B------:R-:W-:Y:S01]  /*15bd0*/  FMUL.FTZ R29, R2, R121 ;  /* 0x00000079021d7220 */ /* 0x000fe20000410000 */
[----:B------:R-:W-:Y:S01]  /*15be0*/  MUFU.EX2 R11, R15 ;  /* 0x0000000f000b7308 */ /* 0x000fe20000000800 */
[--C-:B------:R-:W-:Y:S02]  /*15bf0*/  FFMA.FTZ R169, R28, c[0x0][0x2d0], -R5.reuse ;  /* 0x0000b4001ca97a23 */ /* 0x100fe40000010805 */
[--C-:B-1----:R-:W-:Y:S01]  /*15c00*/  FFMA.FTZ R16, R53, c[0x0][0x2d0], -R5.reuse ;  /* 0x0000b40035107a23 */ /* 0x102fe20000010805 */
[----:B--2---:R-:W-:Y:S01]  /*15c10*/  F2FP.PACK_AB R150, R32, R34 ;  /* 0x000000222096723e */ /* 0x004fe200000000ff */
[----:B------:R-:W-:Y:S02]  /*15c20*/  FMUL.FTZ R28, R2, R120 ;  /* 0x00000078021c7220 */ /* 0x000fe40000410000 */
[--C-:B------:R-:W-:Y:S02]  /*15c30*/  FFMA.FTZ R154, R45, c[0x0][0x2d0], -R5.reuse ;  /* 0x0000b4002d9a7a23 */ /* 0x100fe40000010805 */
[--C-:B------:R-:W-:Y:S01]  /*15c40*/  FFMA.FTZ R153, R44, c[0x0][0x2d0], -R5.reuse ;  /* 0x0000b4002c997a23 */ /* 0x100fe20000010805 */
[----:B------:R-:W-:Y:S01]  /*15c50*/  MUFU.EX2 R120, R80 ;  /* 0x0000005000787308 */ /* 0x000fe20000000800 */
[--C-:B------:R-:W-:Y:S02]  /*15c60*/  FFMA.FTZ R155, R41, c[0x0][0x2d0], -R5.reuse ;  /* 0x0000b400299b7a23 */ /* 0x100fe40000010805 */
[--C-:B------:R-:W-:Y:S02]  /*15c70*/  FFMA.FTZ R156, R40, c[0x0][0x2d0], -R5.reuse ;  /* 0x0000b400289c7a23 */ /* 0x100fe40000010805 */
[C---:B----4-:R-:W-:Y:S02]  /*15c80*/  FMUL.FTZ R66, R3.reuse, R86 ;  /* 0x0000005603427220 */ /* 0x050fe40000410000 */
[----:B------:R-:W-:Y:S02]  /*15c90*/  FMUL.FTZ R67, R3, R87 ;  /* 0x0000005703437220 */ /* 0x000fe40000410000 */
[----:B------:R-:W1:Y:S01]  /*15ca0*/  LDSM.16.MT88.4 R84, [R203] ;  /* 0x00000000cb54783b */ /* 0x000e620000004200 */
        /* <DEDUP_REMOVED lines=27> */
[C---:B------:R-:W-:Y:S02]  /*15e60*/  FMUL.FTZ R19, R3.reuse, R135 ;  /* 0x0000008703137220 */ /* 0x040fe40000410000 */
        /* <DEDUP_REMOVED lines=8> */
[C---:B------:R-:W-:Y:S02]  /*15ef0*/  FMUL.FTZ R26, R3.reuse, R126 ;  /* 0x0000007e031a7220 */ /* 0x040fe40000410000 */
[C---:B------:R-:W-:Y:S02]  /*15f00*/  FMUL.FTZ R27, R3.reuse, R127 ;  /* 0x0000007f031b7220 */ /* 0x040fe40000410000 */
[C---:B------:R-:W-:Y:S01]  /*15f10*/  FMUL.FTZ R24, R2.reuse, R124 ;  /* 0x0000007c02187220 */ /* 0x040fe20000410000 */
[----:B------:R-:W-:Y:S01]  /*15f20*/  MOV R124, R46 ;  /* 0x0000002e007c7202 */ /* 0x000fe20000000f00 */
[C---:B------:R-:W-:Y:S01]  /*15f30*/  FMUL.FTZ R25, R2.reuse, R125 ;  /* 0x0000007d02197220 */ /* 0x040fe20000410000 */
[----:B------:R-:W-:Y:S01]  /*15f40*/  MOV R125, R43 ;  /* 0x0000002b007d7202 */ /* 0x000fe20000000f00 */
[C---:B------:R-:W-:Y:S01]  /*15f50*/  FMUL.FTZ R30, R3.reuse, R122 ;  /* 0x0000007a031e7220 */ /* 0x040fe20000410000 */
[----:B------:R-:W-:Y:S01]  /*15f60*/  MUFU.EX2 R133, R158 ;  /* 0x0000009e00857308 */ /* 0x000fe20000000800 */
[C---:B------:R-:W-:Y:S02]  /*15f70*/  FMUL.FTZ R31, R3.reuse, R123 ;  /* 0x0000007b031f7220 */ /* 0x040fe40000410000 */
[C---:B------:R-:W-:Y:S02]  /*15f80*/  FMUL.FTZ R34, R3.reuse, R118 ;  /* 0x0000007603227220 */ /* 0x040fe40000410000 */
        /* <DEDUP_REMOVED lines=39> */
[C---:B------:R-:W-:Y:S01]  /*16200*/  FMUL.FTZ R70, R3.reuse, R70 ;  /* 0x0000004603467220 */ /* 0x040fe20000410000 */
[----:B------:R-:W-:Y:S01]  /*16210*/  LDSM.16.MT88.4 R88, [R203+0x800] ;  /* 0x00080000cb58783b */ /* 0x000fe20000004200 */
[C---:B------:R-:W-:Y:S01]  /*16220*/  FMUL.FTZ R71, R3.reuse, R71 ;  /* 0x0000004703477220 */ /* 0x040fe20000410000 */
[----:B--2---:R-:W-:Y:S01]  /*16230*/  MOV R174, R132 ;  /* 0x0000008400ae7202 */ /* 0x004fe20000000f00 */
[C---:B------:R-:W-:Y:S02]  /*16240*/  FMUL.FTZ R74, R3.reuse, R74 ;  /* 0x0000004a034a7220 */ /* 0x040fe40000410000 */
[C---:B------:R-:W-:Y:S02]  /*16250*/  FMUL.FTZ R75, R3.reuse, R75 ;  /* 0x0000004b034b7220 */ /* 0x040fe40000410000 */
[C---:B------:R-:W-:Y:S01]  /*16260*/  FMUL.FTZ R68, R2.reuse, R68 ;  /* 0x0000004402447220 */ /* 0x040fe20000410000 */
[----:B------:R-:W-:Y:S01]  /*16270*/  MUFU.EX2 R114, R153 ;  /* 0x0000009900727308 */ /* 0x000fe20000000800 */
[C---:B------:R-:W-:Y:S02]  /*16280*/  FMUL.FTZ R69, R2.reuse, R69 ;  /* 0x0000004502457220 */ /* 0x040fe40000410000 */
[C---:B------:R-:W-:Y:S02]  /*16290*/  FMUL.FTZ R72, R2.reuse, R72 ;  /* 0x0000004802487220 */ /* 0x040fe40000410000 */
[----:B------:R-:W-:Y:S05]  /*162a0*/  FMUL.FTZ R73, R2, R73 ;  /* 0x0000004902497220 */ /* 0x000fea0000410000 */
[----:B------:R2:W-:Y:S10]  /*162b0*/  MUFU.EX2 R153, R124 ;  /* 0x0000007c00997308 */ /* 0x0005f40000000800 */
[----:B------:R-:W-:Y:S10]  /*162c0*/  MUFU.EX2 R166, R170 ;  /* 0x000000aa00a67308 */ /* 0x000ff40000000800 */
[----:B------:R-:W-:Y:S01]  /*162d0*/  MUFU.EX2 R163, R172 ;  /* 0x000000ac00a37308 */ /* 0x000fe20000000800 */
[----:B--2---:R-:W-:Y:S01]  /*162e0*/  LDSM.16.MT88.4 R124, [R204+0x3000] ;  /* 0x00300000cc7c783b */ /* 0x004fe20000004200 */
[C---:B---3--:R-:W-:Y:S02]  /*162f0*/  FFMA.FTZ R9, R3.reuse, R50, R11 ;  /* 0x0000003203097223 */ /* 0x048fe4000001000b */
[C---:B------:R-:W-:Y:S06]  /*16300*/  FMUL.FTZ R11, R3.reuse, R139 ;  /* 0x0000008b030b7220 */ /* 0x040fec0000410000 */
[----:B------:R-:W-:Y:S01]  /*16310*/  MUFU.EX2 R108, R242 ;  /* 0x000000f2006c7308 */ /* 0x000fe20000000800 */
[----:B------:R-:W-:Y:S02]  /*16320*/  FADD.FTZ R15, R10, R9 ;  /* 0x000000090a0f7221 */ /* 0x000fe40000010000 */
[----:B------:R-:W-:Y:S02]  /*16330*/  FMUL.FTZ R9, R2, R137 ;  /* 0x0000008902097220 */ /* 0x000fe40000410000 */
[C---:B------:R-:W-:Y:S01]  /*16340*/  FMUL.FTZ R10, R3.reuse, R138 ;  /* 0x0000008a030a7220 */ /* 0x040fe20000410000 */
[----:B------:R-:W-:Y:S01]  /*16350*/  MOV R136, R15 ;  /* 0x0000000f00887202 */ /* 0x000fe20000000f00 */
[----:B------:R-:W-:Y:S02]  /*16360*/  FMUL.FTZ R50, R3, R102 ;  /* 0x0000006603327220 */ /* 0x000fe40000410000 */
[----:B------:R-:W-:Y:S01]  /*16370*/  LDSM.16.MT88.4 R100, [R204+0x1800] ;  /* 0x00180000cc64783b */ /* 0x000fe20000004200 */
[----:B------:R-:W-:Y:S02]  /*16380*/  MUFU.EX2 R137, R155 ;  /* 0x0000009b00897308 */ /* 0x000fe40000000800 */
[C---:B-1----:R-:W-:Y:S08]  /*16390*/  HMMA.16816.F32 R8, R148.reuse, R84, R8 ;  /* 0x000000549408723c */ /* 0x042ff00000001808 */
[C---:B------:R-:W-:Y:S01]  /*163a0*/  HMMA.16816.F32 R16, R148.reuse, R86, R16 ;  /* 0x000000569410723c */ /* 0x040fe20000001810 */
[----:B------:R-:W1:Y:S01]  /*163b0*/  LDSM.16.MT88.4 R84, [R204] ;  /* 0x00000000cc54783b */ /* 0x000e620000004200 */
[----:B------:R-:W2:Y:S10]  /*163c0*/  MUFU.EX2 R15, R168 ;  /* 0x000000a8000f7308 */ /* 0x000eb40000000800 */
[----:B------:R-:W-:Y:S10]  /*163d0*/  MUFU.EX2 R168, R159 ;  /* 0x0000009f00a87308 */ /* 0x000ff40000000800 */
[----:B------:R-:W-:Y:S01]  /*163e0*/  MUFU.EX2 R159, R240 ;  /* 0x000000f0009f7308 */ /* 0x000fe20000000800 */
[----:B--2---:R-:W-:Y:S09]  /*163f0*/  FADD.FTZ R2, R15, R152 ;  /* 0x000000980f027221 */ /* 0x004ff20000010000 */
[----:B------:R-:W2:Y:S01]  /*16400*/  MUFU.EX2 R3, R167 ;  /* 0x000000a700037308 */ /* 0x000ea20000000800 */
[C---:B-1----:R-:W-:Y:S09]  /*16410*/  HMMA.16816.F32 R20, R148.reuse, R84, R20 ;  /* 0x000000549414723c */ /* 0x042ff20000001814 */
[----:B------:R-:W-:Y:S01]  /*16420*/  MUFU.EX2 R167, R160 ;  /* 0x000000a000a77308 */ /* 0x000fe20000000800 */
[C---:B------:R-:W-:Y:S01]  /*16430*/  HMMA.16816.F32 R24, R148.reuse, R86, R24 ;  /* 0x000000569418723c */ /* 0x040fe20000001818 */
[----:B------:R-:W1:Y:S08]  /*16440*/  LDSM.16.MT88.4 R84, [R206] ;  /* 0x00000000ce54783b */ /* 0x000e700000004200 */
[----:B------:R-:W-:Y:S03]  /*16450*/  MUFU.EX2 R160, R239 ;  /* 0x000000ef00a07308 */ /* 0x000fe60000000800 */
[C---:B--2---:R-:W-:Y:S04]  /*16460*/  FADD.FTZ R2, R3.reuse, R2 ;  /* 0x0000000203027221 */ /* 0x044fe80000010000 */
[----:B------:R-:W-:Y:S03]  /*16470*/  FADD.FTZ R2, R92, R2 ;  /* 0x000000025c027221 */ /* 0x000fe60000010000 */
[----:B------:R-:W-:Y:S01]  /*16480*/  MUFU.EX2 R113, R113 ;  /* 0x0000007100717308 */ /* 0x000fe20000000800 */
[----:B------:R-:W-:Y:S09]  /*16490*/  FADD.FTZ R2, R80, R2 ;  /* 0x0000000250027221 */ /* 0x000ff20000010000 */
[----:B------:R-:W2:Y:S10]  /*164a0*/  MUFU.EX2 R112, R112 ;  /* 0x0000007000707308 */ /* 0x000eb40000000800 */
[----:B------:R-:W-:Y:S01]  /*164b0*/  MUFU.EX2 R158, R245 ;  /* 0x000000f5009e7308 */ /* 0x000fe20000000800 */
[C---:B-1----:R-:W-:Y:S09]  /*164c0*/  HMMA.16816.F32 R28, R148.reuse, R84, R28 ;  /* 0x00000054941c723c */ /* 0x042ff2000000181c */
[----:B------:R-:W-:Y:S01]  /*164d0*/  MUFU.EX2 R157, R246 ;  /* 0x000000f6009d7308 */ /* 0x000fe20000000800 */
[C---:B------:R-:W-:Y:S01]  /*164e0*/  HMMA.16816.F32 R32, R148.reuse, R86, R32 ;  /* 0x000000569420723c */ /* 0x040fe20000001820 */
[----:B------:R-:W1:Y:S08]  /*164f0*/  LDSM.16.MT88.4 R84, [R205] ;  /* 0x00000000cd54783b */ /* 0x000e700000004200 */
[----:B------:R-:W-:Y:S10]  /*16500*/  MUFU.EX2 R156, R247 ;  /* 0x000000f7009c7308 */ /* 0x000ff40000000800 */
[----:B------:R-:W-:Y:S10]  /*16510*/  MUFU.EX2 R155, R250 ;  /* 0x000000fa009b7308 */ /* 0x000ff40000000800 */
[----:B------:R-:W3:Y:S01]  /*16520*/  MUFU.EX2 R152, R129 ;  /* 0x0000008100987308 */ /* 0x000ee20000000800 */
        /* <DEDUP_REMOVED lines=18> */
[----:B------:R-:W4:Y:S02]  /*16650*/  LDSM.16.MT88.4 R92, [R204+0x800] ;  /* 0x00080000cc5c783b */ /* 0x000f240000004200 */
[----:B------:R-:W5:Y:S01]  /*16660*/  MUFU.EX2 R3, R164 ;  /* 0x000000a400037308 */ /* 0x000f620000000800 */
[----:B------:R-:W-:Y:S02]  /*16670*/  F2FP.PACK_AB R87, R132, R137 ;  /* 0x000000898457723e */ /* 0x000fe400000000ff */
[----:B--2---:R-:W-:Y:S02]  /*16680*/  F2FP.PACK_AB R148, R112, R113 ;  /* 0x000000717094723e */ /* 0x004fe400000000ff */
[----:B------:R-:W-:Y:S02]  /*16690*/  F2FP.PACK_AB R149, R153, R154 ;  /* 0x0000009a9995723e */ /* 0x000fe400000000ff */
[----:B---3--:R-:W-:Y:S01]  /*166a0*/  F2FP.PACK_AB R151, R5, R152 ;  /* 0x000000980597723e */ /* 0x008fe200000000ff */
[C---:B------:R-:W-:Y:S02]  /*166b0*/  HMMA.16816.F32 R8, R84.reuse, R88, R8 ;  /* 0x000000585408723c */ /* 0x040fe40000001808 */
[----:B------:R-:W2:Y:S03]  /*166c0*/  MUFU.EX2 R80, R162 ;  /* 0x000000a200507308 */ /* 0x000ea60000000800 */
[----:B-1----:R-:W-:Y:S03]  /*166d0*/  FADD.FTZ R2, R15, R2 ;  /* 0x000000020f027221 */ /* 0x002fe60000010000 */
[C---:B------:R-:W-:Y:S01]  /*166e0*/  HMMA.16816.F32 R16, R84.reuse, R90, R16 ;  /* 0x0000005a5410723c */ /* 0x040fe20000001810 */
[----:B------:R-:W1:Y:S03]  /*166f0*/  LDSM.16.MT88.4 R88, [R206+0x800] ;  /* 0x00080000ce58783b */ /* 0x000e660000004200 */
[----:B------:R-:W-:Y:S01]  /*16700*/  MUFU.EX2 R165, R169 ;  /* 0x000000a900a57308 */ /* 0x000fe20000000800 */
[C---:B-----5:R-:W-:Y:S04]  /*16710*/  FADD.FTZ R2, R3.reuse, R2 ;  /* 0x0000000203027221 */ /* 0x060fe80000010000 */
[----:B------:R-:W-:Y:S05]  /*16720*/  FADD.FTZ R2, R96, R2 ;  /* 0x0000000260027221 */ /* 0x000fea0000010000 */
[----:B------:R-:W-:Y:S01]  /*16730*/  MUFU.EX2 R164, R171 ;  /* 0x000000ab00a47308 */ /* 0x000fe20000000800 */
[C---:B--2---:R-:W-:Y:S01]  /*16740*/  FADD.FTZ R2, R80.reuse, R2 ;  /* 0x0000000250027221 */ /* 0x044fe20000010000 */
[C---:B----4-:R-:W-:Y:S08]  /*16750*/  HMMA.16816.F32 R20, R84.reuse, R92, R20 ;  /* 0x0000005c5414723c */ /* 0x050ff00000001814 */
[----:B------:R-:W-:Y:S01]  /*16760*/  MUFU.EX2 R162, R226 ;  /* 0x000000e200a27308 */ /* 0x000fe20000000800 */
        /* <DEDUP_REMOVED lines=22> */
[----:B------:R4:W-:Y:S02]  /*168d0*/  MUFU.EX2 R80, R173 ;  /* 0x000000ad00507308 */ /* 0x0009e40000000800 */
[----:B------:R-:W-:Y:S02]  /*168e0*/  F2FP.PACK_AB R84, R3, R15 ;  /* 0x0000000f0354723e */ /* 0x000fe400000000ff */
[----:B------:R-:W-:Y:S02]  /*168f0*/  F2FP.PACK_AB R85, R128, R133 ;  /* 0x000000858055723e */ /* 0x000fe400000000ff */
[----:B------:R-:W-:Y:S04]  /*16900*/  F2FP.PACK_AB R87, R167, R168 ;  /* 0x000000a8a757723e */ /* 0x000fe800000000ff */
[----:B------:R-:W5:Y:S03]  /*16910*/  MUFU.EX2 R15, R225 ;  /* 0x000000e1000f7308 */ /* 0x000f660000000800 */
[C---:B-1----:R-:W-:Y:S07]  /*16920*/  HMMA.16816.F32 R8, R84.reuse, R88, R8 ;  /* 0x000000585408723c */ /* 0x042fee0000001808 */
[----:B------:R1:W1:Y:S01]  /*16930*/  MUFU.EX2 R3, R175 ;  /* 0x000000af00037308 */ /* 0x0002620000000800 */
[C---:B------:R-:W-:Y:S01]  /*16940*/  HMMA.16816.F32 R16, R84.reuse, R90, R16 ;  /* 0x0000005a5410723c */ /* 0x040fe20000001810 */
[----:B------:R-:W3:Y:S03]  /*16950*/  LDSM.16.MT88.4 R88, [R205+0x1000] ;  /* 0x00100000cd58783b */ /* 0x000ee60000004200 */
[----:B----4-:R-:W-:Y:S04]  /*16960*/  MOV R173, R137 ;  /* 0x0000008900ad7202 */ /* 0x010fe80000000f00 */
[C---:B--2---:R-:W-:Y:S04]  /*16970*/  HMMA.16816.F32 R20, R84.reuse, R92, R20 ;  /* 0x0000005c5414723c */ /* 0x044fe80000001814 */
[----:B-----5:R-:W-:Y:S01]  /*16980*/  FADD.FTZ R2, R15, R2 ;  /* 0x000000020f027221 */ /* 0x020fe20000010000 */
[----:B------:R-:W-:Y:S03]  /*16990*/  MOV R225, R128 ;  /* 0x0000008000e17202 */ /* 0x000fe60000000f00 */
[C---:B------:R-:W-:Y:S01]  /*169a0*/  HMMA.16816.F32 R24, R84.reuse, R94, R24 ;  /* 0x0000005e5418723c */ /* 0x040fe20000001818 */
[----:B------:R-:W2:Y:S03]  /*169b0*/  LDSM.16.MT88.4 R92, [R203+0x4800] ;  /* 0x00480000cb5c783b */ /* 0x000ea60000004200 */
[----:B-1----:R-:W-:Y:S01]  /*169c0*/  MOV R175, R133 ;  /* 0x0000008500af7202 */ /* 0x002fe20000000f00 */
[C---:B------:R-:W-:Y:S03]  /*169d0*/  FADD.FTZ R2, R3.reuse, R2 ;  /* 0x0000000203027221 */ /* 0x040fe60000010000 */
[C---:B---3--:R-:W-:Y:S01]  /*169e0*/  HMMA.16816.F32 R28, R84.reuse, R96, R28 ;  /* 0x00000060541c723c */ /* 0x048fe2000000181c */
[----:B------:R-:W-:Y:S03]  /*169f0*/  LDSM.16.MT88.4 R132, [R203+0x3000] ;  /* 0x00300000cb84783b */ /* 0x000fe60000004200 */
[----:B------:R-:W-:Y:S04]  /*16a00*/  FADD.FTZ R2, R104, R2 ;  /* 0x0000000268027221 */ /* 0x000fe80000010000 */
[C---:B------:R-:W-:Y:S01]  /*16a10*/  HMMA.16816.F32 R32, R84.reuse, R98, R32 ;  /* 0x000000625420723c */ /* 0x040fe20000001820 */
[----:B------:R-:W1:Y:S03]  /*16a20*/  LDSM.16.MT88.4 R96, [R204+0x4800] ;  /* 0x00480000cc60783b */ /* 0x000e660000004200 */
[C---:B------:R-:W-:Y:S04]  /*16a30*/  FADD.FTZ R2, R80.reuse, R2 ;  /* 0x0000000250027221 */ /* 0x040fe80000010000 */
[C---:B------:R-:W-:Y:S08]  /*16a40*/  HMMA.16816.F32 R36, R84.reuse, R88, R36 ;  /* 0x000000585424723c */ /* 0x040ff00000001824 */
        /* <DEDUP_REMOVED lines=26> */
[C---:B--2---:R-:W-:Y:S04]  /*16bf0*/  FADD.FTZ R2, R3.reuse, R2 ;  /* 0x0000000203027221 */ /* 0x044fe80000010000 */
        /* <DEDUP_REMOVED lines=45> */
[----:B------:R-:W4:Y:S07]  /*16ed0*/  LDSM.16.MT88.4 R100, [R205+0x5800] ;  /* 0x00580000cd64783b */ /* 0x000f2e0000004200 */
[C---:B------:R-:W-:Y:S07]  /*16ee0*/  HMMA.16816.F32 R36, R84.reuse, R88, R36 ;  /* 0x000000585424723c */ /* 0x040fee0000001824 */
[----:B------:R-:W-:Y:S01]  /*16ef0*/  F2FP.PACK_AB R88, R80, R108 ;  /* 0x0000006c5058723e */ /* 0x000fe200000000ff */
[C---:B------:R-:W-:Y:S01]  /*16f00*/  HMMA.16816.F32 R40, R84.reuse, R90, R40 ;  /* 0x0000005a5428723c */ /* 0x040fe20000001828 */
[----:B------:R-:W5:Y:S01]  /*16f10*/  MUFU.EX2 R80, R117 ;  /* 0x0000007500507308 */ /* 0x000f620000000800 */
[----:B------:R-:W-:Y:S02]  /*16f20*/  LDSM.16.MT88.4 R108, [R204+0x6000] ;  /* 0x00600000cc6c783b */ /* 0x000fe40000004200 */
[----:B------:R-:W-:Y:S03]  /*16f30*/  F2FP.PACK_AB R89, R157, R158 ;  /* 0x0000009e9d59723e */ /* 0x000fe600000000ff */
[----:B------:R-:W-:Y:S01]  /*16f40*/  F2FP.PACK_AB R90, R3, R15 ;  /* 0x0000000f035a723e */ /* 0x000fe200000000ff */
[C---:B--2---:R-:W-:Y:S03]  /*16f50*/  HMMA.16816.F32 R44, R84.reuse, R92, R44 ;  /* 0x0000005c542c723c */ /* 0x044fe6000000182c */
[----:B------:R-:W2:Y:S01]  /*16f60*/  MUFU.EX2 R15, R116 ;  /* 0x00000074000f7308 */ /* 0x000ea20000000800 */
[----:B------:R-:W-:Y:S01]  /*16f70*/  FADD.FTZ R3, R120, R136 ;  /* 0x0000008878037221 */ /* 0x000fe20000010000 */
[----:B------:R-:W-:Y:S03]  /*16f80*/  F2FP.PACK_AB R91, R155, R156 ;  /* 0x0000009c9b5b723e */ /* 0x000fe600000000ff */
[C---:B------:R-:W-:Y:S01]  /*16f90*/  HMMA.16816.F32 R48, R84.reuse, R94, R48 ;  /* 0x0000005e5430723c */ /* 0x040fe20000001830 */
[----:B------:R-:W4:Y:S07]  /*16fa0*/  LDSM.16.MT88.4 R92, [R203+0x2800] ;  /* 0x00280000cb5c783b */ /* 0x000f2e0000004200 */
[C---:B---3--:R-:W-:Y:S04]  /*16fb0*/  HMMA.16816.F32 R52, R84.reuse, R96, R52 ;  /* 0x000000605434723c */ /* 0x048fe80000001834 */
[----:B-----5:R-:W-:Y:S04]  /*16fc0*/  FADD.FTZ R2, R80, R2 ;  /* 0x0000000250027221 */ /* 0x020fe80000010000 */
[C---:B------:R-:W-:Y:S01]  /*16fd0*/  HMMA.16816.F32 R56, R84.reuse, R98, R56 ;  /* 0x000000625438723c */ /* 0x040fe20000001838 */
[----:B------:R-:W3:Y:S03]  /*16fe0*/  LDSM.16.MT88.4 R96, [R204+0x2800] ;  /* 0x00280000cc60783b */ /* 0x000ee60000004200 */
[C---:B--2---:R-:W-:Y:S01]  /*16ff0*/  FADD.FTZ R240, R15.reuse, R2 ;  /* 0x000000020ff07221 */ /* 0x044fe20000010000 */
[----:B------:R-:W-:Y:S01]  /*17000*/  F2FP.PACK_AB R150, R15, R80 ;  /* 0x000000500f96723e */ /* 0x000fe200000000ff */
[----:B------:R-:W-:Y:S01]  /*17010*/  FADD.FTZ R2, R121, R3 ;  /* 0x0000000379027221 */ /* 0x000fe20000010000 */
[----:B------:R-:W-:Y:S01]  /*17020*/  MOV R15, R6 ;  /* 0x00000006000f7202 */ /* 0x000fe20000000f00 */
[C---:B-1----:R-:W-:Y:S01]  /*17030*/  HMMA.16816.F32 R60, R84.reuse, R104, R60 ;  /* 0x00000068543c723c */ /* 0x042fe2000000183c */
[----:B------:R-:W2:Y:S03]  /*17040*/  LDL R3, [R1+0x10] ;  /* 0x0000100001037983 */ /* 0x000ea60000100800 */
[----:B------:R-:W-:Y:S01]  /*17050*/  FADD.FTZ R2, R115, R2 ;  /* 0x0000000273027221 */ /* 0x000fe20000010000 */
[----:B------:R-:W-:Y:S01]  /*17060*/  LDSM.16.MT88.4 R116, [R206+0x3000] ;  /* 0x00300000ce74783b */ /* 0x000fe20000004200 */
[-C--:B------:R-:W-:Y:S02]  /*17070*/  MOV R80, R4.reuse ;  /* 0x0000000400507202 */ /* 0x080fe40000000f00 */
[C---:B------:R-:W-:Y:S04]  /*17080*/  HMMA.16816.F32 R64, R84.reuse, R106, R64 ;  /* 0x0000006a5440723c */ /* 0x040fe80000001840 */
        /* <DEDUP_REMOVED lines=22> */
[C---:B----4-:R-:W-:Y:S04]  /*171f0*/  HMMA.16816.F32 R36, R88.reuse, R84, R36 ;  /* 0x000000545824723c */ /* 0x050fe80000001824 */
[----:B------:R-:W-:Y:S04]  /*17200*/  FADD.FTZ R2, R164, R2 ;  /* 0x00000002a4027221 */ /* 0x000fe80000010000 */
[C---:B------:R-:W-:Y:S01]  /*17210*/  HMMA.16816.F32 R40, R88.reuse, R86, R40 ;  /* 0x000000565828723c */ /* 0x040fe20000001828 */
[----:B------:R-:W-:Y:S03]  /*17220*/  LDSM.16.MT88.4 R84, [R206+0x6800] ;  /* 0x00680000ce54783b */ /* 0x000fe60000004200 */
[----:B------:R-:W-:Y:S04]  /*17230*/  FADD.FTZ R2, R163, R2 ;  /* 0x00000002a3027221 */ /* 0x000fe80000010000 */
[C---:B-----5:R-:W-:Y:S04]  /*17240*/  HMMA.16816.F32 R44, R88.reuse, R100, R44 ;  /* 0x00000064582c723c */ /* 0x060fe8000000182c */
        /* <DEDUP_REMOVED lines=27> */
[----:B------:R-:W-:Y:S03]  /*17400*/  MOV R5, R4 ;  /* 0x0000000400057202 */ /* 0x000fe60000000f00 */
[C---:B------:R-:W-:Y:S01]  /*17410*/  HMMA.16816.F32 R120, R148.reuse, R116, R28 ;  /* 0x000000749478723c */ /* 0x040fe2000000181c */
[----:B------:R2:W-:Y:S07]  /*17420*/  STL [R1], R2 ;  /* 0x0000000201007387 */ /* 0x0005ee0000100800 */
[C---:B------:R-:W-:Y:S08]  /*17430*/  HMMA.16816.F32 R116, R148.reuse, R118, R32 ;  /* 0x000000769474723c */ /* 0x040ff00000001820 */
[C---:B-1----:R-:W-:Y:S08]  /*17440*/  HMMA.16816.F32 R112, R148.reuse, R108, R36 ;  /* 0x0000006c9470723c */ /* 0x042ff00000001824 */
[C---:B------:R-:W-:Y:S08]  /*17450*/  HMMA.16816.F32 R108, R148.reuse, R110, R40 ;  /* 0x0000006e946c723c */ /* 0x040ff00000001828 */
[C---:B------:R-:W-:Y:S08]  /*17460*/  HMMA.16816.F32 R104, R148.reuse, R100, R44 ;  /* 0x000000649468723c */ /* 0x040ff0000000182c */
[C---:B------:R-:W-:Y:S08]  /*17470*/  HMMA.16816.F32 R100, R148.reuse, R102, R48 ;  /* 0x000000669464723c */ /* 0x040ff00000001830 */
[C---:B----4-:R-:W-:Y:S08]  /*17480*/  HMMA.16816.F32 R96, R148.reuse, R92, R52 ;  /* 0x0000005c9460723c */ /* 0x050ff00000001834 */
[C---:B------:R-:W-:Y:S08]  /*17490*/  HMMA.16816.F32 R92, R148.reuse, R94, R56 ;  /* 0x0000005e945c723c */ /* 0x040ff00000001838 */
[C---:B------:R-:W-:Y:S08]  /*174a0*/  HMMA.16816.F32 R88, R148.reuse, R84, R60 ;  /* 0x000000549458723c */ /* 0x040ff0000000183c */
[C---:B------:R-:W-:Y:S08]  /*174b0*/  HMMA.16816.F32 R84, R148.reuse, R86, R64 ;  /* 0x000000569454723c */ /* 0x040ff00000001840 */
[C---:B---3--:R-:W-:Y:S08]  /*174c0*/  HMMA.16816.F32 R68, R148.reuse, R8, R68 ;  /* 0x000000089444723c */ /* 0x048ff00000001844 */
[----:B------:R-:W-:Y:S03]  /*174d0*/  HMMA.16816.F32 R72, R148, R10, R72 ;  /* 0x0000000a9448723c */ /* 0x000fe60000001848 */
[C---:B--2---:R-:W-:Y:S02]  /*174e0*/  ISETP.GT.AND P0, PT, R235.reuse, R3, PT ;  /* 0x00000003eb00720c */ /* 0x044fe40003f04270 */
[----:B------:R-:W-:Y:S11]  /*174f0*/  IADD3 R235, R235, -0x1, RZ ;  /* 0xffffffffebeb7810 */ /* 0x000ff60007ffe0ff */
[----:B------:R-:W-:-:S05]  /*17500*/  @P0 BRA `(.L_x_1644) ;  /* 0xffffc02000000947 */ /* 0x000fca000383ffff */
.L_x_1628:
[----:B--2---:R-:W2:Y:S02]  /*17510*/  LDL R2, [R1+0xc] ;  /* 0x00000c0001027983 */ /* 0x004ea40000100800 */
[----:B--2---:R-:W-:-:S13]  /*17520*/  ISETP.GE.AND P0, PT, R235, R2, PT ;  /* 0x00000002eb00720c */ /* 0x004fda0003f06270 */
[----:B------:R-:W-:Y:S05]  /*17530*/  @!P0 BRA `(.L_x_1645) ;  /* 0x0000381000008947 */ /* 0x000fea0003800000 */
.L_x_1660:
[----:B------:R-:W2:Y:S01]  /*17540*/  LDL.64 R10, [R1+0x18] ;  /* 0x00001800010a7983 */ /* 0x000ea20000100a00 */
[----:B------:R-:W-:Y:S04]  /*17550*/  DEPBAR.LE SB0, 0x0 ;  /* 0x000080000000791a */ /* 0x000fe80000000000 */
[----:B------:R-:W3:Y:S01]  /*17560*/  LDL R9, [R1+0x20] ;  /* 0x0000200001097983 */ /* 0x000ee20000100800 */
[----:B------:R-:W-:Y:S01]  /*17570*/  WARPSYNC 0xffffffff ;  /* 0xffffffff00007948 */ /* 0x000fe20003800000 */
[----:B------:R-:W-:Y:S02]  /*17580*/  SHF.R.S32.HI R2, RZ, 0x1f, R237 ;  /* 0x0000001fff027819 */ /* 0x000fe400000114ed */
[----:B------:R-:W-:Y:S01]  /*17590*/  BAR.SYNC.DEFER_BLOCKING 0x0 ;  /* 0x0000000000007b1d */ /* 0x000fe20000010000 */
[----:B------:R-:W-:Y:S02]  /*175a0*/  SHF.R.S32.HI R8, RZ, 0x1f, R234 ;  /* 0x0000001fff087819 */ /* 0x000fe400000114ea */
[----:B------:R-:W-:Y:S01]  /*175b0*/  IMAD R4, R2, c[0x0][0x208], RZ ;  /* 0x0000820002047a24 */ /* 0x000fe200078e02ff */
[----:B------:R-:W-:Y:S01]  /*175c0*/  MOV R15, R6 ;  /* 0x00000006000f7202 */ /* 0x000fe20000000f00 */
[C---:B------:R-:W-:Y:S04]  /*175d0*/  IMAD.WIDE.U32 R2, R237.reuse, c[0x0][0x208], RZ ;  /* 0x00008200ed027a25 */ /* 0x040fe800078e00ff */
[----:B------:R-:W-:Y:S05]  /*175e0*/  IMAD R4, R237, c[0x0][0x20c], R4 ;  /* 0x00008300ed047a24 */ /* 0x000fea00078e0204 */
[----:B------:R-:W-:Y:S01]  /*175f0*/  IADD3 R3, R3, R4, RZ ;  /* 0x0000000403037210 */ /* 0x000fe20007ffe0ff */
[----:B------:R-:W-:Y:S04]  /*17600*/  IMAD R4, R8, c[0x0][0x218], RZ ;  /* 0x0000860008047a24 */ /* 0x000fe800078e02ff */
[C---:B------:R-:W-:Y:S04]  /*17610*/  IMAD.WIDE.U32 R2, R234.reuse, c[0x0][0x218], R2 ;  /* 0x00008600ea027a25 */ /* 0x040fe800078e0002 */
[----:B------:R-:W-:Y:S01]  /*17620*/  IMAD R4, R234, c[0x0][0x21c], R4 ;  /* 0x00008700ea047a24 */ /* 0x000fe200078e0204 */
        /* <DEDUP_REMOVED lines=20> */
.L_x_1748:
[----:B------:R-:W3:Y:S01]  /*17770*/  SHFL.IDX PT, R9, R8, RZ, 0x181f ;  /* 0x00181fff08097589 */ /* 0x000ee200000e0000 */
[----:B------:R-:W-:Y:S01]  /*17780*/  ISETP.GE.AND P1, PT, R76, c[0x0][0x1d4], PT ;  /* 0x000075004c007a0c */ /* 0x000fe20003f26270 */
[----:B------:R-:W-:Y:S01]  /*17790*/  BSSY B0, `(.L_x_1647) ;  /* 0x0000037000007945 */ /* 0x000fe20003800000 */
[----:B------:R-:W-:Y:S01]  /*177a0*/  ISETP.GE.AND P3, PT, R227, c[0x0][0x1d4], PT ;  /* 0x00007500e3007a0c */ /* 0x000fe20003f66270 */
[----:B------:R-:W4:Y:S01]  /*177b0*/  S2R R11, SR_TID.X ;  /* 0x00000000000b7919 */ /* 0x000f220000002100 */
[----:B------:R-:W-:Y:S02]  /*177c0*/  SEL R226, RZ, 0x10, P1 ;  /* 0x00000010ffe27807 */ /* 0x000fe40000800000 */
[----:B------:R-:W-:Y:S02]  /*177d0*/  SEL R225, RZ, 0x10, P3 ;  /* 0x00000010ffe17807 */ /* 0x000fe40001800000 */
[----:B------:R-:W-:Y:S02]  /*177e0*/  ISETP.NE.U32.AND P2, PT, R226, RZ, PT ;  /* 0x000000ffe200720c */ /* 0x000fe40003f45070 */
[CC--:B---3--:R-:W-:Y:S05]  /*177f0*/  IADD3 R2, P0, R9.reuse, R230.reuse, RZ ;  /* 0x000000e609027210 */ /* 0x0c8fea0007f1e0ff */
[C-C-:B--2---:R-:W-:Y:S05]  /*17800*/  IMAD.X R3, R10.reuse, 0x1, R231.reuse, P0 ;  /* 0x000000010a037824 */ /* 0x144fea00000e06e7 */
[----:B------:R-:W-:Y:S01]  /*17810*/  @!PT LDS RZ, [RZ] ;  /* 0x00000000fffff984 */ /* 0x000fe20000000800 */
[----:B------:R-:W-:Y:S01]  /*17820*/  @!PT LDS RZ, [RZ] ;  /* 0x00000000fffff984 */ /* 0x000fe20000000800 */
[----:B------:R2:W-:Y:S02]  /*17830*/  LDGSTS.E.BYPASS.LTC128B.128 [R229+0x100], [R2.64], !P1 ;  /* 0x0010000002e57fae */ /* 0x0005e4000c901d48 */
[-C--:B--2---:R-:W-:Y:S02]  /*17840*/  IADD3 R2, P0, R9, R233.reuse, RZ ;  /* 0x000000e909027210 */ /* 0x084fe40007f1e0ff */
[----:B------:R-:W2:Y:S03]  /*17850*/  SHFL.IDX PT, R9, R8, 0x1, 0x181f ;  /* 0x00381f0008097f89 */ /* 0x000ea600000e0000 */
[--C-:B------:R-:W-:Y:S02]  /*17860*/  IMAD.X R3, R10, 0x1, R232.reuse, P0 ;  /* 0x000000010a037824 */ /* 0x100fe400000e06e8 */
[----:B------:R-:W3:Y:S04]  /*17870*/  SHFL.IDX PT, R10, R4, 0x1, 0x181f ;  /* 0x00381f00040a7f89 */ /* 0x000ee800000e0000 */
[----:B------:R2:W-:Y:S02]  /*17880*/  LDGSTS.E.BYPASS.LTC128B.128 [R229+0x3900], [R2.64], !P3 ;  /* 0x0390000002e57fae */ /* 0x0005e4000d901d48 */
[C---:B--2---:R-:W-:Y:S05]  /*17890*/  IADD3 R2, P0, R9.reuse, R230, RZ ;  /* 0x000000e609027210 */ /* 0x044fea0007f1e0ff */
[C-C-:B---3--:R-:W-:Y:S05]  /*178a0*/  IMAD.X R3, R10.reuse, 0x1, R231.reuse, P0 ;  /* 0x000000010a037824 */ /* 0x148fea00000e06e7 */
[----:B------:R2:W-:Y:S02]  /*178b0*/  LDGSTS.E.BYPASS.LTC128B.128 [R229+0x1100], [R2.64], !P1 ;  /* 0x0110000002e57fae */ /* 0x0005e4000c901d48 */
[----:B--2---:R-:W-:Y:S02]  /*178c0*/  IADD3 R2, P0, R9, R233, RZ ;  /* 0x000000e909027210 */ /* 0x004fe40007f1e0ff */
[----:B------:R-:W2:Y:S03]  /*178d0*/  SHFL.IDX PT, R9, R8, 0x2, 0x181f ;  /* 0x00581f0008097f89 */ /* 0x000ea600000e0000 */
[----:B------:R-:W-:Y:S02]  /*178e0*/  IMAD.X R3, R10, 0x1, R232, P0 ;  /* 0x000000010a037824 */ /* 0x000fe400000e06e8 */
[----:B------:R-:W3:Y:S04]  /*178f0*/  SHFL.IDX PT, R10, R4, 0x2, 0x181f ;  /* 0x00581f00040a7f89 */ /* 0x000ee800000e0000 */
[----:B------:R5:W-:Y:S02]  /*17900*/  LDGSTS.E.BYPASS.LTC128B.128 [R229+0x4900], [R2.64], !P3 ;  /* 0x0490000002e57fae */ /* 0x000be4000d901d48 */
[----:B-----5:R-:W-:Y:S04]  /*17910*/  IADD3 R2, -R226, 0x10, RZ ;  /* 0x00000010e2027810 */ /* 0x020fe80007ffe1ff */
[----:B------:R-:W-:Y:S04]  /*17920*/  LOP3.LUT R2, R2, 0xf, RZ, 0xc0, !PT ;  /* 0x0000000f02027812 */ /* 0x000fe800078ec0ff */
[-C--:B--2---:R-:W-:Y:S04]  /*17930*/  IADD3 R2, P1, P0, R2, R9.reuse, R230 ;  /* 0x0000000902027210 */ /* 0x084fe8000783e0e6 */
[-C--:B---3--:R-:W-:Y:S05]  /*17940*/  IADD3.X R3, RZ, R10.reuse, R231, P1, P0 ;  /* 0x0000000aff037210 */ /* 0x088fea0000fe04e7 */
[----:B------:R2:W-:Y:S01]  /*17950*/  LDGSTS.E.BYPASS.LTC128B.128.ZFILL [R229+0x2100], [R2.64], P2 ;  /* 0x0210000002e57fae */ /* 0x0005e20009141d48 */
[C---:B------:R-:W-:Y:S02]  /*17960*/  ISETP.NE.U32.AND P2, PT, R225.reuse, RZ, PT ;  /* 0x000000ffe100720c */ /* 0x040fe40003f45070 */
[----:B--2---:R-:W-:Y:S04]  /*17970*/  IADD3 R2, -R225, 0x10, RZ ;  /* 0x00000010e1027810 */ /* 0x004fe80007ffe1ff */
[----:B------:R-:W-:Y:S04]  /*17980*/  LOP3.LUT R2, R2, 0xf, RZ, 0xc0, !PT ;  /* 0x0000000f02027812 */ /* 0x000fe800078ec0ff */
[----:B------:R-:W-:Y:S04]  /*17990*/  IADD3 R2, P1, P0, R2, R9, R233 ;  /* 0x0000000902027210 */ /* 0x000fe8000783e0e9 */
[----:B------:R-:W-:Y:S02]  /*179a0*/  IADD3.X R3, RZ, R10, R232, P1, P0 ;  /* 0x0000000aff037210 */ /* 0x000fe40000fe04e8 */
[----:B----4-:R-:W-:Y:S03]  /*179b0*/  ISETP.GT.AND P0, PT, R11, 0x7f, PT ;  /* 0x0000007f0b00780c */ /* 0x010fe60003f04270 */
[----:B------:R2:W-:Y:S10]  /*179c0*/  LDGSTS.E.BYPASS.LTC128B.128.ZFILL [R229+0x5900], [R2.64], P2 ;  /* 0x0590000002e57fae */ /* 0x0005f40009141d48 */
[----:B------:R-:W-:-:S05]  /*179d0*/  @P0 BRA `(.L_x_1648) ;  /* 0x0000012000000947 */ /* 0x000fca0003800000 */
[----:B------:R-:W-:-:S05]  /*179e0*/  BRA.DIV ~URZ, `(.L_x_1649) ;  /* 0x00009ad27f007947 */ /* 0x000fca000b800000 */
[----:B------:R3:W4:Y:S04]  /*179f0*/  SHFL.IDX PT, R9, R4, 0x3, 0x181f ;  /* 0x00781f0004097f89 */ /* 0x00072800000e0000 */
[----:B-1----:R3:W1:Y:S02]  /*17a00*/  SHFL.IDX PT, R4, R8, 0x3, 0x181f ;  /* 0x00781f0008047f89 */ /* 0x00266400000e0000 */
.L_x_1749:
        /* <DEDUP_REMOVED lines=15> */
.L_x_1648:
[----:B------:R-:W-:Y:S05]  /*17b00*/  BSYNC B0 ;  /* 0x0000000000007941 */ /* 0x000fea0003800000 */
.L_x_1647:
[----:B------:R-:W0:Y:S01]  /*17b10*/  LDGDEPBAR ;  /* 0x00000000000079af */ /* 0x000e220000000000 */
[----:B------:R-:W-:Y:S01]  /*17b20*/  WARPSYNC 0xffffffff ;  /* 0xffffffff00007948 */ /* 0x000fe20003800000 */
[C---:B---3--:R-:W-:Y:S01]  /*17b30*/  HMMA.16816.F32 R8, R140.reuse, R16, RZ ;  /* 0x000000108c08723c */ /* 0x048fe200000018ff */
[----:B------:R-:W-:Y:S05]  /*17b40*/  BSSY B0, `(.L_x_1650) ;  /* 0x0000113000007945 */ /* 0x000fea0003800000 */
[----:B-12---:R-:W2:Y:S02]  /*17b50*/  LDL R2, [R1+0xc] ;  /* 0x00000c0001027983 */ /* 0x006ea40000100800 */
        /* <DEDUP_REMOVED lines=172> */
[----:B---3--:R-:W-:Y:S03]  /*18620*/  @!P5 IADD3 R4, P0, R2, R244, RZ ;  /* 0x000000f40204d210 */ /* 0x008fe60007f1e0ff */
        /* <DEDUP_REMOVED lines=20> */
.L_x_1750:
[----:B------:R-:W-:-:S05]  /*18770*/  BRA.DIV ~URZ, `(.L_x_1653) ;  /* 0x00008e827f007947 */ /* 0x000fca000b800000 */
[----:B------:R3:W4:Y:S02]  /*18780*/  SHFL.IDX PT, R148, R80, RZ, 0x181f ;  /* 0x00181fff50947589 */ /* 0x00072400000e0000 */
.L_x_1751:
        /* <DEDUP_REMOVED lines=20> */
.L_x_1752:
        /* <DEDUP_REMOVED lines=19> */
.L_x_1753:
[----:B------:R-:W-:-:S05]  /*18a00*/  BRA.DIV ~URZ, `(.L_x_1656) ;  /* 0x00008da27f007947 */ /* 0x000fca000b800000 */
[----:B------:R2:W3:Y:S02]  /*18a10*/  SHFL.IDX PT, R148, R80, 0x2, 0x181f ;  /* 0x00581f0050947f89 */ /* 0x0004e400000e0000 */
.L_x_1754:
        /* <DEDUP_REMOVED lines=20> */
.L_x_1755:
[----:B------:R-:W-:Y:S11]  /*18b60*/  ISETP.GE.AND P0, PT, R236, 0x61, PT ;  /* 0x00000061ec00780c */ /* 0x000ff60003f06270 */
[----:B------:R-:W-:Y:S02]  /*18b70*/  @!UPT UIADD3 URZ, URZ, URZ, URZ ;  /* 0x0000003f3f3ff290 */ /* 0x000fe4000fffe03f */
[C---:B-1----:R-:W-:Y:S02]  /*18b80*/  @P0 IADD3 R2, -R226.reuse, 0x10, RZ ;  /* 0x00000010e2020810 */ /* 0x042fe40007ffe1ff */
        /* <DEDUP_REMOVED lines=14> */
.L_x_1651:
[----:B------:R-:W-:Y:S05]  /*18c70*/  BSYNC B0 ;  /* 0x0000000000007941 */ /* 0x000fea0003800000 */
.L_x_1650:
        /* <DEDUP_REMOVED lines=59> */
.L_x_1756:
[----:B-12---:R-:W-:Y:S01]  /*19030*/  FMNMX.FTZ R4, R4, R2, !PT ;  /* 0x0000000204047209 */ /* 0x006fe20007810000 */
[----:B------:R-:W-:-:S05]  /*19040*/  BRA.DIV ~URZ, `(.L_x_1659) ;  /* 0x000088f27f007947 */ /* 0x000fca000b800000 */
[----:B------:R-:W1:Y:S02]  /*19050*/  SHFL.BFLY PT, R2, R4, 0x1, 0x1f ;  /* 0x0c201f0004027f89 */ /* 0x000e6400000e0000 */
[----:B-1----:R-:W-:Y:S02]  /*19060*/  FMNMX.FTZ R6, R4, R2, !PT ;  /* 0x0000000204067209 */ /* 0x002fe40007810000 */
[----:B------:R-:W1:Y:S02]  /*19070*/  SHFL.BFLY PT, R2, R80, 0x2, 0x1f ;  /* 0x0c401f0050027f89 */ /* 0x000e6400000e0000 */
[----:B-1----:R-:W-:Y:S05]  /*19080*/  FMNMX.FTZ R4, R80, R2, !PT ;  /* 0x0000000250047209 */ /* 0x002fea0007810000 */
[----:B------:R1:W2:Y:S02]  /*19090*/  SHFL.BFLY PT, R2, R4, 0x1, 0x1f ;  /* 0x0c201f0004027f89 */ /* 0x0002a400000e0000 */
.L_x_1757:
[----:B-12---:R-:W-:Y:S01]  /*190a0*/  FMNMX.FTZ R4, R2, R4, !PT ;  /* 0x0000000402047209 */ /* 0x006fe20007810000 */
[C---:B------:R-:W-:Y:S01]  /*190b0*/  FADD.FTZ R2, -R6.reuse, R15 ;  /* 0x0000000f06027221 */ /* 0x040fe20000010100 */
[----:B------:R-:W-:Y:S01]  /*190c0*/  WARPSYNC 0xffffffff ;  /* 0xffffffff00007948 */ /* 0x000fe20003800000 */
[----:B------:R-:W-:Y:S02]  /*190d0*/  FMUL.FTZ R15, R6, c[0x0][0x2d0] ;  /* 0x0000b400060f7a20 */ /* 0x000fe40000410000 */
        /* <DEDUP_REMOVED lines=37> */
[----:B------:R-:W-:Y:S02]  /*19330*/  FMUL.FTZ R65, R3, R85 ;  /* 0x0000005503417220 */ /* 0x000fe40000410000 */
[----:B------:R-:W-:Y:S02]  /*19340*/  FADD.FTZ R9, R8, R2 ;  /* 0x0000000208097221 */ /* 0x000fe40000010000 */
[C---:B------:R-:W-:Y:S02]  /*19350*/  FMUL.FTZ R8, R4.reuse, c[0x0][0x2d0] ;  /* 0x0000b40004087a20 */ /* 0x040fe40000410000 */
[----:B------:R-:W-:Y:S02]  /*19360*/  FADD.FTZ R2, -R4, R5 ;  /* 0x0000000504027221 */ /* 0x000fe40000010100 */
[--C-:B------:R-:W-:Y:S02]  /*19370*/  FFMA.FTZ R153, R22, c[0x0][0x2d0], -R8.reuse ;  /* 0x0000b40016997a23 */ /* 0x100fe40000010808 */
[----:B------:R-:W2:Y:S01]  /*19380*/  LDL.LU R22, [R1] ;  /* 0x0000000001167983 */ /* 0x000ea20000300800 */
[----:B------:R-:W-:Y:S02]  /*19390*/  FMUL.FTZ R2, R2, c[0x0][0x2d0] ;  /* 0x0000b40002027a20 */ /* 0x000fe40000410000 */
[--C-:B------:R-:W-:Y:S02]  /*193a0*/  FFMA.FTZ R66, R66, c[0x0][0x2d0], -R8.reuse ;  /* 0x0000b40042427a23 */ /* 0x100fe40000010808 */
[--C-:B------:R-:W-:Y:S02]  /*193b0*/  FFMA.FTZ R67, R67, c[0x0][0x2d0], -R8.reuse ;  /* 0x0000b40043437a23 */ /* 0x100fe40000010808 */
        /* <DEDUP_REMOVED lines=21> */
[--C-:B------:R-:W-:Y:S01]  /*19510*/  FFMA.FTZ R151, R19, c[0x0][0x2d0], -R8.reuse ;  /* 0x0000b40013977a23 */ /* 0x100fe20000010808 */
[----:B------:R-:W-:Y:S01]  /*19520*/  MOV R19, R64 ;  /* 0x0000004000137202 */ /* 0x000fe20000000f00 */
[----:B------:R-:W-:Y:S01]  /*19530*/  FMUL.FTZ R64, R3, R84 ;  /* 0x0000005403407220 */ /* 0x000fe20000410000 */
[----:B------:R-:W-:Y:S01]  /*19540*/  MUFU.EX2 R10, R10 ;  /* 0x0000000a000a7308 */ /* 0x000fe20000000800 */
[--C-:B------:R-:W-:Y:S02]  /*19550*/  FFMA.FTZ R152, R23, c[0x0][0x2d0], -R8.reuse ;  /* 0x0000b40017987a23 */ /* 0x100fe40000010808 */
[--C-:B------:R-:W-:Y:S02]  /*19560*/  FFMA.FTZ R162, R30, c[0x0][0x2d0], -R8.reuse ;  /* 0x0000b4001ea27a23 */ /* 0x100fe40000010808 */
[--C-:B------:R-:W-:Y:S02]  /*19570*/  FFMA.FTZ R161, R31, c[0x0][0x2d0], -R8.reuse ;  /* 0x0000b4001fa17a23 */ /* 0x100fe40000010808 */
[--C-:B------:R-:W-:Y:S02]  /*19580*/  FFMA.FTZ R170, R38, c[0x0][0x2d0], -R8.reuse ;  /* 0x0000b40026aa7a23 */ /* 0x100fe40000010808 */
[----:B------:R-:W-:Y:S01]  /*19590*/  FFMA.FTZ R169, R39, c[0x0][0x2d0], -R8 ;  /* 0x0000b40027a97a23 */ /* 0x000fe20000010808 */
[----:B------:R-:W3:Y:S01]  /*195a0*/  MUFU.EX2 R11, R11 ;  /* 0x0000000b000b7308 */ /* 0x000ee20000000800 */
[C---:B------:R-:W-:Y:S01]  /*195b0*/  FMUL.FTZ R8, R3.reuse, R136 ;  /* 0x0000008803087220 */ /* 0x040fe20000410000 */
[----:B------:R-:W-:Y:S01]  /*195c0*/  MOV R136, R67 ;  /* 0x0000004300887202 */ /* 0x000fe20000000f00 */
[----:B-1----:R-:W-:Y:S02]  /*195d0*/  FMUL.FTZ R67, R2, R87 ;  /* 0x0000005702437220 */ /* 0x002fe40000410000 */
[----:B------:R-:W-:Y:S02]  /*195e0*/  FADD.FTZ R5, R16, R9 ;  /* 0x0000000910057221 */ /* 0x000fe40000010000 */
[C---:B------:R-:W-:Y:S01]  /*195f0*/  FMUL.FTZ R9, R3.reuse, R137 ;  /* 0x0000008903097220 */ /* 0x040fe20000410000 */
[----:B------:R-:W-:Y:S01]  /*19600*/  MOV R137, R66 ;  /* 0x0000004200897202 */ /* 0x000fe20000000f00 */
[C---:B------:R-:W-:Y:S02]  /*19610*/  FMUL.FTZ R66, R2.reuse, R86 ;  /* 0x0000005602427220 */ /* 0x040fe40000410000 */
[----:B------:R-:W1:Y:S01]  /*19620*/  LDSM.16.MT88.4 R84, [R203] ;  /* 0x00000000cb54783b */ /* 0x000e620000004200 */
[----:B------:R-:W-:Y:S02]  /*19630*/  FMUL.FTZ R29, R3, R121 ;  /* 0x00000079031d7220 */ /* 0x000fe40000410000 */
[C---:B------:R-:W-:Y:S01]  /*19640*/  FMUL.FTZ R30, R2.reuse, R122 ;  /* 0x0000007a021e7220 */ /* 0x040fe20000410000 */
[----:B------:R-:W-:Y:S01]  /*19650*/  MUFU.EX2 R121, R80 ;  /* 0x0000005000797308 */ /* 0x000fe20000000800 */
[----:B------:R-:W-:Y:S02]  /*19660*/  FADD.FTZ R154, R17, R5 ;  /* 0x00000005119a7221 */ /* 0x000fe40000010000 */
[C---:B------:R-:W-:Y:S02]  /*19670*/  FMUL.FTZ R28, R3.reuse, R120 ;  /* 0x00000078031c7220 */ /* 0x040fe40000410000 */
[C---:B------:R-:W-:Y:S01]  /*19680*/  FMUL.FTZ R36, R3.reuse, R112 ;  /* 0x0000007003247220 */ /* 0x040fe20000410000 */
[----:B------:R-:W-:Y:S01]  /*19690*/  MOV R112, R149 ;  /* 0x0000009500707202 */ /* 0x000fe20000000f00 */
[C---:B------:R-:W-:Y:S01]  /*196a0*/  FMUL.FTZ R16, R3.reuse, R132 ;  /* 0x0000008403107220 */ /* 0x040fe20000410000 */
[----:B------:R-:W-:Y:S01]  /*196b0*/  MOV R132, R63 ;  /* 0x0000003f00847202 */ /* 0x000fe20000000f00 */
[----:B------:R-:W-:Y:S01]  /*196c0*/  FMUL.FTZ R17, R3, R133 ;  /* 0x0000008503117220 */ /* 0x000fe20000410000 */
[----:B------:R-:W4:Y:S01]  /*196d0*/  MUFU.EX2 R122, R151 ;  /* 0x00000097007a7308 */ /* 0x000f220000000800 */
[----:B---3--:R-:W-:Y:S01]  /*196e0*/  F2FP.PACK_AB R149, R11, R10 ;  /* 0x0000000a0b95723e */ /* 0x008fe200000000ff */
[C---:B------:R-:W-:Y:S01]  /*196f0*/  FMUL.FTZ R24, R3.reuse, R124 ;  /* 0x0000007c03187220 */ /* 0x040fe20000410000 */
[----:B------:R-:W-:Y:S01]  /*19700*/  MOV R124, R19 ;  /* 0x00000013007c7202 */ /* 0x000fe20000000f00 */
[C---:B------:R-:W-:Y:S01]  /*19710*/  FMUL.FTZ R19, R2.reuse, R135 ;  /* 0x0000008702137220 */ /* 0x040fe20000410000 */
[----:B------:R-:W-:Y:S01]  /*19720*/  MOV R133, R62 ;  /* 0x0000003e00857202 */ /* 0x000fe20000000f00 */
        /* <DEDUP_REMOVED lines=11> */
[----:B------:R-:W-:Y:S01]  /*197e0*/  FMUL.FTZ R34, R2, R118 ;  /* 0x0000007602227220 */ /* 0x000fe20000410000 */
[----:B----4-:R-:W-:Y:S01]  /*197f0*/  F2FP.PACK_AB R151, R122, R121 ;  /* 0x000000797a97723e */ /* 0x010fe200000000ff */
        /* <DEDUP_REMOVED lines=22> */
[----:B------:R-:W-:Y:S01]  /*19960*/  LDSM.16.MT88.4 R100, [R204+0x1800] ;  /* 0x00180000cc64783b */ /* 0x000fe20000004200 */
        /* <DEDUP_REMOVED lines=17> */
[----:B---3--:R-:W-:Y:S01]  /*19a80*/  MOV R174, R117 ;  /* 0x0000007500ae7202 */ /* 0x008fe20000000f00 */
[C---:B------:R-:W-:Y:S02]  /*19a90*/  FMUL.FTZ R72, R3.reuse, R72 ;  /* 0x0000004803487220 */ /* 0x040fe40000410000 */
[----:B------:R-:W-:Y:S02]  /*19aa0*/  FMUL.FTZ R73, R3, R73 ;  /* 0x0000004903497220 */ /* 0x000fe40000410000 */
[C---:B------:R-:W-:Y:S01]  /*19ab0*/  FMUL.FTZ R70, R2.reuse, R70 ;  /* 0x0000004602467220 */ /* 0x040fe20000410000 */
[----:B------:R-:W-:Y:S01]  /*19ac0*/  MUFU.EX2 R3, R159 ;  /* 0x0000009f00037308 */ /* 0x000fe20000000800 */
[C---:B------:R-:W-:Y:S02]  /*19ad0*/  FMUL.FTZ R71, R2.reuse, R71 ;  /* 0x0000004702477220 */ /* 0x040fe40000410000 */
[C---:B------:R-:W-:Y:S02]  /*19ae0*/  FMUL.FTZ R74, R2.reuse, R74 ;  /* 0x0000004a024a7220 */ /* 0x040fe40000410000 */
[C---:B------:R-:W-:Y:S05]  /*19af0*/  FMUL.FTZ R75, R2.reuse, R75 ;  /* 0x0000004b024b7220 */ /* 0x040fea0000410000 */
        /* <DEDUP_REMOVED lines=12> */
[C---:B--2---:R-:W-:Y:S02]  /*19bc0*/  FFMA.FTZ R5, R2.reuse, R22, R10 ;  /* 0x0000001602057223 */ /* 0x044fe4000001000a */
[C---:B------:R-:W-:Y:S02]  /*19bd0*/  FMUL.FTZ R10, R2.reuse, R138 ;  /* 0x0000008a020a7220 */ /* 0x040fe40000410000 */
[----:B------:R-:W-:Y:S02]  /*19be0*/  FADD.FTZ R120, R11, R5 ;  /* 0x000000050b787221 */ /* 0x000fe40000010000 */
[C---:B------:R-:W-:Y:S02]  /*19bf0*/  FMUL.FTZ R11, R2.reuse, R139 ;  /* 0x0000008b020b7220 */ /* 0x040fe40000410000 */
[----:B------:R-:W-:Y:S01]  /*19c00*/  FMUL.FTZ R22, R2, R130 ;  /* 0x0000008202167220 */ /* 0x000fe20000410000 */
[----:B------:R-:W2:Y:S04]  /*19c10*/  MUFU.EX2 R5, R160 ;  /* 0x000000a000057308 */ /* 0x000ea80000000800 */
[C---:B-1----:R-:W-:Y:S06]  /*19c20*/  HMMA.16816.F32 R8, R148.reuse, R84, R8 ;  /* 0x000000549408723c */ /* 0x042fec0000001808 */
[----:B------:R-:W-:Y:S02]  /*19c30*/  MUFU.EX2 R160, R239 ;  /* 0x000000ef00a07308 */ /* 0x000fe40000000800 */
[C---:B------:R-:W-:Y:S01]  /*19c40*/  HMMA.16816.F32 R16, R148.reuse, R86, R16 ;  /* 0x000000569410723c */ /* 0x040fe20000001810 */
[----:B------:R-:W1:Y:S07]  /*19c50*/  LDSM.16.MT88.4 R84, [R204] ;  /* 0x00000000cc54783b */ /* 0x000e6e0000004200 */
[----:B------:R-:W-:Y:S01]  /*19c60*/  MUFU.EX2 R157, R246 ;  /* 0x000000f6009d7308 */ /* 0x000fe20000000800 */
[----:B--2---:R-:W-:Y:S04]  /*19c70*/  FADD.FTZ R2, R5, R154 ;  /* 0x0000009a05027221 */ /* 0x004fe80000010000 */
[C---:B------:R-:W-:Y:S05]  /*19c80*/  FADD.FTZ R2, R3.reuse, R2 ;  /* 0x0000000203027221 */ /* 0x040fea0000010000 */
[----:B------:R2:W3:Y:S01]  /*19c90*/  MUFU.EX2 R154, R133 ;  /* 0x00000085009a7308 */ /* 0x0004e20000000800 */
[----:B------:R-:W-:Y:S04]  /*19ca0*/  FADD.FTZ R2, R92, R2 ;  /* 0x000000025c027221 */ /* 0x000fe80000010000 */
[----:B------:R-:W-:Y:S05]  /*19cb0*/  FADD.FTZ R2, R80, R2 ;  /* 0x0000000250027221 */ /* 0x000fea0000010000 */
[----:B------:R-:W-:Y:S10]  /*19cc0*/  MUFU.EX2 R156, R247 ;  /* 0x000000f7009c7308 */ /* 0x000ff40000000800 */
[----:B------:R-:W-:Y:S01]  /*19cd0*/  MUFU.EX2 R155, R251 ;  /* 0x000000fb009b7308 */ /* 0x000fe20000000800 */
[C---:B-1----:R-:W-:Y:S01]  /*19ce0*/  HMMA.16816.F32 R20, R148.reuse, R84, R20 ;  /* 0x000000549414723c */ /* 0x042fe20000001814 */
[----:B--2---:R-:W-:Y:S07]  /*19cf0*/  LDSM.16.MT88.4 R132, [R203+0x3000] ;  /* 0x00300000cb84783b */ /* 0x004fee0000004200 */
[C---:B------:R-:W-:Y:S01]  /*19d00*/  HMMA.16816.F32 R24, R148.reuse, R86, R24 ;  /* 0x000000569418723c */ /* 0x040fe20000001818 */
[----:B------:R-:W1:Y:S07]  /*19d10*/  LDSM.16.MT88.4 R84, [R206] ;  /* 0x00000000ce54783b */ /* 0x000e6e0000004200 */
[C---:B-1----:R-:W-:Y:S08]  /*19d20*/  HMMA.16816.F32 R28, R148.reuse, R84, R28 ;  /* 0x00000054941c723c */ /* 0x042ff0000000181c */
[C---:B------:R-:W-:Y:S01]  /*19d30*/  HMMA.16816.F32 R32, R148.reuse, R86, R32 ;  /* 0x000000569420723c */ /* 0x040fe20000001820 */
[----:B------:R-:W1:Y:S07]  /*19d40*/  LDSM.16.MT88.4 R84, [R205] ;  /* 0x00000000cd54783b */ /* 0x000e6e0000004200 */
        /* <DEDUP_REMOVED lines=18> */
[----:B------:R-:W2:Y:S02]  /*19e70*/  LDSM.16.MT88.4 R92, [R204+0x800] ;  /* 0x00080000cc5c783b */ /* 0x000ea40000004200 */
[----:B------:R-:W4:Y:S01]  /*19e80*/  MUFU.EX2 R3, R167 ;  /* 0x000000a700037308 */ /* 0x000f220000000800 */
[----:B------:R-:W-:Y:S02]  /*19e90*/  F2FP.PACK_AB R87, R117, R116 ;  /* 0x000000747557723e */ /* 0x000fe400000000ff */
[----:B------:R-:W-:Y:S02]  /*19ea0*/  F2FP.PACK_AB R148, R112, R113 ;  /* 0x000000717094723e */ /* 0x000fe400000000ff */
[----:B---3--:R-:W-:Y:S03]  /*19eb0*/  F2FP.PACK_AB R149, R153, R154 ;  /* 0x0000009a9995723e */ /* 0x008fe600000000ff */
[C---:B------:R-:W-:Y:S02]  /*19ec0*/  HMMA.16816.F32 R8, R84.reuse, R88, R8 ;  /* 0x000000585408723c */ /* 0x040fe40000001808 */
[----:B------:R-:W3:Y:S03]  /*19ed0*/  MUFU.EX2 R80, R165 ;  /* 0x000000a500507308 */ /* 0x000ee60000000800 */
[----:B-1----:R-:W-:Y:S03]  /*19ee0*/  FADD.FTZ R2, R5, R2 ;  /* 0x0000000205027221 */ /* 0x002fe60000010000 */
[C---:B------:R-:W-:Y:S01]  /*19ef0*/  HMMA.16816.F32 R16, R84.reuse, R90, R16 ;  /* 0x0000005a5410723c */ /* 0x040fe20000001810 */
[----:B------:R-:W1:Y:S03]  /*19f00*/  LDSM.16.MT88.4 R88, [R206+0x800] ;  /* 0x00080000ce58783b */ /* 0x000e660000004200 */
[----:B------:R-:W-:Y:S01]  /*19f10*/  MUFU.EX2 R168, R163 ;  /* 0x000000a300a87308 */ /* 0x000fe20000000800 */
[C---:B----4-:R-:W-:Y:S04]  /*19f20*/  FADD.FTZ R2, R3.reuse, R2 ;  /* 0x0000000203027221 */ /* 0x050fe80000010000 */
[----:B------:R-:W-:Y:S05]  /*19f30*/  FADD.FTZ R2, R96, R2 ;  /* 0x0000000260027221 */ /* 0x000fea0000010000 */
[----:B------:R-:W4:Y:S01]  /*19f40*/  MUFU.EX2 R167, R164 ;  /* 0x000000a400a77308 */ /* 0x000f220000000800 */
[C---:B---3--:R-:W-:Y:S01]  /*19f50*/  FADD.FTZ R2, R80.reuse, R2 ;  /* 0x0000000250027221 */ /* 0x048fe20000010000 */
[C---:B--2---:R-:W-:Y:S08]  /*19f60*/  HMMA.16816.F32 R20, R84.reuse, R92, R20 ;  /* 0x0000005c5414723c */ /* 0x044ff00000001814 */
[----:B------:R-:W-:Y:S01]  /*19f70*/  MUFU.EX2 R165, R169 ;  /* 0x000000a900a57308 */ /* 0x000fe20000000800 */
[C---:B------:R-:W-:Y:S01]  /*19f80*/  HMMA.16816.F32 R24, R84.reuse, R94, R24 ;  /* 0x0000005e5418723c */ /* 0x040fe20000001818 */
[----:B------:R-:W2:Y:S08]  /*19f90*/  LDSM.16.MT88.4 R92, [R205+0x800] ;  /* 0x00080000cd5c783b */ /* 0x000eb00000004200 */
[----:B------:R-:W-:Y:S01]  /*19fa0*/  MUFU.EX2 R164, R171 ;  /* 0x000000ab00a47308 */ /* 0x000fe20000000800 */
[C---:B-1----:R-:W-:Y:S09]  /*19fb0*/  HMMA.16816.F32 R28, R84.reuse, R88, R28 ;  /* 0x00000058541c723c */ /* 0x042ff2000000181c */
[----:B------:R-:W-:Y:S01]  /*19fc0*/  MUFU.EX2 R163, R172 ;  /* 0x000000ac00a37308 */ /* 0x000fe20000000800 */
        /* <DEDUP_REMOVED lines=22> */
[----:B----4-:R-:W-:Y:S04]  /*1a130*/  F2FP.PACK_AB R87, R167, R168 ;  /* 0x000000a8a757723e */ /* 0x010fe800000000ff */
[----:B------:R-:W4:Y:S03]  /*1a140*/  MUFU.EX2 R5, R225 ;  /* 0x000000e100057308 */ /* 0x000f260000000800 */
[C---:B-1----:R-:W-:Y:S07]  /*1a150*/  HMMA.16816.F32 R8, R84.reuse, R88, R8 ;  /* 0x000000585408723c */ /* 0x042fee0000001808 */
[----:B------:R-:W1:Y:S01]  /*1a160*/  MUFU.EX2 R3, R175 ;  /* 0x000000af00037308 */ /* 0x000e620000000800 */
[C---:B------:R-:W-:Y:S01]  /*1a170*/  HMMA.16816.F32 R16, R84.reuse, R90, R16 ;  /* 0x0000005a5410723c */ /* 0x040fe20000001810 */
[----:B------:R-:W3:Y:S03]  /*1a180*/  LDSM.16.MT88.4 R88, [R205+0x1000] ;  /* 0x00100000cd58783b */ /* 0x000ee60000004200 */
[----:B-----5:R-:W-:Y:S05]  /*1a190*/  MOV R173, R116 ;  /* 0x0000007400ad7202 */ /* 0x020fea0000000f00 */
[----:B------:R-:W-:Y:S01]  /*1a1a0*/  LDSM.16.MT88.4 R116, [R206+0x3000] ;  /* 0x00300000ce74783b */ /* 0x000fe20000004200 */
[C---:B--2---:R-:W-:Y:S03]  /*1a1b0*/  HMMA.16816.F32 R20, R84.reuse, R92, R20 ;  /* 0x0000005c5414723c */ /* 0x044fe60000001814 */
[----:B----4-:R-:W-:Y:S01]  /*1a1c0*/  FADD.FTZ R2, R5, R2 ;  /* 0x0000000205027221 */ /* 0x010fe20000010000 */
[----:B------:R-:W-:Y:S04]  /*1a1d0*/  MOV R225, R129 ;  /* 0x0000008100e17202 */ /* 0x000fe80000000f00 */
[C---:B------:R-:W-:Y:S01]  /*1a1e0*/  HMMA.16816.F32 R24, R84.reuse, R94, R24 ;  /* 0x0000005e5418723c */ /* 0x040fe20000001818 */
[----:B------:R-:W2:Y:S03]  /*1a1f0*/  LDSM.16.MT88.4 R92, [R203+0x4800] ;  /* 0x00480000cb5c783b */ /* 0x000ea60000004200 */
[C---:B-1----:R-:W-:Y:S01]  /*1a200*/  FADD.FTZ R2, R3.reuse, R2 ;  /* 0x0000000203027221 */ /* 0x042fe20000010000 */
[----:B------:R-:W-:Y:S03]  /*1a210*/  MOV R175, R128 ;  /* 0x0000008000af7202 */ /* 0x000fe60000000f00 */
[C---:B---3--:R-:W-:Y:S04]  /*1a220*/  HMMA.16816.F32 R28, R84.reuse, R96, R28 ;  /* 0x00000060541c723c */ /* 0x048fe8000000181c */
        /* <DEDUP_REMOVED lines=81> */
[----:B------:R5:W1:Y:S01]  /*1a740*/  MUFU.EX2 R80, R124 ;  /* 0x0000007c00507308 */ /* 0x000a620000000800 */
[----:B------:R-:W-:Y:S02]  /*1a750*/  LDSM.16.MT88.4 R108, [R204+0x6000] ;  /* 0x00600000cc6c783b */ /* 0x000fe40000004200 */
[----:B------:R-:W-:Y:S03]  /*1a760*/  F2FP.PACK_AB R89, R157, R158 ;  /* 0x0000009e9d59723e */ /* 0x000fe600000000ff */
[----:B------:R-:W-:Y:S01]  /*1a770*/  F2FP.PACK_AB R90, R3, R5 ;  /* 0x00000005035a723e */ /* 0x000fe200000000ff */
[C---:B--2---:R-:W-:Y:S03]  /*1a780*/  HMMA.16816.F32 R44, R84.reuse, R92, R44 ;  /* 0x0000005c542c723c */ /* 0x044fe6000000182c */
[----:B------:R-:W2:Y:S01]  /*1a790*/  MUFU.EX2 R5, R15 ;  /* 0x0000000f00057308 */ /* 0x000ea20000000800 */
[----:B------:R-:W-:Y:S01]  /*1a7a0*/  F2FP.PACK_AB R91, R155, R156 ;  /* 0x0000009c9b5b723e */ /* 0x000fe200000000ff */
[----:B------:R-:W-:Y:S03]  /*1a7b0*/  FADD.FTZ R3, R121, R120 ;  /* 0x0000007879037221 */ /* 0x000fe60000010000 */
[C---:B------:R-:W-:Y:S01]  /*1a7c0*/  HMMA.16816.F32 R48, R84.reuse, R94, R48 ;  /* 0x0000005e5430723c */ /* 0x040fe20000001830 */
[----:B------:R-:W4:Y:S04]  /*1a7d0*/  LDSM.16.MT88.4 R92, [R203+0x2800] ;  /* 0x00280000cb5c783b */ /* 0x000f280000004200 */
[----:B------:R-:W2:Y:S03]  /*1a7e0*/  MUFU.EX2 R15, R136 ;  /* 0x00000088000f7308 */ /* 0x000ea60000000800 */
[C---:B---3--:R-:W-:Y:S01]  /*1a7f0*/  HMMA.16816.F32 R52, R84.reuse, R96, R52 ;  /* 0x000000605434723c */ /* 0x048fe20000001834 */
[----:B-----5:R-:W-:Y:S03]  /*1a800*/  LDSM.16.MT88.4 R124, [R204+0x3000] ;  /* 0x00300000cc7c783b */ /* 0x020fe60000004200 */
[----:B-1----:R-:W-:Y:S04]  /*1a810*/  FADD.FTZ R2, R80, R2 ;  /* 0x0000000250027221 */ /* 0x002fe80000010000 */
[C---:B------:R-:W-:Y:S01]  /*1a820*/  HMMA.16816.F32 R56, R84.reuse, R98, R56 ;  /* 0x000000625438723c */ /* 0x040fe20000001838 */
[----:B------:R-:W1:Y:S03]  /*1a830*/  LDSM.16.MT88.4 R96, [R204+0x2800] ;  /* 0x00280000cc60783b */ /* 0x000e660000004200 */
[C---:B--2---:R-:W-:Y:S01]  /*1a840*/  FADD.FTZ R240, R5.reuse, R2 ;  /* 0x0000000205f07221 */ /* 0x044fe20000010000 */
[----:B------:R-:W-:Y:S01]  /*1a850*/  F2FP.PACK_AB R150, R5, R80 ;  /* 0x000000500596723e */ /* 0x000fe200000000ff */
[----:B------:R-:W-:Y:S02]  /*1a860*/  FADD.FTZ R2, R122, R3 ;  /* 0x000000037a027221 */ /* 0x000fe40000010000 */
[C---:B------:R-:W-:Y:S01]  /*1a870*/  HMMA.16816.F32 R60, R84.reuse, R104, R60 ;  /* 0x00000068543c723c */ /* 0x040fe2000000183c */
[----:B------:R-:W2:Y:S03]  /*1a880*/  LDL R5, [R1+0xc] ;  /* 0x00000c0001057983 */ /* 0x000ea60000100800 */
[----:B------:R-:W-:Y:S01]  /*1a890*/  FADD.FTZ R2, R115, R2 ;  /* 0x0000000273027221 */ /* 0x000fe20000010000 */
[----:B------:R-:W-:Y:S03]  /*1a8a0*/  F2FP.PACK_AB R151, R15, R152 ;  /* 0x000000980f97723e */ /* 0x000fe600000000ff */
[C---:B------:R-:W-:Y:S01]  /*1a8b0*/  HMMA.16816.F32 R64, R84.reuse, R106, R64 ;  /* 0x0000006a5440723c */ /* 0x040fe20000001840 */
[----:B------:R-:W3:Y:S03]  /*1a8c0*/  LDSM.16.MT88.4 R104, [R206+0x2800] ;  /* 0x00280000ce68783b */ /* 0x000ee60000004200 */
[----:B------:R-:W-:Y:S04]  /*1a8d0*/  FADD.FTZ R2, R114, R2 ;  /* 0x0000000272027221 */ /* 0x000fe80000010000 */
        /* <DEDUP_REMOVED lines=11> */
[C---:B-1----:R-:W-:Y:S04]  /*1a990*/  HMMA.16816.F32 R20, R88.reuse, R96, R20 ;  /* 0x000000605814723c */ /* 0x042fe80000001814 */
[----:B------:R-:W-:Y:S04]  /*1a9a0*/  FADD.FTZ R2, R168, R2 ;  /* 0x00000002a8027221 */ /* 0x000fe80000010000 */
[C---:B------:R-:W-:Y:S01]  /*1a9b0*/  HMMA.16816.F32 R24, R88.reuse, R98, R24 ;  /* 0x000000625818723c */ /* 0x040fe20000001818 */
[----:B------:R-:W1:Y:S03]  /*1a9c0*/  LDSM.16.MT88.4 R96, [R205+0x6000] ;  /* 0x00600000cd60783b */ /* 0x000e660000004200 */
[----:B------:R-:W-:Y:S04]  /*1a9d0*/  FADD.FTZ R2, R167, R2 ;  /* 0x00000002a7027221 */ /* 0x000fe80000010000 */
[C---:B---3--:R-:W-:Y:S04]  /*1a9e0*/  HMMA.16816.F32 R28, R88.reuse, R104, R28 ;  /* 0x00000068581c723c */ /* 0x048fe8000000181c */
        /* <DEDUP_REMOVED lines=23> */
[C---:B-1----:R-:W-:Y:S04]  /*1ab60*/  HMMA.16816.F32 R68, R88.reuse, R96, R68 ;  /* 0x000000605844723c */ /* 0x042fe80000001844 */
[----:B------:R-:W-:Y:S04]  /*1ab70*/  FADD.FTZ R2, R156, R2 ;  /* 0x000000029c027221 */ /* 0x000fe80000010000 */
[----:B------:R-:W-:Y:S04]  /*1ab80*/  HMMA.16816.F32 R72, R88, R98, R72 ;  /* 0x000000625848723c */ /* 0x000fe80000001848 */
[----:B------:R-:W-:Y:S04]  /*1ab90*/  FADD.FTZ R2, R155, R2 ;  /* 0x000000029b027221 */ /* 0x000fe80000010000 */
[C---:B------:R-:W-:Y:S01]  /*1aba0*/  HMMA.16816.F32 R136, R148.reuse, R132, R8 ;  /* 0x000000849488723c */ /* 0x040fe20000001808 */
[----:B------:R-:W1:Y:S04]  /*1abb0*/  LDSM.16.MT88.4 R8, [R205+0x6800] ;  /* 0x00680000cd08783b */ /* 0x000e680000004200 */
[----:B------:R-:W-:Y:S03]  /*1abc0*/  FADD.FTZ R2, R154, R2 ;  /* 0x000000029a027221 */ /* 0x000fe60000010000 */
[C---:B------:R-:W-:Y:S04]  /*1abd0*/  HMMA.16816.F32 R132, R148.reuse, R134, R16 ;  /* 0x000000869484723c */ /* 0x040fe80000001810 */
[----:B------:R-:W-:Y:S04]  /*1abe0*/  FADD.FTZ R2, R153, R2 ;  /* 0x0000000299027221 */ /* 0x000fe80000010000 */
[C---:B------:R-:W-:Y:S04]  /*1abf0*/  HMMA.16816.F32 R128, R148.reuse, R124, R20 ;  /* 0x0000007c9480723c */ /* 0x040fe80000001814 */
[----:B------:R-:W-:Y:S01]  /*1ac00*/  FADD.FTZ R3, R152, R2 ;  /* 0x0000000298037221 */ /* 0x000fe20000010000 */
[----:B------:R-:W-:Y:S03]  /*1ac10*/  IADD3 R2, R235, -0x1, RZ ;  /* 0xffffffffeb027810 */ /* 0x000fe60007ffe0ff */
[C---:B------:R-:W-:Y:S04]  /*1ac20*/  HMMA.16816.F32 R124, R148.reuse, R126, R24 ;  /* 0x0000007e947c723c */ /* 0x040fe80000001818 */
[----:B------:R-:W-:Y:S04]  /*1ac30*/  FADD.FTZ R3, R15, R3 ;  /* 0x000000030f037221 */ /* 0x000fe80000010000 */
[C---:B------:R-:W-:Y:S01]  /*1ac40*/  HMMA.16816.F32 R120, R148.reuse, R116, R28 ;  /* 0x000000749478723c */ /* 0x040fe2000000181c */
[----:B------:R1:W-:Y:S07]  /*1ac50*/  STL [R1], R3 ;  /* 0x0000000301007387 */ /* 0x0003ee0000100800 */
[C---:B------:R-:W-:Y:S08]  /*1ac60*/  HMMA.16816.F32 R116, R148.reuse, R118, R32 ;  /* 0x000000769474723c */ /* 0x040ff00000001820 */
        /* <DEDUP_REMOVED lines=8> */
[C---:B-1----:R-:W-:Y:S08]  /*1acf0*/  HMMA.16816.F32 R68, R148.reuse, R8, R68 ;  /* 0x000000089444723c */ /* 0x042ff00000001844 */
[----:B------:R-:W-:Y:S03]  /*1ad00*/  HMMA.16816.F32 R72, R148, R10, R72 ;  /* 0x0000000a9448723c */ /* 0x000fe60000001848 */
[----:B--2---:R-:W-:Y:S02]  /*1ad10*/  ISETP.GT.AND P0, PT, R235, R5, PT ;  /* 0x00000005eb00720c */ /* 0x004fe40003f04270 */
[----:B------:R-:W-:Y:S02]  /*1ad20*/  MOV R235, R2 ;  /* 0x0000000200eb7202 */ /* 0x000fe40000000f00 */
[----:B------:R-:W-:Y:S09]  /*1ad30*/  MOV R5, R4 ;  /* 0x0000000400057202 */ /* 0x000ff20000000f00 */
[----:B------:R-:W-:-:S05]  /*1ad40*/  @P0 BRA `(.L_x_1660) ;  /* 0xffffc7f000000947 */ /* 0x000fca000383ffff */
.L_x_1645:
[----:B------:R-:W-:Y:S05]  /*1ad50*/  BRA.DIV ~URZ, `(.L_x_1661) ;  /* 0x00006cc27f007947 */ /* 0x000fea000b800000 */
[----:B------:R1:W2:Y:S02]  /*1ad60*/  SHFL.BFLY PT, R2, R240, 0x2, 0x1f ;  /* 0x0c401f00f0027f89 */ /* 0x0002a400000e0000 */
.L_x_1758:
        /* <DEDUP_REMOVED lines=8> */
.L_x_1759:
        /* <DEDUP_REMOVED lines=52> */
[C---:B------:R-:W-:Y:S01]  /*1b130*/  FMUL.FTZ R54, R2.reuse, R130 ;  /* 0x0000008202367220 */ /* 0x040fe20000410000 */
        /* <DEDUP_REMOVED lines=32> */
.L_x_1572:
[----:B------:R3:W5:Y:S04]  /*1b340*/  LDL R6, [R1+0x50] ;  /* 0x0000500001067983 */ /* 0x0007680000100800 */
[----:B------:R-:W1:Y:S01]  /*1b350*/  S2R R3, SR_TID.X ;  /* 0x0000000000037919 */ /* 0x000e620000002100 */
[----:B------:R-:W-:Y:S01]  /*1b360*/  BSSY B0, `(.L_x_1663) ;  /* 0x0000011000007945 */ /* 0x000fe20003800000 */
[----:B-1----:R-:W-:-:S13]  /*1b370*/  LOP3.LUT P0, RZ, R3, 0xff, RZ, 0xc0, !PT ;  /* 0x000000ff03ff7812 */ /* 0x002fda000780c0ff */
[----:B------:R-:W-:Y:S05]  /*1b380*/  @P0 BRA `(.L_x_1664) ;  /* 0x000000e000000947 */ /* 0x000fea0003800000 */
[----:B---34-:R-:W1:Y:S01]  /*1b390*/  S2R R5, SR_LANEID ;  /* 0x0000000000057919 */ /* 0x018e620000000000 */
[----:B------:R-:W-:Y:S01]  /*1b3a0*/  VOTEU.ANY UR5, UPT, PT ;  /* 0x0000000000057886 */ /* 0x000fe200038e0100 */
[----:B------:R-:W-:Y:S01]  /*1b3b0*/  IMAD.MOV.U32 R8, RZ, RZ, c[0x0][0x560] ;  /* 0x00015800ff087624 */ /* 0x000fe200078e00ff */
[----:B------:R-:W1:Y:S01]  /*1b3c0*/  FLO.U32 R4, UR5 ;  /* 0x0000000500047d00 */ /* 0x000e6200080e0000 */
[----:B--2---:R-:W-:-:S07]  /*1b3d0*/  IMAD.MOV.U32 R9, RZ, RZ, c[0x0][0x564] ;  /* 0x00015900ff097624 */ /* 0x004fce00078e00ff */
        /* <DEDUP_REMOVED lines=9> */
.L_x_1664:
[----:B---3--:R-:W-:Y:S05]  /*1b470*/  BSYNC B0 ;  /* 0x0000000000007941 */ /* 0x008fea0003800000 */
.L_x_1663:
[----:B------:R-:W-:Y:S01]  /*1b480*/  PRMT R2, R2, 0x9910, RZ ;  /* 0x0000991002027816 */ /* 0x000fe200000000ff */
[----:B------:R-:W-:Y:S01]  /*1b490*/  BSSY B1, `(.L_x_1665) ;  /* 0x00002c7000017945 */ /* 0x000fe20003800000 */
[----:B-----5:R-:W-:Y:S02]  /*1b4a0*/  IMAD.MOV.U32 R74, RZ, RZ, R6 ;  /* 0x000000ffff4a7224 */ /* 0x020fe400078e0006 */
[----:B------:R-:W-:-:S13]  /*1b4b0*/  ISETP.NE.AND P0, PT, R2, RZ, PT ;  /* 0x000000ff0200720c */ /* 0x000fda0003f05270 */
[----:B------:R-:W-:Y:S05]  /*1b4c0*/  @!P0 BRA `(.L_x_1666) ;  /* 0x000020a000008947 */ /* 0x000fea0003800000 */
[----:B------:R-:W3:Y:S04]  /*1b4d0*/  LDL R10, [R1+0xbc] ;  /* 0x0000bc00010a7983 */ /* 0x000ee80000100800 */
[----:B--2---:R-:W2:Y:S04]  /*1b4e0*/  LDL R18, [R1+0xc0] ;  /* 0x0000c00001127983 */ /* 0x004ea80000100800 */
[----:B-1--4-:R-:W4:Y:S04]  /*1b4f0*/  LDL R6, [R1+0xc8] ;  /* 0x0000c80001067983 */ /* 0x012f280000100800 */
        /* <DEDUP_REMOVED lines=12> */
[----:B---3--:R1:W-:Y:S04]  /*1b5c0*/  STS [R10+0x80], R2 ;  /* 0x000080020a007388 */ /* 0x0083e80000000800 */
[----:B------:R3:W-:Y:S04]  /*1b5d0*/  STS [R10+0x480], R3 ;  /* 0x000480030a007388 */ /* 0x0007e80000000800 */
[----:B--2---:R2:W-:Y:S01]  /*1b5e0*/  STS [R18], R4 ;  /* 0x0000000412007388 */ /* 0x0045e20000000800 */
[----:B-1----:R-:W-:-:S02]  /*1b5f0*/  F2FP.PACK_AB R2, R67, R66 ;  /* 0x000000424302723e */ /* 0x002fc400000000ff */
[----:B---3--:R-:W-:-:S03]  /*1b600*/  F2FP.PACK_AB R3, R33, R32 ;  /* 0x000000202103723e */ /* 0x008fc600000000ff */
[----:B------:R1:W-:Y:S01]  /*1b610*/  STS [R18+0x400], R2 ;  /* 0x0004000212007388 */ /* 0x0003e20000000800 */
[----:B--2---:R-:W-:-:S03]  /*1b620*/  F2FP.PACK_AB R4, R55, R54 ;  /* 0x000000363704723e */ /* 0x004fc600000000ff */
        /* <DEDUP_REMOVED lines=75> */
.L_x_1667:
        /* <DEDUP_REMOVED lines=23> */
[----:B------:R-:W-:Y:S02]  /*1bc50*/  IMAD.IADD R6, R6, 0x1, R75 ;  /* 0x0000000106067824 */ /* 0x000fe400078e024b */
        /* <DEDUP_REMOVED lines=88> */
[----:B------:R-:W-:Y:S02]  /*1c1e0*/  IADD3 R5, R82, R75, RZ ;  /* 0x0000004b52057210 */ /* 0x000fe40007ffe0ff */
[----:B------:R-:W-:Y:S01]  /*1c1f0*/  LEA.HI.X R6, R2, c[0x0][0x384], R3, 0x1, P0 ;  /* 0x0000e10002067a11 */ /* 0x000fe200000f0c03 */
[----:B------:R-:W-:Y:S05]  /*1c200*/  BRA.DIV ~URZ, `(.L_x_1669) ;  /* 0x000059727f007947 */ /* 0x000fea000b800000 */
[----:B--234-:R2:W3:Y:S02]  /*1c210*/  SHFL.IDX PT, R9, R6, RZ, 0x181f ;  /* 0x00181fff06097589 */ /* 0x01c4e400000e0000 */
.L_x_1760:
[----:B------:R-:W-:Y:S05]  /*1c220*/  BRA.DIV ~URZ, `(.L_x_1670) ;  /* 0x000059c27f007947 */ /* 0x000fea000b800000 */
[----:B------:R4:W2:Y:S02]  /*1c230*/  SHFL.IDX PT, R2, R8, RZ, 0x181f ;  /* 0x00181fff08027589 */ /* 0x0008a400000e0000 */
.L_x_1761:
[----:B------:R-:W-:Y:S01]  /*1c240*/  ISETP.GE.AND P0, PT, R5, R4, PT ;  /* 0x000000040500720c */ /* 0x000fe20003f06270 */
[----:B------:R-:W-:-:S12]  /*1c250*/  BSSY B0, `(.L_x_1671) ;  /* 0x000000b000007945 */ /* 0x000fd80003800000 */
[----:B------:R-:W-:Y:S05]  /*1c260*/  @P0 BRA `(.L_x_1672) ;  /* 0x0000009000000947 */ /* 0x000fea0003800000 */
[----:B------:R-:W5:Y:S01]  /*1c270*/  LDL R15, [R1+0x4] ;  /* 0x00000400010f7983 */ /* 0x000f620000100800 */
[----:B------:R-:W-:Y:S02]  /*1c280*/  ISETP.GE.AND P1, PT, R76, c[0x0][0x3c8], PT ;  /* 0x0000f2004c007a0c */ /* 0x000fe40003f26270 */
[----:B------:R-:W-:-:S11]  /*1c290*/  ISETP.GE.AND P0, PT, R227, c[0x0][0x3c8], PT ;  /* 0x0000f200e3007a0c */ /* 0x000fd60003f06270 */
[CC--:B--2---:R-:W-:Y:S02]  /*1c2a0*/  @!P1 LEA R10, P3, R76.reuse, R2.reuse, 0x1 ;  /* 0x000000024c0a9211 */ /* 0x0c4fe400078608ff */
[----:B------:R-:W-:Y:S02]  /*1c2b0*/  @!P0 LEA R2, P2, R227, R2, 0x1 ;  /* 0x00000002e3028211 */ /* 0x000fe400078408ff */
[----:B---3--:R-:W-:-:S05]  /*1c2c0*/  @!P1 LEA.HI.X R11, R76, R9, R77, 0x1, P3 ;  /* 0x000000094c0b9211 */ /* 0x008fca00018f0c4d */
[----:B------:R2:W-:Y:S01]  /*1c2d0*/  @!P1 ST.E.128 [R10.64], R20 ;  /* 0x000000140a009985 */ /* 0x0005e2000c101d08 */
[----:B-----5:R-:W-:-:S05]  /*1c2e0*/  @!P0 LEA.HI.X R3, R227, R9, R15, 0x1, P2 ;  /* 0x00000009e3038211 */ /* 0x020fca00010f0c0f */
[----:B-1----:R2:W-:Y:S02]  /*1c2f0*/  @!P0 ST.E.128 [R2.64], R16 ;  /* 0x0000001002008985 */ /* 0x0025e4000c101d08 */
.L_x_1672:
[----:B------:R-:W-:Y:S05]  /*1c300*/  BSYNC B0 ;  /* 0x0000000000007941 */ /* 0x000fea0003800000 */
.L_x_1671:
[----:B------:R-:W-:Y:S05]  /*1c310*/  BRA.DIV ~URZ, `(.L_x_1673) ;  /* 0x000059427f007947 */ /* 0x000fea000b800000 */
[----:B---3--:R3:W4:Y:S04]  /*1c320*/  SHFL.IDX PT, R9, R6, 0x1, 0x181f ;  /* 0x00381f0006097f89 */ /* 0x00872800000e0000 */
[----:B--2---:R3:W2:Y:S02]  /*1c330*/  SHFL.IDX PT, R2, R8, 0x1, 0x181f ;  /* 0x00381f0008027f89 */ /* 0x0046a400000e0000 */
.L_x_1762:
[----:B------:R-:W-:Y:S01]  /*1c340*/  IADD3 R3, R5, 0x20, RZ ;  /* 0x0000002005037810 */ /* 0x000fe20007ffe0ff */
[----:B------:R-:W-:Y:S03]  /*1c350*/  BSSY B0, `(.L_x_1674) ;  /* 0x000000c000007945 */ /* 0x000fe60003800000 */
[----:B------:R-:W-:-:S13]  /*1c360*/  ISETP.GE.AND P0, PT, R3, R4, PT ;  /* 0x000000040300720c */ /* 0x000fda0003f06270 */
[----:B------:R-:W-:Y:S05]  /*1c370*/  @P0 BRA `(.L_x_1675) ;  /* 0x0000009000000947 */ /* 0x000fea0003800000 */
[----:B------:R-:W5:Y:S01]  /*1c380*/  LDL R15, [R1+0x4] ;  /* 0x00000400010f7983 */ /* 0x000f620000100800 */
[----:B------:R-:W-:Y:S02]  /*1c390*/  ISETP.GE.AND P1, PT, R76, c[0x0][0x3c8], PT ;  /* 0x0000f2004c007a0c */ /* 0x000fe40003f26270 */
[----:B------:R-:W-:-:S11]  /*1c3a0*/  ISETP.GE.AND P0, PT, R227, c[0x0][0x3c8], PT ;  /* 0x0000f200e3007a0c */ /* 0x000fd60003f06270 */
[CC--:B--2---:R-:W-:Y:S02]  /*1c3b0*/  @!P1 LEA R10, P3, R76.reuse, R2.reuse, 0x1 ;  /* 0x000000024c0a9211 */ /* 0x0c4fe400078608ff */
[----:B------:R-:W-:Y:S02]  /*1c3c0*/  @!P0 LEA R2, P2, R227, R2, 0x1 ;  /* 0x00000002e3028211 */ /* 0x000fe400078408ff */
[----:B----4-:R-:W-:-:S05]  /*1c3d0*/  @!P1 LEA.HI.X R11, R76, R9, R77, 0x1, P3 ;  /* 0x000000094c0b9211 */ /* 0x010fca00018f0c4d */
[----:B------:R2:W-:Y:S01]  /*1c3e0*/  @!P1 ST.E.128 [R10.64], R28 ;  /* 0x0000001c0a009985 */ /* 0x0005e2000c101d08 */
[----:B-----5:R-:W-:-:S05]  /*1c3f0*/  @!P0 LEA.HI.X R3, R227, R9, R15, 0x1, P2 ;  /* 0x00000009e3038211 */ /* 0x020fca00010f0c0f */
[----:B-1----:R2:W-:Y:S02]  /*1c400*/  @!P0 ST.E.128 [R2.64], R24 ;  /* 0x0000001802008985 */ /* 0x0025e4000c101d08 */
.L_x_1675:
[----:B------:R-:W-:Y:S05]  /*1c410*/  BSYNC B0 ;  /* 0x0000000000007941 */ /* 0x000fea0003800000 */
.L_x_1674:
[----:B------:R-:W-:Y:S05]  /*1c420*/  BRA.DIV ~URZ, `(.L_x_1676) ;  /* 0x000059027f007947 */ /* 0x000fea000b800000 */
[----:B----4-:R4:W3:Y:S02]  /*1c430*/  SHFL.IDX PT, R9, R6, 0x2, 0x181f ;  /* 0x00581f0006097f89 */ /* 0x0108e400000e0000 */
.L_x_1763:
[----:B------:R-:W-:Y:S05]  /*1c440*/  BRA.DIV ~URZ, `(.L_x_1677) ;  /* 0x000059527f007947 */ /* 0x000fea000b800000 */
[----:B--2---:R2:W4:Y:S02]  /*1c450*/  SHFL.IDX PT, R2, R8, 0x2, 0x181f ;  /* 0x00581f0008027f89 */ /* 0x00452400000e0000 */
.L_x_1764:
[----:B------:R-:W-:Y:S01]  /*1c460*/  IADD3 R3, R5, 0x40, RZ ;  /* 0x0000004005037810 */ /* 0x000fe20007ffe0ff */
[----:B------:R-:W-:Y:S03]  /*1c470*/  BSSY B0, `(.L_x_1678) ;  /* 0x000000c000007945 */ /* 0x000fe60003800000 */
[----:B------:R-:W-:-:S13]  /*1c480*/  ISETP.GE.AND P0, PT, R3, R4, PT ;  /* 0x000000040300720c */ /* 0x000fda0003f06270 */
[----:B------:R-:W-:Y:S05]  /*1c490*/  @P0 BRA `(.L_x_1679) ;  /* 0x0000009000000947 */ /* 0x000fea0003800000 */
[----:B------:R-:W5:Y:S01]  /*1c4a0*/  LDL R15, [R1+0x4] ;  /* 0x00000400010f7983 */ /* 0x000f620000100800 */
[----:B------:R-:W-:Y:S02]  /*1c4b0*/  ISETP.GE.AND P1, PT, R76, c[0x0][0x3c8], PT ;  /* 0x0000f2004c007a0c */ /* 0x000fe40003f26270 */
[----:B------:R-:W-:-:S11]  /*1c4c0*/  ISETP.GE.AND P0, PT, R227, c[0x0][0x3c8], PT ;  /* 0x0000f200e3007a0c */ /* 0x000fd60003f06270 */
[CC--:B----4-:R-:W-:Y:S02]  /*1c4d0*/  @!P1 LEA R10, P3, R76.reuse, R2.reuse, 0x1 ;  /* 0x000000024c0a9211 */ /* 0x0d0fe400078608ff */
[----:B------:R-:W-:Y:S02]  /*1c4e0*/  @!P0 LEA R2, P2, R227, R2, 0x1 ;  /* 0x00000002e3028211 */ /* 0x000fe400078408ff */
[----:B---3--:R-:W-:-:S05]  /*1c4f0*/  @!P1 LEA.HI.X R11, R76, R9, R77, 0x1, P3 ;  /* 0x000000094c0b9211 */ /* 0x008fca00018f0c4d */
[----:B------:R3:W-:Y:S01]  /*1c500*/  @!P1 ST.E.128 [R10.64], R36 ;  /* 0x000000240a009985 */ /* 0x0007e2000c101d08 */
[----:B-----5:R-:W-:-:S05]  /*1c510*/  @!P0 LEA.HI.X R3, R227, R9, R15, 0x1, P2 ;  /* 0x00000009e3038211 */ /* 0x020fca00010f0c0f */
[----:B-1----:R3:W-:Y:S02]  /*1c520*/  @!P0 ST.E.128 [R2.64], R32 ;  /* 0x0000002002008985 */ /* 0x0027e4000c101d08 */
.L_x_1679:
[----:B------:R-:W-:Y:S05]  /*1c530*/  BSYNC B0 ;  /* 0x0000000000007941 */ /* 0x000fea0003800000 */
.L_x_1678:
[----:B------:R-:W-:Y:S05]  /*1c540*/  BRA.DIV ~URZ, `(.L_x_1680) ;  /* 0x000058c27f007947 */ /* 0x000fea000b800000 */
[----:B---3--:R3:W2:Y:S04]  /*1c550*/  SHFL.IDX PT, R9, R6, 0x3, 0x181f ;  /* 0x00781f0006097f89 */ /* 0x0086a800000e0000 */
[----:B----4-:R3:W4:Y:S02]  /*1c560*/  SHFL.IDX PT, R6, R8, 0x3, 0x181f ;  /* 0x00781f0008067f89 */ /* 0x01072400000e0000 */
.L_x_1765:
        /* <DEDUP_REMOVED lines=9> */
[----:B---3--:R-:W2:Y:S01]  /*1c600*/  LDL R8, [R1+0x4] ;  /* 0x0000040001087983 */ /* 0x008ea20000100800 */
[----:B-1----:R-:W-:-:S04]  /*1c610*/  LEA R2, P0, R227, R6, 0x1 ;  /* 0x00000006e3027211 */ /* 0x002fc800078008ff */
[----:B--2---:R-:W-:-:S05]  /*1c620*/  LEA.HI.X R3, R227, R9, R8, 0x1, P0 ;  /* 0x00000009e3037211 */ /* 0x004fca00000f0c08 */
[----:B------:R1:W-:Y:S01]  /*1c630*/  ST.E.128 [R2.64], R40 ;  /* 0x0000002802007985 */ /* 0x0003e2000c101d08 */
[----:B------:R-:W-:Y:S05]  /*1c640*/  BRA `(.L_x_1681) ;  /* 0x00001ab000007947 */ /* 0x000fea0003800000 */
.L_x_1668:
        /* <DEDUP_REMOVED lines=34> */
.L_x_1766:
[----:B------:R-:W-:Y:S05]  /*1c870*/  BRA.DIV ~URZ, `(.L_x_1683) ;  /* 0x000056d27f007947 */ /* 0x000fea000b800000 */
[----:B------:R3:W4:Y:S02]  /*1c880*/  SHFL.IDX PT, R2, R5, RZ, 0x1c1f ;  /* 0x001c1fff05027589 */ /* 0x00072400000e0000 */
.L_x_1767:
        /* <DEDUP_REMOVED lines=97> */
.L_x_1685:
[----:B------:R-:W-:Y:S05]  /*1cea0*/  BSYNC B0 ;  /* 0x0000000000007941 */ /* 0x000fea0003800000 */
.L_x_1684:
[----:B------:R-:W-:Y:S05]  /*1ceb0*/  BRA.DIV ~URZ, `(.L_x_1686) ;  /* 0x000051027f007947 */ /* 0x000fea000b800000 */
[----:B--2---:R2:W1:Y:S04]  /*1cec0*/  SHFL.IDX PT, R4, R6, 0x1, 0x1c1f ;  /* 0x003c1f0006047f89 */ /* 0x00446800000e0000 */
[----:B----4-:R2:W4:Y:S02]  /*1ced0*/  SHFL.IDX PT, R2, R5, 0x1, 0x1c1f ;  /* 0x003c1f0005027f89 */ /* 0x01052400000e0000 */
.L_x_1768:
        /* <DEDUP_REMOVED lines=105> */
.L_x_1666:
[----:B------:R-:W3:Y:S04]  /*1d570*/  LDL.LU R2, [R1+0x68] ;  /* 0x0000680001027983 */ /* 0x000ee80000300800 */
[----:B-12---:R-:W2:Y:S01]  /*1d580*/  LDL.LU R6, [R1+0x6c] ;  /* 0x00006c0001067983 */ /* 0x006ea20000300800 */
[----:B------:R-:W-:Y:S02]  /*1d590*/  ISETP.NE.U32.AND P0, PT, RZ, c[0x0][0x508], PT ;  /* 0x00014200ff007a0c */ /* 0x000fe40003f05070 */
[----:B------:R-:W-:Y:S01]  /*1d5a0*/  ISETP.NE.U32.AND P3, PT, RZ, c[0x0][0x500], PT ;  /* 0x00014000ff007a0c */ /* 0x000fe20003f65070 */
[----:B----4-:R-:W4:Y:S01]  /*1d5b0*/  LDL.LU R3, [R1+0x54] ;  /* 0x0000540001037983 */ /* 0x010f220000300800 */
[----:B------:R-:W-:Y:S01]  /*1d5c0*/  ISETP.NE.AND.EX P2, PT, RZ, c[0x0][0x50c], PT, P0 ;  /* 0x00014300ff007a0c */ /* 0x000fe20003f45300 */
[----:B------:R-:W-:Y:S01]  /*1d5d0*/  IMAD.MOV.U32 R22, RZ, RZ, c[0x0][0x388] ;  /* 0x0000e200ff167624 */ /* 0x000fe200078e00ff */
[----:B------:R-:W-:-:S02]  /*1d5e0*/  ISETP.NE.AND.EX P3, PT, RZ, c[0x0][0x504], PT, P3 ;  /* 0x00014100ff007a0c */ /* 0x000fc40003f65330 */
[----:B---3--:R-:W-:-:S09]  /*1d5f0*/  IADD3 R4, P1, R2, c[0x0][0x500], RZ ;  /* 0x0001400002047a10 */ /* 0x008fd20007f3e0ff */
[----:B------:R-:W-:Y:S01]  /*1d600*/  @P2 IADD3 R8, P0, R2, c[0x0][0x508], RZ ;  /* 0x0001420002082a10 */ /* 0x000fe20007f1e0ff */
[----:B------:R-:W-:Y:S01]  /*1d610*/  IMAD.MOV.U32 R2, RZ, RZ, RZ ;  /* 0x000000ffff027224 */ /* 0x000fe200078e00ff */
[C---:B--2---:R-:W-:Y:S02]  /*1d620*/  IADD3.X R5, R6.reuse, c[0x0][0x504], RZ, P1, !PT ;  /* 0x0001410006057a10 */ /* 0x044fe40000ffe4ff */
        /* <DEDUP_REMOVED lines=10> */
.L_x_1687:
        /* <DEDUP_REMOVED lines=60> */
.L_x_1689:
[----:B------:R-:W-:Y:S05]  /*1da90*/  BSYNC B0 ;  /* 0x0000000000007941 */ /* 0x000fea0003800000 */
.L_x_1688:
        /* <DEDUP_REMOVED lines=30> */
[----:B------:R-:W-:-:S04]  /*1dc80*/  IADD3 R6, R82, R10, RZ ;  /* 0x0000000a52067210 */ /* 0x000fc80007ffe0ff */
[----:B------:R-:W-:Y:S02]  /*1dc90*/  IADD3 R5, R3, R4, RZ ;  /* 0x0000000403057210 */ /* 0x000fe40007ffe0ff */
[----:B------:R-:W-:-:S04]  /*1dca0*/  LEA R8, P0, R2, c[0x0][0x380], 0x1 ;  /* 0x0000e00002087a11 */ /* 0x000fc800078008ff */
[----:B------:R-:W-:Y:S01]  /*1dcb0*/  LEA.HI.X R5, R2, c[0x0][0x384], R5, 0x1, P0 ;  /* 0x0000e10002057a11 */ /* 0x000fe200000f0c05 */
[----:B------:R-:W-:Y:S06]  /*1dcc0*/  BRA.DIV ~URZ, `(.L_x_1690) ;  /* 0x000043c27f007947 */ /* 0x000fec000b800000 */
[----:B------:R1:W2:Y:S02]  /*1dcd0*/  SHFL.IDX PT, R9, R5, RZ, 0x181f ;  /* 0x00181fff05097589 */ /* 0x0002a400000e0000 */
.L_x_1769:
[----:B------:R-:W-:Y:S05]  /*1dce0*/  BRA.DIV ~URZ, `(.L_x_1691) ;  /* 0x000044127f007947 */ /* 0x000fea000b800000 */
[----:B------:R3:W4:Y:S02]  /*1dcf0*/  SHFL.IDX PT, R2, R8, RZ, 0x181f ;  /* 0x00181fff08027589 */ /* 0x00072400000e0000 */
.L_x_1770:
[----:B------:R-:W-:Y:S01]  /*1dd00*/  IMAD R4, R22, c[0x0][0x4e8], RZ ;  /* 0x00013a0016047a24 */ /* 0x000fe200078e02ff */
[----:B------:R-:W-:Y:S04]  /*1dd10*/  BSSY B0, `(.L_x_1692) ;  /* 0x000000c000007945 */ /* 0x000fe80003800000 */
[----:B------:R-:W-:-:S13]  /*1dd20*/  ISETP.GE.AND P0, PT, R6, R4, PT ;  /* 0x000000040600720c */ /* 0x000fda0003f06270 */
[----:B------:R-:W-:Y:S05]  /*1dd30*/  @P0 BRA `(.L_x_1693) ;  /* 0x0000009000000947 */ /* 0x000fea0003800000 */
[----:B------:R-:W5:Y:S01]  /*1dd40*/  LDL R15, [R1+0x4] ;  /* 0x00000400010f7983 */ /* 0x000f620000100800 */
[----:B------:R-:W-:Y:S02]  /*1dd50*/  ISETP.GE.AND P1, PT, R76, c[0x0][0x3c8], PT ;  /* 0x0000f2004c007a0c */ /* 0x000fe40003f26270 */
[----:B------:R-:W-:-:S11]  /*1dd60*/  ISETP.GE.AND P0, PT, R227, c[0x0][0x3c8], PT ;  /* 0x0000f200e3007a0c */ /* 0x000fd60003f06270 */
[CC--:B----4-:R-:W-:Y:S02]  /*1dd70*/  @!P1 LEA R10, P3, R76.reuse, R2.reuse, 0x1 ;  /* 0x000000024c0a9211 */ /* 0x0d0fe400078608ff */
[----:B------:R-:W-:Y:S02]  /*1dd80*/  @!P0 LEA R2, P2, R227, R2, 0x1 ;  /* 0x00000002e3028211 */ /* 0x000fe400078408ff */
[----:B--2---:R-:W-:-:S05]  /*1dd90*/  @!P1 LEA.HI.X R11, R76, R9, R77, 0x1, P3 ;  /* 0x000000094c0b9211 */ /* 0x004fca00018f0c4d */
[----:B------:R2:W-:Y:S01]  /*1dda0*/  @!P1 ST.E.128 [R10.64], RZ ;  /* 0x000000ff0a009985 */ /* 0x0005e2000c101d08 */
[----:B-----5:R-:W-:-:S05]  /*1ddb0*/  @!P0 LEA.HI.X R3, R227, R9, R15, 0x1, P2 ;  /* 0x00000009e3038211 */ /* 0x020fca00010f0c0f */
[----:B------:R2:W-:Y:S02]  /*1ddc0*/  @!P0 ST.E.128 [R2.64], RZ ;  /* 0x000000ff02008985 */ /* 0x0005e4000c101d08 */
.L_x_1693:
[----:B------:R-:W-:Y:S05]  /*1ddd0*/  BSYNC B0 ;  /* 0x0000000000007941 */ /* 0x000fea0003800000 */
.L_x_1692:
[----:B------:R-:W-:Y:S05]  /*1dde0*/  BRA.DIV ~URZ, `(.L_x_1694) ;  /* 0x000043827f007947 */ /* 0x000fea000b800000 */
[----:B--2---:R2:W1:Y:S04]  /*1ddf0*/  SHFL.IDX PT, R9, R5, 0x1, 0x181f ;  /* 0x00381f0005097f89 */ /* 0x00446800000e0000 */
[----:B----4-:R2:W4:Y:S02]  /*1de00*/  SHFL.IDX PT, R2, R8, 0x1, 0x181f ;  /* 0x00381f0008027f89 */ /* 0x01052400000e0000 */
.L_x_1771:
        /* <DEDUP_REMOVED lines=9> */
[----:B-1----:R-:W-:-:S05]  /*1dea0*/  @!P1 LEA.HI.X R11, R76, R9, R77, 0x1, P3 ;  /* 0x000000094c0b9211 */ /* 0x002fca00018f0c4d */
[----:B------:R1:W-:Y:S01]  /*1deb0*/  @!P1 ST.E.128 [R10.64], RZ ;  /* 0x000000ff0a009985 */ /* 0x0003e2000c101d08 */
[----:B-----5:R-:W-:-:S05]  /*1dec0*/  @!P0 LEA.HI.X R3, R227, R9, R15, 0x1, P2 ;  /* 0x00000009e3038211 */ /* 0x020fca00010f0c0f */
[----:B------:R1:W-:Y:S02]  /*1ded0*/  @!P0 ST.E.128 [R2.64], RZ ;  /* 0x000000ff02008985 */ /* 0x0003e4000c101d08 */
.L_x_1696:
[----:B------:R-:W-:Y:S05]  /*1dee0*/  BSYNC B0 ;  /* 0x0000000000007941 */ /* 0x000fea0003800000 */
.L_x_1695:
[----:B------:R-:W-:Y:S05]  /*1def0*/  BRA.DIV ~URZ, `(.L_x_1697) ;  /* 0x000043427f007947 */ /* 0x000fea000b800000 */
[----:B-1----:R1:W2:Y:S02]  /*1df00*/  SHFL.IDX PT, R9, R5, 0x2, 0x181f ;  /* 0x00581f0005097f89 */ /* 0x0022a400000e0000 */
.L_x_1772:
[----:B------:R-:W-:Y:S05]  /*1df10*/  BRA.DIV ~URZ, `(.L_x_1698) ;  /* 0x000043927f007947 */ /* 0x000fea000b800000 */
[----:B----4-:R4:W1:Y:S02]  /*1df20*/  SHFL.IDX PT, R2, R8, 0x2, 0x181f ;  /* 0x00581f0008027f89 */ /* 0x01086400000e0000 */
.L_x_1773:
[----:B------:R-:W-:Y:S01]  /*1df30*/  IADD3 R3, R6, 0x40, RZ ;  /* 0x0000004006037810 */ /* 0x000fe20007ffe0ff */
[----:B------:R-:W-:Y:S03]  /*1df40*/  BSSY B0, `(.L_x_1699) ;  /* 0x000000c000007945 */ /* 0x000fe60003800000 */
[----:B------:R-:W-:-:S13]  /*1df50*/  ISETP.GE.AND P0, PT, R3, R4, PT ;  /* 0x000000040300720c */ /* 0x000fda0003f06270 */
[----:B------:R-:W-:Y:S05]  /*1df60*/  @P0 BRA `(.L_x_1700) ;  /* 0x0000009000000947 */ /* 0x000fea0003800000 */
[----:B------:R-:W5:Y:S01]  /*1df70*/  LDL R15, [R1+0x4] ;  /* 0x00000400010f7983 */ /* 0x000f620000100800 */
[----:B------:R-:W-:Y:S02]  /*1df80*/  ISETP.GE.AND P1, PT, R76, c[0x0][0x3c8], PT ;  /* 0x0000f2004c007a0c */ /* 0x000fe40003f26270 */
[----:B------:R-:W-:-:S11]  /*1df90*/  ISETP.GE.AND P0, PT, R227, c[0x0][0x3c8], PT ;  /* 0x0000f200e3007a0c */ /* 0x000fd60003f06270 */
[CC--:B-1----:R-:W-:Y:S02]  /*1dfa0*/  @!P1 LEA R10, P3, R76.reuse, R2.reuse, 0x1 ;  /* 0x000000024c0a9211 */ /* 0x0c2fe400078608ff */
[----:B------:R-:W-:Y:S02]  /*1dfb0*/  @!P0 LEA R2, P2, R227, R2, 0x1 ;  /* 0x00000002e3028211 */ /* 0x000fe400078408ff */
[----:B--2---:R-:W-:-:S05]  /*1dfc0*/  @!P1 LEA.HI.X R11, R76, R9, R77, 0x1, P3 ;  /* 0x000000094c0b9211 */ /* 0x004fca00018f0c4d */
[----:B------:R1:W-:Y:S01]  /*1dfd0*/  @!P1 ST.E.128 [R10.64], RZ ;  /* 0x000000ff0a009985 */ /* 0x0003e2000c101d08 */
[----:B-----5:R-:W-:-:S05]  /*1dfe0*/  @!P0 LEA.HI.X R3, R227, R9, R15, 0x1, P2 ;  /* 0x00000009e3038211 */ /* 0x020fca00010f0c0f */
[----:B------:R1:W-:Y:S02]  /*1dff0*/  @!P0 ST.E.128 [R2.64], RZ ;  /* 0x000000ff02008985 */ /* 0x0003e4000c101d08 */
.L_x_1700:
[----:B------:R-:W-:Y:S05]  /*1e000*/  BSYNC B0 ;  /* 0x0000000000007941 */ /* 0x000fea0003800000 */
.L_x_1699:
[----:B------:R-:W-:Y:S05]  /*1e010*/  BRA.DIV ~URZ, `(.L_x_1701) ;  /* 0x000043027f007947 */ /* 0x000fea000b800000 */
[----:B--2---:R2:W3:Y:S04]  /*1e020*/  SHFL.IDX PT, R9, R5, 0x3, 0x181f ;  /* 0x00781f0005097f89 */ /* 0x0044e800000e0000 */
[----:B-1----:R2:W1:Y:S02]  /*1e030*/  SHFL.IDX PT, R2, R8, 0x3, 0x181f ;  /* 0x00781f0008027f89 */ /* 0x00246400000e0000 */
.L_x_1774:
[----:B------:R-:W-:-:S04]  /*1e040*/  IADD3 R6, R6, 0x60, RZ ;  /* 0x0000006006067810 */ /* 0x000fc80007ffe0ff */
[----:B------:R-:W-:-:S13]  /*1e050*/  ISETP.GE.AND P0, PT, R6, R4, PT ;  /* 0x000000040600720c */ /* 0x000fda0003f06270 */
[----:B------:R-:W-:Y:S05]  /*1e060*/  @P0 BRA `(.L_x_1681) ;  /* 0x0000009000000947 */ /* 0x000fea0003800000 */
[----:B--234-:R-:W2:Y:S01]  /*1e070*/  LDL R8, [R1+0x4] ;  /* 0x0000040001087983 */ /* 0x01cea20000100800 */
[----:B------:R-:W-:Y:S02]  /*1e080*/  ISETP.GE.AND P1, PT, R76, c[0x0][0x3c8], PT ;  /* 0x0000f2004c007a0c */ /* 0x000fe40003f26270 */
[----:B------:R-:W-:-:S11]  /*1e090*/  ISETP.GE.AND P0, PT, R227, c[0x0][0x3c8], PT ;  /* 0x0000f200e3007a0c */ /* 0x000fd60003f06270 */
[CC--:B-1----:R-:W-:Y:S02]  /*1e0a0*/  @!P1 LEA R4, P3, R76.reuse, R2.reuse, 0x1 ;  /* 0x000000024c049211 */ /* 0x0c2fe400078608ff */
[----:B------:R-:W-:Y:S02]  /*1e0b0*/  @!P0 LEA R2, P2, R227, R2, 0x1 ;  /* 0x00000002e3028211 */ /* 0x000fe400078408ff */
[----:B------:R-:W-:-:S05]  /*1e0c0*/  @!P1 LEA.HI.X R5, R76, R9, R77, 0x1, P3 ;  /* 0x000000094c059211 */ /* 0x000fca00018f0c4d */
[----:B------:R1:W-:Y:S01]  /*1e0d0*/  @!P1 ST.E.128 [R4.64], RZ ;  /* 0x000000ff04009985 */ /* 0x0003e2000c101d08 */
[----:B--2---:R-:W-:-:S05]  /*1e0e0*/  @!P0 LEA.HI.X R3, R227, R9, R8, 0x1, P2 ;  /* 0x00000009e3038211 */ /* 0x004fca00010f0c08 */
[----:B------:R1:W-:Y:S02]  /*1e0f0*/  @!P0 ST.E.128 [R2.64], RZ ;  /* 0x000000ff02008985 */ /* 0x0003e4000c101d08 */
.L_x_1681:
[----:B------:R-:W-:Y:S05]  /*1e100*/  BSYNC B1 ;  /* 0x0000000000017941 */ /* 0x000fea0003800000 */
.L_x_1665:
        /* <DEDUP_REMOVED lines=14> */
.L_x_1775:
[----:B------:R-:W-:Y:S05]  /*1e1f0*/  BRA.DIV ~URZ, `(.L_x_1704) ;  /* 0x000042627f007947 */ /* 0x000fea000b800000 */
[----:B------:R3:W4:Y:S02]  /*1e200*/  SHFL.IDX PT, R9, R74, 0x1, 0x1f ;  /* 0x00201f004a097f89 */ /* 0x00072400000e0000 */
.L_x_1776:
        /* <DEDUP_REMOVED lines=19> */
.L_x_1777:
        /* <DEDUP_REMOVED lines=16> */
.L_x_1778:
[----:B---3--:R-:W-:Y:S01]  /*1e440*/  IMAD R2, R2, c[0x0][0x538], RZ ;  /* 0x00014e0002027a24 */ /* 0x008fe200078e02ff */
[----:B------:R-:W-:Y:S04]  /*1e450*/  BSSY B1, `(.L_x_1707) ;  /* 0x00000cf000017945 */ /* 0x000fe80003800000 */
[----:B----4-:R-:W-:-:S04]  /*1e460*/  IADD3 R9, R2, R9, RZ ;  /* 0x0000000902097210 */ /* 0x010fc80007ffe0ff */
[----:B--2---:R-:W-:-:S13]  /*1e470*/  ISETP.GT.AND P0, PT, R9, R10, PT ;  /* 0x0000000a0900720c */ /* 0x004fda0003f04270 */
[----:B------:R-:W-:Y:S05]  /*1e480*/  @P0 BRA `(.L_x_1708) ;  /* 0x0000026000000947 */ /* 0x000fea0003800000 */
.L_x_1712:
        /* <DEDUP_REMOVED lines=18> */
.L_x_1779:
        /* <DEDUP_REMOVED lines=16> */
.L_x_1780:
[----:B--2---:R-:W-:-:S05]  /*1e6b0*/  IMAD R2, R2, c[0x0][0x538], RZ ;  /* 0x00014e0002027a24 */ /* 0x004fca00078e02ff */
[----:B------:R-:W-:-:S04]  /*1e6c0*/  IADD3 R9, R2, R9, RZ ;  /* 0x0000000902097210 */ /* 0x000fc80007ffe0ff */
[----:B------:R-:W-:-:S13]  /*1e6d0*/  ISETP.GT.AND P0, PT, R9, R10, PT ;  /* 0x0000000a0900720c */ /* 0x000fda0003f04270 */
[----:B-1----:R-:W-:Y:S05]  /*1e6e0*/  @!P0 BRA `(.L_x_1712) ;  /* 0xfffffda000008947 */ /* 0x002fea000383ffff */
.L_x_1708:
[----:B------:R-:W-:-:S05]  /*1e6f0*/  IADD3 R11, -R2, R9, RZ ;  /* 0x00000009020b7210 */ /* 0x000fca0007ffe1ff */
[----:B------:R-:W-:-:S05]  /*1e700*/  IMAD R2, R4, c[0x0][0x538], R11 ;  /* 0x00014e0004027a24 */ /* 0x000fca00078e020b */
[----:B------:R-:W-:Y:S01]  /*1e710*/  ISETP.GT.AND P0, PT, R2, R10, PT ;  /* 0x0000000a0200720c */ /* 0x000fe20003f04270 */
[----:B------:R-:W-:-:S12]  /*1e720*/  BRA.DIV ~URZ, `(.L_x_1713) ;  /* 0x000041827f007947 */ /* 0x000fd8000b800000 */
[----:B------:R-:W-:-:S03]  /*1e730*/  VOTE.ANY R15, PT, !P0 ;  /* 0x00000000000f7806 */ /* 0x000fc600040e0100 */
.L_x_1781:
[----:B------:R-:W2:Y:S01]  /*1e740*/  LDL.LU R2, [R1+0x5c] ;  /* 0x00005c0001027983 */ /* 0x000ea20000300800 */
[----:B------:R-:W2:Y:S02]  /*1e750*/  POPC R9, R15 ;  /* 0x0000000f00097309 */ /* 0x000ea40000000000 */
[----:B--2---:R-:W-:-:S05]  /*1e760*/  IADD3 R2, R9, R2, RZ ;  /* 0x0000000209027210 */ /* 0x004fca0007ffe0ff */
[----:B------:R2:W-:Y:S01]  /*1e770*/  STL [R1+0x5c], R2 ;  /* 0x00005c0201007387 */ /* 0x0005e20000100800 */
[----:B------:R-:W-:Y:S05]  /*1e780*/  BRA.DIV ~URZ, `(.L_x_1714) ;  /* 0x000041627f007947 */ /* 0x000fea000b800000 */
[----:B------:R3:W4:Y:S04]  /*1e790*/  SHFL.IDX PT, R6, R6, R9, 0x1f ;  /* 0x00001f0906067589 */ /* 0x00072800000e0000 */
[----:B------:R3:W1:Y:S02]  /*1e7a0*/  SHFL.IDX PT, R5, R8, R9, 0x1f ;  /* 0x00001f0908057589 */ /* 0x00066400000e0000 */
.L_x_1782:
[----:B------:R-:W-:Y:S01]  /*1e7b0*/  ISETP.NE.AND P0, PT, R15, RZ, PT ;  /* 0x000000ff0f00720c */ /* 0x000fe20003f05270 */
[----:B------:R-:W-:-:S12]  /*1e7c0*/  BSSY B0, `(.L_x_1715) ;  /* 0x0000005000007945 */ /* 0x000fd80003800000 */
[----:B------:R-:W-:Y:S05]  /*1e7d0*/  @!P0 BRA `(.L_x_1716) ;  /* 0x0000003000008947 */ /* 0x000fea0003800000 */
[----:B---3--:R-:W-:Y:S01]  /*1e7e0*/  IADD3 R9, R9, -0x1, RZ ;  /* 0xffffffff09097810 */ /* 0x008fe20007ffe0ff */
[----:B------:R-:W-:Y:S05]  /*1e7f0*/  BRA.DIV ~URZ, `(.L_x_1717) ;  /* 0x000041c27f007947 */ /* 0x000fea000b800000 */
[----:B------:R3:W2:Y:S02]  /*1e800*/  SHFL.IDX PT, R16, R4, R9, 0x1f ;  /* 0x00001f0904107589 */ /* 0x0006a400000e0000 */
.L_x_1716:
[----:B------:R-:W-:Y:S05]  /*1e810*/  BSYNC B0 ;  /* 0x0000000000007941 */ /* 0x000fea0003800000 */
.L_x_1715:
[----:B--2---:R-:W-:Y:S01]  /*1e820*/  IMAD R2, R16, c[0x0][0x538], R11 ;  /* 0x00014e0010027a24 */ /* 0x004fe200078e020b */
[----:B-1----:R-:W-:Y:S01]  /*1e830*/  ISETP.NE.AND P0, PT, R5, 0x1, PT ;  /* 0x000000010500780c */ /* 0x002fe20003f05270 */
[----:B------:R-:W-:Y:S03]  /*1e840*/  BSSY B0, `(.L_x_1718) ;  /* 0x0000086000007945 */ /* 0x000fe60003800000 */
[----:B------:R1:W-:Y:S01]  /*1e850*/  STL [R1+0x50], R2 ;  /* 0x0000500201007387 */ /* 0x0003e20000100800 */
[----:B------:R-:W-:-:S08]  /*1e860*/  IADD3 R11, -R2, R10, RZ ;  /* 0x0000000a020b7210 */ /* 0x000fd00007ffe1ff */
[----:B------:R-:W-:Y:S05]  /*1e870*/  @!P0 BRA `(.L_x_1719) ;  /* 0x000003e000008947 */ /* 0x000fea0003800000 */
[-C--:B----4-:R-:W-:Y:S01]  /*1e880*/  IABS R3, R6.reuse ;  /* 0x0000000600037213 */ /* 0x090fe20000000000 */
[----:B---3--:R-:W-:Y:S01]  /*1e890*/  IMAD.MOV.U32 R8, RZ, RZ, RZ ;  /* 0x000000ffff087224 */ /* 0x008fe200078e00ff */
[----:B------:R-:W-:Y:S02]  /*1e8a0*/  IABS R15, R6 ;  /* 0x00000006000f7213 */ /* 0x000fe40000000000 */
[----:B-1----:R-:W1:Y:S08]  /*1e8b0*/  I2F.RP R2, R3 ;  /* 0x0000000300027306 */ /* 0x002e700000209400 */
[----:B-1----:R-:W1:Y:S02]  /*1e8c0*/  MUFU.RCP R2, R2 ;  /* 0x0000000200027308 */ /* 0x002e640000001000 */
[----:B-1----:R-:W-:-:S06]  /*1e8d0*/  IADD3 R2, R2, 0xffffffe, RZ ;  /* 0x0ffffffe02027810 */ /* 0x002fcc0007ffe0ff */
[----:B------:R1:W2:Y:S02]  /*1e8e0*/  F2I.FTZ.U32.TRUNC.NTZ R9, R2 ;  /* 0x0000000200097305 */ /* 0x0002a4000021f000 */
[----:B-1----:R-:W-:Y:S01]  /*1e8f0*/  IABS R2, R5 ;  /* 0x0000000500027213 */ /* 0x002fe20000000000 */
[----:B--2---:R-:W-:-:S04]  /*1e900*/  IMAD.MOV R4, RZ, RZ, -R9 ;  /* 0x000000ffff047224 */ /* 0x004fc800078e0a09 */
[----:B------:R-:W-:Y:S01]  /*1e910*/  IMAD.MOV.U32 R10, RZ, RZ, R2 ;  /* 0x000000ffff0a7224 */ /* 0x000fe200078e0002 */
[----:B------:R-:W-:Y:S01]  /*1e920*/  IABS R2, R11 ;  /* 0x0000000b00027213 */ /* 0x000fe20000000000 */
[----:B------:R-:W-:Y:S02]  /*1e930*/  IMAD R4, R4, R3, RZ ;  /* 0x0000000304047224 */ /* 0x000fe400078e02ff */
[----:B------:R-:W1:Y:S02]  /*1e940*/  I2F.RP R16, R10 ;  /* 0x0000000a00107306 */ /* 0x000e640000209400 */
        /* <DEDUP_REMOVED lines=10> */
[----:B------:R-:W-:Y:S01]  /*1e9f0*/  @!P0 IADD3 R2, R2, 0x1, RZ ;  /* 0x0000000102028810 */ /* 0x000fe20007ffe0ff */
[----:B------:R-:W1:Y:S01]  /*1ea00*/  F2I.FTZ.U32.TRUNC.NTZ R9, R8 ;  /* 0x0000000800097305 */ /* 0x000e62000021f000 */
[----:B------:R-:W-:Y:S02]  /*1ea10*/  ISETP.NE.AND P0, PT, R6, RZ, PT ;  /* 0x000000ff0600720c */ /* 0x000fe40003f05270 */
[----:B------:R-:W-:Y:S02]  /*1ea20*/  ISETP.GE.U32.AND P2, PT, R4, R3, PT ;  /* 0x000000030400720c */ /* 0x000fe40003f46070 */
[----:B------:R-:W-:-:S04]  /*1ea30*/  LOP3.LUT R3, R11, R6, RZ, 0x3c, !PT ;  /* 0x000000060b037212 */ /* 0x000fc800078e3cff */
[----:B------:R-:W-:Y:S01]  /*1ea40*/  ISETP.GE.AND P1, PT, R3, RZ, PT ;  /* 0x000000ff0300720c */ /* 0x000fe20003f26270 */
[----:B-1----:R-:W-:-:S06]  /*1ea50*/  IMAD.MOV R3, RZ, RZ, -R9 ;  /* 0x000000ffff037224 */ /* 0x002fcc00078e0a09 */
[----:B------:R-:W-:Y:S01]  /*1ea60*/  @P2 IADD3 R2, R2, 0x1, RZ ;  /* 0x0000000102022810 */ /* 0x000fe20007ffe0ff */
[----:B------:R-:W-:Y:S01]  /*1ea70*/  IMAD.MOV.U32 R8, RZ, RZ, RZ ;  /* 0x000000ffff087224 */ /* 0x000fe200078e00ff */
[----:B------:R-:W-:-:S04]  /*1ea80*/  MOV R4, R3 ;  /* 0x0000000300047202 */ /* 0x000fc80000000f00 */
[----:B------:R-:W-:Y:S01]  /*1ea90*/  @!P1 IMAD.MOV R2, RZ, RZ, -R2 ;  /* 0x000000ffff029224 */ /* 0x000fe200078e0a02 */
[----:B------:R-:W-:Y:S02]  /*1eaa0*/  @!P0 LOP3.LUT R2, RZ, R6, RZ, 0x33, !PT ;  /* 0x00000006ff028212 */ /* 0x000fe400078e33ff */
[----:B------:R-:W-:Y:S01]  /*1eab0*/  IABS R3, R5 ;  /* 0x0000000500037213 */ /* 0x000fe20000000000 */
[----:B------:R-:W-:Y:S01]  /*1eac0*/  IMAD R4, R4, R10, RZ ;  /* 0x0000000a04047224 */ /* 0x000fe200078e02ff */
[----:B------:R-:W-:-:S03]  /*1ead0*/  IABS R16, R2 ;  /* 0x0000000200107213 */ /* 0x000fc60000000000 */
[----:B------:R-:W-:Y:S02]  /*1eae0*/  IMAD.MOV R15, RZ, RZ, -R3 ;  /* 0x000000ffff0f7224 */ /* 0x000fe400078e0a03 */
        /* <DEDUP_REMOVED lines=23> */
.L_x_1719:
        /* <DEDUP_REMOVED lines=68> */
.L_x_1720:
[----:B------:R-:W-:Y:S05]  /*1f0a0*/  BSYNC B0 ;  /* 0x0000000000007941 */ /* 0x000fea0003800000 */
.L_x_1718:
[----:B------:R-:W-:-:S04]  /*1f0b0*/  LOP3.LUT R3, RZ, R3, RZ, 0x33, !PT ;  /* 0x00000003ff037212 */ /* 0x000fc800078e33ff */
[----:B-1----:R-:W-:-:S05]  /*1f0c0*/  IADD3 R2, R3, R6, RZ ;  /* 0x0000000603027210 */ /* 0x002fca0007ffe0ff */
[----:B------:R1:W-:Y:S01]  /*1f0d0*/  STL [R1+0x54], R2 ;  /* 0x0000540201007387 */ /* 0x0003e20000100800 */
[----:B------:R-:W-:Y:S05]  /*1f0e0*/  BRA `(.L_x_1721) ;  /* 0x0000005000007947 */ /* 0x000fea0003800000 */
.L_x_1709:
[----:B------:R-:W-:Y:S01]  /*1f0f0*/  MOV R2, c[0x0][0x53c] ;  /* 0x00014f0000027a02 */ /* 0x000fe20000000f00 */
[----:B------:R2:W-:Y:S04]  /*1f100*/  STL [R1+0x50], R10 ;  /* 0x0000500a01007387 */ /* 0x0005e80000100800 */
[----:B------:R2:W-:Y:S04]  /*1f110*/  STL [R1+0x54], RZ ;  /* 0x000054ff01007387 */ /* 0x0005e80000100800 */
[----:B------:R2:W-:Y:S04]  /*1f120*/  STL [R1+0x58], RZ ;  /* 0x000058ff01007387 */ /* 0x0005e80000100800 */
[----:B------:R2:W-:Y:S02]  /*1f130*/  STL [R1+0x5c], R2 ;  /* 0x00005c0201007387 */ /* 0x0005e40000100800 */
.L_x_1721:
[----:B------:R-:W-:Y:S05]  /*1f140*/  BSYNC B1 ;  /* 0x0000000000017941 */ /* 0x000fea0003800000 */
.L_x_1707:
        /* <DEDUP_REMOVED lines=9> */
.L_x_1702:
[----:B-1----:R-:W3:Y:S02]  /*1f1e0*/  LDL R2, [R1+0x5c] ;  /* 0x00005c0001027983 */ /* 0x002ee40000100800 */
[----:B---3--:R-:W-:-:S13]  /*1f1f0*/  ISETP.GE.AND P0, PT, R2, c[0x0][0x53c], PT ;  /* 0x00014f0002007a0c */ /* 0x008fda0003f06270 */
[----:B--2---:R-:W-:Y:S01]  /*1f200*/  @P0 CALL.REL.NOINC `(.L_x_1722) ;  /* 0x0000001000000944 */ /* 0x004fe20003c00000 */
[----:B------:R-:W-:Y:S05]  /*1f210*/  BRA `(.L_x_1723) ;  /* 0xfffe2d1000007947 */ /* 0x000fea000383ffff */
.L_x_1722:
[----:B------:R-:W-:Y:S05]  /*1f220*/  EXIT ;  /* 0x000000000000794d */ /* 0x000fea0003800000 */
.L_x_1503:
[----:B------:R-:W-:Y:S02]  /*1f230*/  MOV R3, 0x1 ;  /* 0x0000000100037802 */ /* 0x000fe40000000f00 */
[----:B------:R-:W-:Y:S02]  /*1f240*/  MOV R4, 0x1f260 ;  /* 0x0001f26000047802 */ /* 0x000fe40000000f00 */
[----:B------:R-:W-:Y:S05]  /*1f250*/  CALL.REL.NOINC `($__internal_26_$__cuda_sm70_shflsync_up_p) ;  /* 0x0000389000007944 */ /* 0x000fea0003c00000 */
[----:B------:R-:W-:Y:S01]  /*1f260*/  MOV R0, R3 ;  /* 0x0000000300007202 */ /* 0x000fe20000000f00 */
[----:B------:R-:W-:Y:S05]  /*1f270*/  BRA `(.L_x_1724) ;  /* 0xfffe11e000007947 */ /* 0x000fea000383ffff */
.L_x_1504:
[----:B------:R-:W-:Y:S02]  /*1f280*/  MOV R3, 0x2 ;  /* 0x0000000200037802 */ /* 0x000fe40000000f00 */
[----:B------:R-:W-:Y:S02]  /*1f290*/  MOV R4, 0x1f2b0 ;  /* 0x0001f2b000047802 */ /* 0x000fe40000000f00 */
[----:B------:R-:W-:Y:S05]  /*1f2a0*/  CALL.REL.NOINC `($__internal_26_$__cuda_sm70_shflsync_up_p) ;  /* 0x0000384000007944 */ /* 0x000fea0003c00000 */
[----:B------:R-:W-:Y:S02]  /*1f2b0*/  SEL R0, R3, RZ, P4 ;  /* 0x000000ff03007207 */ /* 0x000fe40002000000 */
[----:B------:R-:W-:Y:S02]  /*1f2c0*/  MOV R3, 0x4 ;  /* 0x0000000400037802 */ /* 0x000fe40000000f00 */
[----:B------:R-:W-:Y:S01]  /*1f2d0*/  MOV R4, 0x1f310 ;  /* 0x0001f31000047802 */ /* 0x000fe20000000f00 */
[----:B------:R-:W-:-:S04]  /*1f2e0*/  IMAD.IADD R0, R2, 0x1, R0 ;  /* 0x0000000102007824 */ /* 0x000fc800078e0200 */
[----:B------:R-:W-:Y:S02]  /*1f2f0*/  IMAD.MOV.U32 R2, RZ, RZ, R0 ;  /* 0x000000ffff027224 */ /* 0x000fe400078e0000 */
[----:B------:R-:W-:Y:S05]  /*1f300*/  CALL.REL.NOINC `($__internal_26_$__cuda_sm70_shflsync_up_p) ;  /* 0x000037e000007944 */ /* 0x000fea0003c00000 */
[----:B------:R-:W-:Y:S02]  /*1f310*/  SEL R3, R3, RZ, P3 ;  /* 0x000000ff03037207 */ /* 0x000fe40001800000 */
[----:B------:R-:W-:-:S03]  /*1f320*/  MOV R4, 0x1f370 ;  /* 0x0001f37000047802 */ /* 0x000fc60000000f00 */
[----:B------:R-:W-:Y:S01]  /*1f330*/  IMAD.IADD R0, R0, 0x1, R3 ;  /* 0x0000000100007824 */ /* 0x000fe200078e0203 */
[----:B------:R-:W-:-:S03]  /*1f340*/  MOV R3, 0x8 ;  /* 0x0000000800037802 */ /* 0x000fc60000000f00 */
        /* <DEDUP_REMOVED lines=8> */
[----:B------:R-:W-:Y:S01]  /*1f3d0*/  SEL R3, R3, RZ, P1 ;  /* 0x000000ff03037207 */ /* 0x000fe20000800000 */
[----:B------:R-:W-:Y:S01]  /*1f3e0*/  IMAD.MOV.U32 R2, RZ, RZ, 0x1f ;  /* 0x0000001fff027424 */ /* 0x000fe200078e00ff */
[----:B------:R-:W-:-:S03]  /*1f3f0*/  MOV R238, 0x1f ;  /* 0x0000001f00ee7802 */ /* 0x000fc60000000f00 */
[----:B------:R-:W-:Y:S01]  /*1f400*/  IMAD.IADD R4, R0, 0x1, R3 ;  /* 0x0000000100047824 */ /* 0x000fe200078e0203 */
[----:B------:R-:W-:-:S03]  /*1f410*/  MOV R3, 0x1f440 ;  /* 0x0001f44000037802 */ /* 0x000fc60000000f00 */
[----:B------:R-:W-:Y:S02]  /*1f420*/  IMAD.MOV.U32 R239, RZ, RZ, R4 ;  /* 0x000000ffffef7224 */ /* 0x000fe400078e0004 */
[----:B------:R-:W-:Y:S05]  /*1f430*/  CALL.REL.NOINC `($__internal_25_$__cuda_sm70_shflsync_idx_p) ;  /* 0x0000365000007944 */ /* 0x000fea0003c00000 */
[----:B------:R-:W-:Y:S01]  /*1f440*/  MOV R0, R238 ;  /* 0x000000ee00007202 */ /* 0x000fe20000000f00 */
[----:B------:R-:W-:Y:S05]  /*1f450*/  BRA `(.L_x_1725) ;  /* 0xfffe110000007947 */ /* 0x000fea000383ffff */
.L_x_1506:
[----:B------:R-:W-:Y:S02]  /*1f460*/  SEL R2, RZ, 0x1, P0 ;  /* 0x00000001ff027807 */ /* 0x000fe40000000000 */
[----:B------:R-:W-:Y:S02]  /*1f470*/  MOV R3, 0x1f490 ;  /* 0x0001f49000037802 */ /* 0x000fe40000000f00 */
[----:B------:R-:W-:Y:S05]  /*1f480*/  CALL.REL.NOINC `($__internal_27_$__cuda_sm70_votesync_ballot) ;  /* 0x000036c000007944 */ /* 0x000fea0003c00000 */
[----:B------:R-:W-:Y:S05]  /*1f490*/  BRA `(.L_x_1726) ;  /* 0xfffe115000007947 */ /* 0x000fea000383ffff */
.L_x_1507:
[----:B------:R-:W-:Y:S01]  /*1f4a0*/  IMAD.MOV.U32 R239, RZ, RZ, R9 ;  /* 0x000000ffffef7224 */ /* 0x000fe200078e0009 */
[----:B-1----:R-:W-:Y:S01]  /*1f4b0*/  MOV R2, R0 ;  /* 0x0000000000027202 */ /* 0x002fe20000000f00 */
[----:B------:R-:W-:Y:S01]  /*1f4c0*/  IMAD.MOV.U32 R238, RZ, RZ, 0x1f ;  /* 0x0000001fffee7424 */ /* 0x000fe200078e00ff */
[----:B------:R-:W-:Y:S02]  /*1f4d0*/  MOV R3, 0x1f4f0 ;  /* 0x0001f4f000037802 */ /* 0x000fe40000000f00 */
[----:B------:R-:W-:Y:S05]  /*1f4e0*/  CALL.REL.NOINC `($__internal_25_$__cuda_sm70_shflsync_idx_p) ;  /* 0x000035a000007944 */ /* 0x000fea0003c00000 */
[----:B------:R-:W-:Y:S01]  /*1f4f0*/  IMAD.MOV.U32 R12, RZ, RZ, R238 ;  /* 0x000000ffff0c7224 */ /* 0x000fe200078e00ee */
[----:B------:R-:W-:Y:S01]  /*1f500*/  MOV R239, R8 ;  /* 0x0000000800ef7202 */ /* 0x000fe20000000f00 */
[----:B------:R-:W-:Y:S01]  /*1f510*/  IMAD.MOV.U32 R5, RZ, RZ, RZ ;  /* 0x000000ffff057224 */ /* 0x000fe200078e00ff */
[----:B------:R-:W-:Y:S01]  /*1f520*/  MOV R2, R0 ;  /* 0x0000000000027202 */ /* 0x000fe20000000f00 */
[----:B------:R-:W-:Y:S01]  /*1f530*/  IMAD.MOV.U32 R238, RZ, RZ, 0x1f ;  /* 0x0000001fffee7424 */ /* 0x000fe200078e00ff */
[----:B------:R-:W-:-:S02]  /*1f540*/  MOV R3, 0x1f560 ;  /* 0x0001f56000037802 */ /* 0x000fc40000000f00 */
[----:B------:R-:W-:Y:S05]  /*1f550*/  CALL.REL.NOINC `($__internal_25_$__cuda_sm70_shflsync_idx_p) ;  /* 0x0000353000007944 */ /* 0x000fea0003c00000 */
[----:B------:R-:W-:Y:S01]  /*1f560*/  MOV R9, R238 ;  /* 0x000000ee00097202 */ /* 0x000fe20000000f00 */
[----:B------:R-:W-:Y:S05]  /*1f570*/  BRA `(.L_x_1727) ;  /* 0xfffe10e000007947 */ /* 0x000fea000383ffff */
.L_x_1510:
[----:B------:R-:W-:Y:S01]  /*1f580*/  IMAD.MOV.U32 R239, RZ, RZ, R4 ;  /* 0x000000ffffef7224 */ /* 0x000fe200078e0004 */
[----:B-1----:R-:W-:Y:S01]  /*1f590*/  MOV R2, R0 ;  /* 0x0000000000027202 */ /* 0x002fe20000000f00 */
[----:B------:R-:W-:Y:S01]  /*1f5a0*/  IMAD.MOV.U32 R238, RZ, RZ, 0x1f ;  /* 0x0000001fffee7424 */ /* 0x000fe200078e00ff */
[----:B------:R-:W-:-:S02]  /*1f5b0*/  MOV R3, 0x1f5d0 ;  /* 0x0001f5d000037802 */ /* 0x000fc40000000f00 */
[----:B---34-:R-:W-:Y:S05]  /*1f5c0*/  CALL.REL.NOINC `($__internal_25_$__cuda_sm70_shflsync_idx_p) ;  /* 0x000034c000007944 */ /* 0x018fea0003c00000 */
[----:B------:R-:W-:Y:S01]  /*1f5d0*/  MOV R5, R238 ;  /* 0x000000ee00057202 */ /* 0x000fe20000000f00 */
[----:B------:R-:W-:Y:S05]  /*1f5e0*/  BRA `(.L_x_1509) ;  /* 0xfffe10d000007947 */ /* 0x000fea000383ffff */
.L_x_1611:
[----:B------:R-:W-:Y:S01]  /*1f5f0*/  IMAD.MOV.U32 R239, RZ, RZ, R3 ;  /* 0x000000ffffef7224 */ /* 0x000fe200078e0003 */
[----:B------:R-:W-:Y:S01]  /*1f600*/  MOV R2, 0x3 ;  /* 0x0000000300027802 */ /* 0x000fe20000000f00 */
[----:B------:R-:W-:Y:S01]  /*1f610*/  IMAD.MOV.U32 R238, RZ, RZ, 0x181f ;  /* 0x0000181fffee7424 */ /* 0x000fe200078e00ff */
[----:B------:R-:W-:-:S02]  /*1f620*/  MOV R3, 0x1f640 ;  /* 0x0001f64000037802 */ /* 0x000fc40000000f00 */
[----:B---3--:R-:W-:Y:S05]  /*1f630*/  CALL.REL.NOINC `($__internal_25_$__cuda_sm70_shflsync_idx_p) ;  /* 0x0000345000007944 */ /* 0x008fea0003c00000 */
[----:B------:R-:W-:Y:S01]  /*1f640*/  IMAD.MOV.U32 R6, RZ, RZ, R238 ;  /* 0x000000ffff067224 */ /* 0x000fe200078e00ee */
[----:B------:R-:W-:Y:S01]  /*1f650*/  MOV R2, 0x3 ;  /* 0x0000000300027802 */ /* 0x000fe20000000f00 */
[----:B------:R-:W-:Y:S01]  /*1f660*/  IMAD.MOV.U32 R239, RZ, RZ, R5 ;  /* 0x000000ffffef7224 */ /* 0x000fe200078e0005 */
[----:B------:R-:W-:-:S02]  /*1f670*/  MOV R238, 0x181f ;  /* 0x0000181f00ee7802 */ /* 0x000fc40000000f00 */
[----:B------:R-:W-:Y:S02]  /*1f680*/  MOV R3, 0x1f6a0 ;  /* 0x0001f6a000037802 */ /* 0x000fe40000000f00 */
[----:B------:R-:W-:Y:S05]  /*1f690*/  CALL.REL.NOINC `($__internal_25_$__cuda_sm70_shflsync_idx_p) ;  /* 0x000033f000007944 */ /* 0x000fea0003c00000 */
[----:B------:R-:W-:Y:S01]  /*1f6a0*/  MOV R2, R238 ;  /* 0x000000ee00027202 */ /* 0x000fe20000000f00 */
[----:B------:R-:W-:Y:S05]  /*1f6b0*/  BRA `(.L_x_1728) ;  /* 0xffff070000007947 */ /* 0x000fea000383ffff */
.L_x_1614:
[----:B------:R-:W-:Y:S01]  /*1f6c0*/  IMAD.MOV.U32 R239, RZ, RZ, R4 ;  /* 0x000000ffffef7224 */ /* 0x000fe200078e0004 */
[----:B------:R-:W-:Y:S01]  /*1f6d0*/  MOV R2, RZ ;  /* 0x000000ff00027202 */ /* 0x000fe20000000f00 */
[----:B------:R-:W-:Y:S01]  /*1f6e0*/  IMAD.MOV.U32 R238, RZ, RZ, 0x181f ;  /* 0x0000181fffee7424 */ /* 0x000fe200078e00ff */
[----:B------:R-:W-:Y:S02]  /*1f6f0*/  MOV R3, 0x1f710 ;  /* 0x0001f71000037802 */ /* 0x000fe40000000f00 */
[----:B------:R-:W-:Y:S05]  /*1f700*/  CALL.REL.NOINC `($__internal_25_$__cuda_sm70_shflsync_idx_p) ;  /* 0x0000338000007944 */ /* 0x000fea0003c00000 */
[----:B------:R-:W-:Y:S01]  /*1f710*/  MOV R6, R238 ;  /* 0x000000ee00067202 */ /* 0x000fe20000000f00 */
[----:B------:R-:W-:Y:S05]  /*1f720*/  BRA `(.L_x_1729) ;  /* 0xffff147000007947 */ /* 0x000fea000383ffff */
.L_x_1615:
[----:B------:R-:W-:Y:S01]  /*1f730*/  IMAD.MOV.U32 R239, RZ, RZ, R5 ;  /* 0x000000ffffef7224 */ /* 0x000fe200078e0005 */
[----:B------:R-:W-:Y:S01]  /*1f740*/  MOV R2, RZ ;  /* 0x000000ff00027202 */ /* 0x000fe20000000f00 */
[----:B------:R-:W-:Y:S01]  /*1f750*/  IMAD.MOV.U32 R238, RZ, RZ, 0x181f ;  /* 0x0000181fffee7424 */ /* 0x000fe200078e00ff */
[----:B------:R-:W-:Y:S02]  /*1f760*/  MOV R3, 0x1f780 ;  /* 0x0001f78000037802 */ /* 0x000fe40000000f00 */
[----:B-12---:R-:W-:Y:S05]  /*1f770*/  CALL.REL.NOINC `($__internal_25_$__cuda_sm70_shflsync_idx_p) ;  /* 0x0000331000007944 */ /* 0x006fea0003c00000 */
[----:B------:R-:W-:Y:S01]  /*1f780*/  MOV R2, R238 ;  /* 0x000000ee00027202 */ /* 0x000fe20000000f00 */
[----:B------:R-:W-:Y:S05]  /*1f790*/  BRA `(.L_x_1730) ;  /* 0xffff142000007947 */ /* 0x000fea000383ffff */
.L_x_1618:
[----:B------:R-:W-:Y:S01]  /*1f7a0*/  IMAD.MOV.U32 R239, RZ, RZ, R4 ;  /* 0x000000ffffef7224 */ /* 0x000fe200078e0004 */
[----:B--2-4-:R-:W-:Y:S01]  /*1f7b0*/  MOV R2, 0x1 ;  /* 0x0000000100027802 */ /* 0x014fe20000000f00 */
[----:B------:R-:W-:Y:S01]  /*1f7c0*/  IMAD.MOV.U32 R238, RZ, RZ, 0x181f ;  /* 0x0000181fffee7424 */ /* 0x000fe200078e00ff */
[----:B------:R-:W-:-:S02]  /*1f7d0*/  MOV R3, 0x1f7f0 ;  /* 0x0001f7f000037802 */ /* 0x000fc40000000f00 */
[----:B-1-3--:R-:W-:Y:S05]  /*1f7e0*/  CALL.REL.NOINC `($__internal_25_$__cuda_sm70_shflsync_idx_p) ;  /* 0x000032a000007944 */ /* 0x00afea0003c00000 */
        /* <DEDUP_REMOVED lines=8> */
.L_x_1621:
[----:B------:R-:W-:Y:S01]  /*1f870*/  IMAD.MOV.U32 R239, RZ, RZ, R4 ;  /* 0x000000ffffef7224 */ /* 0x000fe200078e0004 */
[----:B-1--4-:R-:W-:Y:S01]  /*1f880*/  MOV R2, 0x2 ;  /* 0x0000000200027802 */ /* 0x012fe20000000f00 */
[----:B------:R-:W-:Y:S01]  /*1f890*/  IMAD.MOV.U32 R238, RZ, RZ, 0x181f ;  /* 0x0000181fffee7424 */ /* 0x000fe200078e00ff */
[----:B------:R-:W-:Y:S02]  /*1f8a0*/  MOV R3, 0x1f8c0 ;  /* 0x0001f8c000037802 */ /* 0x000fe40000000f00 */
[----:B--23--:R-:W-:Y:S05]  /*1f8b0*/  CALL.REL.NOINC `($__internal_25_$__cuda_sm70_shflsync_idx_p) ;  /* 0x000031d000007944 */ /* 0x00cfea0003c00000 */
[----:B------:R-:W-:Y:S01]  /*1f8c0*/  MOV R6, R238 ;  /* 0x000000ee00067202 */ /* 0x000fe20000000f00 */
[----:B------:R-:W-:Y:S05]  /*1f8d0*/  BRA `(.L_x_1732) ;  /* 0xffff151000007947 */ /* 0x000fea000383ffff */
.L_x_1622:
[----:B------:R-:W-:Y:S01]  /*1f8e0*/  IMAD.MOV.U32 R239, RZ, RZ, R5 ;  /* 0x000000ffffef7224 */ /* 0x000fe200078e0005 */
[----:B----4-:R-:W-:Y:S01]  /*1f8f0*/  MOV R2, 0x2 ;  /* 0x0000000200027802 */ /* 0x010fe20000000f00 */
[----:B------:R-:W-:Y:S01]  /*1f900*/  IMAD.MOV.U32 R238, RZ, RZ, 0x181f ;  /* 0x0000181fffee7424 */ /* 0x000fe200078e00ff */
[----:B------:R-:W-:Y:S02]  /*1f910*/  MOV R3, 0x1f930 ;  /* 0x0001f93000037802 */ /* 0x000fe40000000f00 */
[----:B-123--:R-:W-:Y:S05]  /*1f920*/  CALL.REL.NOINC `($__internal_25_$__cuda_sm70_shflsync_idx_p) ;  /* 0x0000316000007944 */ /* 0x00efea0003c00000 */
[----:B------:R-:W-:Y:S01]  /*1f930*/  MOV R2, R238 ;  /* 0x000000ee00027202 */ /* 0x000fe20000000f00 */
[----:B------:R-:W-:Y:S05]  /*1f940*/  BRA `(.L_x_1733) ;  /* 0xffff14c000007947 */ /* 0x000fea000383ffff */
.L_x_1625:
[----:B------:R-:W-:Y:S01]  /*1f950*/  IMAD.MOV.U32 R239, RZ, RZ, R4 ;  /* 0x000000ffffef7224 */ /* 0x000fe200078e0004 */
[----:B-1----:R-:W-:Y:S01]  /*1f960*/  MOV R2, 0x3 ;  /* 0x0000000300027802 */ /* 0x002fe20000000f00 */
[----:B------:R-:W-:Y:S01]  /*1f970*/  IMAD.MOV.U32 R238, RZ, RZ, 0x181f ;  /* 0x0000181fffee7424 */ /* 0x000fe200078e00ff */
[----:B------:R-:W-:-:S02]  /*1f980*/  MOV R3, 0x1f9a0 ;  /* 0x0001f9a000037802 */ /* 0x000fc40000000f00 */
[----:B--234-:R-:W-:Y:S05]  /*1f990*/  CALL.REL.NOINC `($__internal_25_$__cuda_sm70_shflsync_idx_p) ;  /* 0x000030f000007944 */ /* 0x01cfea0003c00000 */
        /* <DEDUP_REMOVED lines=8> */
.L_x_1626:
[----:B------:R-:W-:Y:S01]  /*1fa20*/  IMAD.MOV.U32 R239, RZ, RZ, R4 ;  /* 0x000000ffffef7224 */ /* 0x000fe200078e0004 */
[----:B------:R-:W-:Y:S01]  /*1fa30*/  MOV R2, RZ ;  /* 0x000000ff00027202 */ /* 0x000fe20000000f00 */
[----:B------:R-:W-:Y:S01]  /*1fa40*/  IMAD.MOV.U32 R238, RZ, RZ, 0x1c1f ;  /* 0x00001c1fffee7424 */ /* 0x000fe200078e00ff */
[----:B------:R-:W-:Y:S02]  /*1fa50*/  MOV R3, 0x1fa70 ;  /* 0x0001fa7000037802 */ /* 0x000fe40000000f00 */
[----:B------:R-:W-:Y:S05]  /*1fa60*/  CALL.REL.NOINC `($__internal_25_$__cuda_sm70_shflsync_idx_p) ;  /* 0x0000302000007944 */ /* 0x000fea0003c00000 */
[----:B------:R-:W-:Y:S01]  /*1fa70*/  MOV R2, R238 ;  /* 0x000000ee00027202 */ /* 0x000fe20000000f00 */
[----:B------:R-:W-:Y:S05]  /*1fa80*/  BRA `(.L_x_1735) ;  /* 0xffff168000007947 */ /* 0x000fea000383ffff */
.L_x_1627:
[----:B------:R-:W-:Y:S01]  /*1fa90*/  IMAD.MOV.U32 R239, RZ, RZ, R4 ;  /* 0x000000ffffef7224 */ /* 0x000fe200078e0004 */
[----:B------:R-:W-:Y:S01]  /*1faa0*/  MOV R2, 0x1 ;  /* 0x0000000100027802 */ /* 0x000fe20000000f00 */
[----:B------:R-:W-:Y:S01]  /*1fab0*/  IMAD.MOV.U32 R238, RZ, RZ, 0x1c1f ;  /* 0x00001c1fffee7424 */ /* 0x000fe200078e00ff */
[----:B------:R-:W-:Y:S02]  /*1fac0*/  MOV R3, 0x1fae0 ;  /* 0x0001fae000037802 */ /* 0x000fe40000000f00 */
[----:B-1----:R-:W-:Y:S05]  /*1fad0*/  CALL.REL.NOINC `($__internal_25_$__cuda_sm70_shflsync_idx_p) ;  /* 0x00002fb000007944 */ /* 0x002fea0003c00000 */
[----:B------:R-:W-:Y:S01]  /*1fae0*/  IMAD.IADD R5, R5, 0x1, R238 ;  /* 0x0000000105057824 */ /* 0x000fe200078e02ee */
[----:B------:R-:W-:-:S04]  /*1faf0*/  FMNMX.FTZ R2, R9, R10, !PT ;  /* 0x0000000a09027209 */ /* 0x000fc80007810000 */
        /* <DEDUP_REMOVED lines=19> */
[C---:B------:R-:W-:Y:S02]  /*1fc30*/  ISETP.GT.AND P1, PT, R6.reuse, 0x18, PT ;  /* 0x000000180600780c */ /* 0x040fe40003f24270 */
        /* <DEDUP_REMOVED lines=15> */
[----:B------:R-:W-:-:S02]  /*1fd30*/  ISETP.GT.AND P1, PT, R6, 0x28, PT ;  /* 0x000000280600780c */ /* 0x000fc40003f24270 */
[----:B------:R-:W-:Y:S02]  /*1fd40*/  FSEL R63, R63, -INF , P2 ;  /* 0xff8000003f3f7808 */ /* 0x000fe40001000000 */
        /* <DEDUP_REMOVED lines=56> */
[----:B------:R-:W-:Y:S01]  /*200d0*/  FMNMX.FTZ R4, R50, R3, !PT ;  /* 0x0000000332047209 */ /* 0x000fe20007810000 */
[----:B------:R-:W-:Y:S01]  /*200e0*/  IMAD.MOV.U32 R3, RZ, RZ, 0x2 ;  /* 0x00000002ff037424 */ /* 0x000fe200078e00ff */
        /* <DEDUP_REMOVED lines=14> */
[----:B------:R-:W-:Y:S01]  /*201d0*/  FMNMX.FTZ R5, R46, R5, !PT ;  /* 0x000000052e057209 */ /* 0x000fe20007810000 */
[----:B------:R-:W-:Y:S01]  /*201e0*/  IMAD.MOV.U32 R4, RZ, RZ, R6 ;  /* 0x000000ffff047224 */ /* 0x000fe200078e0006 */
[----:B------:R-:W-:Y:S02]  /*201f0*/  MOV R2, 0x20220 ;  /* 0x0002022000027802 */ /* 0x000fe40000000f00 */
[----:B------:R-:W-:Y:S02]  /*20200*/  FMNMX.FTZ R5, R45, R5, !PT ;  /* 0x000000052d057209 */ /* 0x000fe40007810000 */
[----:B------:R-:W-:Y:S05]  /*20210*/  CALL.REL.NOINC `($__internal_24_$__cuda_sm70_shflsync_bfly_p) ;  /* 0x0000281000007944 */ /* 0x000fea0003c00000 */
[----:B------:R-:W-:Y:S01]  /*20220*/  FMNMX.FTZ R6, R6, R171, !PT ;  /* 0x000000ab06067209 */ /* 0x000fe20007810000 */
[----:B------:R-:W-:Y:S01]  /*20230*/  IMAD.MOV.U32 R3, RZ, RZ, 0x1 ;  /* 0x00000001ff037424 */ /* 0x000fe200078e00ff */
[----:B------:R-:W-:-:S03]  /*20240*/  MOV R2, 0x20270 ;  /* 0x0002027000027802 */ /* 0x000fc60000000f00 */
[----:B------:R-:W-:Y:S02]  /*20250*/  IMAD.MOV.U32 R4, RZ, RZ, R6 ;  /* 0x000000ffff047224 */ /* 0x000fe400078e0006 */
[----:B------:R-:W-:Y:S05]  /*20260*/  CALL.REL.NOINC `($__internal_24_$__cuda_sm70_shflsync_bfly_p) ;  /* 0x000027c000007944 */ /* 0x000fea0003c00000 */
[----:B------:R-:W-:Y:S01]  /*20270*/  FMNMX.FTZ R6, R6, R171, !PT ;  /* 0x000000ab06067209 */ /* 0x000fe20007810000 */
[----:B------:R-:W-:Y:S01]  /*20280*/  IMAD.MOV.U32 R4, RZ, RZ, R5 ;  /* 0x000000ffff047224 */ /* 0x000fe200078e0005 */
[----:B------:R-:W-:Y:S01]  /*20290*/  MOV R2, 0x202c0 ;  /* 0x000202c000027802 */ /* 0x000fe20000000f00 */
[----:B------:R-:W-:Y:S02]  /*202a0*/  IMAD.MOV.U32 R3, RZ, RZ, 0x2 ;  /* 0x00000002ff037424 */ /* 0x000fe400078e00ff */
[----:B------:R-:W-:Y:S05]  /*202b0*/  CALL.REL.NOINC `($__internal_24_$__cuda_sm70_shflsync_bfly_p) ;  /* 0x0000277000007944 */ /* 0x000fea0003c00000 */
[----:B------:R-:W-:Y:S01]  /*202c0*/  FMNMX.FTZ R5, R5, R171, !PT ;  /* 0x000000ab05057209 */ /* 0x000fe20007810000 */
[----:B------:R-:W-:Y:S01]  /*202d0*/  IMAD.MOV.U32 R3, RZ, RZ, 0x1 ;  /* 0x00000001ff037424 */ /* 0x000fe200078e00ff */
[----:B------:R-:W-:-:S03]  /*202e0*/  MOV R2, 0x20310 ;  /* 0x0002031000027802 */ /* 0x000fc60000000f00 */
[----:B------:R-:W-:Y:S02]  /*202f0*/  IMAD.MOV.U32 R4, RZ, RZ, R5 ;  /* 0x000000ffff047224 */ /* 0x000fe400078e0005 */
[----:B------:R-:W-:Y:S05]  /*20300*/  CALL.REL.NOINC `($__internal_24_$__cuda_sm70_shflsync_bfly_p) ;  /* 0x0000272000007944 */ /* 0x000fea0003c00000 */
[----:B------:R-:W-:Y:S01]  /*20310*/  MOV R4, R171 ;  /* 0x000000ab00047202 */ /* 0x000fe20000000f00 */
[----:B------:R-:W-:Y:S05]  /*20320*/  BRA `(.L_x_1736) ;  /* 0xffff191000007947 */ /* 0x000fea000383ffff */
.L_x_1631:
[----:B------:R-:W-:Y:S01]  /*20330*/  MOV R2, RZ ;  /* 0x000000ff00027202 */ /* 0x000fe20000000f00 */
[----:B------:R-:W-:Y:S01]  /*20340*/  IMAD.MOV.U32 R239, RZ, RZ, R6 ;  /* 0x000000ffffef7224 */ /* 0x000fe200078e0006 */
[----:B------:R-:W-:Y:S01]  /*20350*/  MOV R3, 0x20380 ;  /* 0x0002038000037802 */ /* 0x000fe20000000f00 */
[----:B------:R-:W-:Y:S02]  /*20360*/  IMAD.MOV.U32 R238, RZ, RZ, 0x181f ;  /* 0x0000181fffee7424 */ /* 0x000fe400078e00ff */
[----:B------:R-:W-:Y:S05]  /*20370*/  CALL.REL.NOINC `($__internal_25_$__cuda_sm70_shflsync_idx_p) ;  /* 0x0000271000007944 */ /* 0x000fea0003c00000 */
[----:B------:R-:W-:Y:S01]  /*20380*/  MOV R9, R238 ;  /* 0x000000ee00097202 */ /* 0x000fe20000000f00 */
[----:B------:R-:W-:-:S05]  /*20390*/  BRA `(.L_x_1737) ;  /* 0xffff340000007947 */ /* 0x000fca000383ffff */
.L_x_1632:
[----:B------:R-:W-:Y:S01]  /*203a0*/  MOV R2, RZ ;  /* 0x000000ff00027202 */ /* 0x000fe20000000f00 */
[----:B------:R-:W-:Y:S01]  /*203b0*/  IMAD.MOV.U32 R239, RZ, RZ, R8 ;  /* 0x000000ffffef7224 */ /* 0x000fe200078e0008 */
[----:B------:R-:W-:Y:S01]  /*203c0*/  MOV R3, 0x203f0 ;  /* 0x000203f000037802 */ /* 0x000fe20000000f00 */
[----:B------:R-:W-:Y:S02]  /*203d0*/  IMAD.MOV.U32 R238, RZ, RZ, 0x181f ;  /* 0x0000181fffee7424 */ /* 0x000fe400078e00ff */
[----:B-12---:R-:W-:Y:S05]  /*203e0*/  CALL.REL.NOINC `($__internal_25_$__cuda_sm70_shflsync_idx_p) ;  /* 0x000026a000007944 */ /* 0x006fea0003c00000 */
[----:B------:R-:W-:Y:S01]  /*203f0*/  ISETP.GE.AND P1, PT, R76, c[0x0][0x1d4], PT ;  /* 0x000075004c007a0c */ /* 0x000fe20003f26270 */
[----:B------:R-:W-:Y:S01]  /*20400*/  IMAD.MOV.U32 R239, RZ, RZ, R6 ;  /* 0x000000ffffef7224 */ /* 0x000fe200078e0006 */
[C---:B------:R-:W-:Y:S02]  /*20410*/  IADD3 R4, P2, R238.reuse, R230, RZ ;  /* 0x000000e6ee047210 */ /* 0x040fe40007f5e0ff */
        /* <DEDUP_REMOVED lines=8> */
[----:B------:R-:W-:Y:S05]  /*204a0*/  IMAD.X R3, R9, 0x1, R232, P2 ;  /* 0x0000000109037824 */ /* 0x000fea00010e06e8 */
[----:B------:R2:W-:Y:S01]  /*204b0*/  LDGSTS.E.BYPASS.LTC128B.128 [R228+0x3900], [R2.64], !P0 ;  /* 0x0390000002e47fae */ /* 0x0005e2000c101d48 */
[----:B-1----:R-:W-:Y:S02]  /*204c0*/  SEL R5, RZ, 0x10, P1 ;  /* 0x00000010ff057807 */ /* 0x002fe40000800000 */
[----:B------:R-:W-:Y:S02]  /*204d0*/  SEL R4, RZ, 0x10, P0 ;  /* 0x00000010ff047807 */ /* 0x000fe40000000000 */
[----:B--2---:R-:W-:Y:S01]  /*204e0*/  MOV R3, 0x20510 ;  /* 0x0002051000037802 */ /* 0x004fe20000000f00 */
[----:B------:R-:W-:Y:S02]  /*204f0*/  IMAD.MOV.U32 R2, RZ, RZ, 0x1 ;  /* 0x00000001ff027424 */ /* 0x000fe400078e00ff */
[----:B------:R-:W-:Y:S05]  /*20500*/  CALL.REL.NOINC `($__internal_25_$__cuda_sm70_shflsync_idx_p) ;  /* 0x0000258000007944 */ /* 0x000fea0003c00000 */
[----:B------:R-:W-:Y:S01]  /*20510*/  MOV R2, 0x1 ;  /* 0x0000000100027802 */ /* 0x000fe20000000f00 */
[----:B------:R-:W-:Y:S01]  /*20520*/  IMAD.MOV.U32 R9, RZ, RZ, R238 ;  /* 0x000000ffff097224 */ /* 0x000fe200078e00ee */
[----:B------:R-:W-:Y:S01]  /*20530*/  MOV R238, 0x181f ;  /* 0x0000181f00ee7802 */ /* 0x000fe20000000f00 */
[----:B------:R-:W-:Y:S01]  /*20540*/  IMAD.MOV.U32 R239, RZ, RZ, R8 ;  /* 0x000000ffffef7224 */ /* 0x000fe200078e0008 */
[----:B------:R-:W-:Y:S02]  /*20550*/  MOV R3, 0x20570 ;  /* 0x0002057000037802 */ /* 0x000fe40000000f00 */
[----:B------:R-:W-:Y:S05]  /*20560*/  CALL.REL.NOINC `($__internal_25_$__cuda_sm70_shflsync_idx_p) ;  /* 0x0000252000007944 */ /* 0x000fea0003c00000 */
        /* <DEDUP_REMOVED lines=19> */
[----:B------:R-:W-:Y:S05]  /*206a0*/  CALL.REL.NOINC `($__internal_25_$__cuda_sm70_shflsync_idx_p) ;  /* 0x000023e000007944 */ /* 0x000fea0003c00000 */
[----:B------:R-:W-:Y:S01]  /*206b0*/  MOV R2, 0x2 ;  /* 0x0000000200027802 */ /* 0x000fe20000000f00 */
[----:B------:R-:W-:Y:S01]  /*206c0*/  IMAD.MOV.U32 R10, RZ, RZ, R238 ;  /* 0x000000ffff0a7224 */ /* 0x000fe200078e00ee */
[----:B------:R-:W-:Y:S01]  /*206d0*/  MOV R238, 0x181f ;  /* 0x0000181f00ee7802 */ /* 0x000fe20000000f00 */
[----:B------:R-:W-:Y:S01]  /*206e0*/  IMAD.MOV.U32 R239, RZ, RZ, R8 ;  /* 0x000000ffffef7224 */ /* 0x000fe200078e0008 */
[----:B------:R-:W-:Y:S02]  /*206f0*/  MOV R3, 0x20710 ;  /* 0x0002071000037802 */ /* 0x000fe40000000f00 */
[----:B------:R-:W-:Y:S05]  /*20700*/  CALL.REL.NOINC `($__internal_25_$__cuda_sm70_shflsync_idx_p) ;  /* 0x0000238000007944 */ /* 0x000fea0003c00000 */
[----:B------:R-:W-:Y:S01]  /*20710*/  MOV R9, R238 ;  /* 0x000000ee00097202 */ /* 0x000fe20000000f00 */
[----:B------:R-:W-:-:S05]  /*20720*/  BRA `(.L_x_1738) ;  /* 0xffff31e000007947 */ /* 0x000fca000383ffff */
.L_x_1633:
[----:B--2---:R-:W-:Y:S01]  /*20730*/  MOV R2, 0x3 ;  /* 0x0000000300027802 */ /* 0x004fe20000000f00 */
[----:B------:R-:W-:Y:S01]  /*20740*/  IMAD.MOV.U32 R239, RZ, RZ, R6 ;  /* 0x000000ffffef7224 */ /* 0x000fe200078e0006 */
[----:B------:R-:W-:Y:S01]  /*20750*/  MOV R3, 0x20780 ;  /* 0x0002078000037802 */ /* 0x000fe20000000f00 */
[----:B------:R-:W-:Y:S02]  /*20760*/  IMAD.MOV.U32 R238, RZ, RZ, 0x181f ;  /* 0x0000181fffee7424 */ /* 0x000fe400078e00ff */
[----:B-1----:R-:W-:Y:S05]  /*20770*/  CALL.REL.NOINC `($__internal_25_$__cuda_sm70_shflsync_idx_p) ;  /* 0x0000231000007944 */ /* 0x002fea0003c00000 */
        /* <DEDUP_REMOVED lines=8> */
.L_x_1636:
[----:B------:R-:W-:Y:S01]  /*20800*/  MOV R2, RZ ;  /* 0x000000ff00027202 */ /* 0x000fe20000000f00 */
[----:B------:R-:W-:Y:S01]  /*20810*/  IMAD.MOV.U32 R239, RZ, RZ, R4 ;  /* 0x000000ffffef7224 */ /* 0x000fe200078e0004 */
[----:B------:R-:W-:Y:S01]  /*20820*/  MOV R3, 0x20850 ;  /* 0x0002085000037802 */ /* 0x000fe20000000f00 */
[----:B------:R-:W-:Y:S02]  /*20830*/  IMAD.MOV.U32 R238, RZ, RZ, 0x181f ;  /* 0x0000181fffee7424 */ /* 0x000fe400078e00ff */
[----:B------:R-:W-:Y:S05]  /*20840*/  CALL.REL.NOINC `($__internal_25_$__cuda_sm70_shflsync_idx_p) ;  /* 0x0000224000007944 */ /* 0x000fea0003c00000 */
[----:B------:R-:W-:Y:S01]  /*20850*/  MOV R6, R238 ;  /* 0x000000ee00067202 */ /* 0x000fe20000000f00 */
[----:B------:R-:W-:-:S05]  /*20860*/  BRA `(.L_x_1740) ;  /* 0xffff3f5000007947 */ /* 0x000fca000383ffff */
.L_x_1637:
[----:B------:R-:W-:Y:S01]  /*20870*/  MOV R2, RZ ;  /* 0x000000ff00027202 */ /* 0x000fe20000000f00 */
[----:B------:R-:W-:Y:S01]  /*20880*/  IMAD.MOV.U32 R239, RZ, RZ, R5 ;  /* 0x000000ffffef7224 */ /* 0x000fe200078e0005 */
[----:B------:R-:W-:Y:S01]  /*20890*/  MOV R3, 0x208c0 ;  /* 0x000208c000037802 */ /* 0x000fe20000000f00 */
[----:B------:R-:W-:Y:S02]  /*208a0*/  IMAD.MOV.U32 R238, RZ, RZ, 0x181f ;  /* 0x0000181fffee7424 */ /* 0x000fe400078e00ff */
[----:B-12---:R-:W-:Y:S05]  /*208b0*/  CALL.REL.NOINC `($__internal_25_$__cuda_sm70_shflsync_idx_p) ;  /* 0x000021d000007944 */ /* 0x006fea0003c00000 */
[----:B------:R-:W-:Y:S01]  /*208c0*/  MOV R2, R238 ;  /* 0x000000ee00027202 */ /* 0x000fe20000000f00 */
[----:B------:R-:W-:-:S05]  /*208d0*/  BRA `(.L_x_1741) ;  /* 0xffff3f0000007947 */ /* 0x000fca000383ffff */
.L_x_1638:
[----:B--2---:R-:W-:Y:S01]  /*208e0*/  MOV R2, 0x1 ;  /* 0x0000000100027802 */ /* 0x004fe20000000f00 */
[----:B------:R-:W-:Y:S01]  /*208f0*/  IMAD.MOV.U32 R239, RZ, RZ, R4 ;  /* 0x000000ffffef7224 */ /* 0x000fe200078e0004 */
[----:B------:R-:W-:Y:S01]  /*20900*/  MOV R3, 0x20930 ;  /* 0x0002093000037802 */ /* 0x000fe20000000f00 */
[----:B------:R-:W-:Y:S02]  /*20910*/  IMAD.MOV.U32 R238, RZ, RZ, 0x181f ;  /* 0x0000181fffee7424 */ /* 0x000fe400078e00ff */
[----:B-1-3--:R-:W-:Y:S05]  /*20920*/  CALL.REL.NOINC `($__internal_25_$__cuda_sm70_shflsync_idx_p) ;  /* 0x0000216000007944 */ /* 0x00afea0003c00000 */
        /* <DEDUP_REMOVED lines=8> */
.L_x_1639:
[----:B-1----:R-:W-:Y:S01]  /*209b0*/  MOV R2, 0x2 ;  /* 0x0000000200027802 */ /* 0x002fe20000000f00 */
[----:B------:R-:W-:Y:S01]  /*209c0*/  IMAD.MOV.U32 R239, RZ, RZ, R4 ;  /* 0x000000ffffef7224 */ /* 0x000fe200078e0004 */
[----:B------:R-:W-:Y:S01]  /*209d0*/  MOV R3, 0x20a00 ;  /* 0x00020a0000037802 */ /* 0x000fe20000000f00 */
[----:B------:R-:W-:Y:S02]  /*209e0*/  IMAD.MOV.U32 R238, RZ, RZ, 0x181f ;  /* 0x0000181fffee7424 */ /* 0x000fe400078e00ff */
[----:B---34-:R-:W-:Y:S05]  /*209f0*/  CALL.REL.NOINC `($__internal_25_$__cuda_sm70_shflsync_idx_p) ;  /* 0x0000209000007944 */ /* 0x018fea0003c00000 */
[----:B------:R-:W-:Y:S01]  /*20a00*/  MOV R6, R238 ;  /* 0x000000ee00067202 */ /* 0x000fe20000000f00 */
[----:B------:R-:W-:-:S05]  /*20a10*/  BRA `(.L_x_1743) ;  /* 0xffff3fb000007947 */ /* 0x000fca000383ffff */
.L_x_1640:
[----:B-1----:R-:W-:Y:S01]  /*20a20*/  MOV R2, 0x2 ;  /* 0x0000000200027802 */ /* 0x002fe20000000f00 */
[----:B------:R-:W-:Y:S01]  /*20a30*/  IMAD.MOV.U32 R239, RZ, RZ, R5 ;  /* 0x000000ffffef7224 */ /* 0x000fe200078e0005 */
[----:B------:R-:W-:Y:S01]  /*20a40*/  MOV R3, 0x20a70 ;  /* 0x00020a7000037802 */ /* 0x000fe20000000f00 */
[----:B------:R-:W-:Y:S02]  /*20a50*/  IMAD.MOV.U32 R238, RZ, RZ, 0x181f ;  /* 0x0000181fffee7424 */ /* 0x000fe400078e00ff */
[----:B--234-:R-:W-:Y:S05]  /*20a60*/  CALL.REL.NOINC `($__internal_25_$__cuda_sm70_shflsync_idx_p) ;  /* 0x0000202000007944 */ /* 0x01cfea0003c00000 */
[----:B------:R-:W-:Y:S01]  /*20a70*/  MOV R2, R238 ;  /* 0x000000ee00027202 */ /* 0x000fe20000000f00 */
[----:B------:R-:W-:-:S05]  /*20a80*/  BRA `(.L_x_1744) ;  /* 0xffff3f6000007947 */ /* 0x000fca000383ffff */
.L_x_1641:
[----:B--2---:R-:W-:Y:S01]  /*20a90*/  MOV R2, 0x3 ;  /* 0x0000000300027802 */ /* 0x004fe20000000f00 */
[----:B------:R-:W-:Y:S01]  /*20aa0*/  IMAD.MOV.U32 R239, RZ, RZ, R4 ;  /* 0x000000ffffef7224 */ /* 0x000fe200078e0004 */
[----:B------:R-:W-:Y:S01]  /*20ab0*/  MOV R3, 0x20ae0 ;  /* 0x00020ae000037802 */ /* 0x000fe20000000f00 */
[----:B------:R-:W-:Y:S02]  /*20ac0*/  IMAD.MOV.U32 R238, RZ, RZ, 0x181f ;  /* 0x0000181fffee7424 */ /* 0x000fe400078e00ff */
[----:B-1-34-:R-:W-:Y:S05]  /*20ad0*/  CALL.REL.NOINC `($__internal_25_$__cuda_sm70_shflsync_idx_p) ;  /* 0x00001fb000007944 */ /* 0x01afea0003c00000 */
        /* <DEDUP_REMOVED lines=8> */
.L_x_1642:
[----:B------:R-:W-:Y:S01]  /*20b60*/  MOV R2, RZ ;  /* 0x000000ff00027202 */ /* 0x000fe20000000f00 */
[----:B------:R-:W-:Y:S01]  /*20b70*/  IMAD.MOV.U32 R239, RZ, RZ, R4 ;  /* 0x000000ffffef7224 */ /* 0x000fe200078e0004 */
[----:B------:R-:W-:Y:S01]  /*20b80*/  MOV R3, 0x20bb0 ;  /* 0x00020bb000037802 */ /* 0x000fe20000000f00 */
[----:B------:R-:W-:Y:S02]  /*20b90*/  IMAD.MOV.U32 R238, RZ, RZ, 0x1c1f ;  /* 0x00001c1fffee7424 */ /* 0x000fe400078e00ff */
[----:B------:R-:W-:Y:S05]  /*20ba0*/  CALL.REL.NOINC `($__internal_25_$__cuda_sm70_shflsync_idx_p) ;  /* 0x00001ee000007944 */ /* 0x000fea0003c00000 */
[----:B------:R-:W-:Y:S01]  /*20bb0*/  MOV R2, R238 ;  /* 0x000000ee00027202 */ /* 0x000fe20000000f00 */
[----:B------:R-:W-:-:S05]  /*20bc0*/  BRA `(.L_x_1746) ;  /* 0xffff410000007947 */ /* 0x000fca000383ffff */
.L_x_1643:
[----:B------:R-:W-:Y:S01]  /*20bd0*/  MOV R2, 0x1 ;  /* 0x0000000100027802 */ /* 0x000fe20000000f00 */
[----:B------:R-:W-:Y:S01]  /*20be0*/  IMAD.MOV.U32 R239, RZ, RZ, R4 ;  /* 0x000000ffffef7224 */ /* 0x000fe200078e0004 */
[----:B------:R-:W-:Y:S01]  /*20bf0*/  MOV R3, 0x20c20 ;  /* 0x00020c2000037802 */ /* 0x000fe20000000f00 */
[----:B------:R-:W-:Y:S02]  /*20c00*/  IMAD.MOV.U32 R238, RZ, RZ, 0x1c1f ;  /* 0x00001c1fffee7424 */ /* 0x000fe400078e00ff */
[----:B-1----:R-:W-:Y:S05]  /*20c10*/  CALL.REL.NOINC `($__internal_25_$__cuda_sm70_shflsync_idx_p) ;  /* 0x00001e7000007944 */ /* 0x002fea0003c00000 */
        /* <DEDUP_REMOVED lines=48> */
[C---:B------:R-:W-:Y:S02]  /*20f20*/  ISETP.GT.AND P2, PT, R5.reuse, 0x31, PT ;  /* 0x000000310500780c */ /* 0x040fe40003f44270 */
        /* <DEDUP_REMOVED lines=48> */
[C---:B------:R-:W-:Y:S02]  /*21230*/  ISETP.GT.AND P1, PT, R5.reuse, 0x68, PT ;  /* 0x000000680500780c */ /* 0x040fe40003f24270 */
[----:B------:R-:W-:Y:S02]  /*21240*/  ISETP.GT.AND P0, PT, R5, 0x69, PT ;  /* 0x000000690500780c */ /* 0x000fe40003f04270 */
[----:B------:R-:W-:Y:S02]  /*21250*/  FMNMX.FTZ R2, R148, R2, !PT ;  /* 0x0000000294027209 */ /* 0x000fe40007810000 */
[----:B------:R-:W-:Y:S02]  /*21260*/  FSEL R11, R62, -INF , P3 ;  /* 0xff8000003e0b7808 */ /* 0x000fe40001800000 */
[----:B------:R-:W-:Y:S01]  /*21270*/  FMNMX.FTZ R5, R18, R3, !PT ;  /* 0x0000000312057209 */ /* 0x000fe20007810000 */
[----:B------:R-:W-:Y:S01]  /*21280*/  IMAD.MOV.U32 R3, RZ, RZ, 0x2 ;  /* 0x00000002ff037424 */ /* 0x000fe200078e00ff */
[----:B------:R-:W-:Y:S02]  /*21290*/  FMNMX.FTZ R4, R57, R2, !PT ;  /* 0x0000000239047209 */ /* 0x000fe40007810000 */
[----:B------:R-:W-:Y:S02]  /*212a0*/  FSEL R10, R63, -INF , P2 ;  /* 0xff8000003f0a7808 */ /* 0x000fe40001000000 */
[----:B------:R-:W-:Y:S02]  /*212b0*/  FMNMX.FTZ R5, R11, R5, !PT ;  /* 0x000000050b057209 */ /* 0x000fe40007810000 */
        /* <DEDUP_REMOVED lines=9> */
[----:B------:R-:W-:Y:S05]  /*21350*/  CALL.REL.NOINC `($__internal_24_$__cuda_sm70_shflsync_bfly_p) ;  /* 0x000016d000007944 */ /* 0x000fea0003c00000 */
[----:B------:R-:W-:Y:S01]  /*21360*/  FMNMX.FTZ R4, R4, R171, !PT ;  /* 0x000000ab04047209 */ /* 0x000fe20007810000 */
[----:B------:R-:W-:Y:S01]  /*21370*/  IMAD.MOV.U32 R3, RZ, RZ, 0x1 ;  /* 0x00000001ff037424 */ /* 0x000fe200078e00ff */
[----:B------:R-:W-:Y:S02]  /*21380*/  MOV R2, 0x213a0 ;  /* 0x000213a000027802 */ /* 0x000fe40000000f00 */
[----:B------:R-:W-:Y:S05]  /*21390*/  CALL.REL.NOINC `($__internal_24_$__cuda_sm70_shflsync_bfly_p) ;  /* 0x0000169000007944 */ /* 0x000fea0003c00000 */
[----:B------:R-:W-:Y:S01]  /*213a0*/  IMAD.MOV.U32 R3, RZ, RZ, 0x2 ;  /* 0x00000002ff037424 */ /* 0x000fe200078e00ff */
[----:B------:R-:W-:Y:S01]  /*213b0*/  FMNMX.FTZ R6, R4, R171, !PT ;  /* 0x000000ab04067209 */ /* 0x000fe20007810000 */
[----:B------:R-:W-:Y:S01]  /*213c0*/  IMAD.MOV.U32 R4, RZ, RZ, R5 ;  /* 0x000000ffff047224 */ /* 0x000fe200078e0005 */
[----:B------:R-:W-:Y:S02]  /*213d0*/  MOV R2, 0x213f0 ;  /* 0x000213f000027802 */ /* 0x000fe40000000f00 */
[----:B------:R-:W-:Y:S05]  /*213e0*/  CALL.REL.NOINC `($__internal_24_$__cuda_sm70_shflsync_bfly_p) ;  /* 0x0000164000007944 */ /* 0x000fea0003c00000 */
[----:B------:R-:W-:Y:S01]  /*213f0*/  FMNMX.FTZ R4, R5, R171, !PT ;  /* 0x000000ab05047209 */ /* 0x000fe20007810000 */
[----:B------:R-:W-:Y:S01]  /*21400*/  IMAD.MOV.U32 R3, RZ, RZ, 0x1 ;  /* 0x00000001ff037424 */ /* 0x000fe200078e00ff */
[----:B------:R-:W-:Y:S02]  /*21410*/  MOV R2, 0x21430 ;  /* 0x0002143000027802 */ /* 0x000fe40000000f00 */
[----:B------:R-:W-:Y:S05]  /*21420*/  CALL.REL.NOINC `($__internal_24_$__cuda_sm70_shflsync_bfly_p) ;  /* 0x0000160000007944 */ /* 0x000fea0003c00000 */
[----:B------:R-:W-:Y:S01]  /*21430*/  MOV R2, R171 ;  /* 0x000000ab00027202 */ /* 0x000fe20000000f00 */
[----:B------:R-:W-:-:S05]  /*21440*/  BRA `(.L_x_1747) ;  /* 0xffff43b000007947 */ /* 0x000fca000383ffff */
.L_x_1646:
[----:B-1--4-:R-:W-:Y:S01]  /*21450*/  MOV R2, RZ ;  /* 0x000000ff00027202 */ /* 0x012fe20000000f00 */
[----:B------:R-:W-:Y:S01]  /*21460*/  IMAD.MOV.U32 R239, RZ, RZ, R4 ;  /* 0x000000ffffef7224 */ /* 0x000fe200078e0004 */
[----:B------:R-:W-:Y:S01]  /*21470*/  MOV R3, 0x214a0 ;  /* 0x000214a000037802 */ /* 0x000fe20000000f00 */
[----:B------:R-:W-:Y:S02]  /*21480*/  IMAD.MOV.U32 R238, RZ, RZ, 0x181f ;  /* 0x0000181fffee7424 */ /* 0x000fe400078e00ff */
[----:B------:R-:W-:Y:S05]  /*21490*/  CALL.REL.NOINC `($__internal_25_$__cuda_sm70_shflsync_idx_p) ;  /* 0x000015f000007944 */ /* 0x000fea0003c00000 */
[----:B------:R-:W-:Y:S01]  /*214a0*/  MOV R10, R238 ;  /* 0x000000ee000a7202 */ /* 0x000fe20000000f00 */
[----:B------:R-:W-:-:S05]  /*214b0*/  BRA `(.L_x_1748) ;  /* 0xffff62b000007947 */ /* 0x000fca000383ffff */
.L_x_1649:
        /* <DEDUP_REMOVED lines=13> */
.L_x_1652:
[----:B------:R-:W-:Y:S01]  /*21590*/  MOV R2, RZ ;  /* 0x000000ff00027202 */ /* 0x000fe20000000f00 */
[----:B------:R-:W-:Y:S01]  /*215a0*/  IMAD.MOV.U32 R239, RZ, RZ, R4 ;  /* 0x000000ffffef7224 */ /* 0x000fe200078e0004 */
[----:B------:R-:W-:Y:S01]  /*215b0*/  MOV R3, 0x215e0 ;  /* 0x000215e000037802 */ /* 0x000fe20000000f00 */
[----:B------:R-:W-:Y:S02]  /*215c0*/  IMAD.MOV.U32 R238, RZ, RZ, 0x181f ;  /* 0x0000181fffee7424 */ /* 0x000fe400078e00ff */
[----:B------:R-:W-:Y:S05]  /*215d0*/  CALL.REL.NOINC `($__internal_25_$__cuda_sm70_shflsync_idx_p) ;  /* 0x000014b000007944 */ /* 0x000fea0003c00000 */
[----:B------:R-:W-:Y:S01]  /*215e0*/  MOV R149, R238 ;  /* 0x000000ee00957202 */ /* 0x000fe20000000f00 */
[----:B------:R-:W-:-:S05]  /*215f0*/  BRA `(.L_x_1750) ;  /* 0xffff717000007947 */ /* 0x000fca000383ffff */
.L_x_1653:
[----:B------:R-:W-:Y:S01]  /*21600*/  MOV R2, RZ ;  /* 0x000000ff00027202 */ /* 0x000fe20000000f00 */
[----:B------:R-:W-:Y:S01]  /*21610*/  IMAD.MOV.U32 R239, RZ, RZ, R80 ;  /* 0x000000ffffef7224 */ /* 0x000fe200078e0050 */
[----:B------:R-:W-:Y:S01]  /*21620*/  MOV R3, 0x21650 ;  /* 0x0002165000037802 */ /* 0x000fe20000000f00 */
[----:B------:R-:W-:Y:S02]  /*21630*/  IMAD.MOV.U32 R238, RZ, RZ, 0x181f ;  /* 0x0000181fffee7424 */ /* 0x000fe400078e00ff */
[----:B-12---:R-:W-:Y:S05]  /*21640*/  CALL.REL.NOINC `($__internal_25_$__cuda_sm70_shflsync_idx_p) ;  /* 0x0000144000007944 */ /* 0x006fea0003c00000 */
[----:B------:R-:W-:Y:S01]  /*21650*/  MOV R148, R238 ;  /* 0x000000ee00947202 */ /* 0x000fe20000000f00 */
[----:B------:R-:W-:-:S05]  /*21660*/  BRA `(.L_x_1751) ;  /* 0xffff712000007947 */ /* 0x000fca000383ffff */
.L_x_1654:
        /* <DEDUP_REMOVED lines=13> */
.L_x_1655:
[----:B-1----:R-:W-:Y:S01]  /*21740*/  MOV R2, 0x2 ;  /* 0x0000000200027802 */ /* 0x002fe20000000f00 */
[----:B------:R-:W-:Y:S01]  /*21750*/  IMAD.MOV.U32 R239, RZ, RZ, R4 ;  /* 0x000000ffffef7224 */ /* 0x000fe200078e0004 */
[----:B------:R-:W-:Y:S01]  /*21760*/  MOV R3, 0x21790 ;  /* 0x0002179000037802 */ /* 0x000fe20000000f00 */
[----:B------:R-:W-:Y:S02]  /*21770*/  IMAD.MOV.U32 R238, RZ, RZ, 0x181f ;  /* 0x0000181fffee7424 */ /* 0x000fe400078e00ff */
[----:B---34-:R-:W-:Y:S05]  /*21780*/  CALL.REL.NOINC `($__internal_25_$__cuda_sm70_shflsync_idx_p) ;  /* 0x0000130000007944 */ /* 0x018fea0003c00000 */
[----:B------:R-:W-:Y:S01]  /*21790*/  MOV R149, R238 ;  /* 0x000000ee00957202 */ /* 0x000fe20000000f00 */
[----:B------:R-:W-:-:S05]  /*217a0*/  BRA `(.L_x_1753) ;  /* 0xffff725000007947 */ /* 0x000fca000383ffff */
.L_x_1656:
[----:B-1----:R-:W-:Y:S01]  /*217b0*/  MOV R2, 0x2 ;  /* 0x0000000200027802 */ /* 0x002fe20000000f00 */
[----:B------:R-:W-:Y:S01]  /*217c0*/  IMAD.MOV.U32 R239, RZ, RZ, R80 ;  /* 0x000000ffffef7224 */ /* 0x000fe200078e0050 */
[----:B------:R-:W-:Y:S01]  /*217d0*/  MOV R3, 0x21800 ;  /* 0x0002180000037802 */ /* 0x000fe20000000f00 */
[----:B------:R-:W-:Y:S02]  /*217e0*/  IMAD.MOV.U32 R238, RZ, RZ, 0x181f ;  /* 0x0000181fffee7424 */ /* 0x000fe400078e00ff */
[----:B--234-:R-:W-:Y:S05]  /*217f0*/  CALL.REL.NOINC `($__internal_25_$__cuda_sm70_shflsync_idx_p) ;  /* 0x0000129000007944 */ /* 0x01cfea0003c00000 */
[----:B------:R-:W-:Y:S01]  /*21800*/  MOV R148, R238 ;  /* 0x000000ee00947202 */ /* 0x000fe20000000f00 */
[----:B------:R-:W-:-:S05]  /*21810*/  BRA `(.L_x_1754) ;  /* 0xffff720000007947 */ /* 0x000fca000383ffff */
.L_x_1657:
[----:B-1----:R-:W-:Y:S01]  /*21820*/  MOV R2, 0x3 ;  /* 0x0000000300027802 */ /* 0x002fe20000000f00 */
[----:B------:R-:W-:Y:S01]  /*21830*/  IMAD.MOV.U32 R239, RZ, RZ, R4 ;  /* 0x000000ffffef7224 */ /* 0x000fe200078e0004 */
[----:B------:R-:W-:Y:S01]  /*21840*/  MOV R3, 0x21870 ;  /* 0x0002187000037802 */ /* 0x000fe20000000f00 */
[----:B------:R-:W-:Y:S02]  /*21850*/  IMAD.MOV.U32 R238, RZ, RZ, 0x181f ;  /* 0x0000181fffee7424 */ /* 0x000fe400078e00ff */
[----:B--2-4-:R-:W-:Y:S05]  /*21860*/  CALL.REL.NOINC `($__internal_25_$__cuda_sm70_shflsync_idx_p) ;  /* 0x0000122000007944 */ /* 0x014fea0003c00000 */
        /* <DEDUP_REMOVED lines=8> */
.L_x_1658:
[----:B------:R-:W-:Y:S02]  /*218f0*/  MOV R3, 0x2 ;  /* 0x0000000200037802 */ /* 0x000fe40000000f00 */
[----:B------:R-:W-:Y:S02]  /*21900*/  MOV R2, 0x21920 ;  /* 0x0002192000027802 */ /* 0x000fe40000000f00 */
[----:B------:R-:W-:Y:S05]  /*21910*/  CALL.REL.NOINC `($__internal_24_$__cuda_sm70_shflsync_bfly_p) ;  /* 0x0000111000007944 */ /* 0x000fea0003c00000 */
[----:B------:R-:W-:Y:S01]  /*21920*/  MOV R2, R171 ;  /* 0x000000ab00027202 */ /* 0x000fe20000000f00 */
[----:B------:R-:W-:-:S05]  /*21930*/  BRA `(.L_x_1756) ;  /* 0xffff76f000007947 */ /* 0x000fca000383ffff */
.L_x_1659:
[----:B------:R-:W-:Y:S02]  /*21940*/  MOV R3, 0x1 ;  /* 0x0000000100037802 */ /* 0x000fe40000000f00 */
        /* <DEDUP_REMOVED lines=13> */
.L_x_1661:
[----:B------:R-:W-:Y:S01]  /*21a20*/  IMAD.MOV.U32 R4, RZ, RZ, R240 ;  /* 0x000000ffff047224 */ /* 0x000fe200078e00f0 */
[----:B------:R-:W-:-:S02]  /*21a30*/  MOV R3, 0x2 ;  /* 0x0000000200037802 */ /* 0x000fc40000000f00 */
[----:B------:R-:W-:Y:S02]  /*21a40*/  MOV R2, 0x21a60 ;  /* 0x00021a6000027802 */ /* 0x000fe40000000f00 */
[----:B------:R-:W-:Y:S05]  /*21a50*/  CALL.REL.NOINC `($__internal_24_$__cuda_sm70_shflsync_bfly_p) ;  /* 0x00000fd000007944 */ /* 0x000fea0003c00000 */
[----:B------:R-:W-:Y:S01]  /*21a60*/  MOV R2, R171 ;  /* 0x000000ab00027202 */ /* 0x000fe20000000f00 */
[----:B------:R-:W-:Y:S05]  /*21a70*/  BRA `(.L_x_1758) ;  /* 0xffff92f000007947 */ /* 0x000fea000383ffff */
.L_x_1662:
[----:B------:R-:W-:Y:S02]  /*21a80*/  MOV R3, 0x1 ;  /* 0x0000000100037802 */ /* 0x000fe40000000f00 */
[----:B------:R-:W-:Y:S02]  /*21a90*/  MOV R2, 0x21ab0 ;  /* 0x00021ab000027802 */ /* 0x000fe40000000f00 */
[----:B-1----:R-:W-:Y:S05]  /*21aa0*/  CALL.REL.NOINC `($__internal_24_$__cuda_sm70_shflsync_bfly_p) ;  /* 0x00000f8000007944 */ /* 0x002fea0003c00000 */
[----:B------:R-:W-:Y:S02]  /*21ab0*/  FADD.FTZ R8, R4, R171 ;  /* 0x000000ab04087221 */ /* 0x000fe40000010000 */
[----:B------:R1:W5:Y:S01]  /*21ac0*/  LDL R4, [R1] ;  /* 0x0000000001047983 */ /* 0x0003620000100800 */
[----:B------:R-:W-:Y:S02]  /*21ad0*/  MOV R3, 0x2 ;  /* 0x0000000200037802 */ /* 0x000fe40000000f00 */
[----:B------:R-:W-:Y:S02]  /*21ae0*/  MOV R2, 0x21b00 ;  /* 0x00021b0000027802 */ /* 0x000fe40000000f00 */
[----:B-1---5:R-:W-:Y:S05]  /*21af0*/  CALL.REL.NOINC `($__internal_24_$__cuda_sm70_shflsync_bfly_p) ;  /* 0x00000f3000007944 */ /* 0x022fea0003c00000 */
[----:B------:R-:W2:Y:S01]  /*21b00*/  LDL.LU R2, [R1] ;  /* 0x0000000001027983 */ /* 0x000ea20000300800 */
[----:B------:R-:W-:Y:S01]  /*21b10*/  MOV R3, 0x1 ;  /* 0x0000000100037802 */ /* 0x000fe20000000f00 */
[----:B--2---:R-:W-:Y:S01]  /*21b20*/  FADD.FTZ R9, R2, R171 ;  /* 0x000000ab02097221 */ /* 0x004fe20000010000 */
[----:B------:R-:W-:-:S04]  /*21b30*/  MOV R2, 0x21b60 ;  /* 0x00021b6000027802 */ /* 0x000fc80000000f00 */
[----:B------:R-:W-:Y:S02]  /*21b40*/  MOV R4, R9 ;  /* 0x0000000900047202 */ /* 0x000fe40000000f00 */
[----:B------:R-:W-:Y:S05]  /*21b50*/  CALL.REL.NOINC `($__internal_24_$__cuda_sm70_shflsync_bfly_p) ;  /* 0x00000ed000007944 */ /* 0x000fea0003c00000 */
[----:B------:R-:W-:Y:S01]  /*21b60*/  MOV R2, R171 ;  /* 0x000000ab00027202 */ /* 0x000fe20000000f00 */
[----:B------:R-:W-:Y:S05]  /*21b70*/  BRA `(.L_x_1759) ;  /* 0xffff927000007947 */ /* 0x000fea000383ffff */
.L_x_1669:
[----:B--234-:R-:W-:Y:S01]  /*21b80*/  IMAD.MOV.U32 R239, RZ, RZ, R6 ;  /* 0x000000ffffef7224 */ /* 0x01cfe200078e0006 */
[----:B------:R-:W-:Y:S01]  /*21b90*/  MOV R2, RZ ;  /* 0x000000ff00027202 */ /* 0x000fe20000000f00 */
[----:B------:R-:W-:Y:S01]  /*21ba0*/  IMAD.MOV.U32 R238, RZ, RZ, 0x181f ;  /* 0x0000181fffee7424 */ /* 0x000fe200078e00ff */
[----:B------:R-:W-:Y:S02]  /*21bb0*/  MOV R3, 0x21bd0 ;  /* 0x00021bd000037802 */ /* 0x000fe40000000f00 */
[----:B-1----:R-:W-:Y:S05]  /*21bc0*/  CALL.REL.NOINC `($__internal_25_$__cuda_sm70_shflsync_idx_p) ;  /* 0x00000ec000007944 */ /* 0x002fea0003c00000 */
[----:B------:R-:W-:Y:S01]  /*21bd0*/  MOV R9, R238 ;  /* 0x000000ee00097202 */ /* 0x000fe20000000f00 */
[----:B------:R-:W-:Y:S05]  /*21be0*/  BRA `(.L_x_1760) ;  /* 0xffffa63000007947 */ /* 0x000fea000383ffff */
.L_x_1670:
[----:B------:R-:W-:Y:S01]  /*21bf0*/  IMAD.MOV.U32 R239, RZ, RZ, R8 ;  /* 0x000000ffffef7224 */ /* 0x000fe200078e0008 */
[----:B------:R-:W-:Y:S01]  /*21c00*/  MOV R2, RZ ;  /* 0x000000ff00027202 */ /* 0x000fe20000000f00 */
[----:B------:R-:W-:Y:S01]  /*21c10*/  IMAD.MOV.U32 R238, RZ, RZ, 0x181f ;  /* 0x0000181fffee7424 */ /* 0x000fe200078e00ff */
[----:B------:R-:W-:Y:S02]  /*21c20*/  MOV R3, 0x21c40 ;  /* 0x00021c4000037802 */ /* 0x000fe40000000f00 */
[----:B-123--:R-:W-:Y:S05]  /*21c30*/  CALL.REL.NOINC `($__internal_25_$__cuda_sm70_shflsync_idx_p) ;  /* 0x00000e5000007944 */ /* 0x00efea0003c00000 */
[----:B------:R-:W-:Y:S01]  /*21c40*/  MOV R2, R238 ;  /* 0x000000ee00027202 */ /* 0x000fe20000000f00 */
[----:B------:R-:W-:Y:S05]  /*21c50*/  BRA `(.L_x_1761) ;  /* 0xffffa5e000007947 */ /* 0x000fea000383ffff */
.L_x_1673:
[----:B------:R-:W-:Y:S01]  /*21c60*/  IMAD.MOV.U32 R239, RZ, RZ, R6 ;  /* 0x000000ffffef7224 */ /* 0x000fe200078e0006 */
[----:B--2---:R-:W-:Y:S01]  /*21c70*/  MOV R2, 0x1 ;  /* 0x0000000100027802 */ /* 0x004fe20000000f00 */
[----:B------:R-:W-:Y:S01]  /*21c80*/  IMAD.MOV.U32 R238, RZ, RZ, 0x181f ;  /* 0x0000181fffee7424 */ /* 0x000fe200078e00ff */
[----:B------:R-:W-:-:S02]  /*21c90*/  MOV R3, 0x21cb0 ;  /* 0x00021cb000037802 */ /* 0x000fc40000000f00 */
[----:B-1-34-:R-:W-:Y:S05]  /*21ca0*/  CALL.REL.NOINC `($__internal_25_$__cuda_sm70_shflsync_idx_p) ;  /* 0x00000de000007944 */ /* 0x01afea0003c00000 */
        /* <DEDUP_REMOVED lines=8> */
.L_x_1676:
[----:B------:R-:W-:Y:S01]  /*21d30*/  IMAD.MOV.U32 R239, RZ, RZ, R6 ;  /* 0x000000ffffef7224 */ /* 0x000fe200078e0006 */
[----:B--2---:R-:W-:Y:S01]  /*21d40*/  MOV R2, 0x2 ;  /* 0x0000000200027802 */ /* 0x004fe20000000f00 */
[----:B------:R-:W-:Y:S01]  /*21d50*/  IMAD.MOV.U32 R238, RZ, RZ, 0x181f ;  /* 0x0000181fffee7424 */ /* 0x000fe200078e00ff */
[----:B------:R-:W-:Y:S02]  /*21d60*/  MOV R3, 0x21d80 ;  /* 0x00021d8000037802 */ /* 0x000fe40000000f00 */
[----:B-1-34-:R-:W-:Y:S05]  /*21d70*/  CALL.REL.NOINC `($__internal_25_$__cuda_sm70_shflsync_idx_p) ;  /* 0x00000d1000007944 */ /* 0x01afea0003c00000 */
[----:B------:R-:W-:Y:S01]  /*21d80*/  MOV R9, R238 ;  /* 0x000000ee00097202 */ /* 0x000fe20000000f00 */
[----:B------:R-:W-:Y:S05]  /*21d90*/  BRA `(.L_x_1763) ;  /* 0xffffa6a000007947 */ /* 0x000fea000383ffff */
.L_x_1677:
[----:B------:R-:W-:Y:S01]  /*21da0*/  IMAD.MOV.U32 R239, RZ, RZ, R8 ;  /* 0x000000ffffef7224 */ /* 0x000fe200078e0008 */
[----:B--2---:R-:W-:Y:S01]  /*21db0*/  MOV R2, 0x2 ;  /* 0x0000000200027802 */ /* 0x004fe20000000f00 */
[----:B------:R-:W-:Y:S01]  /*21dc0*/  IMAD.MOV.U32 R238, RZ, RZ, 0x181f ;  /* 0x0000181fffee7424 */ /* 0x000fe200078e00ff */
[----:B------:R-:W-:Y:S02]  /*21dd0*/  MOV R3, 0x21df0 ;  /* 0x00021df000037802 */ /* 0x000fe40000000f00 */
[----:B-1-34-:R-:W-:Y:S05]  /*21de0*/  CALL.REL.NOINC `($__internal_25_$__cuda_sm70_shflsync_idx_p) ;  /* 0x00000ca000007944 */ /* 0x01afea0003c00000 */
[----:B------:R-:W-:Y:S01]  /*21df0*/  MOV R2, R238 ;  /* 0x000000ee00027202 */ /* 0x000fe20000000f00 */
[----:B------:R-:W-:Y:S05]  /*21e00*/  BRA `(.L_x_1764) ;  /* 0xffffa65000007947 */ /* 0x000fea000383ffff */
.L_x_1680:
[----:B------:R-:W-:Y:S01]  /*21e10*/  IMAD.MOV.U32 R239, RZ, RZ, R6 ;  /* 0x000000ffffef7224 */ /* 0x000fe200078e0006 */
[----:B---34-:R-:W-:Y:S01]  /*21e20*/  MOV R2, 0x3 ;  /* 0x0000000300027802 */ /* 0x018fe20000000f00 */
[----:B------:R-:W-:Y:S01]  /*21e30*/  IMAD.MOV.U32 R238, RZ, RZ, 0x181f ;  /* 0x0000181fffee7424 */ /* 0x000fe200078e00ff */
[----:B------:R-:W-:-:S02]  /*21e40*/  MOV R3, 0x21e60 ;  /* 0x00021e6000037802 */ /* 0x000fc40000000f00 */
[----:B-12---:R-:W-:Y:S05]  /*21e50*/  CALL.REL.NOINC `($__internal_25_$__cuda_sm70_shflsync_idx_p) ;  /* 0x00000c3000007944 */ /* 0x006fea0003c00000 */
        /* <DEDUP_REMOVED lines=8> */
.L_x_1682:
[----:B------:R-:W-:Y:S01]  /*21ee0*/  IMAD.MOV.U32 R239, RZ, RZ, R6 ;  /* 0x000000ffffef7224 */ /* 0x000fe200078e0006 */
[----:B------:R-:W-:Y:S01]  /*21ef0*/  MOV R2, RZ ;  /* 0x000000ff00027202 */ /* 0x000fe20000000f00 */
[----:B------:R-:W-:Y:S01]  /*21f00*/  IMAD.MOV.U32 R238, RZ, RZ, 0x1c1f ;  /* 0x00001c1fffee7424 */ /* 0x000fe200078e00ff */
[----:B------:R-:W-:Y:S02]  /*21f10*/  MOV R3, 0x21f30 ;  /* 0x00021f3000037802 */ /* 0x000fe40000000f00 */
[----:B------:R-:W-:Y:S05]  /*21f20*/  CALL.REL.NOINC `($__internal_25_$__cuda_sm70_shflsync_idx_p) ;  /* 0x00000b6000007944 */ /* 0x000fea0003c00000 */
[----:B------:R-:W-:Y:S01]  /*21f30*/  MOV R4, R238 ;  /* 0x000000ee00047202 */ /* 0x000fe20000000f00 */
[----:B------:R-:W-:Y:S05]  /*21f40*/  BRA `(.L_x_1766) ;  /* 0xffffa92000007947 */ /* 0x000fea000383ffff */
.L_x_1683:
[----:B------:R-:W-:Y:S01]  /*21f50*/  IMAD.MOV.U32 R239, RZ, RZ, R5 ;  /* 0x000000ffffef7224 */ /* 0x000fe200078e0005 */
[----:B------:R-:W-:Y:S01]  /*21f60*/  MOV R2, RZ ;  /* 0x000000ff00027202 */ /* 0x000fe20000000f00 */
[----:B------:R-:W-:Y:S01]  /*21f70*/  IMAD.MOV.U32 R238, RZ, RZ, 0x1c1f ;  /* 0x00001c1fffee7424 */ /* 0x000fe200078e00ff */
[----:B------:R-:W-:Y:S02]  /*21f80*/  MOV R3, 0x21fa0 ;  /* 0x00021fa000037802 */ /* 0x000fe40000000f00 */
[----:B-12---:R-:W-:Y:S05]  /*21f90*/  CALL.REL.NOINC `($__internal_25_$__cuda_sm70_shflsync_idx_p) ;  /* 0x00000af000007944 */ /* 0x006fea0003c00000 */
[----:B------:R-:W-:Y:S01]  /*21fa0*/  MOV R2, R238 ;  /* 0x000000ee00027202 */ /* 0x000fe20000000f00 */
[----:B------:R-:W-:Y:S05]  /*21fb0*/  BRA `(.L_x_1767) ;  /* 0xffffa8d000007947 */ /* 0x000fea000383ffff */
.L_x_1686:
        /* <DEDUP_REMOVED lines=13> */
.L_x_1690:
[----:B------:R-:W-:Y:S01]  /*22090*/  IMAD.MOV.U32 R239, RZ, RZ, R5 ;  /* 0x000000ffffef7224 */ /* 0x000fe200078e0005 */
[----:B------:R-:W-:Y:S01]  /*220a0*/  MOV R2, RZ ;  /* 0x000000ff00027202 */ /* 0x000fe20000000f00 */
[----:B------:R-:W-:Y:S01]  /*220b0*/  IMAD.MOV.U32 R238, RZ, RZ, 0x181f ;  /* 0x0000181fffee7424 */ /* 0x000fe200078e00ff */
[----:B------:R-:W-:Y:S02]  /*220c0*/  MOV R3, 0x220e0 ;  /* 0x000220e000037802 */ /* 0x000fe40000000f00 */
[----:B------:R-:W-:Y:S05]  /*220d0*/  CALL.REL.NOINC `($__internal_25_$__cuda_sm70_shflsync_idx_p) ;  /* 0x000009b000007944 */ /* 0x000fea0003c00000 */
[----:B------:R-:W-:Y:S01]  /*220e0*/  MOV R9, R238 ;  /* 0x000000ee00097202 */ /* 0x000fe20000000f00 */
[----:B------:R-:W-:Y:S05]  /*220f0*/  BRA `(.L_x_1769) ;  /* 0xffffbbe000007947 */ /* 0x000fea000383ffff */
.L_x_1691:
[----:B------:R-:W-:Y:S01]  /*22100*/  IMAD.MOV.U32 R239, RZ, RZ, R8 ;  /* 0x000000ffffef7224 */ /* 0x000fe200078e0008 */
[----:B------:R-:W-:Y:S01]  /*22110*/  MOV R2, RZ ;  /* 0x000000ff00027202 */ /* 0x000fe20000000f00 */
[----:B------:R-:W-:Y:S01]  /*22120*/  IMAD.MOV.U32 R238, RZ, RZ, 0x181f ;  /* 0x0000181fffee7424 */ /* 0x000fe200078e00ff */
[----:B------:R-:W-:Y:S02]  /*22130*/  MOV R3, 0x22150 ;  /* 0x0002215000037802 */ /* 0x000fe40000000f00 */
[----:B-12---:R-:W-:Y:S05]  /*22140*/  CALL.REL.NOINC `($__internal_25_$__cuda_sm70_shflsync_idx_p) ;  /* 0x0000094000007944 */ /* 0x006fea0003c00000 */
[----:B------:R-:W-:Y:S01]  /*22150*/  MOV R2, R238 ;  /* 0x000000ee00027202 */ /* 0x000fe20000000f00 */
[----:B------:R-:W-:Y:S05]  /*22160*/  BRA `(.L_x_1770) ;  /* 0xffffbb9000007947 */ /* 0x000fea000383ffff */
.L_x_1694:
        /* <DEDUP_REMOVED lines=13> */
.L_x_1697:
[----:B------:R-:W-:Y:S01]  /*22240*/  IMAD.MOV.U32 R239, RZ, RZ, R5 ;  /* 0x000000ffffef7224 */ /* 0x000fe200078e0005 */
[----:B-1--4-:R-:W-:Y:S01]  /*22250*/  MOV R2, 0x2 ;  /* 0x0000000200027802 */ /* 0x012fe20000000f00 */
[----:B------:R-:W-:Y:S01]  /*22260*/  IMAD.MOV.U32 R238, RZ, RZ, 0x181f ;  /* 0x0000181fffee7424 */ /* 0x000fe200078e00ff */
[----:B------:R-:W-:Y:S02]  /*22270*/  MOV R3, 0x22290 ;  /* 0x0002229000037802 */ /* 0x000fe40000000f00 */
[----:B--23--:R-:W-:Y:S05]  /*22280*/  CALL.REL.NOINC `($__internal_25_$__cuda_sm70_shflsync_idx_p) ;  /* 0x0000080000007944 */ /* 0x00cfea0003c00000 */
[----:B------:R-:W-:Y:S01]  /*22290*/  MOV R9, R238 ;  /* 0x000000ee00097202 */ /* 0x000fe20000000f00 */
[----:B------:R-:W-:Y:S05]  /*222a0*/  BRA `(.L_x_1772) ;  /* 0xffffbc6000007947 */ /* 0x000fea000383ffff */
.L_x_1698:
[----:B------:R-:W-:Y:S01]  /*222b0*/  IMAD.MOV.U32 R239, RZ, RZ, R8 ;  /* 0x000000ffffef7224 */ /* 0x000fe200078e0008 */
[----:B----4-:R-:W-:Y:S01]  /*222c0*/  MOV R2, 0x2 ;  /* 0x0000000200027802 */ /* 0x010fe20000000f00 */
[----:B------:R-:W-:Y:S01]  /*222d0*/  IMAD.MOV.U32 R238, RZ, RZ, 0x181f ;  /* 0x0000181fffee7424 */ /* 0x000fe200078e00ff */
[----:B------:R-:W-:Y:S02]  /*222e0*/  MOV R3, 0x22300 ;  /* 0x0002230000037802 */ /* 0x000fe40000000f00 */
[----:B-123--:R-:W-:Y:S05]  /*222f0*/  CALL.REL.NOINC `($__internal_25_$__cuda_sm70_shflsync_idx_p) ;  /* 0x0000079000007944 */ /* 0x00efea0003c00000 */
[----:B------:R-:W-:Y:S01]  /*22300*/  MOV R2, R238 ;  /* 0x000000ee00027202 */ /* 0x000fe20000000f00 */
[----:B------:R-:W-:Y:S05]  /*22310*/  BRA `(.L_x_1773) ;  /* 0xffffbc1000007947 */ /* 0x000fea000383ffff */
.L_x_1701:
        /* <DEDUP_REMOVED lines=13> */
.L_x_1703:
[----:B------:R-:W-:Y:S01]  /*223f0*/  IMAD.MOV.U32 R239, RZ, RZ, R74 ;  /* 0x000000ffffef7224 */ /* 0x000fe200078e004a */
[----:B------:R-:W-:Y:S01]  /*22400*/  MOV R2, RZ ;  /* 0x000000ff00027202 */ /* 0x000fe20000000f00 */
[----:B------:R-:W-:Y:S01]  /*22410*/  IMAD.MOV.U32 R238, RZ, RZ, 0x1f ;  /* 0x0000001fffee7424 */ /* 0x000fe200078e00ff */
[----:B------:R-:W-:Y:S02]  /*22420*/  MOV R3, 0x22440 ;  /* 0x0002244000037802 */ /* 0x000fe40000000f00 */
[----:B------:R-:W-:Y:S05]  /*22430*/  CALL.REL.NOINC `($__internal_25_$__cuda_sm70_shflsync_idx_p) ;  /* 0x0000065000007944 */ /* 0x000fea0003c00000 */
[----:B------:R-:W-:Y:S01]  /*22440*/  MOV R10, R238 ;  /* 0x000000ee000a7202 */ /* 0x000fe20000000f00 */
[----:B------:R-:W-:Y:S05]  /*22450*/  BRA `(.L_x_1775) ;  /* 0xffffbd9000007947 */ /* 0x000fea000383ffff */
.L_x_1704:
[----:B------:R-:W-:Y:S01]  /*22460*/  IMAD.MOV.U32 R239, RZ, RZ, R74 ;  /* 0x000000ffffef7224 */ /* 0x000fe200078e004a */
[----:B------:R-:W-:Y:S01]  /*22470*/  MOV R2, 0x1 ;  /* 0x0000000100027802 */ /* 0x000fe20000000f00 */
[----:B------:R-:W-:Y:S01]  /*22480*/  IMAD.MOV.U32 R238, RZ, RZ, 0x1f ;  /* 0x0000001fffee7424 */ /* 0x000fe200078e00ff */
[----:B------:R-:W-:Y:S02]  /*22490*/  MOV R3, 0x224b0 ;  /* 0x000224b000037802 */ /* 0x000fe40000000f00 */
[----:B-12---:R-:W-:Y:S05]  /*224a0*/  CALL.REL.NOINC `($__internal_25_$__cuda_sm70_shflsync_idx_p) ;  /* 0x000005e000007944 */ /* 0x006fea0003c00000 */
[----:B------:R-:W-:Y:S01]  /*224b0*/  MOV R9, R238 ;  /* 0x000000ee00097202 */ /* 0x000fe20000000f00 */
[----:B------:R-:W-:Y:S05]  /*224c0*/  BRA `(.L_x_1776) ;  /* 0xffffbd4000007947 */ /* 0x000fea000383ffff */
.L_x_1705:
[----:B------:R-:W-:Y:S02]  /*224d0*/  MOV R3, 0x1 ;  /* 0x0000000100037802 */ /* 0x000fe40000000f00 */
[----:B------:R-:W-:-:S02]  /*224e0*/  MOV R4, 0x22500 ;  /* 0x0002250000047802 */ /* 0x000fc40000000f00 */
[----:B-1234-:R-:W-:Y:S05]  /*224f0*/  CALL.REL.NOINC `($__internal_26_$__cuda_sm70_shflsync_up_p) ;  /* 0x000005f000007944 */ /* 0x01efea0003c00000 */
[----:B------:R-:W-:Y:S05]  /*22500*/  BRA `(.L_x_1777) ;  /* 0xffffbe3000007947 */ /* 0x000fea000383ffff */
.L_x_1706:
[----:B------:R-:W-:Y:S02]  /*22510*/  MOV R3, 0x2 ;  /* 0x0000000200037802 */ /* 0x000fe40000000f00 */
[----:B------:R-:W-:-:S02]  /*22520*/  MOV R4, 0x22540 ;  /* 0x0002254000047802 */ /* 0x000fc40000000f00 */
[----:B--2-4-:R-:W-:Y:S05]  /*22530*/  CALL.REL.NOINC `($__internal_26_$__cuda_sm70_shflsync_up_p) ;  /* 0x000005b000007944 */ /* 0x014fea0003c00000 */
[----:B------:R-:W-:Y:S02]  /*22540*/  SEL R3, R3, RZ, P1 ;  /* 0x000000ff03037207 */ /* 0x000fe40000800000 */
[----:B------:R-:W-:-:S03]  /*22550*/  MOV R4, 0x22590 ;  /* 0x0002259000047802 */ /* 0x000fc60000000f00 */
[----:B------:R-:W-:Y:S02]  /*22560*/  IMAD.IADD R2, R2, 0x1, R3 ;  /* 0x0000000102027824 */ /* 0x000fe400078e0203 */
[----:B------:R-:W-:Y:S02]  /*22570*/  IMAD.MOV.U32 R3, RZ, RZ, 0x4 ;  /* 0x00000004ff037424 */ /* 0x000fe400078e00ff */
[----:B------:R-:W-:Y:S05]  /*22580*/  CALL.REL.NOINC `($__internal_26_$__cuda_sm70_shflsync_up_p) ;  /* 0x0000056000007944 */ /* 0x000fea0003c00000 */
        /* <DEDUP_REMOVED lines=12> */
[----:B------:R-:W-:Y:S01]  /*22650*/  IMAD.IADD R4, R3, 0x1, R2 ;  /* 0x0000000103047824 */ /* 0x000fe200078e0202 */
[----:B------:R-:W-:Y:S01]  /*22660*/  MOV R3, 0x226a0 ;  /* 0x000226a000037802 */ /* 0x000fe20000000f00 */
[----:B------:R-:W-:Y:S02]  /*22670*/  IMAD.MOV.U32 R2, RZ, RZ, 0x1f ;  /* 0x0000001fff027424 */ /* 0x000fe400078e00ff */
[----:B------:R-:W-:Y:S02]  /*22680*/  IMAD.MOV.U32 R239, RZ, RZ, R4 ;  /* 0x000000ffffef7224 */ /* 0x000fe400078e0004 */
[----:B------:R-:W-:Y:S05]  /*22690*/  CALL.REL.NOINC `($__internal_25_$__cuda_sm70_shflsync_idx_p) ;  /* 0x000003f000007944 */ /* 0x000fea0003c00000 */
[----:B------:R-:W-:Y:S01]  /*226a0*/  MOV R2, R238 ;  /* 0x000000ee00027202 */ /* 0x000fe20000000f00 */
[----:B------:R-:W-:Y:S05]  /*226b0*/  BRA `(.L_x_1778) ;  /* 0xffffbd8000007947 */ /* 0x000fea000383ffff */
.L_x_1710:
[----:B------:R-:W-:Y:S02]  /*226c0*/  MOV R3, 0x1 ;  /* 0x0000000100037802 */ /* 0x000fe40000000f00 */
[----:B------:R-:W-:Y:S02]  /*226d0*/  MOV R4, 0x226f0 ;  /* 0x000226f000047802 */ /* 0x000fe40000000f00 */
[----:B------:R-:W-:Y:S05]  /*226e0*/  CALL.REL.NOINC `($__internal_26_$__cuda_sm70_shflsync_up_p) ;  /* 0x0000040000007944 */ /* 0x000fea0003c00000 */
[----:B------:R-:W-:Y:S05]  /*226f0*/  BRA `(.L_x_1779) ;  /* 0xffffbeb000007947 */ /* 0x000fea000383ffff */
.L_x_1711:
[----:B------:R-:W-:Y:S02]  /*22700*/  MOV R3, 0x2 ;  /* 0x0000000200037802 */ /* 0x000fe40000000f00 */
[----:B------:R-:W-:Y:S02]  /*22710*/  MOV R4, 0x22730 ;  /* 0x0002273000047802 */ /* 0x000fe40000000f00 */
        /* <DEDUP_REMOVED lines=25> */
.L_x_1713:
[----:B------:R-:W-:Y:S02]  /*228b0*/  SEL R2, RZ, 0x1, P0 ;  /* 0x00000001ff027807 */ /* 0x000fe40000000000 */
[----:B------:R-:W-:Y:S02]  /*228c0*/  MOV R3, 0x228e0 ;  /* 0x000228e000037802 */ /* 0x000fe40000000f00 */
[----:B-1----:R-:W-:Y:S05]  /*228d0*/  CALL.REL.NOINC `($__internal_27_$__cuda_sm70_votesync_ballot) ;  /* 0x0000027000007944 */ /* 0x002fea0003c00000 */
[----:B------:R-:W-:Y:S05]  /*228e0*/  BRA `(.L_x_1781) ;  /* 0xffffbe5000007947 */ /* 0x000fea000383ffff */
.L_x_1714:
[----:B------:R-:W-:Y:S01]  /*228f0*/  IMAD.MOV.U32 R239, RZ, RZ, R6 ;  /* 0x000000ffffef7224 */ /* 0x000fe200078e0006 */
[----:B--2---:R-:W-:Y:S01]  /*22900*/  MOV R2, R9 ;  /* 0x0000000900027202 */ /* 0x004fe20000000f00 */
[----:B------:R-:W-:Y:S01]  /*22910*/  IMAD.MOV.U32 R238, RZ, RZ, 0x1f ;  /* 0x0000001fffee7424 */ /* 0x000fe200078e00ff */
[----:B------:R-:W-:-:S02]  /*22920*/  MOV R3, 0x22940 ;  /* 0x0002294000037802 */ /* 0x000fc40000000f00 */
[----:B-1----:R-:W-:Y:S05]  /*22930*/  CALL.REL.NOINC `($__internal_25_$__cuda_sm70_shflsync_idx_p) ;  /* 0x0000015000007944 */ /* 0x002fea0003c00000 */
[----:B------:R-:W-:Y:S01]  /*22940*/  IMAD.MOV.U32 R6, RZ, RZ, R238 ;  /* 0x000000ffff067224 */ /* 0x000fe200078e00ee */
[----:B------:R-:W-:Y:S01]  /*22950*/  MOV R2, R9 ;  /* 0x0000000900027202 */ /* 0x000fe20000000f00 */
[----:B------:R-:W-:Y:S01]  /*22960*/  IMAD.MOV.U32 R239, RZ, RZ, R8 ;  /* 0x000000ffffef7224 */ /* 0x000fe200078e0008 */
[----:B------:R-:W-:-:S02]  /*22970*/  MOV R238, 0x1f ;  /* 0x0000001f00ee7802 */ /* 0x000fc40000000f00 */
[----:B------:R-:W-:Y:S02]  /*22980*/  MOV R3, 0x229a0 ;  /* 0x000229a000037802 */ /* 0x000fe40000000f00 */
[----:B------:R-:W-:Y:S05]  /*22990*/  CALL.REL.NOINC `($__internal_25_$__cuda_sm70_shflsync_idx_p) ;  /* 0x000000f000007944 */ /* 0x000fea0003c00000 */
[----:B------:R-:W-:Y:S01]  /*229a0*/  MOV R5, R238 ;  /* 0x000000ee00057202 */ /* 0x000fe20000000f00 */
[----:B------:R-:W-:Y:S05]  /*229b0*/  BRA `(.L_x_1782) ;  /* 0xffffbdf000007947 */ /* 0x000fea000383ffff */
.L_x_1717:
[----:B------:R-:W-:Y:S01]  /*229c0*/  IMAD.MOV.U32 R239, RZ, RZ, R4 ;  /* 0x000000ffffef7224 */ /* 0x000fe200078e0004 */
[----:B--2---:R-:W-:Y:S01]  /*229d0*/  MOV R2, R9 ;  /* 0x0000000900027202 */ /* 0x004fe20000000f00 */
[----:B------:R-:W-:Y:S01]  /*229e0*/  IMAD.MOV.U32 R238, RZ, RZ, 0x1f ;  /* 0x0000001fffee7424 */ /* 0x000fe200078e00ff */
[----:B------:R-:W-:Y:S02]  /*229f0*/  MOV R3, 0x22a10 ;  /* 0x00022a1000037802 */ /* 0x000fe40000000f00 */
[----:B-1--4-:R-:W-:Y:S05]  /*22a00*/  CALL.REL.NOINC `($__internal_25_$__cuda_sm70_shflsync_idx_p) ;  /* 0x0000008000007944 */ /* 0x012fea0003c00000 */
[----:B------:R-:W-:Y:S01]  /*22a10*/  MOV R16, R238 ;  /* 0x000000ee00107202 */ /* 0x000fe20000000f00 */
[----:B------:R-:W-:Y:S05]  /*22a20*/  BRA `(.L_x_1716) ;  /* 0xffffbde000007947 */ /* 0x000fea000383ffff */
        .weak           $__internal_24_$__cuda_sm70_shflsync_bfly_p
        .type           $__internal_24_$__cuda_sm70_shflsync_bfly_p,@function
        .size           $__internal_24_$__cuda_sm70_shflsync_bfly_p,($__internal_25_$__cuda_sm70_shflsync_idx_p - $__internal_24_$__cuda_sm70_shflsync_bfly_p)
$__internal_24_$__cuda_sm70_shflsync_bfly_p:
[----:B------:R-:W-:Y:S02]  /*22a30*/  MOV R171, 0x1f ;  /* 0x0000001f00ab7802 */ /* 0x000fe40000000f00 */
[----:B------:R-:W-:-:S04]  /*22a40*/  MOV R172, 0xffffffff ;  /* 0xffffffff00ac7802 */ /* 0x000fc80000000f00 */
[----:B------:R-:W-:Y:S04]  /*22a50*/  WARPSYNC R172 ;  /* 0x000000ac00007348 */ /* 0x000fe80003800000 */
[----:B------:R1:W2:Y:S02]  /*22a60*/  SHFL.BFLY PT, R171, R4, R3, R171 ;  /* 0x0c00000304ab7389 */ /* 0x0002a400000e00ab */
[----:B-1----:R-:W-:-:S04]  /*22a70*/  MOV R3, 0x0 ;  /* 0x0000000000037802 */ /* 0x002fc80000000f00 */
[----:B--2---:R-:W-:Y:S05]  /*22a80*/  RET.REL.NODEC R2 `(_ZN7cutlass13device_kernelIN5flash19enable_sm80_to_sm89INS1_16FlashAttnFwdSm80INS1_25CollectiveMainloopFwdSm80ILi8ELi1ELb1EN4cute5tupleIJNS5_1CILi128EEENS7_ILi112EEES8_EEELi128ENS_6half_tEfNS_4arch4Sm80ELb1ELb0ELb0ELb1ELb1ELb1ELb1ELb1EEENS1_21CollectiveEpilogueFwdINS6_IJS8_S8_S9_EEENS6_IJNS7_ILi1EEESH_SH_EEESB_SD_Li256ELb1ELb1ELb1ELb0EEENS1_36VarlenDynamicPersistentTileSchedulerILi128ELi112ELi256ELi256ELb1ELb1ELb0ELb1ELb1ELb1EEEEEEEEEvNT_6ParamsE) ;  /* 0xfffdd57002007950 */ /* 0x004fea0003c3ffff */
        .weak           $__internal_25_$__cuda_sm70_shflsync_idx_p
        .type           $__internal_25_$__cuda_sm70_shflsync_idx_p,@function
        .size           $__internal_25_$__cuda_sm70_shflsync_idx_p,($__internal_26_$__cuda_sm70_shflsync_up_p - $__internal_25_$__cuda_sm70_shflsync_idx_p)
$__internal_25_$__cuda_sm70_shflsync_idx_p:
[----:B------:R-:W-:-:S04]  /*22a90*/  MOV R241, 0xffffffff ;  /* 0xffffffff00f17802 */ /* 0x000fc80000000f00 */
[----:B------:R-:W-:Y:S04]  /*22aa0*/  WARPSYNC R241 ;  /* 0x000000f100007348 */ /* 0x000fe80003800000 */
[----:B------:R1:W2:Y:S02]  /*22ab0*/  SHFL.IDX PT, R238, R239, R2, R238 ;  /* 0x00000002efee7389 */ /* 0x0002a400000e00ee */
[----:B-1----:R-:W-:Y:S02]  /*22ac0*/  MOV R2, R3 ;  /* 0x0000000300027202 */ /* 0x002fe40000000f00 */
[----:B------:R-:W-:-:S04]  /*22ad0*/  MOV R3, 0x0 ;  /* 0x0000000000037802 */ /* 0x000fc80000000f00 */
[----:B--2---:R-:W-:Y:S05]  /*22ae0*/  RET.REL.NODEC R2 `(_ZN7cutlass13device_kernelIN5flash19enable_sm80_to_sm89INS1_16FlashAttnFwdSm80INS1_25CollectiveMainloopFwdSm80ILi8ELi1ELb1EN4cute5tupleIJNS5_1CILi128EEENS7_ILi112EEES8_EEELi128ENS_6half_tEfNS_4arch4Sm80ELb1ELb0ELb0ELb1ELb1ELb1ELb1ELb1EEENS1_21CollectiveEpilogueFwdINS6_IJS8_S8_S9_EEENS6_IJNS7_ILi1EEESH_SH_EEESB_SD_Li256ELb1ELb1ELb1ELb0EEENS1_36VarlenDynamicPersistentTileSchedulerILi128ELi112ELi256ELi256ELb1ELb1ELb0ELb1ELb1ELb1EEEEEEEEEvNT_6ParamsE) ;  /* 0xfffdd51002007950 */ /* 0x004fea0003c3ffff */
        .weak           $__internal_26_$__cuda_sm70_shflsync_up_p
        .type           $__internal_26_$__cuda_sm70_shflsync_up_p,@function
        .size           $__internal_26_$__cuda_sm70_shflsync_up_p,($__internal_27_$__cuda_sm70_votesync_ballot - $__internal_26_$__cuda_sm70_shflsync_up_p)
$__internal_26_$__cuda_sm70_shflsync_up_p:
[----:B------:R-:W-:Y:S02]  /*22af0*/  MOV R11, 0xffffffff ;  /* 0xffffffff000b7802 */ /* 0x000fe40000000f00 */
[----:B------:R-:W-:Y:S02]  /*22b00*/  MOV R5, RZ ;  /* 0x000000ff00057202 */ /* 0x000fe40000000f00 */
[----:B------:R-:W-:Y:S04]  /*22b10*/  WARPSYNC R11 ;  /* 0x0000000b00007348 */ /* 0x000fe80003800000 */
[----:B------:R1:W2:Y:S02]  /*22b20*/  SHFL.UP PT, R3, R2, R3, R5 ;  /* 0x0400000302037389 */ /* 0x0002a400000e0005 */
[----:B-1----:R-:W-:-:S04]  /*22b30*/  MOV R5, 0x0 ;  /* 0x0000000000057802 */ /* 0x002fc80000000f00 */
[----:B--2---:R-:W-:Y:S05]  /*22b40*/  RET.REL.NODEC R4 `(_ZN7cutlass13device_kernelIN5flash19enable_sm80_to_sm89INS1_16FlashAttnFwdSm80INS1_25CollectiveMainloopFwdSm80ILi8ELi1ELb1EN4cute5tupleIJNS5_1CILi128EEENS7_ILi112EEES8_EEELi128ENS_6half_tEfNS_4arch4Sm80ELb1ELb0ELb0ELb1ELb1ELb1ELb1ELb1EEENS1_21CollectiveEpilogueFwdINS6_IJS8_S8_S9_EEENS6_IJNS7_ILi1EEESH_SH_EEESB_SD_Li256ELb1ELb1ELb1ELb0EEENS1_36VarlenDynamicPersistentTileSchedulerILi128ELi112ELi256ELi256ELb1ELb1ELb0ELb1ELb1ELb1EEEEEEEEEvNT_6ParamsE) ;  /* 0xfffdd4b004007950 */ /* 0x004fea0003c3ffff */
        .weak           $__internal_27_$__cuda_sm70_votesync_ballot
        .type           $__internal_27_$__cuda_sm70_votesync_ballot,@function
        .size           $__internal_27_$__cuda_sm70_votesync_ballot,(.L_x_1819 - $__internal_27_$__cuda_sm70_votesync_ballot)
$__internal_27_$__cuda_sm70_votesync_ballot:
[----:B------:R-:W-:Y:S01]  /*22b50*/  ISETP.NE.U32.AND P0, PT, R2, 0x1, PT ;  /* 0x000000010200780c */ /* 0x000fe20003f05070 */
[----:B------:R-:W-:-:S04]  /*22b60*/  IMAD.MOV.U32 R5, RZ, RZ, -0x1 ;  /* 0xffffffffff057424 */ /* 0x000fc800078e00ff */
[----:B------:R-:W-:Y:S08]  /*22b70*/  WARPSYNC R5 ;  /* 0x0000000500007348 */ /* 0x000ff00003800000 */
[----:B------:R-:W-:-:S04]  /*22b80*/  VOTE.ANY R2, PT, !P0 ;  /* 0x0000000000027806 */ /* 0x000fc800040e0100 */
[----:B------:R-:W-:Y:S01]  /*22b90*/  LOP3.LUT R15, R2, R5, RZ, 0xc0, !PT ;  /* 0x00000005020f7212 */ /* 0x000fe200078ec0ff */
[----:B------:R-:W-:Y:S02]  /*22ba0*/  IMAD.MOV.U32 R2, RZ, RZ, R3 ;  /* 0x000000ffff027224 */ /* 0x000fe400078e0003 */
[----:B------:R-:W-:-:S04]  /*22bb0*/  IMAD.MOV.U32 R3, RZ, RZ, 0x0 ;  /* 0x00000000ff037424 */ /* 0x000fc800078e00ff */
[----:B------:R-:W-:Y:S05]  /*22bc0*/  RET.REL.NODEC R2 `(_ZN7cutlass13device_kernelIN5flash19enable_sm80_to_sm89INS1_16FlashAttnFwdSm80INS1_25CollectiveMainloopFwdSm80ILi8ELi1ELb1EN4cute5tupleIJNS5_1CILi128EEENS7_ILi112EEES8_EEELi128ENS_6half_tEfNS_4arch4Sm80ELb1ELb0ELb0ELb1ELb1ELb1ELb1ELb1EEENS1_21CollectiveEpilogueFwdINS6_IJS8_S8_S9_EEENS6_IJNS7_ILi1EEESH_SH_EEESB_SD_Li256ELb1ELb1ELb1ELb0EEENS1_36VarlenDynamicPersistentTileSchedulerILi128ELi112ELi256ELi256ELb1ELb1ELb0ELb1ELb1ELb1EEEEEEEEEvNT_6ParamsE) ;  /* 0xfffdd43002007950 */ /* 0x000fea0003c3ffff */
.L_x_1783:
        /* <DEDUP_REMOVED lines=11> */
.L_x_1819:


//--------------------- .nv.shared._ZN7cutlass13device_kernelIN5flash19enable_sm80_to_sm89INS1_16FlashAttnFwdSm80INS1_25CollectiveMainloopFwdSm80ILi8ELi1ELb1EN4cute5tupleIJNS5_1CILi128EEES8_S8_EEELi128ENS_6half_tEfNS_4arch4Sm80ELb0ELb0ELb0ELb0ELb1ELb0ELb1ELb1EEENS1_21CollectiveEpilogueFwdIS9_NS6_IJNS7_ILi1EEESF_SF_EEESA_SC_Li256ELb0ELb1ELb1ELb0EEENS1_19SingleTileSchedulerILb0ELb1ELb1ELi128EEEEEEEEEvNT_6ParamsE --------------------------
	.section	.nv.shared._ZN7cutlass13device_kernelIN5flash19enable_sm80_to_sm89INS1_16FlashAttnFwdSm80INS1_25CollectiveMainloopFwdSm80ILi8ELi1ELb1EN4cute5tupleIJNS5_1CILi128EEES8_S8_EEELi128ENS_6half_tEfNS_4arch4Sm80ELb0ELb0ELb0ELb0ELb1ELb0ELb1ELb1EEENS1_21CollectiveEpilogueFwdIS9_NS6_IJNS7_ILi1EEESF_SF_EEESA_SC_Li256ELb0ELb1ELb1ELb0EEENS1_19SingleTileSchedulerILb0ELb1ELb1ELi128EEEEEEEEEvNT_6ParamsE,"aw",@nobits
	.sectionflags	@""
	.align	16


//--------------------- .nv.global                --------------------------
	.section	.nv.global,"aw",@nobits
.nv.global:
	.type		_ZN78_INTERNAL_c4c2231f_42_flash_fwd_hdim128_fp16_paged_split_sm80_cu_ceb34e2a_31454cute1_E,@object
	.size		_ZN78_INTERNAL_c4c2231f_42_flash_fwd_hdim128_fp16_paged_split_sm80_cu_ceb34e2a_31454cute1_E,(_ZN78_INTERNAL_c4c2231f_42_flash_fwd_hdim128_fp16_paged_split_sm80_cu_ceb34e2a_31454cuda3std3__45__cpo6cbeginE - _ZN78_INTERNAL_c4c2231f_42_flash_fwd_hdim128_fp16_paged_split_sm80_cu_ceb34e2a_31454cute1_E)
_ZN78_INTERNAL_c4c2231f_42_flash_fwd_hdim128_fp16_paged_split_sm80_cu_ceb34e2a_31454cute1_E:
	.zero		1
	.type		_ZN78_INTERNAL_c4c2231f_42_flash_fwd_hdim128_fp16_paged_split_sm80_cu_ceb34e2a_31454cuda3std3__45__cpo6cbeginE,@object
	.size		_ZN78_INTERNAL_c4c2231f_42_flash_fwd_hdim128_fp16_paged_split_sm80_cu_ceb34e2a_31454cuda3std3__45__cpo6cbeginE,(_ZN78_INTERNAL_c4c2231f_42_flash_fwd_hdim128_fp16_paged_split_sm80_cu_ceb34e2a_31454cuda3std3__48in_placeE - _ZN78_INTERNAL_c4c2231f_42_flash_fwd_hdim128_fp16_paged_split_sm80_cu_ceb34e2a_31454cuda3std3__45__cpo6cbeginE)
_ZN78_INTERNAL_c4c2231f_42_flash_fwd_hdim128_fp16_paged_split_sm80_cu_ceb34e2a_31454cuda3std3__45__cpo6cbeginE:
	.zero		1
	.type		_ZN78_INTERNAL_c4c2231f_42_flash_fwd_hdim128_fp16_paged_split_sm80_cu_ceb34e2a_31454cuda3std3__48in_placeE,@object
	.size		_ZN78_INTERNAL_c4c2231f_42_flash_fwd_hdim128_fp16_paged_split_sm80_cu_ceb34e2a_31454cuda3std3__48in_placeE,(_ZN78_INTERNAL_c4c2231f_42_flash_fwd_hdim128_fp16_paged_split_sm80_cu_ceb34e2a_31454cuda3std6ranges3__45__cpo9iter_moveE - _ZN78_INTERNAL_c4c2231f_42_flash_fwd_hdim128_fp16_paged_split_sm80_cu_ceb34e2a_31454cuda3std3__48in_placeE)
_ZN78_INTERNAL_c4c2231f_42_flash_fwd_hdim128_fp16_paged_split_sm80_cu_ceb34e2a_31454cuda3std3__48in_placeE:
	.zero		1
	.type		_ZN78_INTERNAL_c4c2231f_42_flash_fwd_hdim128_fp16_paged_split_sm80_cu_ceb34e2a_31454cuda3std6ranges3__45__cpo9iter_moveE,@object
	.size		_ZN78_INTERNAL_c4c2231f_42_flash_fwd_hdim128_fp16_paged_split_sm80_cu_ceb34e2a_31454cuda3std6ranges3__45__cpo9iter_moveE,(_ZN78_INTERNAL_c4c2231f_42_flash_fwd_hdim128_fp16_paged_split_sm80_cu_ceb34e2a_31454cuda3std3__45__cpo5beginE - _ZN78_INTERNAL_c4c2231f_42_flash_fwd_hdim128_fp16_paged_split_sm80_cu_ceb34e2a_31454cuda3std6ranges3__45__cpo9iter_moveE)
_ZN78_INTERNAL_c4c2231f_42_flash_fwd_hdim128_fp16_paged_split_sm80_cu_ceb34e2a_31454cuda3std6ranges3__45__cpo9iter_moveE:
	.zero		1
	.type		_ZN78_INTERNAL_c4c2231f_42_flash_fwd_hdim128_fp16_paged_split_sm80_cu_ceb34e2a_31454cuda3std3__45__cpo5beginE,@object
	.size		_ZN78_INTERNAL_c4c2231f_42_flash_fwd_hdim128_fp16_paged_split_sm80_cu_ceb34e2a_31454cuda3std3__45__cpo5beginE,(_ZN78_INTERNAL_c4c2231f_42_flash_fwd_hdim128_fp16_paged_split_sm80_cu_ceb34e2a_31454cuda3std3__480_GLOBAL__N__c4c2231f_42_flash_fwd_hdim128_fp16_paged_split_sm80_cu_ceb34e2a_31456ignoreE - _ZN78_INTERNAL_c4c2231f_42_flash_fwd_hdim128_fp16_paged_split_sm80_cu_ceb34e2a_31454cuda3std3__45__cpo5beginE)
_ZN78_INTERNAL_c4c2231f_42_flash_fwd_hdim128_fp16_paged_split_sm80_cu_ceb34e2a_31454cuda3std3__45__cpo5beginE:
	.zero		1
	.type		_ZN78_INTERNAL_c4c2231f_42_flash_fwd_hdim128_fp16_paged_split_sm80_cu_ceb34e2a_31454cuda3std3__480_GLOBAL__N__c4c2231f_42_flash_fwd_hdim128_fp16_paged_split_sm80_cu_ceb34e2a_31456ignoreE,@object
	.size		_ZN78_INTERNAL_c4c2231f_42_flash_fwd_hdim128_fp16_paged_split_sm80_cu_ceb34e2a_31454cuda3std3__480_GLOBAL__N__c4c2231f_42_flash_fwd_hdim128_fp16_paged_split_sm80_cu_ceb34e2a_31456ignoreE,(_ZN78_INTERNAL_c4c2231f_42_flash_fwd_hdim128_fp16_paged_split_sm80_cu_ceb34e2a_31454cute7productE - _ZN78_INTERNAL_c4c2231f_42_flash_fwd_hdim128_fp16_paged_split_sm80_cu_ceb34e2a_31454cuda3std3__480_GLOBAL__N__c4c2231f_42_flash_fwd_hdim128_fp16_paged_split_sm80_cu_ceb34e2a_31456ignoreE)
_ZN78_INTERNAL_c4c2231f_42_flash_fwd_hdim128_fp16_paged_split_sm80_cu_ceb34e2a_31454cuda3std3__480_GLOBAL__N__c4c2231f_42_flash_fwd_hdim128_fp16_paged_split_sm80_cu_ceb34e2a_31456ignoreE:
	.zero		1
	.type		_ZN78_INTERNAL_c4c2231f_42_flash_fwd_hdim128_fp16_paged_split_sm80_cu_ceb34e2a_31454cute7productE,@object
	.size		_ZN78_INTERNAL_c4c2231f_42_flash_fwd_hdim128_fp16_paged_split_sm80_cu_ceb34e2a_31454cute7productE,(_ZN78_INTERNAL_c4c2231f_42_flash_fwd_hdim128_fp16_paged_split_sm80_cu_ceb34e2a_31454cuda3std3__45__cpo3endE - _ZN78_INTERNAL_c4c2231f_42_flash_fwd_hdim128_fp16_paged_split_sm80_cu_ceb34e2a_31454cute7productE)
_ZN78_INTERNAL_c4c2231f_42_flash_fwd_hdim128_fp16_paged_split_sm80_cu_ceb34e2a_31454cute7productE:
	.zero		1
	.type		_ZN78_INTERNAL_c4c2231f_42_flash_fwd_hdim128_fp16_paged_split_sm80_cu_ceb34e2a_31454cuda3std3__45__cpo3endE,@object
	.size		_ZN78_INTERNAL_c4c2231f_42_flash_fwd_hdim128_fp16_paged_split_sm80_cu_ceb34e2a_31454cuda3std3__45__cpo3endE,(_ZN78_INTERNAL_c4c2231f_42_flash_fwd_hdim128_fp16_paged_split_sm80_cu_ceb34e2a_31454cuda3std3__419piecewise_constructE - _ZN78_INTERNAL_c4c2231f_42_flash_fwd_hdim128_fp16_paged_split_sm80_cu_ceb34e2a_31454cuda3std3__45__cpo3endE)
_ZN78_INTERNAL_c4c2231f_42_flash_fwd_hdim128_fp16_paged_split_sm80_cu_ceb34e2a_31454cuda3std3__45__cpo3endE:
	.zero		1
	.type		_ZN78_INTERNAL_c4c2231f_42_flash_fwd_hdim128_fp16_paged_split_sm80_cu_ceb34e2a_31454cuda3std3__419piecewise_constructE,@object
	.size		_ZN78_INTERNAL_c4c2231f_42_flash_fwd_hdim128_fp16_paged_split_sm80_cu_ceb34e2a_31454cuda3std3__419piecewise_constructE,(_ZN78_INTERNAL_c4c2231f_42_flash_fwd_hdim128_fp16_paged_split_sm80_cu_ceb34e2a_31454cuda3std3__45__cpo4cendE - _ZN78_INTERNAL_c4c2231f_42_flash_fwd_hdim128_fp16_paged_split_sm80_cu_ceb34e2a_31454cuda3std3__419piecewise_constructE)
_ZN78_INTERNAL_c4c2231f_42_flash_fwd_hdim128_fp16_paged_split_sm80_cu_ceb34e2a_31454cuda3std3__419piecewise_constructE:
	.zero		1
	.type		_ZN78_INTERNAL_c4c2231f_42_flash_fwd_hdim128_fp16_paged_split_sm80_cu_ceb34e2a_31454cuda3std3__45__cpo4cendE,@object
	.size		_ZN78_INTERNAL_c4c2231f_42_flash_fwd_hdim128_fp16_paged_split_sm80_cu_ceb34e2a_31454cuda3std3__45__cpo4cendE,(_ZN78_INTERNAL_c4c2231f_42_flash_fwd_hdim128_fp16_paged_split_sm80_cu_ceb34e2a_31454cuda3std6ranges3__45__cpo4swapE - _ZN78_INTERNAL_c4c2231f_42_flash_fwd_hdim128_fp16_paged_split_sm80_cu_ceb34e2a_31454cuda3std3__45__cpo4cendE)
_ZN78_INTERNAL_c4c2231f_42_flash_fwd_hdim128_fp16_paged_split_sm80_cu_ceb34e2a_31454cuda3std3__45__cpo4cendE:
	.zero		1
	.type		_ZN78_INTERNAL_c4c2231f_42_flash_fwd_hdim128_fp16_paged_split_sm80_cu_ceb34e2a_31454cuda3std6ranges3__45__cpo4swapE,@object
	.size		_ZN78_INTERNAL_c4c2231f_42_flash_fwd_hdim128_fp16_paged_split_sm80_cu_ceb34e2a_31454cuda3std6ranges3__45__cpo4swapE,(.L_7 - _ZN78_INTERNAL_c4c2231f_42_flash_fwd_hdim128_fp16_paged_split_sm80_cu_ceb34e2a_31454cuda3std6ranges3__45__cpo4swapE)
_ZN78_INTERNAL_c4c2231f_42_flash_fwd_hdim128_fp16_paged_split_sm80_cu_ceb34e2a_31454cuda3std6ranges3__45__cpo4swapE:
	.zero		1
.L_7:


//--------------------- .nv.shared._ZN7cutlass13device_kernelIN5flash19enable_sm80_to_sm89INS1_16FlashAttnFwdSm80INS1_25CollectiveMainloopFwdSm80ILi8ELi1ELb1EN4cute5tupleIJNS5_1CILi128EEENS7_ILi96EEES8_EEELi128ENS_6half_tEfNS_4arch4Sm80ELb0ELb1ELb0ELb0ELb1ELb0ELb1ELb1EEENS1_21CollectiveEpilogueFwdINS6_IJS8_S8_S9_EEENS6_IJNS7_ILi1EEESH_SH_EEESB_SD_Li256ELb0ELb1ELb1ELb0EEENS1_19SingleTileSchedulerILb0ELb1ELb1ELi128EEEEEEEEEvNT_6ParamsE --------------------------
	.section	.nv.shared._ZN7cutlass13device_kernelIN5flash19enable_sm80_to_sm89INS1_16FlashAttnFwdSm80INS1_25CollectiveMainloopFwdSm80ILi8ELi1ELb1EN4cute5tupleIJNS5_1CILi128EEENS7_ILi96EEES8_EEELi128ENS_6half_tEfNS_4arch4Sm80ELb0ELb1ELb0ELb0ELb1ELb0ELb1ELb1EEENS1_21CollectiveEpilogueFwdINS6_IJS8_S8_S9_EEENS6_IJNS7_ILi1EEESH_SH_EEESB_SD_Li256ELb0ELb1ELb1ELb0EEENS1_19SingleTileSchedulerILb0ELb1ELb1ELi128EEEEEEEEEvNT_6ParamsE,"aw",@nobits
	.sectionflags	@""
	.align	16


//--------------------- .nv.shared._ZN7cutlass13device_kernelIN5flash19enable_sm80_to_sm89INS1_16FlashAttnFwdSm80INS1_25CollectiveMainloopFwdSm80ILi8ELi1ELb1EN4cute5tupleIJNS5_1CILi128EEES8_S8_EEELi128ENS_6half_tEfNS_4arch4Sm80ELb1ELb0ELb0ELb0ELb1ELb0ELb1ELb1EEENS1_21CollectiveEpilogueFwdIS9_NS6_IJNS7_ILi1EEESF_SF_EEESA_SC_Li256ELb0ELb1ELb1ELb0EEENS1_30DynamicPersistentTileSchedulerILi256ELi256ELb1ELb1ELb0EEEEEEEEEvNT_6ParamsE --------------------------
	.section	.nv.shared._ZN7cutlass13device_kernelIN5flash19enable_sm80_to_sm89INS1_16FlashAttnFwdSm80INS1_25CollectiveMainloopFwdSm80ILi8ELi1ELb1EN4cute5tupleIJNS5_1CILi128EEES8_S8_EEELi128ENS_6half_tEfNS_4arch4Sm80ELb1ELb0ELb0ELb0ELb1ELb0ELb1ELb1EEENS1_21CollectiveEpilogueFwdIS9_NS6_IJNS7_ILi1EEESF_SF_EEESA_SC_Li256ELb0ELb1ELb1ELb0EEENS1_30DynamicPersistentTileSchedulerILi256ELi256ELb1ELb1ELb0EEEEEEEEEvNT_6ParamsE,"aw",@nobits
	.sectionflags	@""
	.align	16


//--------------------- .nv.shared._ZN7cutlass13device_kernelIN5flash19enable_sm80_to_sm89INS1_16FlashAttnFwdSm80INS1_25CollectiveMainloopFwdSm80ILi4ELi1ELb0EN4cute5tupleIJNS5_1CILi128EEENS7_ILi64EEES8_EEELi128ENS_6half_tEfNS_4arch4Sm80ELb0ELb0ELb0ELb0ELb1ELb0ELb1ELb1EEENS1_21CollectiveEpilogueFwdINS6_IJS8_S8_S9_EEENS6_IJNS7_ILi1EEESH_SH_EEESB_SD_Li128ELb0ELb1ELb1ELb0EEENS1_19SingleTileSchedulerILb0ELb1ELb1ELi128EEEEEEEEEvNT_6ParamsE --------------------------
	.section	.nv.shared._ZN7cutlass13device_kernelIN5flash19enable_sm80_to_sm89INS1_16FlashAttnFwdSm80INS1_25CollectiveMainloopFwdSm80ILi4ELi1ELb0EN4cute5tupleIJNS5_1CILi128EEENS7_ILi64EEES8_EEELi128ENS_6half_tEfNS_4arch4Sm80ELb0ELb0ELb0ELb0ELb1ELb0ELb1ELb1EEENS1_21CollectiveEpilogueFwdINS6_IJS8_S8_S9_EEENS6_IJNS7_ILi1EEESH_SH_EEESB_SD_Li128ELb0ELb1ELb1ELb0EEENS1_19SingleTileSchedulerILb0ELb1ELb1ELi128EEEEEEEEEvNT_6ParamsE,"aw",@nobits
	.sectionflags	@""
	.align	16


//--------------------- .nv.shared._ZN7cutlass13device_kernelIN5flash19enable_sm80_to_sm89INS1_16FlashAttnFwdSm80INS1_25CollectiveMainloopFwdSm80ILi8ELi1ELb1EN4cute5tupleIJNS5_1CILi128EEENS7_ILi112EEES8_EEELi128ENS_6half_tEfNS_4arch4Sm80ELb0ELb0ELb0ELb1ELb1ELb0ELb1ELb1EEENS1_21CollectiveEpilogueFwdINS6_IJS8_S8_S9_EEENS6_IJNS7_ILi1EEESH_SH_EEESB_SD_Li256ELb1ELb1ELb1ELb0EEENS1_36VarlenDynamicPersistentTileSchedulerILi128ELi112ELi256ELi256ELb1ELb1ELb0ELb0ELb1ELb1EEEEEEEEEvNT_6ParamsE --------------------------
	.section	.nv.shared._ZN7cutlass13device_kernelIN5flash19enable_sm80_to_sm89INS1_16FlashAttnFwdSm80INS1_25CollectiveMainloopFwdSm80ILi8ELi1ELb1EN4cute5tupleIJNS5_1CILi128EEENS7_ILi112EEES8_EEELi128ENS_6half_tEfNS_4arch4Sm80ELb0ELb0ELb0ELb1ELb1ELb0ELb1ELb1EEENS1_21CollectiveEpilogueFwdINS6_IJS8_S8_S9_EEENS6_IJNS7_ILi1EEESH_SH_EEESB_SD_Li256ELb1ELb1ELb1ELb0EEENS1_36VarlenDynamicPersistentTileSchedulerILi128ELi112ELi256ELi256ELb1ELb1ELb0ELb0ELb1ELb1EEEEEEEEEvNT_6ParamsE,"aw",@nobits
	.sectionflags	@""
	.align	16


//--------------------- .nv.shared._ZN7cutlass13device_kernelIN5flash19enable_sm80_to_sm89INS1_16FlashAttnFwdSm80INS1_25CollectiveMainloopFwdSm80ILi8ELi1ELb1EN4cute5tupleIJNS5_1CILi128EEENS7_ILi112EEES8_EEELi128ENS_6half_tEfNS_4arch4Sm80ELb0ELb0ELb0ELb1ELb1ELb1ELb1ELb1EEENS1_21CollectiveEpilogueFwdINS6_IJS8_S8_S9_EEENS6_IJNS7_ILi1EEESH_SH_EEESB_SD_Li256ELb1ELb1ELb1ELb0EEENS1_36VarlenDynamicPersistentTileSchedulerILi128ELi112ELi256ELi256ELb1ELb1ELb0ELb0ELb1ELb1EEEEEEEEEvNT_6ParamsE --------------------------
	.section	.nv.shared._ZN7cutlass13device_kernelIN5flash19enable_sm80_to_sm89INS1_16FlashAttnFwdSm80INS1_25CollectiveMainloopFwdSm80ILi8ELi1ELb1EN4cute5tupleIJNS5_1CILi128EEENS7_ILi112EEES8_EEELi128ENS_6half_tEfNS_4arch4Sm80ELb0ELb0ELb0ELb1ELb1ELb1ELb1ELb1EEENS1_21CollectiveEpilogueFwdINS6_IJS8_S8_S9_EEENS6_IJNS7_ILi1EEESH_SH_EEESB_SD_Li256ELb1ELb1ELb1ELb0EEENS1_36VarlenDynamicPersistentTileSchedulerILi128ELi112ELi256ELi256ELb1ELb1ELb0ELb0ELb1ELb1EEEEEEEEEvNT_6ParamsE,"aw",@nobits
	.sectionflags	@""
	.align	16


//--------------------- .nv.shared._ZN7cutlass13device_kernelIN5flash19enable_sm80_to_sm89INS1_16FlashAttnFwdSm80INS1_25CollectiveMainloopFwdSm80ILi4ELi1ELb0EN4cute5tupleIJNS5_1CILi128EEENS7_ILi48EEES8_EEELi128ENS_6half_tEfNS_4arch4Sm80ELb0ELb1ELb0ELb0ELb1ELb0ELb1ELb1EEENS1_21CollectiveEpilogueFwdINS6_IJS8_S8_S9_EEENS6_IJNS7_ILi1EEESH_SH_EEESB_SD_Li128ELb0ELb1ELb1ELb0EEENS1_19SingleTileSchedulerILb0ELb1ELb1ELi128EEEEEEEEEvNT_6ParamsE --------------------------
	.section	.nv.shared._ZN7cutlass13device_kernelIN5flash19enable_sm80_to_sm89INS1_16FlashAttnFwdSm80INS1_25CollectiveMainloopFwdSm80ILi4ELi1ELb0EN4cute5tupleIJNS5_1CILi128EEENS7_ILi48EEES8_EEELi128ENS_6half_tEfNS_4arch4Sm80ELb0ELb1ELb0ELb0ELb1ELb0ELb1ELb1EEENS1_21CollectiveEpilogueFwdINS6_IJS8_S8_S9_EEENS6_IJNS7_ILi1EEESH_SH_EEESB_SD_Li128ELb0ELb1ELb1ELb0EEENS1_19SingleTileSchedulerILb0ELb1ELb1ELi128EEEEEEEEEvNT_6ParamsE,"aw",@nobits
	.sectionflags	@""
	.align	16


//--------------------- .nv.shared._ZN7cutlass13device_kernelIN5flash19enable_sm80_to_sm89INS1_16FlashAttnFwdSm80INS1_25CollectiveMainloopFwdSm80ILi8ELi1ELb1EN4cute5tupleIJNS5_1CILi128EEENS7_ILi96EEES8_EEELi128ENS_6half_tEfNS_4arch4Sm80ELb0ELb1ELb0ELb1ELb1ELb0ELb1ELb1EEENS1_21CollectiveEpilogueFwdINS6_IJS8_S8_S9_EEENS6_IJNS7_ILi1EEESH_SH_EEESB_SD_Li256ELb1ELb1ELb1ELb0EEENS1_36VarlenDynamicPersistentTileSchedulerILi128ELi96ELi256ELi256ELb1ELb1ELb0ELb1ELb0ELb1EEEEEEEEEvNT_6ParamsE --------------------------
	.section	.nv.shared._ZN7cutlass13device_kernelIN5flash19enable_sm80_to_sm89INS1_16FlashAttnFwdSm80INS1_25CollectiveMainloopFwdSm80ILi8ELi1ELb1EN4cute5tupleIJNS5_1CILi128EEENS7_ILi96EEES8_EEELi128ENS_6half_tEfNS_4arch4Sm80ELb0ELb1ELb0ELb1ELb1ELb0ELb1ELb1EEENS1_21CollectiveEpilogueFwdINS6_IJS8_S8_S9_EEENS6_IJNS7_ILi1EEESH_SH_EEESB_SD_Li256ELb1ELb1ELb1ELb0EEENS1_36VarlenDynamicPersistentTileSchedulerILi128ELi96ELi256ELi256ELb1ELb1ELb0ELb1ELb0ELb1EEEEEEEEEvNT_6ParamsE,"aw",@nobits
	.sectionflags	@""
	.align	16


//--------------------- .nv.shared._ZN7cutlass13device_kernelIN5flash19enable_sm80_to_sm89INS1_16FlashAttnFwdSm80INS1_25CollectiveMainloopFwdSm80ILi8ELi1ELb1EN4cute5tupleIJNS5_1CILi128EEENS7_ILi96EEES8_EEELi128ENS_6half_tEfNS_4arch4Sm80ELb0ELb1ELb0ELb1ELb1ELb1ELb1ELb1EEENS1_21CollectiveEpilogueFwdINS6_IJS8_S8_S9_EEENS6_IJNS7_ILi1EEESH_SH_EEESB_SD_Li256ELb1ELb1ELb1ELb0EEENS1_36VarlenDynamicPersistentTileSchedulerILi128ELi96ELi256ELi256ELb1ELb1ELb0ELb1ELb0ELb1EEEEEEEEEvNT_6ParamsE --------------------------
	.section	.nv.shared._ZN7cutlass13device_kernelIN5flash19enable_sm80_to_sm89INS1_16FlashAttnFwdSm80INS1_25CollectiveMainloopFwdSm80ILi8ELi1ELb1EN4cute5tupleIJNS5_1CILi128EEENS7_ILi96EEES8_EEELi128ENS_6half_tEfNS_4arch4Sm80ELb0ELb1ELb0ELb1ELb1ELb1ELb1ELb1EEENS1_21CollectiveEpilogueFwdINS6_IJS8_S8_S9_EEENS6_IJNS7_ILi1EEESH_SH_EEESB_SD_Li256ELb1ELb1ELb1ELb0EEENS1_36VarlenDynamicPersistentTileSchedulerILi128ELi96ELi256ELi256ELb1ELb1ELb0ELb1ELb0ELb1EEEEEEEEEvNT_6ParamsE,"aw",@nobits
	.sectionflags	@""
	.align	16


//--------------------- .nv.shared._ZN7cutlass13device_kernelIN5flash19enable_sm80_to_sm89INS1_16FlashAttnFwdSm80INS1_25CollectiveMainloopFwdSm80ILi4ELi1ELb0EN4cute5tupleIJNS5_1CILi128EEENS7_ILi64EEES8_EEELi128ENS_6half_tEfNS_4arch4Sm80ELb1ELb0ELb0ELb0ELb1ELb0ELb1ELb1EEENS1_21CollectiveEpilogueFwdINS6_IJS8_S8_S9_EEENS6_IJNS7_ILi1EEESH_SH_EEESB_SD_Li128ELb0ELb1ELb1ELb0EEENS1_30DynamicPersistentTileSchedulerILi128ELi128ELb1ELb1ELb0EEEEEEEEEvNT_6ParamsE --------------------------
	.section	.nv.shared._ZN7cutlass13device_kernelIN5flash19enable_sm80_to_sm89INS1_16FlashAttnFwdSm80INS1_25CollectiveMainloopFwdSm80ILi4ELi1ELb0EN4cute5tupleIJNS5_1CILi128EEENS7_ILi64EEES8_EEELi128ENS_6half_tEfNS_4arch4Sm80ELb1ELb0ELb0ELb0ELb1ELb0ELb1ELb1EEENS1_21CollectiveEpilogueFwdINS6_IJS8_S8_S9_EEENS6_IJNS7_ILi1EEESH_SH_EEESB_SD_Li128ELb0ELb1ELb1ELb0EEENS1_30DynamicPersistentTileSchedulerILi128ELi128ELb1ELb1ELb0EEEEEEEEEvNT_6ParamsE,"aw",@nobits
	.sectionflags	@""
	.align	16


//--------------------- .nv.shared._ZN7cutlass13device_kernelIN5flash19enable_sm80_to_sm89INS1_16FlashAttnFwdSm80INS1_25CollectiveMainloopFwdSm80ILi8ELi1ELb1EN4cute5tupleIJNS5_1CILi128EEENS7_ILi112EEES8_EEELi128ENS_6half_tEfNS_4arch4Sm80ELb1ELb0ELb0ELb1ELb1ELb0ELb1ELb1EEENS1_21CollectiveEpilogueFwdINS6_IJS8_S8_S9_EEENS6_IJNS7_ILi1EEESH_SH_EEESB_SD_Li256ELb1ELb1ELb1ELb0EEENS1_36VarlenDynamicPersistentTileSchedulerILi128ELi112ELi256ELi256ELb1ELb1ELb0ELb1ELb1ELb1EEEEEEEEEvNT_6ParamsE --------------------------
	.section	.nv.shared._ZN7cutlass13device_kernelIN5flash19enable_sm80_to_sm89INS1_16FlashAttnFwdSm80INS1_25CollectiveMainloopFwdSm80ILi8ELi1ELb1EN4cute5tupleIJNS5_1CILi128EEENS7_ILi112EEES8_EEELi128ENS_6half_tEfNS_4arch4Sm80ELb1ELb0ELb0ELb1ELb1ELb0ELb1ELb1EEENS1_21CollectiveEpilogueFwdINS6_IJS8_S8_S9_EEENS6_IJNS7_ILi1EEESH_SH_EEESB_SD_Li256ELb1ELb1ELb1ELb0EEENS1_36VarlenDynamicPersistentTileSchedulerILi128ELi112ELi256ELi256ELb1ELb1ELb0ELb1ELb1ELb1EEEEEEEEEvNT_6ParamsE,"aw",@nobits
	.sectionflags	@""
	.align	16


//--------------------- .nv.shared._ZN7cutlass13device_kernelIN5flash19enable_sm80_to_sm89INS1_16FlashAttnFwdSm80INS1_25CollectiveMainloopFwdSm80ILi8ELi1ELb1EN4cute5tupleIJNS5_1CILi128EEENS7_ILi112EEES8_EEELi128ENS_6half_tEfNS_4arch4Sm80ELb1ELb0ELb0ELb1ELb1ELb1ELb1ELb1EEENS1_21CollectiveEpilogueFwdINS6_IJS8_S8_S9_EEENS6_IJNS7_ILi1EEESH_SH_EEESB_SD_Li256ELb1ELb1ELb1ELb0EEENS1_36VarlenDynamicPersistentTileSchedulerILi128ELi112ELi256ELi256ELb1ELb1ELb0ELb1ELb1ELb1EEEEEEEEEvNT_6ParamsE --------------------------
	.section	.nv.shared._ZN7cutlass13device_kernelIN5flash19enable_sm80_to_sm89INS1_16FlashAttnFwdSm80INS1_25CollectiveMainloopFwdSm80ILi8ELi1ELb1EN4cute5tupleIJNS5_1CILi128EEENS7_ILi112EEES8_EEELi128ENS_6half_tEfNS_4arch4Sm80ELb1ELb0ELb0ELb1ELb1ELb1ELb1ELb1EEENS1_21CollectiveEpilogueFwdINS6_IJS8_S8_S9_EEENS6_IJNS7_ILi1EEESH_SH_EEESB_SD_Li256ELb1ELb1ELb1ELb0EEENS1_36VarlenDynamicPersistentTileSchedulerILi128ELi112ELi256ELi256ELb1ELb1ELb0ELb1ELb1ELb1EEEEEEEEEvNT_6ParamsE,"aw",@nobits
	.sectionflags	@""
	.align	16
